	.target	sm_90a

	.elftype	@"ET_EXEC"


//--------------------- .note.nv.tkinfo           --------------------------
	.section	.note.nv.tkinfo,"",@"SHT_NOTE"
	.sectionflags	@"SHF_NOTE_NV_TKINFO"
	.tkinfo
        /*0018*/ 	.word	0x00000002
        /*0030*/ 	.string	""
        /*0030*/ 	.string	"ptxas"
        /*0030*/ 	.string	"Cuda compilation tools, release 13.0, V13.0.88"
        /*0030*/ 	.string	"Build cuda_13.0.r13.0/compiler.36424714_0"
        /*0030*/ 	.string	"-arch sm_90a -m 64 "



//--------------------- .note.nv.cuinfo           --------------------------
	.section	.note.nv.cuinfo,"",@"SHT_NOTE"
	.sectionflags	@"SHF_NOTE_NV_CUINFO"
        /*0018*/ 	.short	0x0002
        /*001a*/ 	.short	0x005a
        /*001c*/ 	.short	0x0082
	.zero		2


//--------------------- .nv.info                  --------------------------
	.section	.nv.info,"",@"SHT_CUDA_INFO"
	.align	4


	//----- nvinfo : EIATTR_REGCOUNT
	.align		4
        /*0000*/ 	.byte	0x04, 0x2f
        /*0002*/ 	.short	(.L_1 - .L_0)
	.align		4
.L_0:
        /*0004*/ 	.word	index@(_ZN18transformer_engine71_GLOBAL__N__fadcdbdc_38_quantize_transpose_vector_blockwise_cu_d4a478bd37block_scaled_1d_cast_transpose_kernelILb1Eff13__nv_fp8_e5m2EEvPKT1_PT2_S7_PT0_S9_mmmmmmfNS_6detail25FP8BlockwiseRowwiseOptionENSA_28FP8BlockwiseColumnwiseOptionEbPKf)
        /*0008*/ 	.word	0x0000006e


	//----- nvinfo : EIATTR_FRAME_SIZE
	.align		4
.L_1:
        /*000c*/ 	.byte	0x04, 0x11
        /*000e*/ 	.short	(.L_3 - .L_2)
	.align		4
.L_2:
        /*0010*/ 	.word	index@($__internal_23_$__cuda_sm3x_div_rn_noftz_f32_slowpath)
        /*0014*/ 	.word	0x00000000


	//----- nvinfo : EIATTR_FRAME_SIZE
	.align		4
.L_3:
        /*0018*/ 	.byte	0x04, 0x11
        /*001a*/ 	.short	(.L_5 - .L_4)
	.align		4
.L_4:
        /*001c*/ 	.word	index@($__internal_22_$__cuda_sm20_rcp_rn_f32_slowpath)
        /*0020*/ 	.word	0x00000000


	//----- nvinfo : EIATTR_FRAME_SIZE
	.align		4
.L_5:
        /*0024*/ 	.byte	0x04, 0x11
        /*0026*/ 	.short	(.L_7 - .L_6)
	.align		4
.L_6:
        /*0028*/ 	.word	index@(_ZN18transformer_engine71_GLOBAL__N__fadcdbdc_38_quantize_transpose_vector_blockwise_cu_d4a478bd37block_scaled_1d_cast_transpose_kernelILb1Eff13__nv_fp8_e5m2EEvPKT1_PT2_S7_PT0_S9_mmmmmmfNS_6detail25FP8BlockwiseRowwiseOptionENSA_28FP8BlockwiseColumnwiseOptionEbPKf)
        /*002c*/ 	.word	0x00000000


	//----- nvinfo : EIATTR_REGCOUNT
	.align		4
.L_7:
        /*0030*/ 	.byte	0x04, 0x2f
        /*0032*/ 	.short	(.L_9 - .L_8)
	.align		4
.L_8:
        /*0034*/ 	.word	index@(_ZN18transformer_engine71_GLOBAL__N__fadcdbdc_38_quantize_transpose_vector_blockwise_cu_d4a478bd37block_scaled_1d_cast_transpose_kernelILb0Eff13__nv_fp8_e5m2EEvPKT1_PT2_S7_PT0_S9_mmmmmmfNS_6detail25FP8BlockwiseRowwiseOptionENSA_28FP8BlockwiseColumnwiseOptionEbPKf)
        /*0038*/ 	.word	0x0000007a


	//----- nvinfo : EIATTR_FRAME_SIZE
	.align		4
.L_9:
        /*003c*/ 	.byte	0x04, 0x11
        /*003e*/ 	.short	(.L_11 - .L_10)
	.align		4
.L_10:
        /*0040*/ 	.word	index@($__internal_21_$__cuda_sm3x_div_rn_noftz_f32_slowpath)
        /*0044*/ 	.word	0x00000000


	//----- nvinfo : EIATTR_FRAME_SIZE
	.align		4
.L_11:
        /*0048*/ 	.byte	0x04, 0x11
        /*004a*/ 	.short	(.L_13 - .L_12)
	.align		4
.L_12:
        /*004c*/ 	.word	index@($__internal_20_$__cuda_sm20_rcp_rn_f32_slowpath)
        /*0050*/ 	.word	0x00000000


	//----- nvinfo : EIATTR_FRAME_SIZE
	.align		4
.L_13:
        /*0054*/ 	.byte	0x04, 0x11
        /*0056*/ 	.short	(.L_15 - .L_14)
	.align		4
.L_14:
        /*0058*/ 	.word	index@(_ZN18transformer_engine71_GLOBAL__N__fadcdbdc_38_quantize_transpose_vector_blockwise_cu_d4a478bd37block_scaled_1d_cast_transpose_kernelILb0Eff13__nv_fp8_e5m2EEvPKT1_PT2_S7_PT0_S9_mmmmmmfNS_6detail25FP8BlockwiseRowwiseOptionENSA_28FP8BlockwiseColumnwiseOptionEbPKf)
        /*005c*/ 	.word	0x00000000


	//----- nvinfo : EIATTR_REGCOUNT
	.align		4
.L_15:
        /*0060*/ 	.byte	0x04, 0x2f
        /*0062*/ 	.short	(.L_17 - .L_16)
	.align		4
.L_16:
        /*0064*/ 	.word	index@(_ZN18transformer_engine71_GLOBAL__N__fadcdbdc_38_quantize_transpose_vector_blockwise_cu_d4a478bd37block_scaled_1d_cast_transpose_kernelILb1Eff13__nv_fp8_e4m3EEvPKT1_PT2_S7_PT0_S9_mmmmmmfNS_6detail25FP8BlockwiseRowwiseOptionENSA_28FP8BlockwiseColumnwiseOptionEbPKf)
        /*0068*/ 	.word	0x0000006e


	//----- nvinfo : EIATTR_FRAME_SIZE
	.align		4
.L_17:
        /*006c*/ 	.byte	0x04, 0x11
        /*006e*/ 	.short	(.L_19 - .L_18)
	.align		4
.L_18:
        /*0070*/ 	.word	index@($__internal_19_$__cuda_sm3x_div_rn_noftz_f32_slowpath)
        /*0074*/ 	.word	0x00000000


	//----- nvinfo : EIATTR_FRAME_SIZE
	.align		4
.L_19:
        /*0078*/ 	.byte	0x04, 0x11
        /*007a*/ 	.short	(.L_21 - .L_20)
	.align		4
.L_20:
        /*007c*/ 	.word	index@($__internal_18_$__cuda_sm20_rcp_rn_f32_slowpath)
        /*0080*/ 	.word	0x00000000


	//----- nvinfo : EIATTR_FRAME_SIZE
	.align		4
.L_21:
        /*0084*/ 	.byte	0x04, 0x11
        /*0086*/ 	.short	(.L_23 - .L_22)
	.align		4
.L_22:
        /*0088*/ 	.word	index@(_ZN18transformer_engine71_GLOBAL__N__fadcdbdc_38_quantize_transpose_vector_blockwise_cu_d4a478bd37block_scaled_1d_cast_transpose_kernelILb1Eff13__nv_fp8_e4m3EEvPKT1_PT2_S7_PT0_S9_mmmmmmfNS_6detail25FP8BlockwiseRowwiseOptionENSA_28FP8BlockwiseColumnwiseOptionEbPKf)
        /*008c*/ 	.word	0x00000000


	//----- nvinfo : EIATTR_REGCOUNT
	.align		4
.L_23:
        /*0090*/ 	.byte	0x04, 0x2f
        /*0092*/ 	.short	(.L_25 - .L_24)
	.align		4
.L_24:
        /*0094*/ 	.word	index@(_ZN18transformer_engine71_GLOBAL__N__fadcdbdc_38_quantize_transpose_vector_blockwise_cu_d4a478bd37block_scaled_1d_cast_transpose_kernelILb0Eff13__nv_fp8_e4m3EEvPKT1_PT2_S7_PT0_S9_mmmmmmfNS_6detail25FP8BlockwiseRowwiseOptionENSA_28FP8BlockwiseColumnwiseOptionEbPKf)
        /*0098*/ 	.word	0x0000007a


	//----- nvinfo : EIATTR_FRAME_SIZE
	.align		4
.L_25:
        /*009c*/ 	.byte	0x04, 0x11
        /*009e*/ 	.short	(.L_27 - .L_26)
	.align		4
.L_26:
        /*00a0*/ 	.word	index@($__internal_17_$__cuda_sm3x_div_rn_noftz_f32_slowpath)
        /*00a4*/ 	.word	0x00000000


	//----- nvinfo : EIATTR_FRAME_SIZE
	.align		4
.L_27:
        /*00a8*/ 	.byte	0x04, 0x11
        /*00aa*/ 	.short	(.L_29 - .L_28)
	.align		4
.L_28:
        /*00ac*/ 	.word	index@($__internal_16_$__cuda_sm20_rcp_rn_f32_slowpath)
        /*00b0*/ 	.word	0x00000000


	//----- nvinfo : EIATTR_FRAME_SIZE
	.align		4
.L_29:
        /*00b4*/ 	.byte	0x04, 0x11
        /*00b6*/ 	.short	(.L_31 - .L_30)
	.align		4
.L_30:
        /*00b8*/ 	.word	index@(_ZN18transformer_engine71_GLOBAL__N__fadcdbdc_38_quantize_transpose_vector_blockwise_cu_d4a478bd37block_scaled_1d_cast_transpose_kernelILb0Eff13__nv_fp8_e4m3EEvPKT1_PT2_S7_PT0_S9_mmmmmmfNS_6detail25FP8BlockwiseRowwiseOptionENSA_28FP8BlockwiseColumnwiseOptionEbPKf)
        /*00bc*/ 	.word	0x00000000


	//----- nvinfo : EIATTR_REGCOUNT
	.align		4
.L_31:
        /*00c0*/ 	.byte	0x04, 0x2f
        /*00c2*/ 	.short	(.L_33 - .L_32)
	.align		4
.L_32:
        /*00c4*/ 	.word	index@(_ZN18transformer_engine71_GLOBAL__N__fadcdbdc_38_quantize_transpose_vector_blockwise_cu_d4a478bd37block_scaled_1d_cast_transpose_kernelILb1Ef6__half13__nv_fp8_e5m2EEvPKT1_PT2_S8_PT0_SA_mmmmmmfNS_6detail25FP8BlockwiseRowwiseOptionENSB_28FP8BlockwiseColumnwiseOptionEbPKf)
        /*00c8*/ 	.word	0x0000004a


	//----- nvinfo : EIATTR_FRAME_SIZE
	.align		4
.L_33:
        /*00cc*/ 	.byte	0x04, 0x11
        /*00ce*/ 	.short	(.L_35 - .L_34)
	.align		4
.L_34:
        /*00d0*/ 	.word	index@($__internal_15_$__cuda_sm3x_div_rn_noftz_f32_slowpath)
        /*00d4*/ 	.word	0x00000000


	//----- nvinfo : EIATTR_FRAME_SIZE
	.align		4
.L_35:
        /*00d8*/ 	.byte	0x04, 0x11
        /*00da*/ 	.short	(.L_37 - .L_36)
	.align		4
.L_36:
        /*00dc*/ 	.word	index@($__internal_14_$__cuda_sm20_rcp_rn_f32_slowpath)
        /*00e0*/ 	.word	0x00000000


	//----- nvinfo : EIATTR_FRAME_SIZE
	.align		4
.L_37:
        /*00e4*/ 	.byte	0x04, 0x11
        /*00e6*/ 	.short	(.L_39 - .L_38)
	.align		4
.L_38:
        /*00e8*/ 	.word	index@(_ZN18transformer_engine71_GLOBAL__N__fadcdbdc_38_quantize_transpose_vector_blockwise_cu_d4a478bd37block_scaled_1d_cast_transpose_kernelILb1Ef6__half13__nv_fp8_e5m2EEvPKT1_PT2_S8_PT0_SA_mmmmmmfNS_6detail25FP8BlockwiseRowwiseOptionENSB_28FP8BlockwiseColumnwiseOptionEbPKf)
        /*00ec*/ 	.word	0x00000000


	//----- nvinfo : EIATTR_REGCOUNT
	.align		4
.L_39:
        /*00f0*/ 	.byte	0x04, 0x2f
        /*00f2*/ 	.short	(.L_41 - .L_40)
	.align		4
.L_40:
        /*00f4*/ 	.word	index@(_ZN18transformer_engine71_GLOBAL__N__fadcdbdc_38_quantize_transpose_vector_blockwise_cu_d4a478bd37block_scaled_1d_cast_transpose_kernelILb0Ef6__half13__nv_fp8_e5m2EEvPKT1_PT2_S8_PT0_SA_mmmmmmfNS_6detail25FP8BlockwiseRowwiseOptionENSB_28FP8BlockwiseColumnwiseOptionEbPKf)
        /*00f8*/ 	.word	0x0000005a


	//----- nvinfo : EIATTR_FRAME_SIZE
	.align		4
.L_41:
        /*00fc*/ 	.byte	0x04, 0x11
        /*00fe*/ 	.short	(.L_43 - .L_42)
	.align		4
.L_42:
        /*0100*/ 	.word	index@($__internal_13_$__cuda_sm3x_div_rn_noftz_f32_slowpath)
        /*0104*/ 	.word	0x00000000


	//----- nvinfo : EIATTR_FRAME_SIZE
	.align		4
.L_43:
        /*0108*/ 	.byte	0x04, 0x11
        /*010a*/ 	.short	(.L_45 - .L_44)
	.align		4
.L_44:
        /*010c*/ 	.word	index@($__internal_12_$__cuda_sm20_rcp_rn_f32_slowpath)
        /*0110*/ 	.word	0x00000000


	//----- nvinfo : EIATTR_FRAME_SIZE
	.align		4
.L_45:
        /*0114*/ 	.byte	0x04, 0x11
        /*0116*/ 	.short	(.L_47 - .L_46)
	.align		4
.L_46:
        /*0118*/ 	.word	index@(_ZN18transformer_engine71_GLOBAL__N__fadcdbdc_38_quantize_transpose_vector_blockwise_cu_d4a478bd37block_scaled_1d_cast_transpose_kernelILb0Ef6__half13__nv_fp8_e5m2EEvPKT1_PT2_S8_PT0_SA_mmmmmmfNS_6detail25FP8BlockwiseRowwiseOptionENSB_28FP8BlockwiseColumnwiseOptionEbPKf)
        /*011c*/ 	.word	0x00000000


	//----- nvinfo : EIATTR_REGCOUNT
	.align		4
.L_47:
        /*0120*/ 	.byte	0x04, 0x2f
        /*0122*/ 	.short	(.L_49 - .L_48)
	.align		4
.L_48:
        /*0124*/ 	.word	index@(_ZN18transformer_engine71_GLOBAL__N__fadcdbdc_38_quantize_transpose_vector_blockwise_cu_d4a478bd37block_scaled_1d_cast_transpose_kernelILb1Ef6__half13__nv_fp8_e4m3EEvPKT1_PT2_S8_PT0_SA_mmmmmmfNS_6detail25FP8BlockwiseRowwiseOptionENSB_28FP8BlockwiseColumnwiseOptionEbPKf)
        /*0128*/ 	.word	0x0000004a


	//----- nvinfo : EIATTR_FRAME_SIZE
	.align		4
.L_49:
        /*012c*/ 	.byte	0x04, 0x11
        /*012e*/ 	.short	(.L_51 - .L_50)
	.align		4
.L_50:
        /*0130*/ 	.word	index@($__internal_11_$__cuda_sm3x_div_rn_noftz_f32_slowpath)
        /*0134*/ 	.word	0x00000000


	//----- nvinfo : EIATTR_FRAME_SIZE
	.align		4
.L_51:
        /*0138*/ 	.byte	0x04, 0x11
        /*013a*/ 	.short	(.L_53 - .L_52)
	.align		4
.L_52:
        /*013c*/ 	.word	index@($__internal_10_$__cuda_sm20_rcp_rn_f32_slowpath)
        /*0140*/ 	.word	0x00000000


	//----- nvinfo : EIATTR_FRAME_SIZE
	.align		4
.L_53:
        /*0144*/ 	.byte	0x04, 0x11
        /*0146*/ 	.short	(.L_55 - .L_54)
	.align		4
.L_54:
        /*0148*/ 	.word	index@(_ZN18transformer_engine71_GLOBAL__N__fadcdbdc_38_quantize_transpose_vector_blockwise_cu_d4a478bd37block_scaled_1d_cast_transpose_kernelILb1Ef6__half13__nv_fp8_e4m3EEvPKT1_PT2_S8_PT0_SA_mmmmmmfNS_6detail25FP8BlockwiseRowwiseOptionENSB_28FP8BlockwiseColumnwiseOptionEbPKf)
        /*014c*/ 	.word	0x00000000


	//----- nvinfo : EIATTR_REGCOUNT
	.align		4
.L_55:
        /*0150*/ 	.byte	0x04, 0x2f
        /*0152*/ 	.short	(.L_57 - .L_56)
	.align		4
.L_56:
        /*0154*/ 	.word	index@(_ZN18transformer_engine71_GLOBAL__N__fadcdbdc_38_quantize_transpose_vector_blockwise_cu_d4a478bd37block_scaled_1d_cast_transpose_kernelILb0Ef6__half13__nv_fp8_e4m3EEvPKT1_PT2_S8_PT0_SA_mmmmmmfNS_6detail25FP8BlockwiseRowwiseOptionENSB_28FP8BlockwiseColumnwiseOptionEbPKf)
        /*0158*/ 	.word	0x0000005a


	//----- nvinfo : EIATTR_FRAME_SIZE
	.align		4
.L_57:
        /*015c*/ 	.byte	0x04, 0x11
        /*015e*/ 	.short	(.L_59 - .L_58)
	.align		4
.L_58:
        /*0160*/ 	.word	index@($__internal_9_$__cuda_sm3x_div_rn_noftz_f32_slowpath)
        /*0164*/ 	.word	0x00000000


	//----- nvinfo : EIATTR_FRAME_SIZE
	.align		4
.L_59:
        /*0168*/ 	.byte	0x04, 0x11
        /*016a*/ 	.short	(.L_61 - .L_60)
	.align		4
.L_60:
        /*016c*/ 	.word	index@($__internal_8_$__cuda_sm20_rcp_rn_f32_slowpath)
        /*0170*/ 	.word	0x00000000


	//----- nvinfo : EIATTR_FRAME_SIZE
	.align		4
.L_61:
        /*0174*/ 	.byte	0x04, 0x11
        /*0176*/ 	.short	(.L_63 - .L_62)
	.align		4
.L_62:
        /*0178*/ 	.word	index@(_ZN18transformer_engine71_GLOBAL__N__fadcdbdc_38_quantize_transpose_vector_blockwise_cu_d4a478bd37block_scaled_1d_cast_transpose_kernelILb0Ef6__half13__nv_fp8_e4m3EEvPKT1_PT2_S8_PT0_SA_mmmmmmfNS_6detail25FP8BlockwiseRowwiseOptionENSB_28FP8BlockwiseColumnwiseOptionEbPKf)
        /*017c*/ 	.word	0x00000000


	//----- nvinfo : EIATTR_REGCOUNT
	.align		4
.L_63:
        /*0180*/ 	.byte	0x04, 0x2f
        /*0182*/ 	.short	(.L_65 - .L_64)
	.align		4
.L_64:
        /*0184*/ 	.word	index@(_ZN18transformer_engine71_GLOBAL__N__fadcdbdc_38_quantize_transpose_vector_blockwise_cu_d4a478bd37block_scaled_1d_cast_transpose_kernelILb1Ef13__nv_bfloat1613__nv_fp8_e5m2EEvPKT1_PT2_S8_PT0_SA_mmmmmmfNS_6detail25FP8BlockwiseRowwiseOptionENSB_28FP8BlockwiseColumnwiseOptionEbPKf)
        /*0188*/ 	.word	0x00000065


	//----- nvinfo : EIATTR_FRAME_SIZE
	.align		4
.L_65:
        /*018c*/ 	.byte	0x04, 0x11
        /*018e*/ 	.short	(.L_67 - .L_66)
	.align		4
.L_66:
        /*0190*/ 	.word	index@($__internal_7_$__cuda_sm3x_div_rn_noftz_f32_slowpath)
        /*0194*/ 	.word	0x00000000


	//----- nvinfo : EIATTR_FRAME_SIZE
	.align		4
.L_67:
        /*0198*/ 	.byte	0x04, 0x11
        /*019a*/ 	.short	(.L_69 - .L_68)
	.align		4
.L_68:
        /*019c*/ 	.word	index@($__internal_6_$__cuda_sm20_rcp_rn_f32_slowpath)
        /*01a0*/ 	.word	0x00000000


	//----- nvinfo : EIATTR_FRAME_SIZE
	.align		4
.L_69:
        /*01a4*/ 	.byte	0x04, 0x11
        /*01a6*/ 	.short	(.L_71 - .L_70)
	.align		4
.L_70:
        /*01a8*/ 	.word	index@(_ZN18transformer_engine71_GLOBAL__N__fadcdbdc_38_quantize_transpose_vector_blockwise_cu_d4a478bd37block_scaled_1d_cast_transpose_kernelILb1Ef13__nv_bfloat1613__nv_fp8_e5m2EEvPKT1_PT2_S8_PT0_SA_mmmmmmfNS_6detail25FP8BlockwiseRowwiseOptionENSB_28FP8BlockwiseColumnwiseOptionEbPKf)
        /*01ac*/ 	.word	0x00000000


	//----- nvinfo : EIATTR_REGCOUNT
	.align		4
.L_71:
        /*01b0*/ 	.byte	0x04, 0x2f
        /*01b2*/ 	.short	(.L_73 - .L_72)
	.align		4
.L_72:
        /*01b4*/ 	.word	index@(_ZN18transformer_engine71_GLOBAL__N__fadcdbdc_38_quantize_transpose_vector_blockwise_cu_d4a478bd37block_scaled_1d_cast_transpose_kernelILb0Ef13__nv_bfloat1613__nv_fp8_e5m2EEvPKT1_PT2_S8_PT0_SA_mmmmmmfNS_6detail25FP8BlockwiseRowwiseOptionENSB_28FP8BlockwiseColumnwiseOptionEbPKf)
        /*01b8*/ 	.word	0x00000077


	//----- nvinfo : EIATTR_FRAME_SIZE
	.align		4
.L_73:
        /*01bc*/ 	.byte	0x04, 0x11
        /*01be*/ 	.short	(.L_75 - .L_74)
	.align		4
.L_74:
        /*01c0*/ 	.word	index@($__internal_5_$__cuda_sm3x_div_rn_noftz_f32_slowpath)
        /*01c4*/ 	.word	0x00000000


	//----- nvinfo : EIATTR_FRAME_SIZE
	.align		4
.L_75:
        /*01c8*/ 	.byte	0x04, 0x11
        /*01ca*/ 	.short	(.L_77 - .L_76)
	.align		4
.L_76:
        /*01cc*/ 	.word	index@($__internal_4_$__cuda_sm20_rcp_rn_f32_slowpath)
        /*01d0*/ 	.word	0x00000000


	//----- nvinfo : EIATTR_FRAME_SIZE
	.align		4
.L_77:
        /*01d4*/ 	.byte	0x04, 0x11
        /*01d6*/ 	.short	(.L_79 - .L_78)
	.align		4
.L_78:
        /*01d8*/ 	.word	index@(_ZN18transformer_engine71_GLOBAL__N__fadcdbdc_38_quantize_transpose_vector_blockwise_cu_d4a478bd37block_scaled_1d_cast_transpose_kernelILb0Ef13__nv_bfloat1613__nv_fp8_e5m2EEvPKT1_PT2_S8_PT0_SA_mmmmmmfNS_6detail25FP8BlockwiseRowwiseOptionENSB_28FP8BlockwiseColumnwiseOptionEbPKf)
        /*01dc*/ 	.word	0x00000000


	//----- nvinfo : EIATTR_REGCOUNT
	.align		4
.L_79:
        /*01e0*/ 	.byte	0x04, 0x2f
        /*01e2*/ 	.short	(.L_81 - .L_80)
	.align		4
.L_80:
        /*01e4*/ 	.word	index@(_ZN18transformer_engine71_GLOBAL__N__fadcdbdc_38_quantize_transpose_vector_blockwise_cu_d4a478bd37block_scaled_1d_cast_transpose_kernelILb1Ef13__nv_bfloat1613__nv_fp8_e4m3EEvPKT1_PT2_S8_PT0_SA_mmmmmmfNS_6detail25FP8BlockwiseRowwiseOptionENSB_28FP8BlockwiseColumnwiseOptionEbPKf)
        /*01e8*/ 	.word	0x00000065


	//----- nvinfo : EIATTR_FRAME_SIZE
	.align		4
.L_81:
        /*01ec*/ 	.byte	0x04, 0x11
        /*01ee*/ 	.short	(.L_83 - .L_82)
	.align		4
.L_82:
        /*01f0*/ 	.word	index@($__internal_3_$__cuda_sm3x_div_rn_noftz_f32_slowpath)
        /*01f4*/ 	.word	0x00000000


	//----- nvinfo : EIATTR_FRAME_SIZE
	.align		4
.L_83:
        /*01f8*/ 	.byte	0x04, 0x11
        /*01fa*/ 	.short	(.L_85 - .L_84)
	.align		4
.L_84:
        /*01fc*/ 	.word	index@($__internal_2_$__cuda_sm20_rcp_rn_f32_slowpath)
        /*0200*/ 	.word	0x00000000


	//----- nvinfo : EIATTR_FRAME_SIZE
	.align		4
.L_85:
        /*0204*/ 	.byte	0x04, 0x11
        /*0206*/ 	.short	(.L_87 - .L_86)
	.align		4
.L_86:
        /*0208*/ 	.word	index@(_ZN18transformer_engine71_GLOBAL__N__fadcdbdc_38_quantize_transpose_vector_blockwise_cu_d4a478bd37block_scaled_1d_cast_transpose_kernelILb1Ef13__nv_bfloat1613__nv_fp8_e4m3EEvPKT1_PT2_S8_PT0_SA_mmmmmmfNS_6detail25FP8BlockwiseRowwiseOptionENSB_28FP8BlockwiseColumnwiseOptionEbPKf)
        /*020c*/ 	.word	0x00000000


	//----- nvinfo : EIATTR_REGCOUNT
	.align		4
.L_87:
        /*0210*/ 	.byte	0x04, 0x2f
        /*0212*/ 	.short	(.L_89 - .L_88)
	.align		4
.L_88:
        /*0214*/ 	.word	index@(_ZN18transformer_engine71_GLOBAL__N__fadcdbdc_38_quantize_transpose_vector_blockwise_cu_d4a478bd37block_scaled_1d_cast_transpose_kernelILb0Ef13__nv_bfloat1613__nv_fp8_e4m3EEvPKT1_PT2_S8_PT0_SA_mmmmmmfNS_6detail25FP8BlockwiseRowwiseOptionENSB_28FP8BlockwiseColumnwiseOptionEbPKf)
        /*0218*/ 	.word	0x00000077


	//----- nvinfo : EIATTR_FRAME_SIZE
	.align		4
.L_89:
        /*021c*/ 	.byte	0x04, 0x11
        /*021e*/ 	.short	(.L_91 - .L_90)
	.align		4
.L_90:
        /*0220*/ 	.word	index@($__internal_1_$__cuda_sm3x_div_rn_noftz_f32_slowpath)
        /*0224*/ 	.word	0x00000000


	//----- nvinfo : EIATTR_FRAME_SIZE
	.align		4
.L_91:
        /*0228*/ 	.byte	0x04, 0x11
        /*022a*/ 	.short	(.L_93 - .L_92)
	.align		4
.L_92:
        /*022c*/ 	.word	index@($__internal_0_$__cuda_sm20_rcp_rn_f32_slowpath)
        /*0230*/ 	.word	0x00000000


	//----- nvinfo : EIATTR_FRAME_SIZE
	.align		4
.L_93:
        /*0234*/ 	.byte	0x04, 0x11
        /*0236*/ 	.short	(.L_95 - .L_94)
	.align		4
.L_94:
        /*0238*/ 	.word	index@(_ZN18transformer_engine71_GLOBAL__N__fadcdbdc_38_quantize_transpose_vector_blockwise_cu_d4a478bd37block_scaled_1d_cast_transpose_kernelILb0Ef13__nv_bfloat1613__nv_fp8_e4m3EEvPKT1_PT2_S8_PT0_SA_mmmmmmfNS_6detail25FP8BlockwiseRowwiseOptionENSB_28FP8BlockwiseColumnwiseOptionEbPKf)
        /*023c*/ 	.word	0x00000000


	//----- nvinfo : EIATTR_MIN_STACK_SIZE
	.align		4
.L_95:
        /*0240*/ 	.byte	0x04, 0x12
        /*0242*/ 	.short	(.L_97 - .L_96)
	.align		4
.L_96:
        /*0244*/ 	.word	index@(_ZN18transformer_engine71_GLOBAL__N__fadcdbdc_38_quantize_transpose_vector_blockwise_cu_d4a478bd37block_scaled_1d_cast_transpose_kernelILb0Ef13__nv_bfloat1613__nv_fp8_e4m3EEvPKT1_PT2_S8_PT0_SA_mmmmmmfNS_6detail25FP8BlockwiseRowwiseOptionENSB_28FP8BlockwiseColumnwiseOptionEbPKf)
        /*0248*/ 	.word	0x00000000


	//----- nvinfo : EIATTR_MIN_STACK_SIZE
	.align		4
.L_97:
        /*024c*/ 	.byte	0x04, 0x12
        /*024e*/ 	.short	(.L_99 - .L_98)
	.align		4
.L_98:
        /*0250*/ 	.word	index@(_ZN18transformer_engine71_GLOBAL__N__fadcdbdc_38_quantize_transpose_vector_blockwise_cu_d4a478bd37block_scaled_1d_cast_transpose_kernelILb1Ef13__nv_bfloat1613__nv_fp8_e4m3EEvPKT1_PT2_S8_PT0_SA_mmmmmmfNS_6detail25FP8BlockwiseRowwiseOptionENSB_28FP8BlockwiseColumnwiseOptionEbPKf)
        /*0254*/ 	.word	0x00000000


	//----- nvinfo : EIATTR_MIN_STACK_SIZE
	.align		4
.L_99:
        /*0258*/ 	.byte	0x04, 0x12
        /*025a*/ 	.short	(.L_101 - .L_100)
	.align		4
.L_100:
        /*025c*/ 	.word	index@(_ZN18transformer_engine71_GLOBAL__N__fadcdbdc_38_quantize_transpose_vector_blockwise_cu_d4a478bd37block_scaled_1d_cast_transpose_kernelILb0Ef13__nv_bfloat1613__nv_fp8_e5m2EEvPKT1_PT2_S8_PT0_SA_mmmmmmfNS_6detail25FP8BlockwiseRowwiseOptionENSB_28FP8BlockwiseColumnwiseOptionEbPKf)
        /*0260*/ 	.word	0x00000000


	//----- nvinfo : EIATTR_MIN_STACK_SIZE
	.align		4
.L_101:
        /*0264*/ 	.byte	0x04, 0x12
        /*0266*/ 	.short	(.L_103 - .L_102)
	.align		4
.L_102:
        /*0268*/ 	.word	index@(_ZN18transformer_engine71_GLOBAL__N__fadcdbdc_38_quantize_transpose_vector_blockwise_cu_d4a478bd37block_scaled_1d_cast_transpose_kernelILb1Ef13__nv_bfloat1613__nv_fp8_e5m2EEvPKT1_PT2_S8_PT0_SA_mmmmmmfNS_6detail25FP8BlockwiseRowwiseOptionENSB_28FP8BlockwiseColumnwiseOptionEbPKf)
        /*026c*/ 	.word	0x00000000


	//----- nvinfo : EIATTR_MIN_STACK_SIZE
	.align		4
.L_103:
        /*0270*/ 	.byte	0x04, 0x12
        /*0272*/ 	.short	(.L_105 - .L_104)
	.align		4
.L_104:
        /*0274*/ 	.word	index@(_ZN18transformer_engine71_GLOBAL__N__fadcdbdc_38_quantize_transpose_vector_blockwise_cu_d4a478bd37block_scaled_1d_cast_transpose_kernelILb0Ef6__half13__nv_fp8_e4m3EEvPKT1_PT2_S8_PT0_SA_mmmmmmfNS_6detail25FP8BlockwiseRowwiseOptionENSB_28FP8BlockwiseColumnwiseOptionEbPKf)
        /*0278*/ 	.word	0x00000000


	//----- nvinfo : EIATTR_MIN_STACK_SIZE
	.align		4
.L_105:
        /*027c*/ 	.byte	0x04, 0x12
        /*027e*/ 	.short	(.L_107 - .L_106)
	.align		4
.L_106:
        /*0280*/ 	.word	index@(_ZN18transformer_engine71_GLOBAL__N__fadcdbdc_38_quantize_transpose_vector_blockwise_cu_d4a478bd37block_scaled_1d_cast_transpose_kernelILb1Ef6__half13__nv_fp8_e4m3EEvPKT1_PT2_S8_PT0_SA_mmmmmmfNS_6detail25FP8BlockwiseRowwiseOptionENSB_28FP8BlockwiseColumnwiseOptionEbPKf)
        /*0284*/ 	.word	0x00000000


	//----- nvinfo : EIATTR_MIN_STACK_SIZE
	.align		4
.L_107:
        /*0288*/ 	.byte	0x04, 0x12
        /*028a*/ 	.short	(.L_109 - .L_108)
	.align		4
.L_108:
        /*028c*/ 	.word	index@(_ZN18transformer_engine71_GLOBAL__N__fadcdbdc_38_quantize_transpose_vector_blockwise_cu_d4a478bd37block_scaled_1d_cast_transpose_kernelILb0Ef6__half13__nv_fp8_e5m2EEvPKT1_PT2_S8_PT0_SA_mmmmmmfNS_6detail25FP8BlockwiseRowwiseOptionENSB_28FP8BlockwiseColumnwiseOptionEbPKf)
        /*0290*/ 	.word	0x00000000


	//----- nvinfo : EIATTR_MIN_STACK_SIZE
	.align		4
.L_109:
        /*0294*/ 	.byte	0x04, 0x12
        /*0296*/ 	.short	(.L_111 - .L_110)
	.align		4
.L_110:
        /*0298*/ 	.word	index@(_ZN18transformer_engine71_GLOBAL__N__fadcdbdc_38_quantize_transpose_vector_blockwise_cu_d4a478bd37block_scaled_1d_cast_transpose_kernelILb1Ef6__half13__nv_fp8_e5m2EEvPKT1_PT2_S8_PT0_SA_mmmmmmfNS_6detail25FP8BlockwiseRowwiseOptionENSB_28FP8BlockwiseColumnwiseOptionEbPKf)
        /*029c*/ 	.word	0x00000000


	//----- nvinfo : EIATTR_MIN_STACK_SIZE
	.align		4
.L_111:
        /*02a0*/ 	.byte	0x04, 0x12
        /*02a2*/ 	.short	(.L_113 - .L_112)
	.align		4
.L_112:
        /*02a4*/ 	.word	index@(_ZN18transformer_engine71_GLOBAL__N__fadcdbdc_38_quantize_transpose_vector_blockwise_cu_d4a478bd37block_scaled_1d_cast_transpose_kernelILb0Eff13__nv_fp8_e4m3EEvPKT1_PT2_S7_PT0_S9_mmmmmmfNS_6detail25FP8BlockwiseRowwiseOptionENSA_28FP8BlockwiseColumnwiseOptionEbPKf)
        /*02a8*/ 	.word	0x00000000


	//----- nvinfo : EIATTR_MIN_STACK_SIZE
	.align		4
.L_113:
        /*02ac*/ 	.byte	0x04, 0x12
        /*02ae*/ 	.short	(.L_115 - .L_114)
	.align		4
.L_114:
        /*02b0*/ 	.word	index@(_ZN18transformer_engine71_GLOBAL__N__fadcdbdc_38_quantize_transpose_vector_blockwise_cu_d4a478bd37block_scaled_1d_cast_transpose_kernelILb1Eff13__nv_fp8_e4m3EEvPKT1_PT2_S7_PT0_S9_mmmmmmfNS_6detail25FP8BlockwiseRowwiseOptionENSA_28FP8BlockwiseColumnwiseOptionEbPKf)
        /*02b4*/ 	.word	0x00000000


	//----- nvinfo : EIATTR_MIN_STACK_SIZE
	.align		4
.L_115:
        /*02b8*/ 	.byte	0x04, 0x12
        /*02ba*/ 	.short	(.L_117 - .L_116)
	.align		4
.L_116:
        /*02bc*/ 	.word	index@(_ZN18transformer_engine71_GLOBAL__N__fadcdbdc_38_quantize_transpose_vector_blockwise_cu_d4a478bd37block_scaled_1d_cast_transpose_kernelILb0Eff13__nv_fp8_e5m2EEvPKT1_PT2_S7_PT0_S9_mmmmmmfNS_6detail25FP8BlockwiseRowwiseOptionENSA_28FP8BlockwiseColumnwiseOptionEbPKf)
        /*02c0*/ 	.word	0x00000000


	//----- nvinfo : EIATTR_MIN_STACK_SIZE
	.align		4
.L_117:
        /*02c4*/ 	.byte	0x04, 0x12
        /*02c6*/ 	.short	(.L_119 - .L_118)
	.align		4
.L_118:
        /*02c8*/ 	.word	index@(_ZN18transformer_engine71_GLOBAL__N__fadcdbdc_38_quantize_transpose_vector_blockwise_cu_d4a478bd37block_scaled_1d_cast_transpose_kernelILb1Eff13__nv_fp8_e5m2EEvPKT1_PT2_S7_PT0_S9_mmmmmmfNS_6detail25FP8BlockwiseRowwiseOptionENSA_28FP8BlockwiseColumnwiseOptionEbPKf)
        /*02cc*/ 	.word	0x00000000
.L_119:


//--------------------- .nv.compat                --------------------------
	.section	.nv.compat,"",@"SHT_CUDA_COMPAT_INFO"
	.align	4
        /*0000*/ 	.byte	0x02, 0x09, 0x01, 0x00, 0x02, 0x02, 0x02, 0x00, 0x02, 0x05, 0x05, 0x00, 0x03, 0x07, 0x01, 0x01
        /*0010*/ 	.byte	0x02, 0x03, 0x00, 0x00, 0x02, 0x06, 0x01, 0x00, 0x04, 0x0b, 0x08, 0x00, 0x00, 0x00, 0x00, 0x00
        /*0020*/ 	.byte	0x00, 0x00, 0x00, 0x00


//--------------------- .nv.info._ZN18transformer_engine71_GLOBAL__N__fadcdbdc_38_quantize_transpose_vector_blockwise_cu_d4a478bd37block_scaled_1d_cast_transpose_kernelILb0Ef13__nv_bfloat1613__nv_fp8_e4m3EEvPKT1_PT2_S8_PT0_SA_mmmmmmfNS_6detail25FP8BlockwiseRowwiseOptionENSB_28FP8BlockwiseColumnwiseOptionEbPKf --------------------------
	.section	.nv.info._ZN18transformer_engine71_GLOBAL__N__fadcdbdc_38_quantize_transpose_vector_blockwise_cu_d4a478bd37block_scaled_1d_cast_transpose_kernelILb0Ef13__nv_bfloat1613__nv_fp8_e4m3EEvPKT1_PT2_S8_PT0_SA_mmmmmmfNS_6detail25FP8BlockwiseRowwiseOptionENSB_28FP8BlockwiseColumnwiseOptionEbPKf,"",@"SHT_CUDA_INFO"
	.sectionflags	@""
	.align	4


	//----- nvinfo : EIATTR_CUDA_API_VERSION
	.align		4
        /*0000*/ 	.byte	0x04, 0x37
        /*0002*/ 	.short	(.L_121 - .L_120)
.L_120:
        /*0004*/ 	.word	0x00000082


	//----- nvinfo : EIATTR_KPARAM_INFO
	.align		4
.L_121:
        /*0008*/ 	.byte	0x04, 0x17
        /*000a*/ 	.short	(.L_123 - .L_122)
.L_122:
        /*000c*/ 	.word	0x00000000
        /*0010*/ 	.short	0x000f
        /*0012*/ 	.short	0x0068
        /*0014*/ 	.byte	0x00, 0xf0, 0x21, 0x00


	//----- nvinfo : EIATTR_KPARAM_INFO
	.align		4
.L_123:
        /*0018*/ 	.byte	0x04, 0x17
        /*001a*/ 	.short	(.L_125 - .L_124)
.L_124:
        /*001c*/ 	.word	0x00000000
        /*0020*/ 	.short	0x000e
        /*0022*/ 	.short	0x0064
        /*0024*/ 	.byte	0x00, 0xf0, 0x05, 0x00


	//----- nvinfo : EIATTR_KPARAM_INFO
	.align		4
.L_125:
        /*0028*/ 	.byte	0x04, 0x17
        /*002a*/ 	.short	(.L_127 - .L_126)
.L_126:
        /*002c*/ 	.word	0x00000000
        /*0030*/ 	.short	0x000d
        /*0032*/ 	.short	0x0060
        /*0034*/ 	.byte	0x00, 0xf0, 0x11, 0x00


	//----- nvinfo : EIATTR_KPARAM_INFO
	.align		4
.L_127:
        /*0038*/ 	.byte	0x04, 0x17
        /*003a*/ 	.short	(.L_129 - .L_128)
.L_128:
        /*003c*/ 	.word	0x00000000
        /*0040*/ 	.short	0x000c
        /*0042*/ 	.short	0x005c
        /*0044*/ 	.byte	0x00, 0xf0, 0x11, 0x00


	//----- nvinfo : EIATTR_KPARAM_INFO
	.align		4
.L_129:
        /*0048*/ 	.byte	0x04, 0x17
        /*004a*/ 	.short	(.L_131 - .L_130)
.L_130:
        /*004c*/ 	.word	0x00000000
        /*0050*/ 	.short	0x000b
        /*0052*/ 	.short	0x0058
        /*0054*/ 	.byte	0x00, 0xf0, 0x11, 0x00


	//----- nvinfo : EIATTR_KPARAM_INFO
	.align		4
.L_131:
        /*0058*/ 	.byte	0x04, 0x17
        /*005a*/ 	.short	(.L_133 - .L_132)
.L_132:
        /*005c*/ 	.word	0x00000000
        /*0060*/ 	.short	0x000a
        /*0062*/ 	.short	0x0050
        /*0064*/ 	.byte	0x00, 0xf0, 0x21, 0x00


	//----- nvinfo : EIATTR_KPARAM_INFO
	.align		4
.L_133:
        /*0068*/ 	.byte	0x04, 0x17
        /*006a*/ 	.short	(.L_135 - .L_134)
.L_134:
        /*006c*/ 	.word	0x00000000
        /*0070*/ 	.short	0x0009
        /*0072*/ 	.short	0x0048
        /*0074*/ 	.byte	0x00, 0xf0, 0x21, 0x00


	//----- nvinfo : EIATTR_KPARAM_INFO
	.align		4
.L_135:
        /*0078*/ 	.byte	0x04, 0x17
        /*007a*/ 	.short	(.L_137 - .L_136)
.L_136:
        /*007c*/ 	.word	0x00000000
        /*0080*/ 	.short	0x0008
        /*0082*/ 	.short	0x0040
        /*0084*/ 	.byte	0x00, 0xf0, 0x21, 0x00


	//----- nvinfo : EIATTR_KPARAM_INFO
	.align		4
.L_137:
        /*0088*/ 	.byte	0x04, 0x17
        /*008a*/ 	.short	(.L_139 - .L_138)
.L_138:
        /*008c*/ 	.word	0x00000000
        /*0090*/ 	.short	0x0007
        /*0092*/ 	.short	0x0038
        /*0094*/ 	.byte	0x00, 0xf0, 0x21, 0x00


	//----- nvinfo : EIATTR_KPARAM_INFO
	.align		4
.L_139:
        /*0098*/ 	.byte	0x04, 0x17
        /*009a*/ 	.short	(.L_141 - .L_140)
.L_140:
        /*009c*/ 	.word	0x00000000
        /*00a0*/ 	.short	0x0006
        /*00a2*/ 	.short	0x0030
        /*00a4*/ 	.byte	0x00, 0xf0, 0x21, 0x00


	//----- nvinfo : EIATTR_KPARAM_INFO
	.align		4
.L_141:
        /*00a8*/ 	.byte	0x04, 0x17
        /*00aa*/ 	.short	(.L_143 - .L_142)
.L_142:
        /*00ac*/ 	.word	0x00000000
        /*00b0*/ 	.short	0x0005
        /*00b2*/ 	.short	0x0028
        /*00b4*/ 	.byte	0x00, 0xf0, 0x21, 0x00


	//----- nvinfo : EIATTR_KPARAM_INFO
	.align		4
.L_143:
        /*00b8*/ 	.byte	0x04, 0x17
        /*00ba*/ 	.short	(.L_145 - .L_144)
.L_144:
        /*00bc*/ 	.word	0x00000000
        /*00c0*/ 	.short	0x0004
        /*00c2*/ 	.short	0x0020
        /*00c4*/ 	.byte	0x00, 0xf0, 0x21, 0x00


	//----- nvinfo : EIATTR_KPARAM_INFO
	.align		4
.L_145:
        /*00c8*/ 	.byte	0x04, 0x17
        /*00ca*/ 	.short	(.L_147 - .L_146)
.L_146:
        /*00cc*/ 	.word	0x00000000
        /*00d0*/ 	.short	0x0003
        /*00d2*/ 	.short	0x0018
        /*00d4*/ 	.byte	0x00, 0xf0, 0x21, 0x00


	//----- nvinfo : EIATTR_KPARAM_INFO
	.align		4
.L_147:
        /*00d8*/ 	.byte	0x04, 0x17
        /*00da*/ 	.short	(.L_149 - .L_148)
.L_148:
        /*00dc*/ 	.word	0x00000000
        /*00e0*/ 	.short	0x0002
        /*00e2*/ 	.short	0x0010
        /*00e4*/ 	.byte	0x00, 0xf0, 0x21, 0x00


	//----- nvinfo : EIATTR_KPARAM_INFO
	.align		4
.L_149:
        /*00e8*/ 	.byte	0x04, 0x17
        /*00ea*/ 	.short	(.L_151 - .L_150)
.L_150:
        /*00ec*/ 	.word	0x00000000
        /*00f0*/ 	.short	0x0001
        /*00f2*/ 	.short	0x0008
        /*00f4*/ 	.byte	0x00, 0xf0, 0x21, 0x00


	//----- nvinfo : EIATTR_KPARAM_INFO
	.align		4
.L_151:
        /*00f8*/ 	.byte	0x04, 0x17
        /*00fa*/ 	.short	(.L_153 - .L_152)
.L_152:
        /*00fc*/ 	.word	0x00000000
        /*0100*/ 	.short	0x0000
        /*0102*/ 	.short	0x0000
        /*0104*/ 	.byte	0x00, 0xf0, 0x21, 0x00


	//----- nvinfo : EIATTR_SPARSE_MMA_MASK
	.align		4
.L_153:
        /*0108*/ 	.byte	0x03, 0x50
        /*010a*/ 	.short	0x0000


	//----- nvinfo : EIATTR_MAXREG_COUNT
	.align		4
        /*010c*/ 	.byte	0x03, 0x1b
        /*010e*/ 	.short	0x00ff


	//----- nvinfo : EIATTR_NUM_BARRIERS
	.align		4
        /*0110*/ 	.byte	0x02, 0x4c
        /*0112*/ 	.byte	0x01
	.zero		1


	//----- nvinfo : EIATTR_MERCURY_ISA_VERSION
	.align		4
        /*0114*/ 	.byte	0x03, 0x5f
        /*0116*/ 	.short	0x0101


	//----- nvinfo : EIATTR_UNUSED_LOAD_BYTE_OFFSET
	.align		4
        /*0118*/ 	.byte	0x04, 0x44
        /*011a*/ 	.short	(.L_155 - .L_154)


	//   ....[0]....
.L_154:
        /*011c*/ 	.word	0x00011bd0
        /*0120*/ 	.word	0x0000fff0


	//   ....[1]....
        /*0124*/ 	.word	0x00011c60
        /*0128*/ 	.word	0x00000fff


	//----- nvinfo : EIATTR_INT_WARP_WIDE_INSTR_OFFSETS
	.align		4
.L_155:
        /*012c*/ 	.byte	0x04, 0x31
        /*012e*/ 	.short	(.L_157 - .L_156)


	//   ....[0]....
.L_156:
        /*0130*/ 	.word	0x00002640


	//   ....[1]....
        /*0134*/ 	.word	0x00002690


	//   ....[2]....
        /*0138*/ 	.word	0x00002790


	//   ....[3]....
        /*013c*/ 	.word	0x00003510


	//   ....[4]....
        /*0140*/ 	.word	0x00003520


	//   ....[5]....
        /*0144*/ 	.word	0x00003530


	//   ....[6]....
        /*0148*/ 	.word	0x000044e0


	//   ....[7]....
        /*014c*/ 	.word	0x000044f0


	//   ....[8]....
        /*0150*/ 	.word	0x00004500


	//   ....[9]....
        /*0154*/ 	.word	0x000054b0


	//   ....[10]....
        /*0158*/ 	.word	0x000054c0


	//   ....[11]....
        /*015c*/ 	.word	0x000054d0


	//   ....[12]....
        /*0160*/ 	.word	0x000064a0


	//   ....[13]....
        /*0164*/ 	.word	0x000064f0


	//   ....[14]....
        /*0168*/ 	.word	0x000065f0


	//   ....[15]....
        /*016c*/ 	.word	0x00007360


	//   ....[16]....
        /*0170*/ 	.word	0x00007370


	//   ....[17]....
        /*0174*/ 	.word	0x00007380


	//   ....[18]....
        /*0178*/ 	.word	0x00008320


	//   ....[19]....
        /*017c*/ 	.word	0x00008330


	//   ....[20]....
        /*0180*/ 	.word	0x00008340


	//   ....[21]....
        /*0184*/ 	.word	0x000092e0


	//   ....[22]....
        /*0188*/ 	.word	0x000092f0


	//   ....[23]....
        /*018c*/ 	.word	0x00009300


	//   ....[24]....
        /*0190*/ 	.word	0x0000aa70


	//   ....[25]....
        /*0194*/ 	.word	0x0000aa80


	//   ....[26]....
        /*0198*/ 	.word	0x0000aa90


	//   ....[27]....
        /*019c*/ 	.word	0x0000b6b0


	//   ....[28]....
        /*01a0*/ 	.word	0x0000b6d0


	//   ....[29]....
        /*01a4*/ 	.word	0x0000b700


	//   ....[30]....
        /*01a8*/ 	.word	0x0000c4e0


	//   ....[31]....
        /*01ac*/ 	.word	0x0000c4f0


	//   ....[32]....
        /*01b0*/ 	.word	0x0000c500


	//   ....[33]....
        /*01b4*/ 	.word	0x0000d110


	//   ....[34]....
        /*01b8*/ 	.word	0x0000d130


	//   ....[35]....
        /*01bc*/ 	.word	0x0000d160


	//   ....[36]....
        /*01c0*/ 	.word	0x0000e510


	//   ....[37]....
        /*01c4*/ 	.word	0x0000e520


	//   ....[38]....
        /*01c8*/ 	.word	0x0000e530


	//   ....[39]....
        /*01cc*/ 	.word	0x0000f150


	//   ....[40]....
        /*01d0*/ 	.word	0x0000f170


	//   ....[41]....
        /*01d4*/ 	.word	0x0000f1a0


	//   ....[42]....
        /*01d8*/ 	.word	0x0000ffa0


	//   ....[43]....
        /*01dc*/ 	.word	0x0000ffb0


	//   ....[44]....
        /*01e0*/ 	.word	0x0000ffc0


	//   ....[45]....
        /*01e4*/ 	.word	0x00010bd0


	//   ....[46]....
        /*01e8*/ 	.word	0x00010bf0


	//   ....[47]....
        /*01ec*/ 	.word	0x00010c20


	//----- nvinfo : EIATTR_COOP_GROUP_MASK_REGIDS
	.align		4
.L_157:
        /*01f0*/ 	.byte	0x04, 0x29
        /*01f2*/ 	.short	(.L_159 - .L_158)


	//   ....[0]....
.L_158:
        /*01f4*/ 	.word	0x05000018


	//   ....[1]....
        /*01f8*/ 	.word	0x05000018


	//   ....[2]....
        /*01fc*/ 	.word	0x05000018


	//   ....[3]....
        /*0200*/ 	.word	0x05000018


	//   ....[4]....
        /*0204*/ 	.word	0x05000018


	//   ....[5]....
        /*0208*/ 	.word	0x05000018


	//   ....[6]....
        /*020c*/ 	.word	0x05000018


	//   ....[7]....
        /*0210*/ 	.word	0x05000018


	//   ....[8]....
        /*0214*/ 	.word	0x05000018


	//   ....[9]....
        /*0218*/ 	.word	0x05000018


	//   ....[10]....
        /*021c*/ 	.word	0x05000018


	//   ....[11]....
        /*0220*/ 	.word	0x05000018


	//   ....[12]....
        /*0224*/ 	.word	0x05000018


	//   ....[13]....
        /*0228*/ 	.word	0x05000018


	//   ....[14]....
        /*022c*/ 	.word	0x05000018


	//   ....[15]....
        /*0230*/ 	.word	0x05000018


	//   ....[16]....
        /*0234*/ 	.word	0x05000018


	//   ....[17]....
        /*0238*/ 	.word	0x05000018


	//   ....[18]....
        /*023c*/ 	.word	0x05000018


	//   ....[19]....
        /*0240*/ 	.word	0x05000018


	//   ....[20]....
        /*0244*/ 	.word	0x05000018


	//   ....[21]....
        /*0248*/ 	.word	0x05000018


	//   ....[22]....
        /*024c*/ 	.word	0x05000018


	//   ....[23]....
        /*0250*/ 	.word	0x05000018


	//   ....[24]....
        /*0254*/ 	.word	0x05000018


	//   ....[25]....
        /*0258*/ 	.word	0x05000018


	//   ....[26]....
        /*025c*/ 	.word	0x05000018


	//   ....[27]....
        /*0260*/ 	.word	0x05000018


	//   ....[28]....
        /*0264*/ 	.word	0x05000018


	//   ....[29]....
        /*0268*/ 	.word	0x05000018


	//   ....[30]....
        /*026c*/ 	.word	0x05000018


	//   ....[31]....
        /*0270*/ 	.word	0x05000018


	//   ....[32]....
        /*0274*/ 	.word	0x0500001d


	//   ....[33]....
        /*0278*/ 	.word	0x0500001d


	//   ....[34]....
        /*027c*/ 	.word	0x0500001d


	//   ....[35]....
        /*0280*/ 	.word	0x0500001d


	//   ....[36]....
        /*0284*/ 	.word	0x0500001d


	//   ....[37]....
        /*0288*/ 	.word	0x0500001d


	//   ....[38]....
        /*028c*/ 	.word	0x0500001d


	//   ....[39]....
        /*0290*/ 	.word	0x0500001d


	//   ....[40]....
        /*0294*/ 	.word	0x0500001d


	//   ....[41]....
        /*0298*/ 	.word	0x0500001d


	//   ....[42]....
        /*029c*/ 	.word	0x0500001d


	//   ....[43]....
        /*02a0*/ 	.word	0x0500001d


	//   ....[44]....
        /*02a4*/ 	.word	0x0500001d


	//   ....[45]....
        /*02a8*/ 	.word	0x0500001d


	//   ....[46]....
        /*02ac*/ 	.word	0x0500001d


	//   ....[47]....
        /*02b0*/ 	.word	0x0500001d


	//   ....[48]....
        /*02b4*/ 	.word	0x0500001d


	//   ....[49]....
        /*02b8*/ 	.word	0x0500001d


	//   ....[50]....
        /*02bc*/ 	.word	0x0500001d


	//   ....[51]....
        /*02c0*/ 	.word	0x0500001d


	//   ....[52]....
        /*02c4*/ 	.word	0x0500001d


	//   ....[53]....
        /*02c8*/ 	.word	0x0500001d


	//   ....[54]....
        /*02cc*/ 	.word	0x0500001d


	//   ....[55]....
        /*02d0*/ 	.word	0x0500001d


	//   ....[56]....
        /*02d4*/ 	.word	0x0500001d


	//   ....[57]....
        /*02d8*/ 	.word	0x0500001d


	//   ....[58]....
        /*02dc*/ 	.word	0x0500001d


	//   ....[59]....
        /*02e0*/ 	.word	0x0500001d


	//   ....[60]....
        /*02e4*/ 	.word	0x0500001d


	//   ....[61]....
        /*02e8*/ 	.word	0x0500001d


	//   ....[62]....
        /*02ec*/ 	.word	0x0500001d


	//   ....[63]....
        /*02f0*/ 	.word	0x0500001d


	//   ....[64]....
        /*02f4*/ 	.word	0xffffffff


	//   ....[65]....
        /*02f8*/ 	.word	0xffffffff


	//   ....[66]....
        /*02fc*/ 	.word	0xffffffff


	//   ....[67]....
        /*0300*/ 	.word	0xffffffff


	//   ....[68]....
        /*0304*/ 	.word	0xffffffff


	//   ....[69]....
        /*0308*/ 	.word	0xffffffff


	//   ....[70]....
        /*030c*/ 	.word	0xffffffff


	//   ....[71]....
        /*0310*/ 	.word	0xffffffff


	//   ....[72]....
        /*0314*/ 	.word	0xffffffff


	//   ....[73]....
        /*0318*/ 	.word	0xffffffff


	//   ....[74]....
        /*031c*/ 	.word	0xffffffff


	//   ....[75]....
        /*0320*/ 	.word	0xffffffff


	//   ....[76]....
        /*0324*/ 	.word	0xffffffff


	//   ....[77]....
        /*0328*/ 	.word	0xffffffff


	//   ....[78]....
        /*032c*/ 	.word	0xffffffff


	//   ....[79]....
        /*0330*/ 	.word	0xffffffff


	//   ....[80]....
        /*0334*/ 	.word	0xffffffff


	//   ....[81]....
        /*0338*/ 	.word	0xffffffff


	//   ....[82]....
        /*033c*/ 	.word	0xffffffff


	//   ....[83]....
        /*0340*/ 	.word	0xffffffff


	//   ....[84]....
        /*0344*/ 	.word	0xffffffff


	//   ....[85]....
        /*0348*/ 	.word	0xffffffff


	//   ....[86]....
        /*034c*/ 	.word	0xffffffff


	//   ....[87]....
        /*0350*/ 	.word	0xffffffff


	//   ....[88]....
        /*0354*/ 	.word	0xffffffff


	//   ....[89]....
        /*0358*/ 	.word	0xffffffff


	//   ....[90]....
        /*035c*/ 	.word	0xffffffff


	//   ....[91]....
        /*0360*/ 	.word	0xffffffff


	//   ....[92]....
        /*0364*/ 	.word	0xffffffff


	//   ....[93]....
        /*0368*/ 	.word	0xffffffff


	//   ....[94]....
        /*036c*/ 	.word	0xffffffff


	//   ....[95]....
        /*0370*/ 	.word	0xffffffff


	//   ....[96]....
        /*0374*/ 	.word	0xffffffff


	//   ....[97]....
        /*0378*/ 	.word	0xffffffff


	//   ....[98]....
        /*037c*/ 	.word	0xffffffff


	//   ....[99]....
        /*0380*/ 	.word	0xffffffff


	//   ....[100]....
        /*0384*/ 	.word	0xffffffff


	//   ....[101]....
        /*0388*/ 	.word	0xffffffff


	//   ....[102]....
        /*038c*/ 	.word	0xffffffff


	//   ....[103]....
        /*0390*/ 	.word	0xffffffff


	//   ....[104]....
        /*0394*/ 	.word	0xffffffff


	//   ....[105]....
        /*0398*/ 	.word	0xffffffff


	//   ....[106]....
        /*039c*/ 	.word	0xffffffff


	//   ....[107]....
        /*03a0*/ 	.word	0xffffffff


	//   ....[108]....
        /*03a4*/ 	.word	0xffffffff


	//   ....[109]....
        /*03a8*/ 	.word	0xffffffff


	//   ....[110]....
        /*03ac*/ 	.word	0xffffffff


	//   ....[111]....
        /*03b0*/ 	.word	0xffffffff


	//   ....[112]....
        /*03b4*/ 	.word	0xffffffff


	//   ....[113]....
        /*03b8*/ 	.word	0xffffffff


	//   ....[114]....
        /*03bc*/ 	.word	0xffffffff


	//   ....[115]....
        /*03c0*/ 	.word	0xffffffff


	//   ....[116]....
        /*03c4*/ 	.word	0xffffffff


	//   ....[117]....
        /*03c8*/ 	.word	0xffffffff


	//   ....[118]....
        /*03cc*/ 	.word	0xffffffff


	//   ....[119]....
        /*03d0*/ 	.word	0xffffffff


	//   ....[120]....
        /*03d4*/ 	.word	0xffffffff


	//   ....[121]....
        /*03d8*/ 	.word	0xffffffff


	//   ....[122]....
        /*03dc*/ 	.word	0xffffffff


	//   ....[123]....
        /*03e0*/ 	.word	0xffffffff


	//   ....[124]....
        /*03e4*/ 	.word	0xffffffff


	//   ....[125]....
        /*03e8*/ 	.word	0xffffffff


	//   ....[126]....
        /*03ec*/ 	.word	0xffffffff


	//   ....[127]....
        /*03f0*/ 	.word	0xffffffff


	//   ....[128]....
        /*03f4*/ 	.word	0xffffffff


	//   ....[129]....
        /*03f8*/ 	.word	0xffffffff


	//   ....[130]....
        /*03fc*/ 	.word	0xffffffff


	//   ....[131]....
        /*0400*/ 	.word	0xffffffff


	//   ....[132]....
        /*0404*/ 	.word	0xffffffff


	//   ....[133]....
        /*0408*/ 	.word	0xffffffff


	//   ....[134]....
        /*040c*/ 	.word	0xffffffff


	//   ....[135]....
        /*0410*/ 	.word	0xffffffff


	//   ....[136]....
        /*0414*/ 	.word	0xffffffff


	//   ....[137]....
        /*0418*/ 	.word	0xffffffff


	//   ....[138]....
        /*041c*/ 	.word	0xffffffff


	//   ....[139]....
        /*0420*/ 	.word	0xffffffff


	//   ....[140]....
        /*0424*/ 	.word	0xffffffff


	//   ....[141]....
        /*0428*/ 	.word	0xffffffff


	//   ....[142]....
        /*042c*/ 	.word	0xffffffff


	//   ....[143]....
        /*0430*/ 	.word	0xffffffff


	//   ....[144]....
        /*0434*/ 	.word	0xffffffff


	//   ....[145]....
        /*0438*/ 	.word	0xffffffff


	//   ....[146]....
        /*043c*/ 	.word	0xffffffff


	//   ....[147]....
        /*0440*/ 	.word	0xffffffff


	//   ....[148]....
        /*0444*/ 	.word	0xffffffff


	//   ....[149]....
        /*0448*/ 	.word	0xffffffff


	//   ....[150]....
        /*044c*/ 	.word	0xffffffff


	//   ....[151]....
        /*0450*/ 	.word	0xffffffff


	//   ....[152]....
        /*0454*/ 	.word	0xffffffff


	//   ....[153]....
        /*0458*/ 	.word	0xffffffff


	//   ....[154]....
        /*045c*/ 	.word	0xffffffff


	//   ....[155]....
        /*0460*/ 	.word	0xffffffff


	//   ....[156]....
        /*0464*/ 	.word	0xffffffff


	//   ....[157]....
        /*0468*/ 	.word	0xffffffff


	//   ....[158]....
        /*046c*/ 	.word	0xffffffff


	//   ....[159]....
        /*0470*/ 	.word	0xffffffff


	//   ....[160]....
        /*0474*/ 	.word	0xffffffff


	//   ....[161]....
        /*0478*/ 	.word	0xffffffff


	//   ....[162]....
        /*047c*/ 	.word	0xffffffff


	//   ....[163]....
        /*0480*/ 	.word	0xffffffff


	//   ....[164]....
        /*0484*/ 	.word	0xffffffff


	//   ....[165]....
        /*0488*/ 	.word	0xffffffff


	//   ....[166]....
        /*048c*/ 	.word	0xffffffff


	//   ....[167]....
        /*0490*/ 	.word	0xffffffff


	//   ....[168]....
        /*0494*/ 	.word	0xffffffff


	//   ....[169]....
        /*0498*/ 	.word	0xffffffff


	//   ....[170]....
        /*049c*/ 	.word	0xffffffff


	//   ....[171]....
        /*04a0*/ 	.word	0xffffffff


	//   ....[172]....
        /*04a4*/ 	.word	0xffffffff


	//   ....[173]....
        /*04a8*/ 	.word	0xffffffff


	//   ....[174]....
        /*04ac*/ 	.word	0xffffffff


	//   ....[175]....
        /*04b0*/ 	.word	0xffffffff


	//   ....[176]....
        /*04b4*/ 	.word	0xffffffff


	//   ....[177]....
        /*04b8*/ 	.word	0xffffffff


	//   ....[178]....
        /*04bc*/ 	.word	0xffffffff


	//   ....[179]....
        /*04c0*/ 	.word	0xffffffff


	//   ....[180]....
        /*04c4*/ 	.word	0xffffffff


	//   ....[181]....
        /*04c8*/ 	.word	0xffffffff


	//   ....[182]....
        /*04cc*/ 	.word	0xffffffff


	//   ....[183]....
        /*04d0*/ 	.word	0xffffffff


	//   ....[184]....
        /*04d4*/ 	.word	0xffffffff


	//   ....[185]....
        /*04d8*/ 	.word	0xffffffff


	//   ....[186]....
        /*04dc*/ 	.word	0xffffffff


	//   ....[187]....
        /*04e0*/ 	.word	0xffffffff


	//   ....[188]....
        /*04e4*/ 	.word	0xffffffff


	//   ....[189]....
        /*04e8*/ 	.word	0xffffffff


	//   ....[190]....
        /*04ec*/ 	.word	0xffffffff


	//   ....[191]....
        /*04f0*/ 	.word	0xffffffff


	//   ....[192]....
        /*04f4*/ 	.word	0xffffffff


	//   ....[193]....
        /*04f8*/ 	.word	0xffffffff


	//   ....[194]....
        /*04fc*/ 	.word	0xffffffff


	//   ....[195]....
        /*0500*/ 	.word	0xffffffff


	//   ....[196]....
        /*0504*/ 	.word	0xffffffff


	//   ....[197]....
        /*0508*/ 	.word	0xffffffff


	//   ....[198]....
        /*050c*/ 	.word	0xffffffff


	//   ....[199]....
        /*0510*/ 	.word	0xffffffff


	//   ....[200]....
        /*0514*/ 	.word	0xffffffff


	//   ....[201]....
        /*0518*/ 	.word	0xffffffff


	//   ....[202]....
        /*051c*/ 	.word	0xffffffff


	//   ....[203]....
        /*0520*/ 	.word	0xffffffff


	//   ....[204]....
        /*0524*/ 	.word	0xffffffff


	//   ....[205]....
        /*0528*/ 	.word	0xffffffff


	//   ....[206]....
        /*052c*/ 	.word	0xffffffff


	//   ....[207]....
        /*0530*/ 	.word	0xffffffff


	//   ....[208]....
        /*0534*/ 	.word	0xffffffff


	//   ....[209]....
        /*0538*/ 	.word	0xffffffff


	//   ....[210]....
        /*053c*/ 	.word	0xffffffff


	//   ....[211]....
        /*0540*/ 	.word	0xffffffff


	//   ....[212]....
        /*0544*/ 	.word	0xffffffff


	//   ....[213]....
        /*0548*/ 	.word	0xffffffff


	//   ....[214]....
        /*054c*/ 	.word	0xffffffff


	//   ....[215]....
        /*0550*/ 	.word	0xffffffff


	//   ....[216]....
        /*0554*/ 	.word	0xffffffff


	//   ....[217]....
        /*0558*/ 	.word	0xffffffff


	//   ....[218]....
        /*055c*/ 	.word	0xffffffff


	//   ....[219]....
        /*0560*/ 	.word	0xffffffff


	//   ....[220]....
        /*0564*/ 	.word	0xffffffff


	//   ....[221]....
        /*0568*/ 	.word	0xffffffff


	//   ....[222]....
        /*056c*/ 	.word	0xffffffff


	//   ....[223]....
        /*0570*/ 	.word	0xffffffff


	//   ....[224]....
        /*0574*/ 	.word	0xffffffff


	//   ....[225]....
        /*0578*/ 	.word	0xffffffff


	//   ....[226]....
        /*057c*/ 	.word	0xffffffff


	//   ....[227]....
        /*0580*/ 	.word	0xffffffff


	//   ....[228]....
        /*0584*/ 	.word	0xffffffff


	//   ....[229]....
        /*0588*/ 	.word	0xffffffff


	//   ....[230]....
        /*058c*/ 	.word	0xffffffff


	//   ....[231]....
        /*0590*/ 	.word	0xffffffff


	//   ....[232]....
        /*0594*/ 	.word	0xffffffff


	//   ....[233]....
        /*0598*/ 	.word	0xffffffff


	//   ....[234]....
        /*059c*/ 	.word	0xffffffff


	//   ....[235]....
        /*05a0*/ 	.word	0xffffffff


	//   ....[236]....
        /*05a4*/ 	.word	0xffffffff


	//   ....[237]....
        /*05a8*/ 	.word	0xffffffff


	//   ....[238]....
        /*05ac*/ 	.word	0xffffffff


	//   ....[239]....
        /*05b0*/ 	.word	0xffffffff


	//   ....[240]....
        /*05b4*/ 	.word	0xffffffff


	//   ....[241]....
        /*05b8*/ 	.word	0xffffffff


	//   ....[242]....
        /*05bc*/ 	.word	0xffffffff


	//   ....[243]....
        /*05c0*/ 	.word	0xffffffff


	//   ....[244]....
        /*05c4*/ 	.word	0xffffffff


	//   ....[245]....
        /*05c8*/ 	.word	0xffffffff


	//   ....[246]....
        /*05cc*/ 	.word	0xffffffff


	//   ....[247]....
        /*05d0*/ 	.word	0xffffffff


	//   ....[248]....
        /*05d4*/ 	.word	0xffffffff


	//   ....[249]....
        /*05d8*/ 	.word	0xffffffff


	//   ....[250]....
        /*05dc*/ 	.word	0xffffffff


	//   ....[251]....
        /*05e0*/ 	.word	0xffffffff


	//   ....[252]....
        /*05e4*/ 	.word	0xffffffff


	//   ....[253]....
        /*05e8*/ 	.word	0xffffffff


	//   ....[254]....
        /*05ec*/ 	.word	0xffffffff


	//   ....[255]....
        /*05f0*/ 	.word	0xffffffff


	//   ....[0]....
        /*05f4*/ 	.word	0x0500006b


	//   ....[1]....
        /*05f8*/ 	.word	0x0500006b


	//   ....[2]....
        /*05fc*/ 	.word	0x0500006b


	//   ....[3]....
        /*0600*/ 	.word	0x0500006b


	//   ....[4]....
        /*0604*/ 	.word	0x0500006b


	//   ....[5]....
        /*0608*/ 	.word	0x0500006b


	//   ....[6]....
        /*060c*/ 	.word	0x0500006b


	//   ....[7]....
        /*0610*/ 	.word	0x0500006b


	//   ....[8]....
        /*0614*/ 	.word	0x0500006b


	//   ....[9]....
        /*0618*/ 	.word	0x0500006b


	//   ....[10]....
        /*061c*/ 	.word	0x0500006b


	//   ....[11]....
        /*0620*/ 	.word	0x0500006b


	//   ....[12]....
        /*0624*/ 	.word	0x0500006b


	//   ....[13]....
        /*0628*/ 	.word	0x0500006b


	//   ....[14]....
        /*062c*/ 	.word	0x0500006b


	//   ....[15]....
        /*0630*/ 	.word	0x0500006b


	//   ....[16]....
        /*0634*/ 	.word	0x0500006b


	//   ....[17]....
        /*0638*/ 	.word	0x0500006b


	//   ....[18]....
        /*063c*/ 	.word	0x0500006b


	//   ....[19]....
        /*0640*/ 	.word	0x0500006b


	//   ....[20]....
        /*0644*/ 	.word	0x0500006b


	//   ....[21]....
        /*0648*/ 	.word	0x0500006b


	//   ....[22]....
        /*064c*/ 	.word	0x0500006b


	//   ....[23]....
        /*0650*/ 	.word	0x0500006b


	//   ....[24]....
        /*0654*/ 	.word	0x0500006b


	//   ....[25]....
        /*0658*/ 	.word	0x0500006b


	//   ....[26]....
        /*065c*/ 	.word	0x0500006b


	//   ....[27]....
        /*0660*/ 	.word	0x0500006b


	//   ....[28]....
        /*0664*/ 	.word	0x0500006b


	//   ....[29]....
        /*0668*/ 	.word	0x0500006b


	//   ....[30]....
        /*066c*/ 	.word	0x0500006b


	//   ....[31]....
        /*0670*/ 	.word	0x0500006b


	//   ....[32]....
        /*0674*/ 	.word	0x0500006b


	//   ....[33]....
        /*0678*/ 	.word	0x0500006b


	//   ....[34]....
        /*067c*/ 	.word	0x0500006b


	//   ....[35]....
        /*0680*/ 	.word	0x0500006b


	//   ....[36]....
        /*0684*/ 	.word	0x0500006b


	//   ....[37]....
        /*0688*/ 	.word	0x0500006b


	//   ....[38]....
        /*068c*/ 	.word	0x0500006b


	//   ....[39]....
        /*0690*/ 	.word	0x0500006b


	//   ....[40]....
        /*0694*/ 	.word	0x0500006b


	//   ....[41]....
        /*0698*/ 	.word	0x0500006b


	//   ....[42]....
        /*069c*/ 	.word	0x0500006b


	//   ....[43]....
        /*06a0*/ 	.word	0x0500006b


	//   ....[44]....
        /*06a4*/ 	.word	0x0500006b


	//   ....[45]....
        /*06a8*/ 	.word	0x0500006b


	//   ....[46]....
        /*06ac*/ 	.word	0x0500006b


	//   ....[47]....
        /*06b0*/ 	.word	0x0500006b


	//   ....[48]....
        /*06b4*/ 	.word	0x0500006b


	//   ....[49]....
        /*06b8*/ 	.word	0x0500006b


	//   ....[50]....
        /*06bc*/ 	.word	0x0500006b


	//   ....[51]....
        /*06c0*/ 	.word	0x0500006b


	//   ....[52]....
        /*06c4*/ 	.word	0x0500006b


	//   ....[53]....
        /*06c8*/ 	.word	0x0500006b


	//   ....[54]....
        /*06cc*/ 	.word	0x0500006b


	//   ....[55]....
        /*06d0*/ 	.word	0x0500006b


	//   ....[56]....
        /*06d4*/ 	.word	0x0500006b


	//   ....[57]....
        /*06d8*/ 	.word	0x0500006b


	//   ....[58]....
        /*06dc*/ 	.word	0x0500006b


	//   ....[59]....
        /*06e0*/ 	.word	0x0500006b


	//   ....[60]....
        /*06e4*/ 	.word	0x0500006b


	//   ....[61]....
        /*06e8*/ 	.word	0x0500006b


	//   ....[62]....
        /*06ec*/ 	.word	0x0500006b


	//   ....[63]....
        /*06f0*/ 	.word	0x0500006b


	//   ....[64]....
        /*06f4*/ 	.word	0x0500006b


	//   ....[65]....
        /*06f8*/ 	.word	0x0500006b


	//   ....[66]....
        /*06fc*/ 	.word	0x0500006b


	//   ....[67]....
        /*0700*/ 	.word	0x0500006b


	//   ....[68]....
        /*0704*/ 	.word	0x0500006b


	//   ....[69]....
        /*0708*/ 	.word	0x0500006b


	//   ....[70]....
        /*070c*/ 	.word	0x0500006b


	//   ....[71]....
        /*0710*/ 	.word	0x0500006b


	//   ....[72]....
        /*0714*/ 	.word	0x0500006b


	//   ....[73]....
        /*0718*/ 	.word	0x0500006b


	//   ....[74]....
        /*071c*/ 	.word	0x0500006b


	//   ....[75]....
        /*0720*/ 	.word	0x0500006b


	//   ....[76]....
        /*0724*/ 	.word	0x0500006b


	//   ....[77]....
        /*0728*/ 	.word	0x0500006b


	//   ....[78]....
        /*072c*/ 	.word	0x0500006b


	//   ....[79]....
        /*0730*/ 	.word	0x0500006b


	//   ....[80]....
        /*0734*/ 	.word	0x0500006b


	//   ....[81]....
        /*0738*/ 	.word	0x0500006b


	//   ....[82]....
        /*073c*/ 	.word	0x0500006b


	//   ....[83]....
        /*0740*/ 	.word	0x0500006b


	//   ....[84]....
        /*0744*/ 	.word	0x0500006b


	//   ....[85]....
        /*0748*/ 	.word	0x0500006b


	//   ....[86]....
        /*074c*/ 	.word	0x0500006b


	//   ....[87]....
        /*0750*/ 	.word	0x0500006b


	//   ....[88]....
        /*0754*/ 	.word	0x0500006b


	//   ....[89]....
        /*0758*/ 	.word	0x0500006b


	//   ....[90]....
        /*075c*/ 	.word	0x0500006b


	//   ....[91]....
        /*0760*/ 	.word	0x0500006b


	//   ....[92]....
        /*0764*/ 	.word	0x0500006b


	//   ....[93]....
        /*0768*/ 	.word	0x0500006b


	//   ....[94]....
        /*076c*/ 	.word	0x0500006b


	//   ....[95]....
        /*0770*/ 	.word	0x0500006b


	//   ....[96]....
        /*0774*/ 	.word	0x0500006b


	//   ....[97]....
        /*0778*/ 	.word	0x0500006b


	//   ....[98]....
        /*077c*/ 	.word	0x0500006b


	//   ....[99]....
        /*0780*/ 	.word	0x0500006b


	//   ....[100]....
        /*0784*/ 	.word	0x0500006b


	//   ....[101]....
        /*0788*/ 	.word	0x0500006b


	//   ....[102]....
        /*078c*/ 	.word	0x0500006b


	//   ....[103]....
        /*0790*/ 	.word	0x0500006b


	//   ....[104]....
        /*0794*/ 	.word	0x0500006b


	//   ....[105]....
        /*0798*/ 	.word	0x0500006b


	//   ....[106]....
        /*079c*/ 	.word	0x0500006b


	//   ....[107]....
        /*07a0*/ 	.word	0x0500006b


	//   ....[108]....
        /*07a4*/ 	.word	0x0500006b


	//   ....[109]....
        /*07a8*/ 	.word	0x0500006b


	//   ....[110]....
        /*07ac*/ 	.word	0x0500006b


	//   ....[111]....
        /*07b0*/ 	.word	0x0500006b


	//   ....[112]....
        /*07b4*/ 	.word	0x0500006b


	//   ....[113]....
        /*07b8*/ 	.word	0x0500006b


	//   ....[114]....
        /*07bc*/ 	.word	0x0500006b


	//   ....[115]....
        /*07c0*/ 	.word	0x0500006b


	//   ....[116]....
        /*07c4*/ 	.word	0x0500006b


	//   ....[117]....
        /*07c8*/ 	.word	0x0500006b


	//   ....[118]....
        /*07cc*/ 	.word	0x0500006b


	//   ....[119]....
        /*07d0*/ 	.word	0x0500006b


	//   ....[120]....
        /*07d4*/ 	.word	0x0500006b


	//   ....[121]....
        /*07d8*/ 	.word	0x0500006b


	//   ....[122]....
        /*07dc*/ 	.word	0x0500006b


	//   ....[123]....
        /*07e0*/ 	.word	0x0500006b


	//   ....[124]....
        /*07e4*/ 	.word	0x0500006b


	//   ....[125]....
        /*07e8*/ 	.word	0x0500006b


	//   ....[126]....
        /*07ec*/ 	.word	0x0500006b


	//   ....[127]....
        /*07f0*/ 	.word	0x0500006b


	//   ....[128]....
        /*07f4*/ 	.word	0x0500006b


	//   ....[129]....
        /*07f8*/ 	.word	0x0500006b


	//   ....[130]....
        /*07fc*/ 	.word	0x0500006b


	//   ....[131]....
        /*0800*/ 	.word	0x0500006b


	//   ....[132]....
        /*0804*/ 	.word	0x0500006b


	//   ....[133]....
        /*0808*/ 	.word	0x0500006b


	//   ....[134]....
        /*080c*/ 	.word	0x0500006b


	//   ....[135]....
        /*0810*/ 	.word	0x0500006b


	//   ....[136]....
        /*0814*/ 	.word	0x0500006b


	//   ....[137]....
        /*0818*/ 	.word	0x0500006b


	//   ....[138]....
        /*081c*/ 	.word	0x0500006b


	//   ....[139]....
        /*0820*/ 	.word	0x0500006b


	//   ....[140]....
        /*0824*/ 	.word	0x0500006b


	//   ....[141]....
        /*0828*/ 	.word	0x0500006b


	//   ....[142]....
        /*082c*/ 	.word	0x0500006b


	//   ....[143]....
        /*0830*/ 	.word	0x0500006b


	//   ....[144]....
        /*0834*/ 	.word	0x0500006b


	//   ....[145]....
        /*0838*/ 	.word	0x0500006b


	//   ....[146]....
        /*083c*/ 	.word	0x0500006b


	//   ....[147]....
        /*0840*/ 	.word	0x0500006b


	//   ....[148]....
        /*0844*/ 	.word	0x0500006b


	//   ....[149]....
        /*0848*/ 	.word	0x0500006b


	//   ....[150]....
        /*084c*/ 	.word	0x0500006b


	//   ....[151]....
        /*0850*/ 	.word	0x0500006b


	//   ....[152]....
        /*0854*/ 	.word	0x0500006b


	//   ....[153]....
        /*0858*/ 	.word	0x0500006b


	//   ....[154]....
        /*085c*/ 	.word	0x0500006b


	//   ....[155]....
        /*0860*/ 	.word	0x0500006b


	//   ....[156]....
        /*0864*/ 	.word	0x0500006b


	//   ....[157]....
        /*0868*/ 	.word	0x0500006b


	//   ....[158]....
        /*086c*/ 	.word	0x0500006b


	//   ....[159]....
        /*0870*/ 	.word	0x0500006b


	//   ....[160]....
        /*0874*/ 	.word	0x0500006b


	//   ....[161]....
        /*0878*/ 	.word	0x0500006b


	//   ....[162]....
        /*087c*/ 	.word	0x0500006b


	//   ....[163]....
        /*0880*/ 	.word	0x0500006b


	//   ....[164]....
        /*0884*/ 	.word	0x0500006b


	//   ....[165]....
        /*0888*/ 	.word	0x0500006b


	//   ....[166]....
        /*088c*/ 	.word	0x0500006b


	//   ....[167]....
        /*0890*/ 	.word	0x0500006b


	//   ....[168]....
        /*0894*/ 	.word	0x0500006b


	//   ....[169]....
        /*0898*/ 	.word	0x0500006b


	//   ....[170]....
        /*089c*/ 	.word	0x0500006b


	//   ....[171]....
        /*08a0*/ 	.word	0x0500006b


	//   ....[172]....
        /*08a4*/ 	.word	0x0500006b


	//   ....[173]....
        /*08a8*/ 	.word	0x0500006b


	//   ....[174]....
        /*08ac*/ 	.word	0x0500006b


	//   ....[175]....
        /*08b0*/ 	.word	0x0500006b


	//   ....[176]....
        /*08b4*/ 	.word	0x0500006b


	//   ....[177]....
        /*08b8*/ 	.word	0x0500006b


	//   ....[178]....
        /*08bc*/ 	.word	0x0500006b


	//   ....[179]....
        /*08c0*/ 	.word	0x0500006b


	//   ....[180]....
        /*08c4*/ 	.word	0x0500006b


	//   ....[181]....
        /*08c8*/ 	.word	0x0500006b


	//   ....[182]....
        /*08cc*/ 	.word	0x0500006b


	//   ....[183]....
        /*08d0*/ 	.word	0x0500006b


	//   ....[184]....
        /*08d4*/ 	.word	0x0500006b


	//   ....[185]....
        /*08d8*/ 	.word	0x0500006b


	//   ....[186]....
        /*08dc*/ 	.word	0x0500006b


	//   ....[187]....
        /*08e0*/ 	.word	0x0500006b


	//   ....[188]....
        /*08e4*/ 	.word	0x0500006b


	//   ....[189]....
        /*08e8*/ 	.word	0x0500006b


	//   ....[190]....
        /*08ec*/ 	.word	0x0500006b


	//   ....[191]....
        /*08f0*/ 	.word	0x0500006b


	//   ....[192]....
        /*08f4*/ 	.word	0x0500006b


	//   ....[193]....
        /*08f8*/ 	.word	0x0500006b


	//   ....[194]....
        /*08fc*/ 	.word	0x0500006b


	//   ....[195]....
        /*0900*/ 	.word	0x0500006b


	//   ....[196]....
        /*0904*/ 	.word	0x0500006b


	//   ....[197]....
        /*0908*/ 	.word	0x0500006b


	//   ....[198]....
        /*090c*/ 	.word	0x0500006b


	//   ....[199]....
        /*0910*/ 	.word	0x0500006b


	//   ....[200]....
        /*0914*/ 	.word	0x0500006b


	//   ....[201]....
        /*0918*/ 	.word	0x0500006b


	//   ....[202]....
        /*091c*/ 	.word	0x0500006b


	//   ....[203]....
        /*0920*/ 	.word	0x0500006b


	//   ....[204]....
        /*0924*/ 	.word	0x0500006b


	//   ....[205]....
        /*0928*/ 	.word	0x0500006b


	//   ....[206]....
        /*092c*/ 	.word	0x0500006b


	//   ....[207]....
        /*0930*/ 	.word	0x0500006b


	//   ....[208]....
        /*0934*/ 	.word	0x0500006b


	//   ....[209]....
        /*0938*/ 	.word	0x0500006b


	//   ....[210]....
        /*093c*/ 	.word	0x0500006b


	//   ....[211]....
        /*0940*/ 	.word	0x0500006b


	//   ....[212]....
        /*0944*/ 	.word	0x0500006b


	//   ....[213]....
        /*0948*/ 	.word	0x0500006b


	//   ....[214]....
        /*094c*/ 	.word	0x0500006b


	//   ....[215]....
        /*0950*/ 	.word	0x0500006b


	//   ....[216]....
        /*0954*/ 	.word	0x0500006b


	//   ....[217]....
        /*0958*/ 	.word	0x0500006b


	//   ....[218]....
        /*095c*/ 	.word	0x0500006b


	//   ....[219]....
        /*0960*/ 	.word	0x0500006b


	//   ....[220]....
        /*0964*/ 	.word	0x0500006b


	//   ....[221]....
        /*0968*/ 	.word	0x0500006b


	//   ....[222]....
        /*096c*/ 	.word	0x0500006b


	//   ....[223]....
        /*0970*/ 	.word	0x0500006b


	//   ....[224]....
        /*0974*/ 	.word	0x0500006b


	//   ....[225]....
        /*0978*/ 	.word	0x0500006b


	//   ....[226]....
        /*097c*/ 	.word	0x0500006b


	//   ....[227]....
        /*0980*/ 	.word	0x0500006b


	//   ....[228]....
        /*0984*/ 	.word	0x0500006b


	//   ....[229]....
        /*0988*/ 	.word	0x0500006b


	//   ....[230]....
        /*098c*/ 	.word	0x0500006b


	//   ....[231]....
        /*0990*/ 	.word	0x0500006b


	//   ....[232]....
        /*0994*/ 	.word	0x0500006b


	//   ....[233]....
        /*0998*/ 	.word	0x0500006b


	//   ....[234]....
        /*099c*/ 	.word	0x0500006b


	//   ....[235]....
        /*09a0*/ 	.word	0x0500006b


	//   ....[236]....
        /*09a4*/ 	.word	0x0500006b


	//   ....[237]....
        /*09a8*/ 	.word	0x0500006b


	//   ....[238]....
        /*09ac*/ 	.word	0x0500006b


	//   ....[239]....
        /*09b0*/ 	.word	0x0500006b


	//   ....[240]....
        /*09b4*/ 	.word	0x0500006b


	//   ....[241]....
        /*09b8*/ 	.word	0x0500006b


	//   ....[242]....
        /*09bc*/ 	.word	0x0500006b


	//   ....[243]....
        /*09c0*/ 	.word	0x0500006b


	//   ....[244]....
        /*09c4*/ 	.word	0x0500006b


	//   ....[245]....
        /*09c8*/ 	.word	0x0500006b


	//   ....[246]....
        /*09cc*/ 	.word	0x0500006b


	//   ....[247]....
        /*09d0*/ 	.word	0x0500006b


	//   ....[248]....
        /*09d4*/ 	.word	0x0500006b


	//   ....[249]....
        /*09d8*/ 	.word	0x0500006b


	//   ....[250]....
        /*09dc*/ 	.word	0x0500006b


	//   ....[251]....
        /*09e0*/ 	.word	0x0500006b


	//   ....[252]....
        /*09e4*/ 	.word	0x0500006b


	//   ....[253]....
        /*09e8*/ 	.word	0x0500006b


	//   ....[254]....
        /*09ec*/ 	.word	0x0500006b


	//   ....[255]....
        /*09f0*/ 	.word	0x0500006b


	//----- nvinfo : EIATTR_COOP_GROUP_INSTR_OFFSETS
	.align		4
.L_159:
        /*09f4*/ 	.byte	0x04, 0x28
        /*09f6*/ 	.short	(.L_161 - .L_160)


	//   ....[0]....
.L_160:
        /*09f8*/ 	.word	0x000028b0


	//   ....[1]....
        /*09fc*/ 	.word	0x000028d0


	//   ....[2]....
        /*0a00*/ 	.word	0x000028f0


	//   ....[3]....
        /*0a04*/ 	.word	0x00002910


	//   ....[4]....
        /*0a08*/ 	.word	0x00003870


	//   ....[5]....
        /*0a0c*/ 	.word	0x00003890


	//   ....[6]....
        /*0a10*/ 	.word	0x000038b0


	//   ....[7]....
        /*0a14*/ 	.word	0x000038d0


	//   ....[8]....
        /*0a18*/ 	.word	0x00004840


	//   ....[9]....
        /*0a1c*/ 	.word	0x00004860


	//   ....[10]....
        /*0a20*/ 	.word	0x00004880


	//   ....[11]....
        /*0a24*/ 	.word	0x000048a0


	//   ....[12]....
        /*0a28*/ 	.word	0x00005820


	//   ....[13]....
        /*0a2c*/ 	.word	0x00005840


	//   ....[14]....
        /*0a30*/ 	.word	0x00005860


	//   ....[15]....
        /*0a34*/ 	.word	0x00005880


	//   ....[16]....
        /*0a38*/ 	.word	0x00006710


	//   ....[17]....
        /*0a3c*/ 	.word	0x00006730


	//   ....[18]....
        /*0a40*/ 	.word	0x00006750


	//   ....[19]....
        /*0a44*/ 	.word	0x00006770


	//   ....[20]....
        /*0a48*/ 	.word	0x000076c0


	//   ....[21]....
        /*0a4c*/ 	.word	0x000076e0


	//   ....[22]....
        /*0a50*/ 	.word	0x00007700


	//   ....[23]....
        /*0a54*/ 	.word	0x00007720


	//   ....[24]....
        /*0a58*/ 	.word	0x00008680


	//   ....[25]....
        /*0a5c*/ 	.word	0x000086a0


	//   ....[26]....
        /*0a60*/ 	.word	0x000086c0


	//   ....[27]....
        /*0a64*/ 	.word	0x000086e0


	//   ....[28]....
        /*0a68*/ 	.word	0x00009650


	//   ....[29]....
        /*0a6c*/ 	.word	0x00009670


	//   ....[30]....
        /*0a70*/ 	.word	0x00009690


	//   ....[31]....
        /*0a74*/ 	.word	0x000096b0


	//   ....[32]....
        /*0a78*/ 	.word	0x0000aac0


	//   ....[33]....
        /*0a7c*/ 	.word	0x0000aae0


	//   ....[34]....
        /*0a80*/ 	.word	0x0000ab00


	//   ....[35]....
        /*0a84*/ 	.word	0x0000ab20


	//   ....[36]....
        /*0a88*/ 	.word	0x0000b8f0


	//   ....[37]....
        /*0a8c*/ 	.word	0x0000b910


	//   ....[38]....
        /*0a90*/ 	.word	0x0000b930


	//   ....[39]....
        /*0a94*/ 	.word	0x0000b950


	//   ....[40]....
        /*0a98*/ 	.word	0x0000c530


	//   ....[41]....
        /*0a9c*/ 	.word	0x0000c550


	//   ....[42]....
        /*0aa0*/ 	.word	0x0000c570


	//   ....[43]....
        /*0aa4*/ 	.word	0x0000c590


	//   ....[44]....
        /*0aa8*/ 	.word	0x0000d350


	//   ....[45]....
        /*0aac*/ 	.word	0x0000d370


	//   ....[46]....
        /*0ab0*/ 	.word	0x0000d390


	//   ....[47]....
        /*0ab4*/ 	.word	0x0000d3b0


	//   ....[48]....
        /*0ab8*/ 	.word	0x0000e560


	//   ....[49]....
        /*0abc*/ 	.word	0x0000e580


	//   ....[50]....
        /*0ac0*/ 	.word	0x0000e5a0


	//   ....[51]....
        /*0ac4*/ 	.word	0x0000e5c0


	//   ....[52]....
        /*0ac8*/ 	.word	0x0000f390


	//   ....[53]....
        /*0acc*/ 	.word	0x0000f3b0


	//   ....[54]....
        /*0ad0*/ 	.word	0x0000f3d0


	//   ....[55]....
        /*0ad4*/ 	.word	0x0000f3f0


	//   ....[56]....
        /*0ad8*/ 	.word	0x0000fff0


	//   ....[57]....
        /*0adc*/ 	.word	0x00010010


	//   ....[58]....
        /*0ae0*/ 	.word	0x00010030


	//   ....[59]....
        /*0ae4*/ 	.word	0x00010050


	//   ....[60]....
        /*0ae8*/ 	.word	0x00010e10


	//   ....[61]....
        /*0aec*/ 	.word	0x00010e30


	//   ....[62]....
        /*0af0*/ 	.word	0x00010e50


	//   ....[63]....
        /*0af4*/ 	.word	0x00010e70


	//   ....[64]....
        /*0af8*/ 	.word	0x00012330


	//   ....[65]....
        /*0afc*/ 	.word	0x00012350


	//   ....[66]....
        /*0b00*/ 	.word	0x00012370


	//   ....[67]....
        /*0b04*/ 	.word	0x00012390


	//   ....[68]....
        /*0b08*/ 	.word	0x000123b0


	//   ....[69]....
        /*0b0c*/ 	.word	0x000123d0


	//   ....[70]....
        /*0b10*/ 	.word	0x00012740


	//   ....[71]....
        /*0b14*/ 	.word	0x00012760


	//   ....[72]....
        /*0b18*/ 	.word	0x00012780


	//   ....[73]....
        /*0b1c*/ 	.word	0x000127a0


	//   ....[74]....
        /*0b20*/ 	.word	0x000127c0


	//   ....[75]....
        /*0b24*/ 	.word	0x000127e0


	//   ....[76]....
        /*0b28*/ 	.word	0x00012b30


	//   ....[77]....
        /*0b2c*/ 	.word	0x00012b50


	//   ....[78]....
        /*0b30*/ 	.word	0x00012b70


	//   ....[79]....
        /*0b34*/ 	.word	0x00012b90


	//   ....[80]....
        /*0b38*/ 	.word	0x00012bb0


	//   ....[81]....
        /*0b3c*/ 	.word	0x00012bd0


	//   ....[82]....
        /*0b40*/ 	.word	0x00012f20


	//   ....[83]....
        /*0b44*/ 	.word	0x00012f40


	//   ....[84]....
        /*0b48*/ 	.word	0x00012f60


	//   ....[85]....
        /*0b4c*/ 	.word	0x00012f80


	//   ....[86]....
        /*0b50*/ 	.word	0x00012fa0


	//   ....[87]....
        /*0b54*/ 	.word	0x00012fc0


	//   ....[88]....
        /*0b58*/ 	.word	0x00013310


	//   ....[89]....
        /*0b5c*/ 	.word	0x00013330


	//   ....[90]....
        /*0b60*/ 	.word	0x00013350


	//   ....[91]....
        /*0b64*/ 	.word	0x00013370


	//   ....[92]....
        /*0b68*/ 	.word	0x00013390


	//   ....[93]....
        /*0b6c*/ 	.word	0x000133b0


	//   ....[94]....
        /*0b70*/ 	.word	0x00013700


	//   ....[95]....
        /*0b74*/ 	.word	0x00013720


	//   ....[96]....
        /*0b78*/ 	.word	0x00013740


	//   ....[97]....
        /*0b7c*/ 	.word	0x00013760


	//   ....[98]....
        /*0b80*/ 	.word	0x00013780


	//   ....[99]....
        /*0b84*/ 	.word	0x000137a0


	//   ....[100]....
        /*0b88*/ 	.word	0x00013af0


	//   ....[101]....
        /*0b8c*/ 	.word	0x00013b10


	//   ....[102]....
        /*0b90*/ 	.word	0x00013b30


	//   ....[103]....
        /*0b94*/ 	.word	0x00013b50


	//   ....[104]....
        /*0b98*/ 	.word	0x00013b70


	//   ....[105]....
        /*0b9c*/ 	.word	0x00013b90


	//   ....[106]....
        /*0ba0*/ 	.word	0x00013ee0


	//   ....[107]....
        /*0ba4*/ 	.word	0x00013f00


	//   ....[108]....
        /*0ba8*/ 	.word	0x00013f20


	//   ....[109]....
        /*0bac*/ 	.word	0x00013f40


	//   ....[110]....
        /*0bb0*/ 	.word	0x00013f60


	//   ....[111]....
        /*0bb4*/ 	.word	0x00013f80


	//   ....[112]....
        /*0bb8*/ 	.word	0x000142d0


	//   ....[113]....
        /*0bbc*/ 	.word	0x000142f0


	//   ....[114]....
        /*0bc0*/ 	.word	0x00014310


	//   ....[115]....
        /*0bc4*/ 	.word	0x00014330


	//   ....[116]....
        /*0bc8*/ 	.word	0x00014350


	//   ....[117]....
        /*0bcc*/ 	.word	0x00014370


	//   ....[118]....
        /*0bd0*/ 	.word	0x00014780


	//   ....[119]....
        /*0bd4*/ 	.word	0x000147a0


	//   ....[120]....
        /*0bd8*/ 	.word	0x000147c0


	//   ....[121]....
        /*0bdc*/ 	.word	0x000147e0


	//   ....[122]....
        /*0be0*/ 	.word	0x00014800


	//   ....[123]....
        /*0be4*/ 	.word	0x00014820


	//   ....[124]....
        /*0be8*/ 	.word	0x00014c30


	//   ....[125]....
        /*0bec*/ 	.word	0x00014c50


	//   ....[126]....
        /*0bf0*/ 	.word	0x00014c70


	//   ....[127]....
        /*0bf4*/ 	.word	0x00014c90


	//   ....[128]....
        /*0bf8*/ 	.word	0x00014cb0


	//   ....[129]....
        /*0bfc*/ 	.word	0x00014cd0


	//   ....[130]....
        /*0c00*/ 	.word	0x00015130


	//   ....[131]....
        /*0c04*/ 	.word	0x00015150


	//   ....[132]....
        /*0c08*/ 	.word	0x00015170


	//   ....[133]....
        /*0c0c*/ 	.word	0x00015190


	//   ....[134]....
        /*0c10*/ 	.word	0x000151b0


	//   ....[135]....
        /*0c14*/ 	.word	0x000151d0


	//   ....[136]....
        /*0c18*/ 	.word	0x000155d0


	//   ....[137]....
        /*0c1c*/ 	.word	0x000155f0


	//   ....[138]....
        /*0c20*/ 	.word	0x00015610


	//   ....[139]....
        /*0c24*/ 	.word	0x00015630


	//   ....[140]....
        /*0c28*/ 	.word	0x00015650


	//   ....[141]....
        /*0c2c*/ 	.word	0x00015670


	//   ....[142]....
        /*0c30*/ 	.word	0x00015a70


	//   ....[143]....
        /*0c34*/ 	.word	0x00015a90


	//   ....[144]....
        /*0c38*/ 	.word	0x00015ab0


	//   ....[145]....
        /*0c3c*/ 	.word	0x00015ad0


	//   ....[146]....
        /*0c40*/ 	.word	0x00015af0


	//   ....[147]....
        /*0c44*/ 	.word	0x00015b10


	//   ....[148]....
        /*0c48*/ 	.word	0x00015f10


	//   ....[149]....
        /*0c4c*/ 	.word	0x00015f30


	//   ....[150]....
        /*0c50*/ 	.word	0x00015f50


	//   ....[151]....
        /*0c54*/ 	.word	0x00015f70


	//   ....[152]....
        /*0c58*/ 	.word	0x00015f90


	//   ....[153]....
        /*0c5c*/ 	.word	0x00015fb0


	//   ....[154]....
        /*0c60*/ 	.word	0x000163b0


	//   ....[155]....
        /*0c64*/ 	.word	0x000163d0


	//   ....[156]....
        /*0c68*/ 	.word	0x000163f0


	//   ....[157]....
        /*0c6c*/ 	.word	0x00016410


	//   ....[158]....
        /*0c70*/ 	.word	0x00016430


	//   ....[159]....
        /*0c74*/ 	.word	0x00016450


	//   ....[160]....
        /*0c78*/ 	.word	0x000167a0


	//   ....[161]....
        /*0c7c*/ 	.word	0x000167c0


	//   ....[162]....
        /*0c80*/ 	.word	0x000167e0


	//   ....[163]....
        /*0c84*/ 	.word	0x00016800


	//   ....[164]....
        /*0c88*/ 	.word	0x00016820


	//   ....[165]....
        /*0c8c*/ 	.word	0x00016840


	//   ....[166]....
        /*0c90*/ 	.word	0x00016ba0


	//   ....[167]....
        /*0c94*/ 	.word	0x00016bc0


	//   ....[168]....
        /*0c98*/ 	.word	0x00016be0


	//   ....[169]....
        /*0c9c*/ 	.word	0x00016c00


	//   ....[170]....
        /*0ca0*/ 	.word	0x00016c20


	//   ....[171]....
        /*0ca4*/ 	.word	0x00016c40


	//   ....[172]....
        /*0ca8*/ 	.word	0x00016f80


	//   ....[173]....
        /*0cac*/ 	.word	0x00016fa0


	//   ....[174]....
        /*0cb0*/ 	.word	0x00016fc0


	//   ....[175]....
        /*0cb4*/ 	.word	0x00016fe0


	//   ....[176]....
        /*0cb8*/ 	.word	0x00017000


	//   ....[177]....
        /*0cbc*/ 	.word	0x00017020


	//   ....[178]....
        /*0cc0*/ 	.word	0x00017360


	//   ....[179]....
        /*0cc4*/ 	.word	0x00017380


	//   ....[180]....
        /*0cc8*/ 	.word	0x000173a0


	//   ....[181]....
        /*0ccc*/ 	.word	0x000173c0


	//   ....[182]....
        /*0cd0*/ 	.word	0x000173e0


	//   ....[183]....
        /*0cd4*/ 	.word	0x00017400


	//   ....[184]....
        /*0cd8*/ 	.word	0x00017740


	//   ....[185]....
        /*0cdc*/ 	.word	0x00017760


	//   ....[186]....
        /*0ce0*/ 	.word	0x00017780


	//   ....[187]....
        /*0ce4*/ 	.word	0x000177a0


	//   ....[188]....
        /*0ce8*/ 	.word	0x000177c0


	//   ....[189]....
        /*0cec*/ 	.word	0x000177e0


	//   ....[190]....
        /*0cf0*/ 	.word	0x00017b20


	//   ....[191]....
        /*0cf4*/ 	.word	0x00017b40


	//   ....[192]....
        /*0cf8*/ 	.word	0x00017b60


	//   ....[193]....
        /*0cfc*/ 	.word	0x00017b80


	//   ....[194]....
        /*0d00*/ 	.word	0x00017ba0


	//   ....[195]....
        /*0d04*/ 	.word	0x00017bc0


	//   ....[196]....
        /*0d08*/ 	.word	0x00017f00


	//   ....[197]....
        /*0d0c*/ 	.word	0x00017f20


	//   ....[198]....
        /*0d10*/ 	.word	0x00017f40


	//   ....[199]....
        /*0d14*/ 	.word	0x00017f60


	//   ....[200]....
        /*0d18*/ 	.word	0x00017f80


	//   ....[201]....
        /*0d1c*/ 	.word	0x00017fa0


	//   ....[202]....
        /*0d20*/ 	.word	0x000182e0


	//   ....[203]....
        /*0d24*/ 	.word	0x00018300


	//   ....[204]....
        /*0d28*/ 	.word	0x00018320


	//   ....[205]....
        /*0d2c*/ 	.word	0x00018340


	//   ....[206]....
        /*0d30*/ 	.word	0x00018360


	//   ....[207]....
        /*0d34*/ 	.word	0x00018380


	//   ....[208]....
        /*0d38*/ 	.word	0x000186c0


	//   ....[209]....
        /*0d3c*/ 	.word	0x000186e0


	//   ....[210]....
        /*0d40*/ 	.word	0x00018700


	//   ....[211]....
        /*0d44*/ 	.word	0x00018720


	//   ....[212]....
        /*0d48*/ 	.word	0x00018740


	//   ....[213]....
        /*0d4c*/ 	.word	0x00018760


	//   ....[214]....
        /*0d50*/ 	.word	0x00018b60


	//   ....[215]....
        /*0d54*/ 	.word	0x00018b80


	//   ....[216]....
        /*0d58*/ 	.word	0x00018ba0


	//   ....[217]....
        /*0d5c*/ 	.word	0x00018bc0


	//   ....[218]....
        /*0d60*/ 	.word	0x00018be0


	//   ....[219]....
        /*0d64*/ 	.word	0x00018c00


	//   ....[220]....
        /*0d68*/ 	.word	0x00019000


	//   ....[221]....
        /*0d6c*/ 	.word	0x00019020


	//   ....[222]....
        /*0d70*/ 	.word	0x00019040


	//   ....[223]....
        /*0d74*/ 	.word	0x00019060


	//   ....[224]....
        /*0d78*/ 	.word	0x00019080


	//   ....[225]....
        /*0d7c*/ 	.word	0x000190a0


	//   ....[226]....
        /*0d80*/ 	.word	0x000194f0


	//   ....[227]....
        /*0d84*/ 	.word	0x00019510


	//   ....[228]....
        /*0d88*/ 	.word	0x00019530


	//   ....[229]....
        /*0d8c*/ 	.word	0x00019550


	//   ....[230]....
        /*0d90*/ 	.word	0x00019570


	//   ....[231]....
        /*0d94*/ 	.word	0x00019590


	//   ....[232]....
        /*0d98*/ 	.word	0x00019980


	//   ....[233]....
        /*0d9c*/ 	.word	0x000199a0


	//   ....[234]....
        /*0da0*/ 	.word	0x000199c0


	//   ....[235]....
        /*0da4*/ 	.word	0x000199e0


	//   ....[236]....
        /*0da8*/ 	.word	0x00019a00


	//   ....[237]....
        /*0dac*/ 	.word	0x00019a20


	//   ....[238]....
        /*0db0*/ 	.word	0x00019e10


	//   ....[239]....
        /*0db4*/ 	.word	0x00019e30


	//   ....[240]....
        /*0db8*/ 	.word	0x00019e50


	//   ....[241]....
        /*0dbc*/ 	.word	0x00019e70


	//   ....[242]....
        /*0dc0*/ 	.word	0x00019e90


	//   ....[243]....
        /*0dc4*/ 	.word	0x00019eb0


	//   ....[244]....
        /*0dc8*/ 	.word	0x0001a2a0


	//   ....[245]....
        /*0dcc*/ 	.word	0x0001a2c0


	//   ....[246]....
        /*0dd0*/ 	.word	0x0001a2e0


	//   ....[247]....
        /*0dd4*/ 	.word	0x0001a300


	//   ....[248]....
        /*0dd8*/ 	.word	0x0001a320


	//   ....[249]....
        /*0ddc*/ 	.word	0x0001a340


	//   ....[250]....
        /*0de0*/ 	.word	0x0001a730


	//   ....[251]....
        /*0de4*/ 	.word	0x0001a750


	//   ....[252]....
        /*0de8*/ 	.word	0x0001a770


	//   ....[253]....
        /*0dec*/ 	.word	0x0001a790


	//   ....[254]....
        /*0df0*/ 	.word	0x0001a7b0


	//   ....[255]....
        /*0df4*/ 	.word	0x0001a7d0


	//   ....[0]....
        /*0df8*/ 	.word	0x0001d000


	//   ....[1]....
        /*0dfc*/ 	.word	0x0001d0a0


	//   ....[2]....
        /*0e00*/ 	.word	0x0001d140


	//   ....[3]....
        /*0e04*/ 	.word	0x0001d1d0


	//   ....[4]....
        /*0e08*/ 	.word	0x0001d260


	//   ....[5]....
        /*0e0c*/ 	.word	0x0001d300


	//   ....[6]....
        /*0e10*/ 	.word	0x0001d3a0


	//   ....[7]....
        /*0e14*/ 	.word	0x0001d430


	//   ....[8]....
        /*0e18*/ 	.word	0x0001d4c0


	//   ....[9]....
        /*0e1c*/ 	.word	0x0001d560


	//   ....[10]....
        /*0e20*/ 	.word	0x0001d600


	//   ....[11]....
        /*0e24*/ 	.word	0x0001d690


	//   ....[12]....
        /*0e28*/ 	.word	0x0001d720


	//   ....[13]....
        /*0e2c*/ 	.word	0x0001d7c0


	//   ....[14]....
        /*0e30*/ 	.word	0x0001d860


	//   ....[15]....
        /*0e34*/ 	.word	0x0001d8f0


	//   ....[16]....
        /*0e38*/ 	.word	0x0001d990


	//   ....[17]....
        /*0e3c*/ 	.word	0x0001da20


	//   ....[18]....
        /*0e40*/ 	.word	0x0001dac0


	//   ....[19]....
        /*0e44*/ 	.word	0x0001db50


	//   ....[20]....
        /*0e48*/ 	.word	0x0001dbe0


	//   ....[21]....
        /*0e4c*/ 	.word	0x0001dc80


	//   ....[22]....
        /*0e50*/ 	.word	0x0001dd20


	//   ....[23]....
        /*0e54*/ 	.word	0x0001ddb0


	//   ....[24]....
        /*0e58*/ 	.word	0x0001de40


	//   ....[25]....
        /*0e5c*/ 	.word	0x0001dee0


	//   ....[26]....
        /*0e60*/ 	.word	0x0001df80


	//   ....[27]....
        /*0e64*/ 	.word	0x0001e010


	//   ....[28]....
        /*0e68*/ 	.word	0x0001e0a0


	//   ....[29]....
        /*0e6c*/ 	.word	0x0001e140


	//   ....[30]....
        /*0e70*/ 	.word	0x0001e1e0


	//   ....[31]....
        /*0e74*/ 	.word	0x0001e270


	//   ....[32]....
        /*0e78*/ 	.word	0x0001e300


	//   ....[33]....
        /*0e7c*/ 	.word	0x0001e3a0


	//   ....[34]....
        /*0e80*/ 	.word	0x0001e440


	//   ....[35]....
        /*0e84*/ 	.word	0x0001e4d0


	//   ....[36]....
        /*0e88*/ 	.word	0x0001e560


	//   ....[37]....
        /*0e8c*/ 	.word	0x0001e600


	//   ....[38]....
        /*0e90*/ 	.word	0x0001e6a0


	//   ....[39]....
        /*0e94*/ 	.word	0x0001e730


	//   ....[40]....
        /*0e98*/ 	.word	0x0001e7c0


	//   ....[41]....
        /*0e9c*/ 	.word	0x0001e860


	//   ....[42]....
        /*0ea0*/ 	.word	0x0001e900


	//   ....[43]....
        /*0ea4*/ 	.word	0x0001e990


	//   ....[44]....
        /*0ea8*/ 	.word	0x0001ea30


	//   ....[45]....
        /*0eac*/ 	.word	0x0001eac0


	//   ....[46]....
        /*0eb0*/ 	.word	0x0001eb60


	//   ....[47]....
        /*0eb4*/ 	.word	0x0001ebf0


	//   ....[48]....
        /*0eb8*/ 	.word	0x0001ec80


	//   ....[49]....
        /*0ebc*/ 	.word	0x0001ed20


	//   ....[50]....
        /*0ec0*/ 	.word	0x0001edc0


	//   ....[51]....
        /*0ec4*/ 	.word	0x0001ee50


	//   ....[52]....
        /*0ec8*/ 	.word	0x0001eee0


	//   ....[53]....
        /*0ecc*/ 	.word	0x0001ef80


	//   ....[54]....
        /*0ed0*/ 	.word	0x0001f020


	//   ....[55]....
        /*0ed4*/ 	.word	0x0001f0b0


	//   ....[56]....
        /*0ed8*/ 	.word	0x0001f140


	//   ....[57]....
        /*0edc*/ 	.word	0x0001f1e0


	//   ....[58]....
        /*0ee0*/ 	.word	0x0001f280


	//   ....[59]....
        /*0ee4*/ 	.word	0x0001f310


	//   ....[60]....
        /*0ee8*/ 	.word	0x0001f3b0


	//   ....[61]....
        /*0eec*/ 	.word	0x0001f440


	//   ....[62]....
        /*0ef0*/ 	.word	0x0001f4e0


	//   ....[63]....
        /*0ef4*/ 	.word	0x0001f570


	//   ....[64]....
        /*0ef8*/ 	.word	0x0001f600


	//   ....[65]....
        /*0efc*/ 	.word	0x0001f690


	//   ....[66]....
        /*0f00*/ 	.word	0x0001f6f0


	//   ....[67]....
        /*0f04*/ 	.word	0x0001f760


	//   ....[68]....
        /*0f08*/ 	.word	0x0001f7c0


	//   ....[69]....
        /*0f0c*/ 	.word	0x0001f800


	//   ....[70]....
        /*0f10*/ 	.word	0x0001f890


	//   ....[71]....
        /*0f14*/ 	.word	0x0001f910


	//   ....[72]....
        /*0f18*/ 	.word	0x0001f970


	//   ....[73]....
        /*0f1c*/ 	.word	0x0001f9e0


	//   ....[74]....
        /*0f20*/ 	.word	0x0001fa40


	//   ....[75]....
        /*0f24*/ 	.word	0x0001fa90


	//   ....[76]....
        /*0f28*/ 	.word	0x0001fb20


	//   ....[77]....
        /*0f2c*/ 	.word	0x0001fbb0


	//   ....[78]....
        /*0f30*/ 	.word	0x0001fc10


	//   ....[79]....
        /*0f34*/ 	.word	0x0001fc80


	//   ....[80]....
        /*0f38*/ 	.word	0x0001fce0


	//   ....[81]....
        /*0f3c*/ 	.word	0x0001fd20


	//   ....[82]....
        /*0f40*/ 	.word	0x0001fdb0


	//   ....[83]....
        /*0f44*/ 	.word	0x0001fe40


	//   ....[84]....
        /*0f48*/ 	.word	0x0001fea0


	//   ....[85]....
        /*0f4c*/ 	.word	0x0001ff10


	//   ....[86]....
        /*0f50*/ 	.word	0x0001ff70


	//   ....[87]....
        /*0f54*/ 	.word	0x0001ffb0


	//   ....[88]....
        /*0f58*/ 	.word	0x00020040


	//   ....[89]....
        /*0f5c*/ 	.word	0x000200d0


	//   ....[90]....
        /*0f60*/ 	.word	0x00020130


	//   ....[91]....
        /*0f64*/ 	.word	0x000201a0


	//   ....[92]....
        /*0f68*/ 	.word	0x00020200


	//   ....[93]....
        /*0f6c*/ 	.word	0x00020240


	//   ....[94]....
        /*0f70*/ 	.word	0x000202d0


	//   ....[95]....
        /*0f74*/ 	.word	0x00020360


	//   ....[96]....
        /*0f78*/ 	.word	0x000203c0


	//   ....[97]....
        /*0f7c*/ 	.word	0x00020430


	//   ....[98]....
        /*0f80*/ 	.word	0x00020490


	//   ....[99]....
        /*0f84*/ 	.word	0x000204d0


	//   ....[100]....
        /*0f88*/ 	.word	0x00020560


	//   ....[101]....
        /*0f8c*/ 	.word	0x000205f0


	//   ....[102]....
        /*0f90*/ 	.word	0x00020650


	//   ....[103]....
        /*0f94*/ 	.word	0x000206c0


	//   ....[104]....
        /*0f98*/ 	.word	0x00020720


	//   ....[105]....
        /*0f9c*/ 	.word	0x00020760


	//   ....[106]....
        /*0fa0*/ 	.word	0x000207f0


	//   ....[107]....
        /*0fa4*/ 	.word	0x00020880


	//   ....[108]....
        /*0fa8*/ 	.word	0x000208e0


	//   ....[109]....
        /*0fac*/ 	.word	0x00020950


	//   ....[110]....
        /*0fb0*/ 	.word	0x000209b0


	//   ....[111]....
        /*0fb4*/ 	.word	0x000209f0


	//   ....[112]....
        /*0fb8*/ 	.word	0x00020a80


	//   ....[113]....
        /*0fbc*/ 	.word	0x00020b10


	//   ....[114]....
        /*0fc0*/ 	.word	0x00020b70


	//   ....[115]....
        /*0fc4*/ 	.word	0x00020be0


	//   ....[116]....
        /*0fc8*/ 	.word	0x00020c40


	//   ....[117]....
        /*0fcc*/ 	.word	0x00020c80


	//   ....[118]....
        /*0fd0*/ 	.word	0x00020d10


	//   ....[119]....
        /*0fd4*/ 	.word	0x00020da0


	//   ....[120]....
        /*0fd8*/ 	.word	0x00020e00


	//   ....[121]....
        /*0fdc*/ 	.word	0x00020e70


	//   ....[122]....
        /*0fe0*/ 	.word	0x00020ed0


	//   ....[123]....
        /*0fe4*/ 	.word	0x00020f10


	//   ....[124]....
        /*0fe8*/ 	.word	0x00020fa0


	//   ....[125]....
        /*0fec*/ 	.word	0x00021030


	//   ....[126]....
        /*0ff0*/ 	.word	0x00021090


	//   ....[127]....
        /*0ff4*/ 	.word	0x00021100


	//   ....[128]....
        /*0ff8*/ 	.word	0x00021160


	//   ....[129]....
        /*0ffc*/ 	.word	0x000211a0


	//   ....[130]....
        /*1000*/ 	.word	0x00021230


	//   ....[131]....
        /*1004*/ 	.word	0x000212c0


	//   ....[132]....
        /*1008*/ 	.word	0x00021320


	//   ....[133]....
        /*100c*/ 	.word	0x00021390


	//   ....[134]....
        /*1010*/ 	.word	0x000213f0


	//   ....[135]....
        /*1014*/ 	.word	0x00021430


	//   ....[136]....
        /*1018*/ 	.word	0x000214c0


	//   ....[137]....
        /*101c*/ 	.word	0x00021550


	//   ....[138]....
        /*1020*/ 	.word	0x000215b0


	//   ....[139]....
        /*1024*/ 	.word	0x00021620


	//   ....[140]....
        /*1028*/ 	.word	0x00021680


	//   ....[141]....
        /*102c*/ 	.word	0x000216c0


	//   ....[142]....
        /*1030*/ 	.word	0x00021750


	//   ....[143]....
        /*1034*/ 	.word	0x000217e0


	//   ....[144]....
        /*1038*/ 	.word	0x00021840


	//   ....[145]....
        /*103c*/ 	.word	0x000218b0


	//   ....[146]....
        /*1040*/ 	.word	0x00021910


	//   ....[147]....
        /*1044*/ 	.word	0x00021950


	//   ....[148]....
        /*1048*/ 	.word	0x000219e0


	//   ....[149]....
        /*104c*/ 	.word	0x00021a70


	//   ....[150]....
        /*1050*/ 	.word	0x00021ad0


	//   ....[151]....
        /*1054*/ 	.word	0x00021b40


	//   ....[152]....
        /*1058*/ 	.word	0x00021ba0


	//   ....[153]....
        /*105c*/ 	.word	0x00021be0


	//   ....[154]....
        /*1060*/ 	.word	0x00021c70


	//   ....[155]....
        /*1064*/ 	.word	0x00021d00


	//   ....[156]....
        /*1068*/ 	.word	0x00021d60


	//   ....[157]....
        /*106c*/ 	.word	0x00021dd0


	//   ....[158]....
        /*1070*/ 	.word	0x00021e30


	//   ....[159]....
        /*1074*/ 	.word	0x00021e70


	//   ....[160]....
        /*1078*/ 	.word	0x00021f00


	//   ....[161]....
        /*107c*/ 	.word	0x00021f90


	//   ....[162]....
        /*1080*/ 	.word	0x00021ff0


	//   ....[163]....
        /*1084*/ 	.word	0x00022060


	//   ....[164]....
        /*1088*/ 	.word	0x000220c0


	//   ....[165]....
        /*108c*/ 	.word	0x00022100


	//   ....[166]....
        /*1090*/ 	.word	0x000221a0


	//   ....[167]....
        /*1094*/ 	.word	0x00022220


	//   ....[168]....
        /*1098*/ 	.word	0x00022280


	//   ....[169]....
        /*109c*/ 	.word	0x000222f0


	//   ....[170]....
        /*10a0*/ 	.word	0x00022350


	//   ....[171]....
        /*10a4*/ 	.word	0x000223a0


	//   ....[172]....
        /*10a8*/ 	.word	0x00022440


	//   ....[173]....
        /*10ac*/ 	.word	0x000224d0


	//   ....[174]....
        /*10b0*/ 	.word	0x00022530


	//   ....[175]....
        /*10b4*/ 	.word	0x000225a0


	//   ....[176]....
        /*10b8*/ 	.word	0x00022600


	//   ....[177]....
        /*10bc*/ 	.word	0x00022640


	//   ....[178]....
        /*10c0*/ 	.word	0x000226e0


	//   ....[179]....
        /*10c4*/ 	.word	0x00022770


	//   ....[180]....
        /*10c8*/ 	.word	0x000227d0


	//   ....[181]....
        /*10cc*/ 	.word	0x00022840


	//   ....[182]....
        /*10d0*/ 	.word	0x000228a0


	//   ....[183]....
        /*10d4*/ 	.word	0x000228e0


	//   ....[184]....
        /*10d8*/ 	.word	0x00022980


	//   ....[185]....
        /*10dc*/ 	.word	0x00022a10


	//   ....[186]....
        /*10e0*/ 	.word	0x00022a70


	//   ....[187]....
        /*10e4*/ 	.word	0x00022ae0


	//   ....[188]....
        /*10e8*/ 	.word	0x00022b40


	//   ....[189]....
        /*10ec*/ 	.word	0x00022b80


	//   ....[190]....
        /*10f0*/ 	.word	0x00022c20


	//   ....[191]....
        /*10f4*/ 	.word	0x00022cb0


	//   ....[192]....
        /*10f8*/ 	.word	0x00022d10


	//   ....[193]....
        /*10fc*/ 	.word	0x00022d80


	//   ....[194]....
        /*1100*/ 	.word	0x00022de0


	//   ....[195]....
        /*1104*/ 	.word	0x00022e20


	//   ....[196]....
        /*1108*/ 	.word	0x00022ec0


	//   ....[197]....
        /*110c*/ 	.word	0x00022f50


	//   ....[198]....
        /*1110*/ 	.word	0x00022fb0


	//   ....[199]....
        /*1114*/ 	.word	0x00023020


	//   ....[200]....
        /*1118*/ 	.word	0x00023080


	//   ....[201]....
        /*111c*/ 	.word	0x000230c0


	//   ....[202]....
        /*1120*/ 	.word	0x00023160


	//   ....[203]....
        /*1124*/ 	.word	0x000231f0


	//   ....[204]....
        /*1128*/ 	.word	0x00023250


	//   ....[205]....
        /*112c*/ 	.word	0x000232c0


	//   ....[206]....
        /*1130*/ 	.word	0x00023320


	//   ....[207]....
        /*1134*/ 	.word	0x00023360


	//   ....[208]....
        /*1138*/ 	.word	0x00023400


	//   ....[209]....
        /*113c*/ 	.word	0x00023490


	//   ....[210]....
        /*1140*/ 	.word	0x000234f0


	//   ....[211]....
        /*1144*/ 	.word	0x00023560


	//   ....[212]....
        /*1148*/ 	.word	0x000235c0


	//   ....[213]....
        /*114c*/ 	.word	0x00023600


	//   ....[214]....
        /*1150*/ 	.word	0x000236a0


	//   ....[215]....
        /*1154*/ 	.word	0x00023730


	//   ....[216]....
        /*1158*/ 	.word	0x00023790


	//   ....[217]....
        /*115c*/ 	.word	0x00023800


	//   ....[218]....
        /*1160*/ 	.word	0x00023860


	//   ....[219]....
        /*1164*/ 	.word	0x000238a0


	//   ....[220]....
        /*1168*/ 	.word	0x00023940


	//   ....[221]....
        /*116c*/ 	.word	0x000239d0


	//   ....[222]....
        /*1170*/ 	.word	0x00023a30


	//   ....[223]....
        /*1174*/ 	.word	0x00023aa0


	//   ....[224]....
        /*1178*/ 	.word	0x00023b00


	//   ....[225]....
        /*117c*/ 	.word	0x00023b40


	//   ....[226]....
        /*1180*/ 	.word	0x00023be0


	//   ....[227]....
        /*1184*/ 	.word	0x00023c70


	//   ....[228]....
        /*1188*/ 	.word	0x00023cd0


	//   ....[229]....
        /*118c*/ 	.word	0x00023d40


	//   ....[230]....
        /*1190*/ 	.word	0x00023da0


	//   ....[231]....
        /*1194*/ 	.word	0x00023de0


	//   ....[232]....
        /*1198*/ 	.word	0x00023e80


	//   ....[233]....
        /*119c*/ 	.word	0x00023f10


	//   ....[234]....
        /*11a0*/ 	.word	0x00023f70


	//   ....[235]....
        /*11a4*/ 	.word	0x00023fe0


	//   ....[236]....
        /*11a8*/ 	.word	0x00024040


	//   ....[237]....
        /*11ac*/ 	.word	0x00024080


	//   ....[238]....
        /*11b0*/ 	.word	0x00024120


	//   ....[239]....
        /*11b4*/ 	.word	0x000241b0


	//   ....[240]....
        /*11b8*/ 	.word	0x00024210


	//   ....[241]....
        /*11bc*/ 	.word	0x00024280


	//   ....[242]....
        /*11c0*/ 	.word	0x000242e0


	//   ....[243]....
        /*11c4*/ 	.word	0x00024320


	//   ....[244]....
        /*11c8*/ 	.word	0x000243c0


	//   ....[245]....
        /*11cc*/ 	.word	0x00024450


	//   ....[246]....
        /*11d0*/ 	.word	0x000244b0


	//   ....[247]....
        /*11d4*/ 	.word	0x00024520


	//   ....[248]....
        /*11d8*/ 	.word	0x00024580


	//   ....[249]....
        /*11dc*/ 	.word	0x000245c0


	//   ....[250]....
        /*11e0*/ 	.word	0x00024660


	//   ....[251]....
        /*11e4*/ 	.word	0x000246f0


	//   ....[252]....
        /*11e8*/ 	.word	0x00024750


	//   ....[253]....
        /*11ec*/ 	.word	0x000247c0


	//   ....[254]....
        /*11f0*/ 	.word	0x00024820


	//   ....[255]....
        /*11f4*/ 	.word	0x00024860


	//----- nvinfo : EIATTR_EXIT_INSTR_OFFSETS
	.align		4
.L_161:
        /*11f8*/ 	.byte	0x04, 0x1c
        /*11fa*/ 	.short	(.L_163 - .L_162)


	//   ....[0]....
.L_162:
        /*11fc*/ 	.word	0x00000090


	//   ....[1]....
        /*1200*/ 	.word	0x0000a2c0


	//   ....[2]....
        /*1204*/ 	.word	0x00011a20


	//   ....[3]....
        /*1208*/ 	.word	0x0001c890


	//   ....[4]....
        /*120c*/ 	.word	0x0001cca0


	//   ....[5]....
        /*1210*/ 	.word	0x0001cf80


	//   ....[6]....
        /*1214*/ 	.word	0x0001cfa0


	//----- nvinfo : EIATTR_MAX_THREADS
	.align		4
.L_163:
        /*1218*/ 	.byte	0x04, 0x05
        /*121a*/ 	.short	(.L_165 - .L_164)
.L_164:
        /*121c*/ 	.word	0x00000100
        /*1220*/ 	.word	0x00000001
        /*1224*/ 	.word	0x00000001


	//----- nvinfo : EIATTR_CRS_STACK_SIZE
	.align		4
.L_165:
        /*1228*/ 	.byte	0x04, 0x1e
        /*122a*/ 	.short	(.L_167 - .L_166)
.L_166:
        /*122c*/ 	.word	0x00000000


	//----- nvinfo : EIATTR_CBANK_PARAM_SIZE
	.align		4
.L_167:
        /*1230*/ 	.byte	0x03, 0x19
        /*1232*/ 	.short	0x0070


	//----- nvinfo : EIATTR_PARAM_CBANK
	.align		4
        /*1234*/ 	.byte	0x04, 0x0a
        /*1236*/ 	.short	(.L_169 - .L_168)
	.align		4
.L_168:
        /*1238*/ 	.word	index@(.nv.constant0._ZN18transformer_engine71_GLOBAL__N__fadcdbdc_38_quantize_transpose_vector_blockwise_cu_d4a478bd37block_scaled_1d_cast_transpose_kernelILb0Ef13__nv_bfloat1613__nv_fp8_e4m3EEvPKT1_PT2_S8_PT0_SA_mmmmmmfNS_6detail25FP8BlockwiseRowwiseOptionENSB_28FP8BlockwiseColumnwiseOptionEbPKf)
        /*123c*/ 	.short	0x0210
        /*123e*/ 	.short	0x0070


	//----- nvinfo : EIATTR_SW_WAR
	.align		4
.L_169:
        /*1240*/ 	.byte	0x04, 0x36
        /*1242*/ 	.short	(.L_171 - .L_170)
.L_170:
        /*1244*/ 	.word	0x00000008
.L_171:


//--------------------- .nv.info._ZN18transformer_engine71_GLOBAL__N__fadcdbdc_38_quantize_transpose_vector_blockwise_cu_d4a478bd37block_scaled_1d_cast_transpose_kernelILb1Ef13__nv_bfloat1613__nv_fp8_e4m3EEvPKT1_PT2_S8_PT0_SA_mmmmmmfNS_6detail25FP8BlockwiseRowwiseOptionENSB_28FP8BlockwiseColumnwiseOptionEbPKf --------------------------
	.section	.nv.info._ZN18transformer_engine71_GLOBAL__N__fadcdbdc_38_quantize_transpose_vector_blockwise_cu_d4a478bd37block_scaled_1d_cast_transpose_kernelILb1Ef13__nv_bfloat1613__nv_fp8_e4m3EEvPKT1_PT2_S8_PT0_SA_mmmmmmfNS_6detail25FP8BlockwiseRowwiseOptionENSB_28FP8BlockwiseColumnwiseOptionEbPKf,"",@"SHT_CUDA_INFO"
	.sectionflags	@""
	.align	4


	//----- nvinfo : EIATTR_CUDA_API_VERSION
	.align		4
        /*0000*/ 	.byte	0x04, 0x37
        /*0002*/ 	.short	(.L_173 - .L_172)
.L_172:
        /*0004*/ 	.word	0x00000082


	//----- nvinfo : EIATTR_KPARAM_INFO
	.align		4
.L_173:
        /*0008*/ 	.byte	0x04, 0x17
        /*000a*/ 	.short	(.L_175 - .L_174)
.L_174:
        /*000c*/ 	.word	0x00000000
        /*0010*/ 	.short	0x000f
        /*0012*/ 	.short	0x0068
        /*0014*/ 	.byte	0x00, 0xf0, 0x21, 0x00


	//----- nvinfo : EIATTR_KPARAM_INFO
	.align		4
.L_175:
        /*0018*/ 	.byte	0x04, 0x17
        /*001a*/ 	.short	(.L_177 - .L_176)
.L_176:
        /*001c*/ 	.word	0x00000000
        /*0020*/ 	.short	0x000e
        /*0022*/ 	.short	0x0064
        /*0024*/ 	.byte	0x00, 0xf0, 0x05, 0x00


	//----- nvinfo : EIATTR_KPARAM_INFO
	.align		4
.L_177:
        /*0028*/ 	.byte	0x04, 0x17
        /*002a*/ 	.short	(.L_179 - .L_178)
.L_178:
        /*002c*/ 	.word	0x00000000
        /*0030*/ 	.short	0x000d
        /*0032*/ 	.short	0x0060
        /*0034*/ 	.byte	0x00, 0xf0, 0x11, 0x00


	//----- nvinfo : EIATTR_KPARAM_INFO
	.align		4
.L_179:
        /*0038*/ 	.byte	0x04, 0x17
        /*003a*/ 	.short	(.L_181 - .L_180)
.L_180:
        /*003c*/ 	.word	0x00000000
        /*0040*/ 	.short	0x000c
        /*0042*/ 	.short	0x005c
        /*0044*/ 	.byte	0x00, 0xf0, 0x11, 0x00


	//----- nvinfo : EIATTR_KPARAM_INFO
	.align		4
.L_181:
        /*0048*/ 	.byte	0x04, 0x17
        /*004a*/ 	.short	(.L_183 - .L_182)
.L_182:
        /*004c*/ 	.word	0x00000000
        /*0050*/ 	.short	0x000b
        /*0052*/ 	.short	0x0058
        /*0054*/ 	.byte	0x00, 0xf0, 0x11, 0x00


	//----- nvinfo : EIATTR_KPARAM_INFO
	.align		4
.L_183:
        /*0058*/ 	.byte	0x04, 0x17
        /*005a*/ 	.short	(.L_185 - .L_184)
.L_184:
        /*005c*/ 	.word	0x00000000
        /*0060*/ 	.short	0x000a
        /*0062*/ 	.short	0x0050
        /*0064*/ 	.byte	0x00, 0xf0, 0x21, 0x00


	//----- nvinfo : EIATTR_KPARAM_INFO
	.align		4
.L_185:
        /*0068*/ 	.byte	0x04, 0x17
        /*006a*/ 	.short	(.L_187 - .L_186)
.L_186:
        /*006c*/ 	.word	0x00000000
        /*0070*/ 	.short	0x0009
        /*0072*/ 	.short	0x0048
        /*0074*/ 	.byte	0x00, 0xf0, 0x21, 0x00


	//----- nvinfo : EIATTR_KPARAM_INFO
	.align		4
.L_187:
        /*0078*/ 	.byte	0x04, 0x17
        /*007a*/ 	.short	(.L_189 - .L_188)
.L_188:
        /*007c*/ 	.word	0x00000000
        /*0080*/ 	.short	0x0008
        /*0082*/ 	.short	0x0040
        /*0084*/ 	.byte	0x00, 0xf0, 0x21, 0x00


	//----- nvinfo : EIATTR_KPARAM_INFO
	.align		4
.L_189:
        /*0088*/ 	.byte	0x04, 0x17
        /*008a*/ 	.short	(.L_191 - .L_190)
.L_190:
        /*008c*/ 	.word	0x00000000
        /*0090*/ 	.short	0x0007
        /*0092*/ 	.short	0x0038
        /*0094*/ 	.byte	0x00, 0xf0, 0x21, 0x00


	//----- nvinfo : EIATTR_KPARAM_INFO
	.align		4
.L_191:
        /*0098*/ 	.byte	0x04, 0x17
        /*009a*/ 	.short	(.L_193 - .L_192)
.L_192:
        /*009c*/ 	.word	0x00000000
        /*00a0*/ 	.short	0x0006
        /*00a2*/ 	.short	0x0030
        /*00a4*/ 	.byte	0x00, 0xf0, 0x21, 0x00


	//----- nvinfo : EIATTR_KPARAM_INFO
	.align		4
.L_193:
        /*00a8*/ 	.byte	0x04, 0x17
        /*00aa*/ 	.short	(.L_195 - .L_194)
.L_194:
        /*00ac*/ 	.word	0x00000000
        /*00b0*/ 	.short	0x0005
        /*00b2*/ 	.short	0x0028
        /*00b4*/ 	.byte	0x00, 0xf0, 0x21, 0x00


	//----- nvinfo : EIATTR_KPARAM_INFO
	.align		4
.L_195:
        /*00b8*/ 	.byte	0x04, 0x17
        /*00ba*/ 	.short	(.L_197 - .L_196)
.L_196:
        /*00bc*/ 	.word	0x00000000
        /*00c0*/ 	.short	0x0004
        /*00c2*/ 	.short	0x0020
        /*00c4*/ 	.byte	0x00, 0xf0, 0x21, 0x00


	//----- nvinfo : EIATTR_KPARAM_INFO
	.align		4
.L_197:
        /*00c8*/ 	.byte	0x04, 0x17
        /*00ca*/ 	.short	(.L_199 - .L_198)
.L_198:
        /*00cc*/ 	.word	0x00000000
        /*00d0*/ 	.short	0x0003
        /*00d2*/ 	.short	0x0018
        /*00d4*/ 	.byte	0x00, 0xf0, 0x21, 0x00


	//----- nvinfo : EIATTR_KPARAM_INFO
	.align		4
.L_199:
        /*00d8*/ 	.byte	0x04, 0x17
        /*00da*/ 	.short	(.L_201 - .L_200)
.L_200:
        /*00dc*/ 	.word	0x00000000
        /*00e0*/ 	.short	0x0002
        /*00e2*/ 	.short	0x0010
        /*00e4*/ 	.byte	0x00, 0xf0, 0x21, 0x00


	//----- nvinfo : EIATTR_KPARAM_INFO
	.align		4
.L_201:
        /*00e8*/ 	.byte	0x04, 0x17
        /*00ea*/ 	.short	(.L_203 - .L_202)
.L_202:
        /*00ec*/ 	.word	0x00000000
        /*00f0*/ 	.short	0x0001
        /*00f2*/ 	.short	0x0008
        /*00f4*/ 	.byte	0x00, 0xf0, 0x21, 0x00


	//----- nvinfo : EIATTR_KPARAM_INFO
	.align		4
.L_203:
        /*00f8*/ 	.byte	0x04, 0x17
        /*00fa*/ 	.short	(.L_205 - .L_204)
.L_204:
        /*00fc*/ 	.word	0x00000000
        /*0100*/ 	.short	0x0000
        /*0102*/ 	.short	0x0000
        /*0104*/ 	.byte	0x00, 0xf0, 0x21, 0x00


	//----- nvinfo : EIATTR_SPARSE_MMA_MASK
	.align		4
.L_205:
        /*0108*/ 	.byte	0x03, 0x50
        /*010a*/ 	.short	0x0000


	//----- nvinfo : EIATTR_MAXREG_COUNT
	.align		4
        /*010c*/ 	.byte	0x03, 0x1b
        /*010e*/ 	.short	0x00ff


	//----- nvinfo : EIATTR_NUM_BARRIERS
	.align		4
        /*0110*/ 	.byte	0x02, 0x4c
        /*0112*/ 	.byte	0x01
	.zero		1


	//----- nvinfo : EIATTR_MERCURY_ISA_VERSION
	.align		4
        /*0114*/ 	.byte	0x03, 0x5f
        /*0116*/ 	.short	0x0101


	//----- nvinfo : EIATTR_UNUSED_LOAD_BYTE_OFFSET
	.align		4
        /*0118*/ 	.byte	0x04, 0x44
        /*011a*/ 	.short	(.L_207 - .L_206)


	//   ....[0]....
.L_206:
        /*011c*/ 	.word	0x0000c470
        /*0120*/ 	.word	0x0000fff0


	//   ....[1]....
        /*0124*/ 	.word	0x0000c810
        /*0128*/ 	.word	0x00000fff


	//----- nvinfo : EIATTR_INT_WARP_WIDE_INSTR_OFFSETS
	.align		4
.L_207:
        /*012c*/ 	.byte	0x04, 0x31
        /*012e*/ 	.short	(.L_209 - .L_208)


	//   ....[0]....
.L_208:
        /*0130*/ 	.word	0x00000b30


	//   ....[1]....
        /*0134*/ 	.word	0x00000b80


	//   ....[2]....
        /*0138*/ 	.word	0x00000ba0


	//   ....[3]....
        /*013c*/ 	.word	0x00001160


	//   ....[4]....
        /*0140*/ 	.word	0x000011a0


	//   ....[5]....
        /*0144*/ 	.word	0x000017b0


	//   ....[6]....
        /*0148*/ 	.word	0x00001d60


	//   ....[7]....
        /*014c*/ 	.word	0x00001da0


	//   ....[8]....
        /*0150*/ 	.word	0x000023d0


	//   ....[9]....
        /*0154*/ 	.word	0x00002960


	//   ....[10]....
        /*0158*/ 	.word	0x000029a0


	//   ....[11]....
        /*015c*/ 	.word	0x00002bd0


	//   ....[12]....
        /*0160*/ 	.word	0x00003a90


	//   ....[13]....
        /*0164*/ 	.word	0x00003ae0


	//   ....[14]....
        /*0168*/ 	.word	0x00003b00


	//   ....[15]....
        /*016c*/ 	.word	0x000040b0


	//   ....[16]....
        /*0170*/ 	.word	0x000040f0


	//   ....[17]....
        /*0174*/ 	.word	0x00004700


	//   ....[18]....
        /*0178*/ 	.word	0x00004ca0


	//   ....[19]....
        /*017c*/ 	.word	0x00004ce0


	//   ....[20]....
        /*0180*/ 	.word	0x00005310


	//   ....[21]....
        /*0184*/ 	.word	0x00005890


	//   ....[22]....
        /*0188*/ 	.word	0x000058d0


	//   ....[23]....
        /*018c*/ 	.word	0x00005e30


	//   ....[24]....
        /*0190*/ 	.word	0x000070b0


	//   ....[25]....
        /*0194*/ 	.word	0x000070c0


	//   ....[26]....
        /*0198*/ 	.word	0x000070d0


	//   ....[27]....
        /*019c*/ 	.word	0x00007440


	//   ....[28]....
        /*01a0*/ 	.word	0x00007460


	//   ....[29]....
        /*01a4*/ 	.word	0x000078c0


	//   ....[30]....
        /*01a8*/ 	.word	0x000083d0


	//   ....[31]....
        /*01ac*/ 	.word	0x000083e0


	//   ....[32]....
        /*01b0*/ 	.word	0x000083f0


	//   ....[33]....
        /*01b4*/ 	.word	0x00008750


	//   ....[34]....
        /*01b8*/ 	.word	0x00008770


	//   ....[35]....
        /*01bc*/ 	.word	0x00008bf0


	//   ....[36]....
        /*01c0*/ 	.word	0x00009c90


	//   ....[37]....
        /*01c4*/ 	.word	0x00009ca0


	//   ....[38]....
        /*01c8*/ 	.word	0x00009cb0


	//   ....[39]....
        /*01cc*/ 	.word	0x0000a020


	//   ....[40]....
        /*01d0*/ 	.word	0x0000a040


	//   ....[41]....
        /*01d4*/ 	.word	0x0000a560


	//   ....[42]....
        /*01d8*/ 	.word	0x0000afb0


	//   ....[43]....
        /*01dc*/ 	.word	0x0000afc0


	//   ....[44]....
        /*01e0*/ 	.word	0x0000afd0


	//   ....[45]....
        /*01e4*/ 	.word	0x0000b330


	//   ....[46]....
        /*01e8*/ 	.word	0x0000b350


	//   ....[47]....
        /*01ec*/ 	.word	0x0000b870


	//----- nvinfo : EIATTR_COOP_GROUP_MASK_REGIDS
	.align		4
.L_209:
        /*01f0*/ 	.byte	0x04, 0x29
        /*01f2*/ 	.short	(.L_211 - .L_210)


	//   ....[0]....
.L_210:
        /*01f4*/ 	.word	0x0500001a


	//   ....[1]....
        /*01f8*/ 	.word	0x0500001a


	//   ....[2]....
        /*01fc*/ 	.word	0x0500001a


	//   ....[3]....
        /*0200*/ 	.word	0x0500001a


	//   ....[4]....
        /*0204*/ 	.word	0x0500001a


	//   ....[5]....
        /*0208*/ 	.word	0x0500001a


	//   ....[6]....
        /*020c*/ 	.word	0x0500001a


	//   ....[7]....
        /*0210*/ 	.word	0x0500001a


	//   ....[8]....
        /*0214*/ 	.word	0x0500001a


	//   ....[9]....
        /*0218*/ 	.word	0x0500001a


	//   ....[10]....
        /*021c*/ 	.word	0x0500001a


	//   ....[11]....
        /*0220*/ 	.word	0x0500001a


	//   ....[12]....
        /*0224*/ 	.word	0x0500001a


	//   ....[13]....
        /*0228*/ 	.word	0x0500001a


	//   ....[14]....
        /*022c*/ 	.word	0x0500001a


	//   ....[15]....
        /*0230*/ 	.word	0x0500001a


	//   ....[16]....
        /*0234*/ 	.word	0x0500001a


	//   ....[17]....
        /*0238*/ 	.word	0x0500001a


	//   ....[18]....
        /*023c*/ 	.word	0x0500001a


	//   ....[19]....
        /*0240*/ 	.word	0x0500001a


	//   ....[20]....
        /*0244*/ 	.word	0x0500001a


	//   ....[21]....
        /*0248*/ 	.word	0x0500001a


	//   ....[22]....
        /*024c*/ 	.word	0x0500001a


	//   ....[23]....
        /*0250*/ 	.word	0x0500001a


	//   ....[24]....
        /*0254*/ 	.word	0x0500001a


	//   ....[25]....
        /*0258*/ 	.word	0x0500001a


	//   ....[26]....
        /*025c*/ 	.word	0x0500001a


	//   ....[27]....
        /*0260*/ 	.word	0x0500001a


	//   ....[28]....
        /*0264*/ 	.word	0x0500001a


	//   ....[29]....
        /*0268*/ 	.word	0x0500001a


	//   ....[30]....
        /*026c*/ 	.word	0x0500001a


	//   ....[31]....
        /*0270*/ 	.word	0x0500001a


	//   ....[32]....
        /*0274*/ 	.word	0x0500002a


	//   ....[33]....
        /*0278*/ 	.word	0x0500002a


	//   ....[34]....
        /*027c*/ 	.word	0x0500002a


	//   ....[35]....
        /*0280*/ 	.word	0x0500002a


	//   ....[36]....
        /*0284*/ 	.word	0x0500002a


	//   ....[37]....
        /*0288*/ 	.word	0x0500002a


	//   ....[38]....
        /*028c*/ 	.word	0x0500002a


	//   ....[39]....
        /*0290*/ 	.word	0x0500002a


	//   ....[40]....
        /*0294*/ 	.word	0x0500002a


	//   ....[41]....
        /*0298*/ 	.word	0x0500002a


	//   ....[42]....
        /*029c*/ 	.word	0x0500002a


	//   ....[43]....
        /*02a0*/ 	.word	0x0500002a


	//   ....[44]....
        /*02a4*/ 	.word	0x0500002a


	//   ....[45]....
        /*02a8*/ 	.word	0x0500002a


	//   ....[46]....
        /*02ac*/ 	.word	0x0500002a


	//   ....[47]....
        /*02b0*/ 	.word	0x0500002a


	//   ....[48]....
        /*02b4*/ 	.word	0x0500002a


	//   ....[49]....
        /*02b8*/ 	.word	0x0500002a


	//   ....[50]....
        /*02bc*/ 	.word	0x0500002a


	//   ....[51]....
        /*02c0*/ 	.word	0x0500002a


	//   ....[52]....
        /*02c4*/ 	.word	0x0500002a


	//   ....[53]....
        /*02c8*/ 	.word	0x0500002a


	//   ....[54]....
        /*02cc*/ 	.word	0x0500002a


	//   ....[55]....
        /*02d0*/ 	.word	0x0500002a


	//   ....[56]....
        /*02d4*/ 	.word	0x0500002a


	//   ....[57]....
        /*02d8*/ 	.word	0x0500002a


	//   ....[58]....
        /*02dc*/ 	.word	0x0500002a


	//   ....[59]....
        /*02e0*/ 	.word	0x0500002a


	//   ....[60]....
        /*02e4*/ 	.word	0x0500002a


	//   ....[61]....
        /*02e8*/ 	.word	0x0500002a


	//   ....[62]....
        /*02ec*/ 	.word	0x0500002a


	//   ....[63]....
        /*02f0*/ 	.word	0x0500002a


	//   ....[64]....
        /*02f4*/ 	.word	0xffffffff


	//   ....[65]....
        /*02f8*/ 	.word	0xffffffff


	//   ....[66]....
        /*02fc*/ 	.word	0xffffffff


	//   ....[67]....
        /*0300*/ 	.word	0xffffffff


	//   ....[68]....
        /*0304*/ 	.word	0xffffffff


	//   ....[69]....
        /*0308*/ 	.word	0xffffffff


	//   ....[70]....
        /*030c*/ 	.word	0xffffffff


	//   ....[71]....
        /*0310*/ 	.word	0xffffffff


	//   ....[72]....
        /*0314*/ 	.word	0xffffffff


	//   ....[73]....
        /*0318*/ 	.word	0xffffffff


	//   ....[74]....
        /*031c*/ 	.word	0xffffffff


	//   ....[75]....
        /*0320*/ 	.word	0xffffffff


	//   ....[76]....
        /*0324*/ 	.word	0xffffffff


	//   ....[77]....
        /*0328*/ 	.word	0xffffffff


	//   ....[78]....
        /*032c*/ 	.word	0xffffffff


	//   ....[79]....
        /*0330*/ 	.word	0xffffffff


	//   ....[80]....
        /*0334*/ 	.word	0xffffffff


	//   ....[81]....
        /*0338*/ 	.word	0xffffffff


	//   ....[82]....
        /*033c*/ 	.word	0xffffffff


	//   ....[83]....
        /*0340*/ 	.word	0xffffffff


	//   ....[84]....
        /*0344*/ 	.word	0xffffffff


	//   ....[85]....
        /*0348*/ 	.word	0xffffffff


	//   ....[86]....
        /*034c*/ 	.word	0xffffffff


	//   ....[87]....
        /*0350*/ 	.word	0xffffffff


	//   ....[88]....
        /*0354*/ 	.word	0xffffffff


	//   ....[89]....
        /*0358*/ 	.word	0xffffffff


	//   ....[90]....
        /*035c*/ 	.word	0xffffffff


	//   ....[91]....
        /*0360*/ 	.word	0xffffffff


	//   ....[92]....
        /*0364*/ 	.word	0xffffffff


	//   ....[93]....
        /*0368*/ 	.word	0xffffffff


	//   ....[94]....
        /*036c*/ 	.word	0xffffffff


	//   ....[95]....
        /*0370*/ 	.word	0xffffffff


	//   ....[96]....
        /*0374*/ 	.word	0xffffffff


	//   ....[97]....
        /*0378*/ 	.word	0xffffffff


	//   ....[98]....
        /*037c*/ 	.word	0xffffffff


	//   ....[99]....
        /*0380*/ 	.word	0xffffffff


	//   ....[100]....
        /*0384*/ 	.word	0xffffffff


	//   ....[101]....
        /*0388*/ 	.word	0xffffffff


	//   ....[102]....
        /*038c*/ 	.word	0xffffffff


	//   ....[103]....
        /*0390*/ 	.word	0xffffffff


	//   ....[104]....
        /*0394*/ 	.word	0xffffffff


	//   ....[105]....
        /*0398*/ 	.word	0xffffffff


	//   ....[106]....
        /*039c*/ 	.word	0xffffffff


	//   ....[107]....
        /*03a0*/ 	.word	0xffffffff


	//   ....[108]....
        /*03a4*/ 	.word	0xffffffff


	//   ....[109]....
        /*03a8*/ 	.word	0xffffffff


	//   ....[110]....
        /*03ac*/ 	.word	0xffffffff


	//   ....[111]....
        /*03b0*/ 	.word	0xffffffff


	//   ....[112]....
        /*03b4*/ 	.word	0xffffffff


	//   ....[113]....
        /*03b8*/ 	.word	0xffffffff


	//   ....[114]....
        /*03bc*/ 	.word	0xffffffff


	//   ....[115]....
        /*03c0*/ 	.word	0xffffffff


	//   ....[116]....
        /*03c4*/ 	.word	0xffffffff


	//   ....[117]....
        /*03c8*/ 	.word	0xffffffff


	//   ....[118]....
        /*03cc*/ 	.word	0xffffffff


	//   ....[119]....
        /*03d0*/ 	.word	0xffffffff


	//   ....[120]....
        /*03d4*/ 	.word	0xffffffff


	//   ....[121]....
        /*03d8*/ 	.word	0xffffffff


	//   ....[122]....
        /*03dc*/ 	.word	0xffffffff


	//   ....[123]....
        /*03e0*/ 	.word	0xffffffff


	//   ....[124]....
        /*03e4*/ 	.word	0xffffffff


	//   ....[125]....
        /*03e8*/ 	.word	0xffffffff


	//   ....[126]....
        /*03ec*/ 	.word	0xffffffff


	//   ....[127]....
        /*03f0*/ 	.word	0xffffffff


	//   ....[128]....
        /*03f4*/ 	.word	0xffffffff


	//   ....[129]....
        /*03f8*/ 	.word	0xffffffff


	//   ....[130]....
        /*03fc*/ 	.word	0xffffffff


	//   ....[131]....
        /*0400*/ 	.word	0xffffffff


	//   ....[132]....
        /*0404*/ 	.word	0xffffffff


	//   ....[133]....
        /*0408*/ 	.word	0xffffffff


	//   ....[134]....
        /*040c*/ 	.word	0xffffffff


	//   ....[135]....
        /*0410*/ 	.word	0xffffffff


	//   ....[136]....
        /*0414*/ 	.word	0xffffffff


	//   ....[137]....
        /*0418*/ 	.word	0xffffffff


	//   ....[138]....
        /*041c*/ 	.word	0xffffffff


	//   ....[139]....
        /*0420*/ 	.word	0xffffffff


	//   ....[140]....
        /*0424*/ 	.word	0xffffffff


	//   ....[141]....
        /*0428*/ 	.word	0xffffffff


	//   ....[142]....
        /*042c*/ 	.word	0xffffffff


	//   ....[143]....
        /*0430*/ 	.word	0xffffffff


	//   ....[144]....
        /*0434*/ 	.word	0xffffffff


	//   ....[145]....
        /*0438*/ 	.word	0xffffffff


	//   ....[146]....
        /*043c*/ 	.word	0xffffffff


	//   ....[147]....
        /*0440*/ 	.word	0xffffffff


	//   ....[148]....
        /*0444*/ 	.word	0xffffffff


	//   ....[149]....
        /*0448*/ 	.word	0xffffffff


	//   ....[150]....
        /*044c*/ 	.word	0xffffffff


	//   ....[151]....
        /*0450*/ 	.word	0xffffffff


	//   ....[152]....
        /*0454*/ 	.word	0xffffffff


	//   ....[153]....
        /*0458*/ 	.word	0xffffffff


	//   ....[154]....
        /*045c*/ 	.word	0xffffffff


	//   ....[155]....
        /*0460*/ 	.word	0xffffffff


	//   ....[156]....
        /*0464*/ 	.word	0xffffffff


	//   ....[157]....
        /*0468*/ 	.word	0xffffffff


	//   ....[158]....
        /*046c*/ 	.word	0xffffffff


	//   ....[159]....
        /*0470*/ 	.word	0xffffffff


	//   ....[160]....
        /*0474*/ 	.word	0xffffffff


	//   ....[161]....
        /*0478*/ 	.word	0xffffffff


	//   ....[162]....
        /*047c*/ 	.word	0xffffffff


	//   ....[163]....
        /*0480*/ 	.word	0xffffffff


	//   ....[164]....
        /*0484*/ 	.word	0xffffffff


	//   ....[165]....
        /*0488*/ 	.word	0xffffffff


	//   ....[166]....
        /*048c*/ 	.word	0xffffffff


	//   ....[167]....
        /*0490*/ 	.word	0xffffffff


	//   ....[168]....
        /*0494*/ 	.word	0xffffffff


	//   ....[169]....
        /*0498*/ 	.word	0xffffffff


	//   ....[170]....
        /*049c*/ 	.word	0xffffffff


	//   ....[171]....
        /*04a0*/ 	.word	0xffffffff


	//   ....[172]....
        /*04a4*/ 	.word	0xffffffff


	//   ....[173]....
        /*04a8*/ 	.word	0xffffffff


	//   ....[174]....
        /*04ac*/ 	.word	0xffffffff


	//   ....[175]....
        /*04b0*/ 	.word	0xffffffff


	//   ....[176]....
        /*04b4*/ 	.word	0xffffffff


	//   ....[177]....
        /*04b8*/ 	.word	0xffffffff


	//   ....[178]....
        /*04bc*/ 	.word	0xffffffff


	//   ....[179]....
        /*04c0*/ 	.word	0xffffffff


	//   ....[180]....
        /*04c4*/ 	.word	0xffffffff


	//   ....[181]....
        /*04c8*/ 	.word	0xffffffff


	//   ....[182]....
        /*04cc*/ 	.word	0xffffffff


	//   ....[183]....
        /*04d0*/ 	.word	0xffffffff


	//   ....[184]....
        /*04d4*/ 	.word	0xffffffff


	//   ....[185]....
        /*04d8*/ 	.word	0xffffffff


	//   ....[186]....
        /*04dc*/ 	.word	0xffffffff


	//   ....[187]....
        /*04e0*/ 	.word	0xffffffff


	//   ....[188]....
        /*04e4*/ 	.word	0xffffffff


	//   ....[189]....
        /*04e8*/ 	.word	0xffffffff


	//   ....[190]....
        /*04ec*/ 	.word	0xffffffff


	//   ....[191]....
        /*04f0*/ 	.word	0xffffffff


	//   ....[192]....
        /*04f4*/ 	.word	0xffffffff


	//   ....[193]....
        /*04f8*/ 	.word	0xffffffff


	//   ....[194]....
        /*04fc*/ 	.word	0xffffffff


	//   ....[195]....
        /*0500*/ 	.word	0xffffffff


	//   ....[196]....
        /*0504*/ 	.word	0xffffffff


	//   ....[197]....
        /*0508*/ 	.word	0xffffffff


	//   ....[198]....
        /*050c*/ 	.word	0xffffffff


	//   ....[199]....
        /*0510*/ 	.word	0xffffffff


	//   ....[200]....
        /*0514*/ 	.word	0xffffffff


	//   ....[201]....
        /*0518*/ 	.word	0xffffffff


	//   ....[202]....
        /*051c*/ 	.word	0xffffffff


	//   ....[203]....
        /*0520*/ 	.word	0xffffffff


	//   ....[204]....
        /*0524*/ 	.word	0xffffffff


	//   ....[205]....
        /*0528*/ 	.word	0xffffffff


	//   ....[206]....
        /*052c*/ 	.word	0xffffffff


	//   ....[207]....
        /*0530*/ 	.word	0xffffffff


	//   ....[208]....
        /*0534*/ 	.word	0xffffffff


	//   ....[209]....
        /*0538*/ 	.word	0xffffffff


	//   ....[210]....
        /*053c*/ 	.word	0xffffffff


	//   ....[211]....
        /*0540*/ 	.word	0xffffffff


	//   ....[212]....
        /*0544*/ 	.word	0xffffffff


	//   ....[213]....
        /*0548*/ 	.word	0xffffffff


	//   ....[214]....
        /*054c*/ 	.word	0xffffffff


	//   ....[215]....
        /*0550*/ 	.word	0xffffffff


	//   ....[216]....
        /*0554*/ 	.word	0xffffffff


	//   ....[217]....
        /*0558*/ 	.word	0xffffffff


	//   ....[218]....
        /*055c*/ 	.word	0xffffffff


	//   ....[219]....
        /*0560*/ 	.word	0xffffffff


	//   ....[220]....
        /*0564*/ 	.word	0xffffffff


	//   ....[221]....
        /*0568*/ 	.word	0xffffffff


	//   ....[222]....
        /*056c*/ 	.word	0xffffffff


	//   ....[223]....
        /*0570*/ 	.word	0xffffffff


	//   ....[224]....
        /*0574*/ 	.word	0xffffffff


	//   ....[225]....
        /*0578*/ 	.word	0xffffffff


	//   ....[226]....
        /*057c*/ 	.word	0xffffffff


	//   ....[227]....
        /*0580*/ 	.word	0xffffffff


	//   ....[228]....
        /*0584*/ 	.word	0xffffffff


	//   ....[229]....
        /*0588*/ 	.word	0xffffffff


	//   ....[230]....
        /*058c*/ 	.word	0xffffffff


	//   ....[231]....
        /*0590*/ 	.word	0xffffffff


	//   ....[232]....
        /*0594*/ 	.word	0xffffffff


	//   ....[233]....
        /*0598*/ 	.word	0xffffffff


	//   ....[234]....
        /*059c*/ 	.word	0xffffffff


	//   ....[235]....
        /*05a0*/ 	.word	0xffffffff


	//   ....[236]....
        /*05a4*/ 	.word	0xffffffff


	//   ....[237]....
        /*05a8*/ 	.word	0xffffffff


	//   ....[238]....
        /*05ac*/ 	.word	0xffffffff


	//   ....[239]....
        /*05b0*/ 	.word	0xffffffff


	//   ....[240]....
        /*05b4*/ 	.word	0xffffffff


	//   ....[241]....
        /*05b8*/ 	.word	0xffffffff


	//   ....[242]....
        /*05bc*/ 	.word	0xffffffff


	//   ....[243]....
        /*05c0*/ 	.word	0xffffffff


	//   ....[244]....
        /*05c4*/ 	.word	0xffffffff


	//   ....[245]....
        /*05c8*/ 	.word	0xffffffff


	//   ....[246]....
        /*05cc*/ 	.word	0xffffffff


	//   ....[247]....
        /*05d0*/ 	.word	0xffffffff


	//   ....[248]....
        /*05d4*/ 	.word	0xffffffff


	//   ....[249]....
        /*05d8*/ 	.word	0xffffffff


	//   ....[250]....
        /*05dc*/ 	.word	0xffffffff


	//   ....[251]....
        /*05e0*/ 	.word	0xffffffff


	//   ....[252]....
        /*05e4*/ 	.word	0xffffffff


	//   ....[253]....
        /*05e8*/ 	.word	0xffffffff


	//   ....[254]....
        /*05ec*/ 	.word	0xffffffff


	//   ....[255]....
        /*05f0*/ 	.word	0xffffffff


	//   ....[0]....
        /*05f4*/ 	.word	0x05000000


	//   ....[1]....
        /*05f8*/ 	.word	0x05000000


	//   ....[2]....
        /*05fc*/ 	.word	0x05000000


	//   ....[3]....
        /*0600*/ 	.word	0x05000000


	//   ....[4]....
        /*0604*/ 	.word	0x05000000


	//   ....[5]....
        /*0608*/ 	.word	0x05000000


	//   ....[6]....
        /*060c*/ 	.word	0x05000000


	//   ....[7]....
        /*0610*/ 	.word	0x05000000


	//   ....[8]....
        /*0614*/ 	.word	0x05000000


	//   ....[9]....
        /*0618*/ 	.word	0x05000000


	//   ....[10]....
        /*061c*/ 	.word	0x05000000


	//   ....[11]....
        /*0620*/ 	.word	0x05000000


	//   ....[12]....
        /*0624*/ 	.word	0x05000000


	//   ....[13]....
        /*0628*/ 	.word	0x05000000


	//   ....[14]....
        /*062c*/ 	.word	0x05000000


	//   ....[15]....
        /*0630*/ 	.word	0x05000000


	//   ....[16]....
        /*0634*/ 	.word	0x05000000


	//   ....[17]....
        /*0638*/ 	.word	0x05000000


	//   ....[18]....
        /*063c*/ 	.word	0x05000000


	//   ....[19]....
        /*0640*/ 	.word	0x05000000


	//   ....[20]....
        /*0644*/ 	.word	0x05000000


	//   ....[21]....
        /*0648*/ 	.word	0x05000000


	//   ....[22]....
        /*064c*/ 	.word	0x05000000


	//   ....[23]....
        /*0650*/ 	.word	0x05000000


	//   ....[24]....
        /*0654*/ 	.word	0x05000000


	//   ....[25]....
        /*0658*/ 	.word	0x05000000


	//   ....[26]....
        /*065c*/ 	.word	0x05000000


	//   ....[27]....
        /*0660*/ 	.word	0x05000000


	//   ....[28]....
        /*0664*/ 	.word	0x05000000


	//   ....[29]....
        /*0668*/ 	.word	0x05000000


	//   ....[30]....
        /*066c*/ 	.word	0x05000000


	//   ....[31]....
        /*0670*/ 	.word	0x05000000


	//   ....[32]....
        /*0674*/ 	.word	0x05000000


	//   ....[33]....
        /*0678*/ 	.word	0x05000000


	//   ....[34]....
        /*067c*/ 	.word	0x05000000


	//   ....[35]....
        /*0680*/ 	.word	0x05000000


	//   ....[36]....
        /*0684*/ 	.word	0x05000000


	//   ....[37]....
        /*0688*/ 	.word	0x05000000


	//   ....[38]....
        /*068c*/ 	.word	0x05000000


	//   ....[39]....
        /*0690*/ 	.word	0x05000000


	//   ....[40]....
        /*0694*/ 	.word	0x05000000


	//   ....[41]....
        /*0698*/ 	.word	0x05000000


	//   ....[42]....
        /*069c*/ 	.word	0x05000000


	//   ....[43]....
        /*06a0*/ 	.word	0x05000000


	//   ....[44]....
        /*06a4*/ 	.word	0x05000000


	//   ....[45]....
        /*06a8*/ 	.word	0x05000000


	//   ....[46]....
        /*06ac*/ 	.word	0x05000000


	//   ....[47]....
        /*06b0*/ 	.word	0x05000000


	//   ....[48]....
        /*06b4*/ 	.word	0x05000000


	//   ....[49]....
        /*06b8*/ 	.word	0x05000000


	//   ....[50]....
        /*06bc*/ 	.word	0x05000000


	//   ....[51]....
        /*06c0*/ 	.word	0x05000000


	//   ....[52]....
        /*06c4*/ 	.word	0x05000000


	//   ....[53]....
        /*06c8*/ 	.word	0x05000000


	//   ....[54]....
        /*06cc*/ 	.word	0x05000000


	//   ....[55]....
        /*06d0*/ 	.word	0x05000000


	//   ....[56]....
        /*06d4*/ 	.word	0x05000000


	//   ....[57]....
        /*06d8*/ 	.word	0x05000000


	//   ....[58]....
        /*06dc*/ 	.word	0x05000000


	//   ....[59]....
        /*06e0*/ 	.word	0x05000000


	//   ....[60]....
        /*06e4*/ 	.word	0x05000000


	//   ....[61]....
        /*06e8*/ 	.word	0x05000000


	//   ....[62]....
        /*06ec*/ 	.word	0x05000000


	//   ....[63]....
        /*06f0*/ 	.word	0x05000000


	//   ....[64]....
        /*06f4*/ 	.word	0x05000000


	//   ....[65]....
        /*06f8*/ 	.word	0x05000000


	//   ....[66]....
        /*06fc*/ 	.word	0x05000000


	//   ....[67]....
        /*0700*/ 	.word	0x05000000


	//   ....[68]....
        /*0704*/ 	.word	0x05000000


	//   ....[69]....
        /*0708*/ 	.word	0x05000000


	//   ....[70]....
        /*070c*/ 	.word	0x05000000


	//   ....[71]....
        /*0710*/ 	.word	0x05000000


	//   ....[72]....
        /*0714*/ 	.word	0x05000000


	//   ....[73]....
        /*0718*/ 	.word	0x05000000


	//   ....[74]....
        /*071c*/ 	.word	0x05000000


	//   ....[75]....
        /*0720*/ 	.word	0x05000000


	//   ....[76]....
        /*0724*/ 	.word	0x05000000


	//   ....[77]....
        /*0728*/ 	.word	0x05000000


	//   ....[78]....
        /*072c*/ 	.word	0x05000000


	//   ....[79]....
        /*0730*/ 	.word	0x05000000


	//   ....[80]....
        /*0734*/ 	.word	0x05000000


	//   ....[81]....
        /*0738*/ 	.word	0x05000000


	//   ....[82]....
        /*073c*/ 	.word	0x05000000


	//   ....[83]....
        /*0740*/ 	.word	0x05000000


	//   ....[84]....
        /*0744*/ 	.word	0x05000000


	//   ....[85]....
        /*0748*/ 	.word	0x05000000


	//   ....[86]....
        /*074c*/ 	.word	0x05000000


	//   ....[87]....
        /*0750*/ 	.word	0x05000000


	//   ....[88]....
        /*0754*/ 	.word	0x05000000


	//   ....[89]....
        /*0758*/ 	.word	0x05000000


	//   ....[90]....
        /*075c*/ 	.word	0x05000000


	//   ....[91]....
        /*0760*/ 	.word	0x05000000


	//   ....[92]....
        /*0764*/ 	.word	0x05000000


	//   ....[93]....
        /*0768*/ 	.word	0x05000000


	//   ....[94]....
        /*076c*/ 	.word	0x05000000


	//   ....[95]....
        /*0770*/ 	.word	0x05000000


	//   ....[96]....
        /*0774*/ 	.word	0x05000000


	//   ....[97]....
        /*0778*/ 	.word	0x05000000


	//   ....[98]....
        /*077c*/ 	.word	0x05000000


	//   ....[99]....
        /*0780*/ 	.word	0x05000000


	//   ....[100]....
        /*0784*/ 	.word	0x05000000


	//   ....[101]....
        /*0788*/ 	.word	0x05000000


	//   ....[102]....
        /*078c*/ 	.word	0x05000000


	//   ....[103]....
        /*0790*/ 	.word	0x05000000


	//   ....[104]....
        /*0794*/ 	.word	0x05000000


	//   ....[105]....
        /*0798*/ 	.word	0x05000000


	//   ....[106]....
        /*079c*/ 	.word	0x05000000


	//   ....[107]....
        /*07a0*/ 	.word	0x05000000


	//   ....[108]....
        /*07a4*/ 	.word	0x05000000


	//   ....[109]....
        /*07a8*/ 	.word	0x05000000


	//   ....[110]....
        /*07ac*/ 	.word	0x05000000


	//   ....[111]....
        /*07b0*/ 	.word	0x05000000


	//   ....[112]....
        /*07b4*/ 	.word	0x05000000


	//   ....[113]....
        /*07b8*/ 	.word	0x05000000


	//   ....[114]....
        /*07bc*/ 	.word	0x05000000


	//   ....[115]....
        /*07c0*/ 	.word	0x05000000


	//   ....[116]....
        /*07c4*/ 	.word	0x05000000


	//   ....[117]....
        /*07c8*/ 	.word	0x05000000


	//   ....[118]....
        /*07cc*/ 	.word	0x05000000


	//   ....[119]....
        /*07d0*/ 	.word	0x05000000


	//   ....[120]....
        /*07d4*/ 	.word	0x05000000


	//   ....[121]....
        /*07d8*/ 	.word	0x05000000


	//   ....[122]....
        /*07dc*/ 	.word	0x05000000


	//   ....[123]....
        /*07e0*/ 	.word	0x05000000


	//   ....[124]....
        /*07e4*/ 	.word	0x05000000


	//   ....[125]....
        /*07e8*/ 	.word	0x05000000


	//   ....[126]....
        /*07ec*/ 	.word	0x05000000


	//   ....[127]....
        /*07f0*/ 	.word	0x05000000


	//   ....[128]....
        /*07f4*/ 	.word	0x05000000


	//   ....[129]....
        /*07f8*/ 	.word	0x05000000


	//   ....[130]....
        /*07fc*/ 	.word	0x05000000


	//   ....[131]....
        /*0800*/ 	.word	0x05000000


	//   ....[132]....
        /*0804*/ 	.word	0x05000000


	//   ....[133]....
        /*0808*/ 	.word	0x05000000


	//   ....[134]....
        /*080c*/ 	.word	0x05000000


	//   ....[135]....
        /*0810*/ 	.word	0x05000000


	//   ....[136]....
        /*0814*/ 	.word	0x05000000


	//   ....[137]....
        /*0818*/ 	.word	0x05000000


	//   ....[138]....
        /*081c*/ 	.word	0x05000000


	//   ....[139]....
        /*0820*/ 	.word	0x05000000


	//   ....[140]....
        /*0824*/ 	.word	0x05000000


	//   ....[141]....
        /*0828*/ 	.word	0x05000000


	//   ....[142]....
        /*082c*/ 	.word	0x05000000


	//   ....[143]....
        /*0830*/ 	.word	0x05000000


	//   ....[144]....
        /*0834*/ 	.word	0x05000000


	//   ....[145]....
        /*0838*/ 	.word	0x05000000


	//   ....[146]....
        /*083c*/ 	.word	0x05000000


	//   ....[147]....
        /*0840*/ 	.word	0x05000000


	//   ....[148]....
        /*0844*/ 	.word	0x05000000


	//   ....[149]....
        /*0848*/ 	.word	0x05000000


	//   ....[150]....
        /*084c*/ 	.word	0x05000000


	//   ....[151]....
        /*0850*/ 	.word	0x05000000


	//   ....[152]....
        /*0854*/ 	.word	0x05000000


	//   ....[153]....
        /*0858*/ 	.word	0x05000000


	//   ....[154]....
        /*085c*/ 	.word	0x05000000


	//   ....[155]....
        /*0860*/ 	.word	0x05000000


	//   ....[156]....
        /*0864*/ 	.word	0x05000000


	//   ....[157]....
        /*0868*/ 	.word	0x05000000


	//   ....[158]....
        /*086c*/ 	.word	0x05000000


	//   ....[159]....
        /*0870*/ 	.word	0x05000000


	//   ....[160]....
        /*0874*/ 	.word	0x05000000


	//   ....[161]....
        /*0878*/ 	.word	0x05000000


	//   ....[162]....
        /*087c*/ 	.word	0x05000000


	//   ....[163]....
        /*0880*/ 	.word	0x05000000


	//   ....[164]....
        /*0884*/ 	.word	0x05000000


	//   ....[165]....
        /*0888*/ 	.word	0x05000000


	//   ....[166]....
        /*088c*/ 	.word	0x05000000


	//   ....[167]....
        /*0890*/ 	.word	0x05000000


	//   ....[168]....
        /*0894*/ 	.word	0x05000000


	//   ....[169]....
        /*0898*/ 	.word	0x05000000


	//   ....[170]....
        /*089c*/ 	.word	0x05000000


	//   ....[171]....
        /*08a0*/ 	.word	0x05000000


	//   ....[172]....
        /*08a4*/ 	.word	0x05000000


	//   ....[173]....
        /*08a8*/ 	.word	0x05000000


	//   ....[174]....
        /*08ac*/ 	.word	0x05000000


	//   ....[175]....
        /*08b0*/ 	.word	0x05000000


	//   ....[176]....
        /*08b4*/ 	.word	0x05000000


	//   ....[177]....
        /*08b8*/ 	.word	0x05000000


	//   ....[178]....
        /*08bc*/ 	.word	0x05000000


	//   ....[179]....
        /*08c0*/ 	.word	0x05000000


	//   ....[180]....
        /*08c4*/ 	.word	0x05000000


	//   ....[181]....
        /*08c8*/ 	.word	0x05000000


	//   ....[182]....
        /*08cc*/ 	.word	0x05000000


	//   ....[183]....
        /*08d0*/ 	.word	0x05000000


	//   ....[184]....
        /*08d4*/ 	.word	0x05000000


	//   ....[185]....
        /*08d8*/ 	.word	0x05000000


	//   ....[186]....
        /*08dc*/ 	.word	0x05000000


	//   ....[187]....
        /*08e0*/ 	.word	0x05000000


	//   ....[188]....
        /*08e4*/ 	.word	0x05000000


	//   ....[189]....
        /*08e8*/ 	.word	0x05000000


	//   ....[190]....
        /*08ec*/ 	.word	0x05000000


	//   ....[191]....
        /*08f0*/ 	.word	0x05000000


	//   ....[192]....
        /*08f4*/ 	.word	0x05000000


	//   ....[193]....
        /*08f8*/ 	.word	0x05000000


	//   ....[194]....
        /*08fc*/ 	.word	0x05000000


	//   ....[195]....
        /*0900*/ 	.word	0x05000000


	//   ....[196]....
        /*0904*/ 	.word	0x05000000


	//   ....[197]....
        /*0908*/ 	.word	0x05000000


	//   ....[198]....
        /*090c*/ 	.word	0x05000000


	//   ....[199]....
        /*0910*/ 	.word	0x05000000


	//   ....[200]....
        /*0914*/ 	.word	0x05000000


	//   ....[201]....
        /*0918*/ 	.word	0x05000000


	//   ....[202]....
        /*091c*/ 	.word	0x05000000


	//   ....[203]....
        /*0920*/ 	.word	0x05000000


	//   ....[204]....
        /*0924*/ 	.word	0x05000000


	//   ....[205]....
        /*0928*/ 	.word	0x05000000


	//   ....[206]....
        /*092c*/ 	.word	0x05000000


	//   ....[207]....
        /*0930*/ 	.word	0x05000000


	//   ....[208]....
        /*0934*/ 	.word	0x05000000


	//   ....[209]....
        /*0938*/ 	.word	0x05000000


	//   ....[210]....
        /*093c*/ 	.word	0x05000000


	//   ....[211]....
        /*0940*/ 	.word	0x05000000


	//   ....[212]....
        /*0944*/ 	.word	0x05000000


	//   ....[213]....
        /*0948*/ 	.word	0x05000000


	//   ....[214]....
        /*094c*/ 	.word	0x05000000


	//   ....[215]....
        /*0950*/ 	.word	0x05000000


	//   ....[216]....
        /*0954*/ 	.word	0x05000000


	//   ....[217]....
        /*0958*/ 	.word	0x05000000


	//   ....[218]....
        /*095c*/ 	.word	0x05000000


	//   ....[219]....
        /*0960*/ 	.word	0x05000000


	//   ....[220]....
        /*0964*/ 	.word	0x05000000


	//   ....[221]....
        /*0968*/ 	.word	0x05000000


	//   ....[222]....
        /*096c*/ 	.word	0x05000000


	//   ....[223]....
        /*0970*/ 	.word	0x05000000


	//   ....[224]....
        /*0974*/ 	.word	0x05000000


	//   ....[225]....
        /*0978*/ 	.word	0x05000000


	//   ....[226]....
        /*097c*/ 	.word	0x05000000


	//   ....[227]....
        /*0980*/ 	.word	0x05000000


	//   ....[228]....
        /*0984*/ 	.word	0x05000000


	//   ....[229]....
        /*0988*/ 	.word	0x05000000


	//   ....[230]....
        /*098c*/ 	.word	0x05000000


	//   ....[231]....
        /*0990*/ 	.word	0x05000000


	//   ....[232]....
        /*0994*/ 	.word	0x05000000


	//   ....[233]....
        /*0998*/ 	.word	0x05000000


	//   ....[234]....
        /*099c*/ 	.word	0x05000000


	//   ....[235]....
        /*09a0*/ 	.word	0x05000000


	//   ....[236]....
        /*09a4*/ 	.word	0x05000000


	//   ....[237]....
        /*09a8*/ 	.word	0x05000000


	//   ....[238]....
        /*09ac*/ 	.word	0x05000000


	//   ....[239]....
        /*09b0*/ 	.word	0x05000000


	//   ....[240]....
        /*09b4*/ 	.word	0x05000000


	//   ....[241]....
        /*09b8*/ 	.word	0x05000000


	//   ....[242]....
        /*09bc*/ 	.word	0x05000000


	//   ....[243]....
        /*09c0*/ 	.word	0x05000000


	//   ....[244]....
        /*09c4*/ 	.word	0x05000000


	//   ....[245]....
        /*09c8*/ 	.word	0x05000000


	//   ....[246]....
        /*09cc*/ 	.word	0x05000000


	//   ....[247]....
        /*09d0*/ 	.word	0x05000000


	//   ....[248]....
        /*09d4*/ 	.word	0x05000000


	//   ....[249]....
        /*09d8*/ 	.word	0x05000000


	//   ....[250]....
        /*09dc*/ 	.word	0x05000000


	//   ....[251]....
        /*09e0*/ 	.word	0x05000000


	//   ....[252]....
        /*09e4*/ 	.word	0x05000000


	//   ....[253]....
        /*09e8*/ 	.word	0x05000000


	//   ....[254]....
        /*09ec*/ 	.word	0x05000000


	//   ....[255]....
        /*09f0*/ 	.word	0x05000000


	//----- nvinfo : EIATTR_COOP_GROUP_INSTR_OFFSETS
	.align		4
.L_211:
        /*09f4*/ 	.byte	0x04, 0x28
        /*09f6*/ 	.short	(.L_213 - .L_212)


	//   ....[0]....
.L_212:
        /*09f8*/ 	.word	0x00000da0


	//   ....[1]....
        /*09fc*/ 	.word	0x00000dc0


	//   ....[2]....
        /*0a00*/ 	.word	0x00000de0


	//   ....[3]....
        /*0a04*/ 	.word	0x00000e00


	//   ....[4]....
        /*0a08*/ 	.word	0x000019a0


	//   ....[5]....
        /*0a0c*/ 	.word	0x000019c0


	//   ....[6]....
        /*0a10*/ 	.word	0x000019e0


	//   ....[7]....
        /*0a14*/ 	.word	0x00001a00


	//   ....[8]....
        /*0a18*/ 	.word	0x000025a0


	//   ....[9]....
        /*0a1c*/ 	.word	0x000025c0


	//   ....[10]....
        /*0a20*/ 	.word	0x000025e0


	//   ....[11]....
        /*0a24*/ 	.word	0x00002600


	//   ....[12]....
        /*0a28*/ 	.word	0x000031a0


	//   ....[13]....
        /*0a2c*/ 	.word	0x000031c0


	//   ....[14]....
        /*0a30*/ 	.word	0x000031e0


	//   ....[15]....
        /*0a34*/ 	.word	0x00003200


	//   ....[16]....
        /*0a38*/ 	.word	0x00003d00


	//   ....[17]....
        /*0a3c*/ 	.word	0x00003d20


	//   ....[18]....
        /*0a40*/ 	.word	0x00003d40


	//   ....[19]....
        /*0a44*/ 	.word	0x00003d60


	//   ....[20]....
        /*0a48*/ 	.word	0x000048f0


	//   ....[21]....
        /*0a4c*/ 	.word	0x00004910


	//   ....[22]....
        /*0a50*/ 	.word	0x00004930


	//   ....[23]....
        /*0a54*/ 	.word	0x00004950


	//   ....[24]....
        /*0a58*/ 	.word	0x000054e0


	//   ....[25]....
        /*0a5c*/ 	.word	0x00005500


	//   ....[26]....
        /*0a60*/ 	.word	0x00005520


	//   ....[27]....
        /*0a64*/ 	.word	0x00005540


	//   ....[28]....
        /*0a68*/ 	.word	0x000060d0


	//   ....[29]....
        /*0a6c*/ 	.word	0x000060f0


	//   ....[30]....
        /*0a70*/ 	.word	0x00006110


	//   ....[31]....
        /*0a74*/ 	.word	0x00006130


	//   ....[32]....
        /*0a78*/ 	.word	0x00007100


	//   ....[33]....
        /*0a7c*/ 	.word	0x00007120


	//   ....[34]....
        /*0a80*/ 	.word	0x00007140


	//   ....[35]....
        /*0a84*/ 	.word	0x00007160


	//   ....[36]....
        /*0a88*/ 	.word	0x00007b90


	//   ....[37]....
        /*0a8c*/ 	.word	0x00007bb0


	//   ....[38]....
        /*0a90*/ 	.word	0x00007bd0


	//   ....[39]....
        /*0a94*/ 	.word	0x00007bf0


	//   ....[40]....
        /*0a98*/ 	.word	0x00008420


	//   ....[41]....
        /*0a9c*/ 	.word	0x00008440


	//   ....[42]....
        /*0aa0*/ 	.word	0x00008460


	//   ....[43]....
        /*0aa4*/ 	.word	0x00008480


	//   ....[44]....
        /*0aa8*/ 	.word	0x00008ec0


	//   ....[45]....
        /*0aac*/ 	.word	0x00008ee0


	//   ....[46]....
        /*0ab0*/ 	.word	0x00008f00


	//   ....[47]....
        /*0ab4*/ 	.word	0x00008f20


	//   ....[48]....
        /*0ab8*/ 	.word	0x00009ce0


	//   ....[49]....
        /*0abc*/ 	.word	0x00009d00


	//   ....[50]....
        /*0ac0*/ 	.word	0x00009d20


	//   ....[51]....
        /*0ac4*/ 	.word	0x00009d40


	//   ....[52]....
        /*0ac8*/ 	.word	0x0000a770


	//   ....[53]....
        /*0acc*/ 	.word	0x0000a790


	//   ....[54]....
        /*0ad0*/ 	.word	0x0000a7b0


	//   ....[55]....
        /*0ad4*/ 	.word	0x0000a7d0


	//   ....[56]....
        /*0ad8*/ 	.word	0x0000b000


	//   ....[57]....
        /*0adc*/ 	.word	0x0000b020


	//   ....[58]....
        /*0ae0*/ 	.word	0x0000b040


	//   ....[59]....
        /*0ae4*/ 	.word	0x0000b060


	//   ....[60]....
        /*0ae8*/ 	.word	0x0000ba80


	//   ....[61]....
        /*0aec*/ 	.word	0x0000baa0


	//   ....[62]....
        /*0af0*/ 	.word	0x0000bac0


	//   ....[63]....
        /*0af4*/ 	.word	0x0000bae0


	//   ....[64]....
        /*0af8*/ 	.word	0x0000cb20


	//   ....[65]....
        /*0afc*/ 	.word	0x0000cb40


	//   ....[66]....
        /*0b00*/ 	.word	0x0000cb60


	//   ....[67]....
        /*0b04*/ 	.word	0x0000cb80


	//   ....[68]....
        /*0b08*/ 	.word	0x0000cba0


	//   ....[69]....
        /*0b0c*/ 	.word	0x0000cbc0


	//   ....[70]....
        /*0b10*/ 	.word	0x0000cf10


	//   ....[71]....
        /*0b14*/ 	.word	0x0000cf30


	//   ....[72]....
        /*0b18*/ 	.word	0x0000cf50


	//   ....[73]....
        /*0b1c*/ 	.word	0x0000cf70


	//   ....[74]....
        /*0b20*/ 	.word	0x0000cf90


	//   ....[75]....
        /*0b24*/ 	.word	0x0000cfb0


	//   ....[76]....
        /*0b28*/ 	.word	0x0000d2e0


	//   ....[77]....
        /*0b2c*/ 	.word	0x0000d300


	//   ....[78]....
        /*0b30*/ 	.word	0x0000d320


	//   ....[79]....
        /*0b34*/ 	.word	0x0000d340


	//   ....[80]....
        /*0b38*/ 	.word	0x0000d360


	//   ....[81]....
        /*0b3c*/ 	.word	0x0000d380


	//   ....[82]....
        /*0b40*/ 	.word	0x0000d6b0


	//   ....[83]....
        /*0b44*/ 	.word	0x0000d6d0


	//   ....[84]....
        /*0b48*/ 	.word	0x0000d6f0


	//   ....[85]....
        /*0b4c*/ 	.word	0x0000d710


	//   ....[86]....
        /*0b50*/ 	.word	0x0000d730


	//   ....[87]....
        /*0b54*/ 	.word	0x0000d750


	//   ....[88]....
        /*0b58*/ 	.word	0x0000da80


	//   ....[89]....
        /*0b5c*/ 	.word	0x0000daa0


	//   ....[90]....
        /*0b60*/ 	.word	0x0000dac0


	//   ....[91]....
        /*0b64*/ 	.word	0x0000dae0


	//   ....[92]....
        /*0b68*/ 	.word	0x0000db00


	//   ....[93]....
        /*0b6c*/ 	.word	0x0000db20


	//   ....[94]....
        /*0b70*/ 	.word	0x0000de50


	//   ....[95]....
        /*0b74*/ 	.word	0x0000de70


	//   ....[96]....
        /*0b78*/ 	.word	0x0000de90


	//   ....[97]....
        /*0b7c*/ 	.word	0x0000deb0


	//   ....[98]....
        /*0b80*/ 	.word	0x0000ded0


	//   ....[99]....
        /*0b84*/ 	.word	0x0000def0


	//   ....[100]....
        /*0b88*/ 	.word	0x0000e220


	//   ....[101]....
        /*0b8c*/ 	.word	0x0000e240


	//   ....[102]....
        /*0b90*/ 	.word	0x0000e260


	//   ....[103]....
        /*0b94*/ 	.word	0x0000e280


	//   ....[104]....
        /*0b98*/ 	.word	0x0000e2a0


	//   ....[105]....
        /*0b9c*/ 	.word	0x0000e2c0


	//   ....[106]....
        /*0ba0*/ 	.word	0x0000e610


	//   ....[107]....
        /*0ba4*/ 	.word	0x0000e630


	//   ....[108]....
        /*0ba8*/ 	.word	0x0000e650


	//   ....[109]....
        /*0bac*/ 	.word	0x0000e670


	//   ....[110]....
        /*0bb0*/ 	.word	0x0000e690


	//   ....[111]....
        /*0bb4*/ 	.word	0x0000e6b0


	//   ....[112]....
        /*0bb8*/ 	.word	0x0000ea00


	//   ....[113]....
        /*0bbc*/ 	.word	0x0000ea20


	//   ....[114]....
        /*0bc0*/ 	.word	0x0000ea40


	//   ....[115]....
        /*0bc4*/ 	.word	0x0000ea60


	//   ....[116]....
        /*0bc8*/ 	.word	0x0000ea80


	//   ....[117]....
        /*0bcc*/ 	.word	0x0000eaa0


	//   ....[118]....
        /*0bd0*/ 	.word	0x0000eec0


	//   ....[119]....
        /*0bd4*/ 	.word	0x0000eee0


	//   ....[120]....
        /*0bd8*/ 	.word	0x0000ef00


	//   ....[121]....
        /*0bdc*/ 	.word	0x0000ef20


	//   ....[122]....
        /*0be0*/ 	.word	0x0000ef40


	//   ....[123]....
        /*0be4*/ 	.word	0x0000ef60


	//   ....[124]....
        /*0be8*/ 	.word	0x0000f380


	//   ....[125]....
        /*0bec*/ 	.word	0x0000f3a0


	//   ....[126]....
        /*0bf0*/ 	.word	0x0000f3c0


	//   ....[127]....
        /*0bf4*/ 	.word	0x0000f3e0


	//   ....[128]....
        /*0bf8*/ 	.word	0x0000f400


	//   ....[129]....
        /*0bfc*/ 	.word	0x0000f420


	//   ....[130]....
        /*0c00*/ 	.word	0x0000f880


	//   ....[131]....
        /*0c04*/ 	.word	0x0000f8a0


	//   ....[132]....
        /*0c08*/ 	.word	0x0000f8c0


	//   ....[133]....
        /*0c0c*/ 	.word	0x0000f8e0


	//   ....[134]....
        /*0c10*/ 	.word	0x0000f900


	//   ....[135]....
        /*0c14*/ 	.word	0x0000f920


	//   ....[136]....
        /*0c18*/ 	.word	0x0000fd80


	//   ....[137]....
        /*0c1c*/ 	.word	0x0000fda0


	//   ....[138]....
        /*0c20*/ 	.word	0x0000fdc0


	//   ....[139]....
        /*0c24*/ 	.word	0x0000fde0


	//   ....[140]....
        /*0c28*/ 	.word	0x0000fe00


	//   ....[141]....
        /*0c2c*/ 	.word	0x0000fe20


	//   ....[142]....
        /*0c30*/ 	.word	0x00010280


	//   ....[143]....
        /*0c34*/ 	.word	0x000102a0


	//   ....[144]....
        /*0c38*/ 	.word	0x000102c0


	//   ....[145]....
        /*0c3c*/ 	.word	0x000102e0


	//   ....[146]....
        /*0c40*/ 	.word	0x00010300


	//   ....[147]....
        /*0c44*/ 	.word	0x00010320


	//   ....[148]....
        /*0c48*/ 	.word	0x00010780


	//   ....[149]....
        /*0c4c*/ 	.word	0x000107a0


	//   ....[150]....
        /*0c50*/ 	.word	0x000107c0


	//   ....[151]....
        /*0c54*/ 	.word	0x000107e0


	//   ....[152]....
        /*0c58*/ 	.word	0x00010800


	//   ....[153]....
        /*0c5c*/ 	.word	0x00010820


	//   ....[154]....
        /*0c60*/ 	.word	0x00010c80


	//   ....[155]....
        /*0c64*/ 	.word	0x00010ca0


	//   ....[156]....
        /*0c68*/ 	.word	0x00010cc0


	//   ....[157]....
        /*0c6c*/ 	.word	0x00010ce0


	//   ....[158]....
        /*0c70*/ 	.word	0x00010d00


	//   ....[159]....
        /*0c74*/ 	.word	0x00010d20


	//   ....[160]....
        /*0c78*/ 	.word	0x000110e0


	//   ....[161]....
        /*0c7c*/ 	.word	0x00011100


	//   ....[162]....
        /*0c80*/ 	.word	0x00011120


	//   ....[163]....
        /*0c84*/ 	.word	0x00011140


	//   ....[164]....
        /*0c88*/ 	.word	0x00011160


	//   ....[165]....
        /*0c8c*/ 	.word	0x00011180


	//   ....[166]....
        /*0c90*/ 	.word	0x000114c0


	//   ....[167]....
        /*0c94*/ 	.word	0x000114e0


	//   ....[168]....
        /*0c98*/ 	.word	0x00011500


	//   ....[169]....
        /*0c9c*/ 	.word	0x00011520


	//   ....[170]....
        /*0ca0*/ 	.word	0x00011540


	//   ....[171]....
        /*0ca4*/ 	.word	0x00011560


	//   ....[172]....
        /*0ca8*/ 	.word	0x00011880


	//   ....[173]....
        /*0cac*/ 	.word	0x000118a0


	//   ....[174]....
        /*0cb0*/ 	.word	0x000118c0


	//   ....[175]....
        /*0cb4*/ 	.word	0x000118e0


	//   ....[176]....
        /*0cb8*/ 	.word	0x00011900


	//   ....[177]....
        /*0cbc*/ 	.word	0x00011920


	//   ....[178]....
        /*0cc0*/ 	.word	0x00011c40


	//   ....[179]....
        /*0cc4*/ 	.word	0x00011c60


	//   ....[180]....
        /*0cc8*/ 	.word	0x00011c80


	//   ....[181]....
        /*0ccc*/ 	.word	0x00011ca0


	//   ....[182]....
        /*0cd0*/ 	.word	0x00011cc0


	//   ....[183]....
        /*0cd4*/ 	.word	0x00011ce0


	//   ....[184]....
        /*0cd8*/ 	.word	0x00012000


	//   ....[185]....
        /*0cdc*/ 	.word	0x00012020


	//   ....[186]....
        /*0ce0*/ 	.word	0x00012040


	//   ....[187]....
        /*0ce4*/ 	.word	0x00012060


	//   ....[188]....
        /*0ce8*/ 	.word	0x00012080


	//   ....[189]....
        /*0cec*/ 	.word	0x000120a0


	//   ....[190]....
        /*0cf0*/ 	.word	0x000123c0


	//   ....[191]....
        /*0cf4*/ 	.word	0x000123e0


	//   ....[192]....
        /*0cf8*/ 	.word	0x00012400


	//   ....[193]....
        /*0cfc*/ 	.word	0x00012420


	//   ....[194]....
        /*0d00*/ 	.word	0x00012440


	//   ....[195]....
        /*0d04*/ 	.word	0x00012460


	//   ....[196]....
        /*0d08*/ 	.word	0x00012780


	//   ....[197]....
        /*0d0c*/ 	.word	0x000127a0


	//   ....[198]....
        /*0d10*/ 	.word	0x000127c0


	//   ....[199]....
        /*0d14*/ 	.word	0x000127e0


	//   ....[200]....
        /*0d18*/ 	.word	0x00012800


	//   ....[201]....
        /*0d1c*/ 	.word	0x00012820


	//   ....[202]....
        /*0d20*/ 	.word	0x00012b60


	//   ....[203]....
        /*0d24*/ 	.word	0x00012b80


	//   ....[204]....
        /*0d28*/ 	.word	0x00012ba0


	//   ....[205]....
        /*0d2c*/ 	.word	0x00012bc0


	//   ....[206]....
        /*0d30*/ 	.word	0x00012be0


	//   ....[207]....
        /*0d34*/ 	.word	0x00012c00


	//   ....[208]....
        /*0d38*/ 	.word	0x00012f40


	//   ....[209]....
        /*0d3c*/ 	.word	0x00012f60


	//   ....[210]....
        /*0d40*/ 	.word	0x00012f80


	//   ....[211]....
        /*0d44*/ 	.word	0x00012fa0


	//   ....[212]....
        /*0d48*/ 	.word	0x00012fc0


	//   ....[213]....
        /*0d4c*/ 	.word	0x00012fe0


	//   ....[214]....
        /*0d50*/ 	.word	0x000133f0


	//   ....[215]....
        /*0d54*/ 	.word	0x00013410


	//   ....[216]....
        /*0d58*/ 	.word	0x00013430


	//   ....[217]....
        /*0d5c*/ 	.word	0x00013450


	//   ....[218]....
        /*0d60*/ 	.word	0x00013470


	//   ....[219]....
        /*0d64*/ 	.word	0x00013490


	//   ....[220]....
        /*0d68*/ 	.word	0x000138a0


	//   ....[221]....
        /*0d6c*/ 	.word	0x000138c0


	//   ....[222]....
        /*0d70*/ 	.word	0x000138e0


	//   ....[223]....
        /*0d74*/ 	.word	0x00013900


	//   ....[224]....
        /*0d78*/ 	.word	0x00013920


	//   ....[225]....
        /*0d7c*/ 	.word	0x00013940


	//   ....[226]....
        /*0d80*/ 	.word	0x00013d90


	//   ....[227]....
        /*0d84*/ 	.word	0x00013db0


	//   ....[228]....
        /*0d88*/ 	.word	0x00013dd0


	//   ....[229]....
        /*0d8c*/ 	.word	0x00013df0


	//   ....[230]....
        /*0d90*/ 	.word	0x00013e10


	//   ....[231]....
        /*0d94*/ 	.word	0x00013e30


	//   ....[232]....
        /*0d98*/ 	.word	0x00014280


	//   ....[233]....
        /*0d9c*/ 	.word	0x000142a0


	//   ....[234]....
        /*0da0*/ 	.word	0x000142c0


	//   ....[235]....
        /*0da4*/ 	.word	0x000142e0


	//   ....[236]....
        /*0da8*/ 	.word	0x00014300


	//   ....[237]....
        /*0dac*/ 	.word	0x00014320


	//   ....[238]....
        /*0db0*/ 	.word	0x00014770


	//   ....[239]....
        /*0db4*/ 	.word	0x00014790


	//   ....[240]....
        /*0db8*/ 	.word	0x000147b0


	//   ....[241]....
        /*0dbc*/ 	.word	0x000147d0


	//   ....[242]....
        /*0dc0*/ 	.word	0x000147f0


	//   ....[243]....
        /*0dc4*/ 	.word	0x00014810


	//   ....[244]....
        /*0dc8*/ 	.word	0x00014c60


	//   ....[245]....
        /*0dcc*/ 	.word	0x00014c80


	//   ....[246]....
        /*0dd0*/ 	.word	0x00014ca0


	//   ....[247]....
        /*0dd4*/ 	.word	0x00014cc0


	//   ....[248]....
        /*0dd8*/ 	.word	0x00014ce0


	//   ....[249]....
        /*0ddc*/ 	.word	0x00014d00


	//   ....[250]....
        /*0de0*/ 	.word	0x00015150


	//   ....[251]....
        /*0de4*/ 	.word	0x00015170


	//   ....[252]....
        /*0de8*/ 	.word	0x00015190


	//   ....[253]....
        /*0dec*/ 	.word	0x000151b0


	//   ....[254]....
        /*0df0*/ 	.word	0x000151d0


	//   ....[255]....
        /*0df4*/ 	.word	0x000151f0


	//   ....[0]....
        /*0df8*/ 	.word	0x00016b90


	//   ....[1]....
        /*0dfc*/ 	.word	0x00016c30


	//   ....[2]....
        /*0e00*/ 	.word	0x00016cd0


	//   ....[3]....
        /*0e04*/ 	.word	0x00016d60


	//   ....[4]....
        /*0e08*/ 	.word	0x00016e00


	//   ....[5]....
        /*0e0c*/ 	.word	0x00016ea0


	//   ....[6]....
        /*0e10*/ 	.word	0x00016f40


	//   ....[7]....
        /*0e14*/ 	.word	0x00016fd0


	//   ....[8]....
        /*0e18*/ 	.word	0x00017070


	//   ....[9]....
        /*0e1c*/ 	.word	0x00017110


	//   ....[10]....
        /*0e20*/ 	.word	0x000171b0


	//   ....[11]....
        /*0e24*/ 	.word	0x00017240


	//   ....[12]....
        /*0e28*/ 	.word	0x000172e0


	//   ....[13]....
        /*0e2c*/ 	.word	0x00017380


	//   ....[14]....
        /*0e30*/ 	.word	0x00017420


	//   ....[15]....
        /*0e34*/ 	.word	0x000174b0


	//   ....[16]....
        /*0e38*/ 	.word	0x00017560


	//   ....[17]....
        /*0e3c*/ 	.word	0x000175f0


	//   ....[18]....
        /*0e40*/ 	.word	0x00017690


	//   ....[19]....
        /*0e44*/ 	.word	0x00017720


	//   ....[20]....
        /*0e48*/ 	.word	0x000177c0


	//   ....[21]....
        /*0e4c*/ 	.word	0x00017860


	//   ....[22]....
        /*0e50*/ 	.word	0x00017900


	//   ....[23]....
        /*0e54*/ 	.word	0x00017990


	//   ....[24]....
        /*0e58*/ 	.word	0x00017a30


	//   ....[25]....
        /*0e5c*/ 	.word	0x00017ad0


	//   ....[26]....
        /*0e60*/ 	.word	0x00017b70


	//   ....[27]....
        /*0e64*/ 	.word	0x00017c00


	//   ....[28]....
        /*0e68*/ 	.word	0x00017ca0


	//   ....[29]....
        /*0e6c*/ 	.word	0x00017d40


	//   ....[30]....
        /*0e70*/ 	.word	0x00017de0


	//   ....[31]....
        /*0e74*/ 	.word	0x00017e70


	//   ....[32]....
        /*0e78*/ 	.word	0x00017f10


	//   ....[33]....
        /*0e7c*/ 	.word	0x00017fb0


	//   ....[34]....
        /*0e80*/ 	.word	0x00018050


	//   ....[35]....
        /*0e84*/ 	.word	0x000180e0


	//   ....[36]....
        /*0e88*/ 	.word	0x00018180


	//   ....[37]....
        /*0e8c*/ 	.word	0x00018220


	//   ....[38]....
        /*0e90*/ 	.word	0x000182c0


	//   ....[39]....
        /*0e94*/ 	.word	0x00018350


	//   ....[40]....
        /*0e98*/ 	.word	0x000183f0


	//   ....[41]....
        /*0e9c*/ 	.word	0x00018490


	//   ....[42]....
        /*0ea0*/ 	.word	0x00018530


	//   ....[43]....
        /*0ea4*/ 	.word	0x000185c0


	//   ....[44]....
        /*0ea8*/ 	.word	0x00018670


	//   ....[45]....
        /*0eac*/ 	.word	0x00018700


	//   ....[46]....
        /*0eb0*/ 	.word	0x000187a0


	//   ....[47]....
        /*0eb4*/ 	.word	0x00018830


	//   ....[48]....
        /*0eb8*/ 	.word	0x000188d0


	//   ....[49]....
        /*0ebc*/ 	.word	0x00018970


	//   ....[50]....
        /*0ec0*/ 	.word	0x00018a10


	//   ....[51]....
        /*0ec4*/ 	.word	0x00018aa0


	//   ....[52]....
        /*0ec8*/ 	.word	0x00018b40


	//   ....[53]....
        /*0ecc*/ 	.word	0x00018be0


	//   ....[54]....
        /*0ed0*/ 	.word	0x00018c80


	//   ....[55]....
        /*0ed4*/ 	.word	0x00018d10


	//   ....[56]....
        /*0ed8*/ 	.word	0x00018db0


	//   ....[57]....
        /*0edc*/ 	.word	0x00018e50


	//   ....[58]....
        /*0ee0*/ 	.word	0x00018ef0


	//   ....[59]....
        /*0ee4*/ 	.word	0x00018f80


	//   ....[60]....
        /*0ee8*/ 	.word	0x00019030


	//   ....[61]....
        /*0eec*/ 	.word	0x000190c0


	//   ....[62]....
        /*0ef0*/ 	.word	0x00019160


	//   ....[63]....
        /*0ef4*/ 	.word	0x000191f0


	//   ....[64]....
        /*0ef8*/ 	.word	0x00019290


	//   ....[65]....
        /*0efc*/ 	.word	0x00019310


	//   ....[66]....
        /*0f00*/ 	.word	0x00019370


	//   ....[67]....
        /*0f04*/ 	.word	0x000193e0


	//   ....[68]....
        /*0f08*/ 	.word	0x00019440


	//   ....[69]....
        /*0f0c*/ 	.word	0x00019490


	//   ....[70]....
        /*0f10*/ 	.word	0x00019520


	//   ....[71]....
        /*0f14*/ 	.word	0x000195a0


	//   ....[72]....
        /*0f18*/ 	.word	0x00019600


	//   ....[73]....
        /*0f1c*/ 	.word	0x00019670


	//   ....[74]....
        /*0f20*/ 	.word	0x000196d0


	//   ....[75]....
        /*0f24*/ 	.word	0x00019720


	//   ....[76]....
        /*0f28*/ 	.word	0x000197b0


	//   ....[77]....
        /*0f2c*/ 	.word	0x00019830


	//   ....[78]....
        /*0f30*/ 	.word	0x00019890


	//   ....[79]....
        /*0f34*/ 	.word	0x00019900


	//   ....[80]....
        /*0f38*/ 	.word	0x00019960


	//   ....[81]....
        /*0f3c*/ 	.word	0x000199b0


	//   ....[82]....
        /*0f40*/ 	.word	0x00019a40


	//   ....[83]....
        /*0f44*/ 	.word	0x00019ac0


	//   ....[84]....
        /*0f48*/ 	.word	0x00019b20


	//   ....[85]....
        /*0f4c*/ 	.word	0x00019b90


	//   ....[86]....
        /*0f50*/ 	.word	0x00019bf0


	//   ....[87]....
        /*0f54*/ 	.word	0x00019c40


	//   ....[88]....
        /*0f58*/ 	.word	0x00019cd0


	//   ....[89]....
        /*0f5c*/ 	.word	0x00019d50


	//   ....[90]....
        /*0f60*/ 	.word	0x00019db0


	//   ....[91]....
        /*0f64*/ 	.word	0x00019e20


	//   ....[92]....
        /*0f68*/ 	.word	0x00019e80


	//   ....[93]....
        /*0f6c*/ 	.word	0x00019ed0


	//   ....[94]....
        /*0f70*/ 	.word	0x00019f60


	//   ....[95]....
        /*0f74*/ 	.word	0x00019fe0


	//   ....[96]....
        /*0f78*/ 	.word	0x0001a040


	//   ....[97]....
        /*0f7c*/ 	.word	0x0001a0b0


	//   ....[98]....
        /*0f80*/ 	.word	0x0001a110


	//   ....[99]....
        /*0f84*/ 	.word	0x0001a160


	//   ....[100]....
        /*0f88*/ 	.word	0x0001a1f0


	//   ....[101]....
        /*0f8c*/ 	.word	0x0001a270


	//   ....[102]....
        /*0f90*/ 	.word	0x0001a2d0


	//   ....[103]....
        /*0f94*/ 	.word	0x0001a340


	//   ....[104]....
        /*0f98*/ 	.word	0x0001a3a0


	//   ....[105]....
        /*0f9c*/ 	.word	0x0001a3f0


	//   ....[106]....
        /*0fa0*/ 	.word	0x0001a480


	//   ....[107]....
        /*0fa4*/ 	.word	0x0001a500


	//   ....[108]....
        /*0fa8*/ 	.word	0x0001a560


	//   ....[109]....
        /*0fac*/ 	.word	0x0001a5d0


	//   ....[110]....
        /*0fb0*/ 	.word	0x0001a630


	//   ....[111]....
        /*0fb4*/ 	.word	0x0001a680


	//   ....[112]....
        /*0fb8*/ 	.word	0x0001a710


	//   ....[113]....
        /*0fbc*/ 	.word	0x0001a790


	//   ....[114]....
        /*0fc0*/ 	.word	0x0001a7f0


	//   ....[115]....
        /*0fc4*/ 	.word	0x0001a860


	//   ....[116]....
        /*0fc8*/ 	.word	0x0001a8c0


	//   ....[117]....
        /*0fcc*/ 	.word	0x0001a910


	//   ....[118]....
        /*0fd0*/ 	.word	0x0001a9a0


	//   ....[119]....
        /*0fd4*/ 	.word	0x0001aa20


	//   ....[120]....
        /*0fd8*/ 	.word	0x0001aa80


	//   ....[121]....
        /*0fdc*/ 	.word	0x0001aaf0


	//   ....[122]....
        /*0fe0*/ 	.word	0x0001ab50


	//   ....[123]....
        /*0fe4*/ 	.word	0x0001aba0


	//   ....[124]....
        /*0fe8*/ 	.word	0x0001ac30


	//   ....[125]....
        /*0fec*/ 	.word	0x0001acb0


	//   ....[126]....
        /*0ff0*/ 	.word	0x0001ad10


	//   ....[127]....
        /*0ff4*/ 	.word	0x0001ad80


	//   ....[128]....
        /*0ff8*/ 	.word	0x0001ade0


	//   ....[129]....
        /*0ffc*/ 	.word	0x0001ae30


	//   ....[130]....
        /*1000*/ 	.word	0x0001aec0


	//   ....[131]....
        /*1004*/ 	.word	0x0001af40


	//   ....[132]....
        /*1008*/ 	.word	0x0001afa0


	//   ....[133]....
        /*100c*/ 	.word	0x0001b010


	//   ....[134]....
        /*1010*/ 	.word	0x0001b070


	//   ....[135]....
        /*1014*/ 	.word	0x0001b0c0


	//   ....[136]....
        /*1018*/ 	.word	0x0001b150


	//   ....[137]....
        /*101c*/ 	.word	0x0001b1d0


	//   ....[138]....
        /*1020*/ 	.word	0x0001b230


	//   ....[139]....
        /*1024*/ 	.word	0x0001b2a0


	//   ....[140]....
        /*1028*/ 	.word	0x0001b300


	//   ....[141]....
        /*102c*/ 	.word	0x0001b350


	//   ....[142]....
        /*1030*/ 	.word	0x0001b3e0


	//   ....[143]....
        /*1034*/ 	.word	0x0001b460


	//   ....[144]....
        /*1038*/ 	.word	0x0001b4c0


	//   ....[145]....
        /*103c*/ 	.word	0x0001b530


	//   ....[146]....
        /*1040*/ 	.word	0x0001b590


	//   ....[147]....
        /*1044*/ 	.word	0x0001b5e0


	//   ....[148]....
        /*1048*/ 	.word	0x0001b670


	//   ....[149]....
        /*104c*/ 	.word	0x0001b6f0


	//   ....[150]....
        /*1050*/ 	.word	0x0001b750


	//   ....[151]....
        /*1054*/ 	.word	0x0001b7c0


	//   ....[152]....
        /*1058*/ 	.word	0x0001b820


	//   ....[153]....
        /*105c*/ 	.word	0x0001b870


	//   ....[154]....
        /*1060*/ 	.word	0x0001b900


	//   ....[155]....
        /*1064*/ 	.word	0x0001b980


	//   ....[156]....
        /*1068*/ 	.word	0x0001b9e0


	//   ....[157]....
        /*106c*/ 	.word	0x0001ba50


	//   ....[158]....
        /*1070*/ 	.word	0x0001bab0


	//   ....[159]....
        /*1074*/ 	.word	0x0001bb00


	//   ....[160]....
        /*1078*/ 	.word	0x0001bb90


	//   ....[161]....
        /*107c*/ 	.word	0x0001bc10


	//   ....[162]....
        /*1080*/ 	.word	0x0001bc70


	//   ....[163]....
        /*1084*/ 	.word	0x0001bce0


	//   ....[164]....
        /*1088*/ 	.word	0x0001bd40


	//   ....[165]....
        /*108c*/ 	.word	0x0001bd90


	//   ....[166]....
        /*1090*/ 	.word	0x0001be20


	//   ....[167]....
        /*1094*/ 	.word	0x0001bea0


	//   ....[168]....
        /*1098*/ 	.word	0x0001bf00


	//   ....[169]....
        /*109c*/ 	.word	0x0001bf70


	//   ....[170]....
        /*10a0*/ 	.word	0x0001bfd0


	//   ....[171]....
        /*10a4*/ 	.word	0x0001c020


	//   ....[172]....
        /*10a8*/ 	.word	0x0001c0b0


	//   ....[173]....
        /*10ac*/ 	.word	0x0001c130


	//   ....[174]....
        /*10b0*/ 	.word	0x0001c190


	//   ....[175]....
        /*10b4*/ 	.word	0x0001c200


	//   ....[176]....
        /*10b8*/ 	.word	0x0001c260


	//   ....[177]....
        /*10bc*/ 	.word	0x0001c2b0


	//   ....[178]....
        /*10c0*/ 	.word	0x0001c340


	//   ....[179]....
        /*10c4*/ 	.word	0x0001c3c0


	//   ....[180]....
        /*10c8*/ 	.word	0x0001c420


	//   ....[181]....
        /*10cc*/ 	.word	0x0001c490


	//   ....[182]....
        /*10d0*/ 	.word	0x0001c4f0


	//   ....[183]....
        /*10d4*/ 	.word	0x0001c540


	//   ....[184]....
        /*10d8*/ 	.word	0x0001c5d0


	//   ....[185]....
        /*10dc*/ 	.word	0x0001c650


	//   ....[186]....
        /*10e0*/ 	.word	0x0001c6b0


	//   ....[187]....
        /*10e4*/ 	.word	0x0001c720


	//   ....[188]....
        /*10e8*/ 	.word	0x0001c780


	//   ....[189]....
        /*10ec*/ 	.word	0x0001c7d0


	//   ....[190]....
        /*10f0*/ 	.word	0x0001c860


	//   ....[191]....
        /*10f4*/ 	.word	0x0001c8e0


	//   ....[192]....
        /*10f8*/ 	.word	0x0001c940


	//   ....[193]....
        /*10fc*/ 	.word	0x0001c9b0


	//   ....[194]....
        /*1100*/ 	.word	0x0001ca10


	//   ....[195]....
        /*1104*/ 	.word	0x0001ca60


	//   ....[196]....
        /*1108*/ 	.word	0x0001caf0


	//   ....[197]....
        /*110c*/ 	.word	0x0001cb70


	//   ....[198]....
        /*1110*/ 	.word	0x0001cbd0


	//   ....[199]....
        /*1114*/ 	.word	0x0001cc40


	//   ....[200]....
        /*1118*/ 	.word	0x0001cca0


	//   ....[201]....
        /*111c*/ 	.word	0x0001ccf0


	//   ....[202]....
        /*1120*/ 	.word	0x0001cd80


	//   ....[203]....
        /*1124*/ 	.word	0x0001ce00


	//   ....[204]....
        /*1128*/ 	.word	0x0001ce60


	//   ....[205]....
        /*112c*/ 	.word	0x0001ced0


	//   ....[206]....
        /*1130*/ 	.word	0x0001cf30


	//   ....[207]....
        /*1134*/ 	.word	0x0001cf80


	//   ....[208]....
        /*1138*/ 	.word	0x0001d010


	//   ....[209]....
        /*113c*/ 	.word	0x0001d090


	//   ....[210]....
        /*1140*/ 	.word	0x0001d0f0


	//   ....[211]....
        /*1144*/ 	.word	0x0001d160


	//   ....[212]....
        /*1148*/ 	.word	0x0001d1c0


	//   ....[213]....
        /*114c*/ 	.word	0x0001d210


	//   ....[214]....
        /*1150*/ 	.word	0x0001d2a0


	//   ....[215]....
        /*1154*/ 	.word	0x0001d320


	//   ....[216]....
        /*1158*/ 	.word	0x0001d380


	//   ....[217]....
        /*115c*/ 	.word	0x0001d3f0


	//   ....[218]....
        /*1160*/ 	.word	0x0001d450


	//   ....[219]....
        /*1164*/ 	.word	0x0001d4a0


	//   ....[220]....
        /*1168*/ 	.word	0x0001d530


	//   ....[221]....
        /*116c*/ 	.word	0x0001d5b0


	//   ....[222]....
        /*1170*/ 	.word	0x0001d610


	//   ....[223]....
        /*1174*/ 	.word	0x0001d680


	//   ....[224]....
        /*1178*/ 	.word	0x0001d6e0


	//   ....[225]....
        /*117c*/ 	.word	0x0001d730


	//   ....[226]....
        /*1180*/ 	.word	0x0001d7c0


	//   ....[227]....
        /*1184*/ 	.word	0x0001d840


	//   ....[228]....
        /*1188*/ 	.word	0x0001d8a0


	//   ....[229]....
        /*118c*/ 	.word	0x0001d910


	//   ....[230]....
        /*1190*/ 	.word	0x0001d970


	//   ....[231]....
        /*1194*/ 	.word	0x0001d9c0


	//   ....[232]....
        /*1198*/ 	.word	0x0001da50


	//   ....[233]....
        /*119c*/ 	.word	0x0001dad0


	//   ....[234]....
        /*11a0*/ 	.word	0x0001db30


	//   ....[235]....
        /*11a4*/ 	.word	0x0001dba0


	//   ....[236]....
        /*11a8*/ 	.word	0x0001dc00


	//   ....[237]....
        /*11ac*/ 	.word	0x0001dc50


	//   ....[238]....
        /*11b0*/ 	.word	0x0001dce0


	//   ....[239]....
        /*11b4*/ 	.word	0x0001dd60


	//   ....[240]....
        /*11b8*/ 	.word	0x0001ddc0


	//   ....[241]....
        /*11bc*/ 	.word	0x0001de30


	//   ....[242]....
        /*11c0*/ 	.word	0x0001de90


	//   ....[243]....
        /*11c4*/ 	.word	0x0001dee0


	//   ....[244]....
        /*11c8*/ 	.word	0x0001df70


	//   ....[245]....
        /*11cc*/ 	.word	0x0001dff0


	//   ....[246]....
        /*11d0*/ 	.word	0x0001e050


	//   ....[247]....
        /*11d4*/ 	.word	0x0001e0c0


	//   ....[248]....
        /*11d8*/ 	.word	0x0001e120


	//   ....[249]....
        /*11dc*/ 	.word	0x0001e170


	//   ....[250]....
        /*11e0*/ 	.word	0x0001e200


	//   ....[251]....
        /*11e4*/ 	.word	0x0001e280


	//   ....[252]....
        /*11e8*/ 	.word	0x0001e2e0


	//   ....[253]....
        /*11ec*/ 	.word	0x0001e350


	//   ....[254]....
        /*11f0*/ 	.word	0x0001e3b0


	//   ....[255]....
        /*11f4*/ 	.word	0x0001e400


	//----- nvinfo : EIATTR_EXIT_INSTR_OFFSETS
	.align		4
.L_213:
        /*11f8*/ 	.byte	0x04, 0x1c
        /*11fa*/ 	.short	(.L_215 - .L_214)


	//   ....[0]....
.L_214:
        /*11fc*/ 	.word	0x00000090


	//   ....[1]....
        /*1200*/ 	.word	0x000069b0


	//   ....[2]....
        /*1204*/ 	.word	0x0000c2c0


	//   ....[3]....
        /*1208*/ 	.word	0x00016b30


	//----- nvinfo : EIATTR_MAX_THREADS
	.align		4
.L_215:
        /*120c*/ 	.byte	0x04, 0x05
        /*120e*/ 	.short	(.L_217 - .L_216)
.L_216:
        /*1210*/ 	.word	0x00000100
        /*1214*/ 	.word	0x00000001
        /*1218*/ 	.word	0x00000001


	//----- nvinfo : EIATTR_CRS_STACK_SIZE
	.align		4
.L_217:
        /*121c*/ 	.byte	0x04, 0x1e
        /*121e*/ 	.short	(.L_219 - .L_218)
.L_218:
        /*1220*/ 	.word	0x00000000


	//----- nvinfo : EIATTR_CBANK_PARAM_SIZE
	.align		4
.L_219:
        /*1224*/ 	.byte	0x03, 0x19
        /*1226*/ 	.short	0x0070


	//----- nvinfo : EIATTR_PARAM_CBANK
	.align		4
        /*1228*/ 	.byte	0x04, 0x0a
        /*122a*/ 	.short	(.L_221 - .L_220)
	.align		4
.L_220:
        /*122c*/ 	.word	index@(.nv.constant0._ZN18transformer_engine71_GLOBAL__N__fadcdbdc_38_quantize_transpose_vector_blockwise_cu_d4a478bd37block_scaled_1d_cast_transpose_kernelILb1Ef13__nv_bfloat1613__nv_fp8_e4m3EEvPKT1_PT2_S8_PT0_SA_mmmmmmfNS_6detail25FP8BlockwiseRowwiseOptionENSB_28FP8BlockwiseColumnwiseOptionEbPKf)
        /*1230*/ 	.short	0x0210
        /*1232*/ 	.short	0x0070


	//----- nvinfo : EIATTR_SW_WAR
	.align		4
.L_221:
        /*1234*/ 	.byte	0x04, 0x36
        /*1236*/ 	.short	(.L_223 - .L_222)
.L_222:
        /*1238*/ 	.word	0x00000008
.L_223:


//--------------------- .nv.info._ZN18transformer_engine71_GLOBAL__N__fadcdbdc_38_quantize_transpose_vector_blockwise_cu_d4a478bd37block_scaled_1d_cast_transpose_kernelILb0Ef13__nv_bfloat1613__nv_fp8_e5m2EEvPKT1_PT2_S8_PT0_SA_mmmmmmfNS_6detail25FP8BlockwiseRowwiseOptionENSB_28FP8BlockwiseColumnwiseOptionEbPKf --------------------------
	.section	.nv.info._ZN18transformer_engine71_GLOBAL__N__fadcdbdc_38_quantize_transpose_vector_blockwise_cu_d4a478bd37block_scaled_1d_cast_transpose_kernelILb0Ef13__nv_bfloat1613__nv_fp8_e5m2EEvPKT1_PT2_S8_PT0_SA_mmmmmmfNS_6detail25FP8BlockwiseRowwiseOptionENSB_28FP8BlockwiseColumnwiseOptionEbPKf,"",@"SHT_CUDA_INFO"
	.sectionflags	@""
	.align	4


	//----- nvinfo : EIATTR_CUDA_API_VERSION
	.align		4
        /*0000*/ 	.byte	0x04, 0x37
        /*0002*/ 	.short	(.L_225 - .L_224)
.L_224:
        /*0004*/ 	.word	0x00000082


	//----- nvinfo : EIATTR_KPARAM_INFO
	.align		4
.L_225:
        /*0008*/ 	.byte	0x04, 0x17
        /*000a*/ 	.short	(.L_227 - .L_226)
.L_226:
        /*000c*/ 	.word	0x00000000
        /*0010*/ 	.short	0x000f
        /*0012*/ 	.short	0x0068
        /*0014*/ 	.byte	0x00, 0xf0, 0x21, 0x00


	//----- nvinfo : EIATTR_KPARAM_INFO
	.align		4
.L_227:
        /*0018*/ 	.byte	0x04, 0x17
        /*001a*/ 	.short	(.L_229 - .L_228)
.L_228:
        /*001c*/ 	.word	0x00000000
        /*0020*/ 	.short	0x000e
        /*0022*/ 	.short	0x0064
        /*0024*/ 	.byte	0x00, 0xf0, 0x05, 0x00


	//----- nvinfo : EIATTR_KPARAM_INFO
	.align		4
.L_229:
        /*0028*/ 	.byte	0x04, 0x17
        /*002a*/ 	.short	(.L_231 - .L_230)
.L_230:
        /*002c*/ 	.word	0x00000000
        /*0030*/ 	.short	0x000d
        /*0032*/ 	.short	0x0060
        /*0034*/ 	.byte	0x00, 0xf0, 0x11, 0x00


	//----- nvinfo : EIATTR_KPARAM_INFO
	.align		4
.L_231:
        /*0038*/ 	.byte	0x04, 0x17
        /*003a*/ 	.short	(.L_233 - .L_232)
.L_232:
        /*003c*/ 	.word	0x00000000
        /*0040*/ 	.short	0x000c
        /*0042*/ 	.short	0x005c
        /*0044*/ 	.byte	0x00, 0xf0, 0x11, 0x00


	//----- nvinfo : EIATTR_KPARAM_INFO
	.align		4
.L_233:
        /*0048*/ 	.byte	0x04, 0x17
        /*004a*/ 	.short	(.L_235 - .L_234)
.L_234:
        /*004c*/ 	.word	0x00000000
        /*0050*/ 	.short	0x000b
        /*0052*/ 	.short	0x0058
        /*0054*/ 	.byte	0x00, 0xf0, 0x11, 0x00


	//----- nvinfo : EIATTR_KPARAM_INFO
	.align		4
.L_235:
        /*0058*/ 	.byte	0x04, 0x17
        /*005a*/ 	.short	(.L_237 - .L_236)
.L_236:
        /*005c*/ 	.word	0x00000000
        /*0060*/ 	.short	0x000a
        /*0062*/ 	.short	0x0050
        /*0064*/ 	.byte	0x00, 0xf0, 0x21, 0x00


	//----- nvinfo : EIATTR_KPARAM_INFO
	.align		4
.L_237:
        /*0068*/ 	.byte	0x04, 0x17
        /*006a*/ 	.short	(.L_239 - .L_238)
.L_238:
        /*006c*/ 	.word	0x00000000
        /*0070*/ 	.short	0x0009
        /*0072*/ 	.short	0x0048
        /*0074*/ 	.byte	0x00, 0xf0, 0x21, 0x00


	//----- nvinfo : EIATTR_KPARAM_INFO
	.align		4
.L_239:
        /*0078*/ 	.byte	0x04, 0x17
        /*007a*/ 	.short	(.L_241 - .L_240)
.L_240:
        /*007c*/ 	.word	0x00000000
        /*0080*/ 	.short	0x0008
        /*0082*/ 	.short	0x0040
        /*0084*/ 	.byte	0x00, 0xf0, 0x21, 0x00


	//----- nvinfo : EIATTR_KPARAM_INFO
	.align		4
.L_241:
        /*0088*/ 	.byte	0x04, 0x17
        /*008a*/ 	.short	(.L_243 - .L_242)
.L_242:
        /*008c*/ 	.word	0x00000000
        /*0090*/ 	.short	0x0007
        /*0092*/ 	.short	0x0038
        /*0094*/ 	.byte	0x00, 0xf0, 0x21, 0x00


	//----- nvinfo : EIATTR_KPARAM_INFO
	.align		4
.L_243:
        /*0098*/ 	.byte	0x04, 0x17
        /*009a*/ 	.short	(.L_245 - .L_244)
.L_244:
        /*009c*/ 	.word	0x00000000
        /*00a0*/ 	.short	0x0006
        /*00a2*/ 	.short	0x0030
        /*00a4*/ 	.byte	0x00, 0xf0, 0x21, 0x00


	//----- nvinfo : EIATTR_KPARAM_INFO
	.align		4
.L_245:
        /*00a8*/ 	.byte	0x04, 0x17
        /*00aa*/ 	.short	(.L_247 - .L_246)
.L_246:
        /*00ac*/ 	.word	0x00000000
        /*00b0*/ 	.short	0x0005
        /*00b2*/ 	.short	0x0028
        /*00b4*/ 	.byte	0x00, 0xf0, 0x21, 0x00


	//----- nvinfo : EIATTR_KPARAM_INFO
	.align		4
.L_247:
        /*00b8*/ 	.byte	0x04, 0x17
        /*00ba*/ 	.short	(.L_249 - .L_248)
.L_248:
        /*00bc*/ 	.word	0x00000000
        /*00c0*/ 	.short	0x0004
        /*00c2*/ 	.short	0x0020
        /*00c4*/ 	.byte	0x00, 0xf0, 0x21, 0x00


	//----- nvinfo : EIATTR_KPARAM_INFO
	.align		4
.L_249:
        /*00c8*/ 	.byte	0x04, 0x17
        /*00ca*/ 	.short	(.L_251 - .L_250)
.L_250:
        /*00cc*/ 	.word	0x00000000
        /*00d0*/ 	.short	0x0003
        /*00d2*/ 	.short	0x0018
        /*00d4*/ 	.byte	0x00, 0xf0, 0x21, 0x00


	//----- nvinfo : EIATTR_KPARAM_INFO
	.align		4
.L_251:
        /*00d8*/ 	.byte	0x04, 0x17
        /*00da*/ 	.short	(.L_253 - .L_252)
.L_252:
        /*00dc*/ 	.word	0x00000000
        /*00e0*/ 	.short	0x0002
        /*00e2*/ 	.short	0x0010
        /*00e4*/ 	.byte	0x00, 0xf0, 0x21, 0x00


	//----- nvinfo : EIATTR_KPARAM_INFO
	.align		4
.L_253:
        /*00e8*/ 	.byte	0x04, 0x17
        /*00ea*/ 	.short	(.L_255 - .L_254)
.L_254:
        /*00ec*/ 	.word	0x00000000
        /*00f0*/ 	.short	0x0001
        /*00f2*/ 	.short	0x0008
        /*00f4*/ 	.byte	0x00, 0xf0, 0x21, 0x00


	//----- nvinfo : EIATTR_KPARAM_INFO
	.align		4
.L_255:
        /*00f8*/ 	.byte	0x04, 0x17
        /*00fa*/ 	.short	(.L_257 - .L_256)
.L_256:
        /*00fc*/ 	.word	0x00000000
        /*0100*/ 	.short	0x0000
        /*0102*/ 	.short	0x0000
        /*0104*/ 	.byte	0x00, 0xf0, 0x21, 0x00


	//----- nvinfo : EIATTR_SPARSE_MMA_MASK
	.align		4
.L_257:
        /*0108*/ 	.byte	0x03, 0x50
        /*010a*/ 	.short	0x0000


	//----- nvinfo : EIATTR_MAXREG_COUNT
	.align		4
        /*010c*/ 	.byte	0x03, 0x1b
        /*010e*/ 	.short	0x00ff


	//----- nvinfo : EIATTR_NUM_BARRIERS
	.align		4
        /*0110*/ 	.byte	0x02, 0x4c
        /*0112*/ 	.byte	0x01
	.zero		1


	//----- nvinfo : EIATTR_MERCURY_ISA_VERSION
	.align		4
        /*0114*/ 	.byte	0x03, 0x5f
        /*0116*/ 	.short	0x0101


	//----- nvinfo : EIATTR_UNUSED_LOAD_BYTE_OFFSET
	.align		4
        /*0118*/ 	.byte	0x04, 0x44
        /*011a*/ 	.short	(.L_259 - .L_258)


	//   ....[0]....
.L_258:
        /*011c*/ 	.word	0x00011bd0
        /*0120*/ 	.word	0x0000fff0


	//   ....[1]....
        /*0124*/ 	.word	0x00011c60
        /*0128*/ 	.word	0x00000fff


	//----- nvinfo : EIATTR_INT_WARP_WIDE_INSTR_OFFSETS
	.align		4
.L_259:
        /*012c*/ 	.byte	0x04, 0x31
        /*012e*/ 	.short	(.L_261 - .L_260)


	//   ....[0]....
.L_260:
        /*0130*/ 	.word	0x00002640


	//   ....[1]....
        /*0134*/ 	.word	0x00002690


	//   ....[2]....
        /*0138*/ 	.word	0x00002790


	//   ....[3]....
        /*013c*/ 	.word	0x00003510


	//   ....[4]....
        /*0140*/ 	.word	0x00003520


	//   ....[5]....
        /*0144*/ 	.word	0x00003530


	//   ....[6]....
        /*0148*/ 	.word	0x000044e0


	//   ....[7]....
        /*014c*/ 	.word	0x000044f0


	//   ....[8]....
        /*0150*/ 	.word	0x00004500


	//   ....[9]....
        /*0154*/ 	.word	0x000054b0


	//   ....[10]....
        /*0158*/ 	.word	0x000054c0


	//   ....[11]....
        /*015c*/ 	.word	0x000054d0


	//   ....[12]....
        /*0160*/ 	.word	0x000064a0


	//   ....[13]....
        /*0164*/ 	.word	0x000064f0


	//   ....[14]....
        /*0168*/ 	.word	0x000065f0


	//   ....[15]....
        /*016c*/ 	.word	0x00007360


	//   ....[16]....
        /*0170*/ 	.word	0x00007370


	//   ....[17]....
        /*0174*/ 	.word	0x00007380


	//   ....[18]....
        /*0178*/ 	.word	0x00008320


	//   ....[19]....
        /*017c*/ 	.word	0x00008330


	//   ....[20]....
        /*0180*/ 	.word	0x00008340


	//   ....[21]....
        /*0184*/ 	.word	0x000092e0


	//   ....[22]....
        /*0188*/ 	.word	0x000092f0


	//   ....[23]....
        /*018c*/ 	.word	0x00009300


	//   ....[24]....
        /*0190*/ 	.word	0x0000aa70


	//   ....[25]....
        /*0194*/ 	.word	0x0000aa80


	//   ....[26]....
        /*0198*/ 	.word	0x0000aa90


	//   ....[27]....
        /*019c*/ 	.word	0x0000b6b0


	//   ....[28]....
        /*01a0*/ 	.word	0x0000b6d0


	//   ....[29]....
        /*01a4*/ 	.word	0x0000b700


	//   ....[30]....
        /*01a8*/ 	.word	0x0000c4e0


	//   ....[31]....
        /*01ac*/ 	.word	0x0000c4f0


	//   ....[32]....
        /*01b0*/ 	.word	0x0000c500


	//   ....[33]....
        /*01b4*/ 	.word	0x0000d110


	//   ....[34]....
        /*01b8*/ 	.word	0x0000d130


	//   ....[35]....
        /*01bc*/ 	.word	0x0000d160


	//   ....[36]....
        /*01c0*/ 	.word	0x0000e510


	//   ....[37]....
        /*01c4*/ 	.word	0x0000e520


	//   ....[38]....
        /*01c8*/ 	.word	0x0000e530


	//   ....[39]....
        /*01cc*/ 	.word	0x0000f150


	//   ....[40]....
        /*01d0*/ 	.word	0x0000f170


	//   ....[41]....
        /*01d4*/ 	.word	0x0000f1a0


	//   ....[42]....
        /*01d8*/ 	.word	0x0000ffa0


	//   ....[43]....
        /*01dc*/ 	.word	0x0000ffb0


	//   ....[44]....
        /*01e0*/ 	.word	0x0000ffc0


	//   ....[45]....
        /*01e4*/ 	.word	0x00010bd0


	//   ....[46]....
        /*01e8*/ 	.word	0x00010bf0


	//   ....[47]....
        /*01ec*/ 	.word	0x00010c20


	//----- nvinfo : EIATTR_COOP_GROUP_MASK_REGIDS
	.align		4
.L_261:
        /*01f0*/ 	.byte	0x04, 0x29
        /*01f2*/ 	.short	(.L_263 - .L_262)


	//   ....[0]....
.L_262:
        /*01f4*/ 	.word	0x05000018


	//   ....[1]....
        /*01f8*/ 	.word	0x05000018


	//   ....[2]....
        /*01fc*/ 	.word	0x05000018


	//   ....[3]....
        /*0200*/ 	.word	0x05000018


	//   ....[4]....
        /*0204*/ 	.word	0x05000018


	//   ....[5]....
        /*0208*/ 	.word	0x05000018


	//   ....[6]....
        /*020c*/ 	.word	0x05000018


	//   ....[7]....
        /*0210*/ 	.word	0x05000018


	//   ....[8]....
        /*0214*/ 	.word	0x05000018


	//   ....[9]....
        /*0218*/ 	.word	0x05000018


	//   ....[10]....
        /*021c*/ 	.word	0x05000018


	//   ....[11]....
        /*0220*/ 	.word	0x05000018


	//   ....[12]....
        /*0224*/ 	.word	0x05000018


	//   ....[13]....
        /*0228*/ 	.word	0x05000018


	//   ....[14]....
        /*022c*/ 	.word	0x05000018


	//   ....[15]....
        /*0230*/ 	.word	0x05000018


	//   ....[16]....
        /*0234*/ 	.word	0x05000018


	//   ....[17]....
        /*0238*/ 	.word	0x05000018


	//   ....[18]....
        /*023c*/ 	.word	0x05000018


	//   ....[19]....
        /*0240*/ 	.word	0x05000018


	//   ....[20]....
        /*0244*/ 	.word	0x05000018


	//   ....[21]....
        /*0248*/ 	.word	0x05000018


	//   ....[22]....
        /*024c*/ 	.word	0x05000018


	//   ....[23]....
        /*0250*/ 	.word	0x05000018


	//   ....[24]....
        /*0254*/ 	.word	0x05000018


	//   ....[25]....
        /*0258*/ 	.word	0x05000018


	//   ....[26]....
        /*025c*/ 	.word	0x05000018


	//   ....[27]....
        /*0260*/ 	.word	0x05000018


	//   ....[28]....
        /*0264*/ 	.word	0x05000018


	//   ....[29]....
        /*0268*/ 	.word	0x05000018


	//   ....[30]....
        /*026c*/ 	.word	0x05000018


	//   ....[31]....
        /*0270*/ 	.word	0x05000018


	//   ....[32]....
        /*0274*/ 	.word	0x0500001d


	//   ....[33]....
        /*0278*/ 	.word	0x0500001d


	//   ....[34]....
        /*027c*/ 	.word	0x0500001d


	//   ....[35]....
        /*0280*/ 	.word	0x0500001d


	//   ....[36]....
        /*0284*/ 	.word	0x0500001d


	//   ....[37]....
        /*0288*/ 	.word	0x0500001d


	//   ....[38]....
        /*028c*/ 	.word	0x0500001d


	//   ....[39]....
        /*0290*/ 	.word	0x0500001d


	//   ....[40]....
        /*0294*/ 	.word	0x0500001d


	//   ....[41]....
        /*0298*/ 	.word	0x0500001d


	//   ....[42]....
        /*029c*/ 	.word	0x0500001d


	//   ....[43]....
        /*02a0*/ 	.word	0x0500001d


	//   ....[44]....
        /*02a4*/ 	.word	0x0500001d


	//   ....[45]....
        /*02a8*/ 	.word	0x0500001d


	//   ....[46]....
        /*02ac*/ 	.word	0x0500001d


	//   ....[47]....
        /*02b0*/ 	.word	0x0500001d


	//   ....[48]....
        /*02b4*/ 	.word	0x0500001d


	//   ....[49]....
        /*02b8*/ 	.word	0x0500001d


	//   ....[50]....
        /*02bc*/ 	.word	0x0500001d


	//   ....[51]....
        /*02c0*/ 	.word	0x0500001d


	//   ....[52]....
        /*02c4*/ 	.word	0x0500001d


	//   ....[53]....
        /*02c8*/ 	.word	0x0500001d


	//   ....[54]....
        /*02cc*/ 	.word	0x0500001d


	//   ....[55]....
        /*02d0*/ 	.word	0x0500001d


	//   ....[56]....
        /*02d4*/ 	.word	0x0500001d


	//   ....[57]....
        /*02d8*/ 	.word	0x0500001d


	//   ....[58]....
        /*02dc*/ 	.word	0x0500001d


	//   ....[59]....
        /*02e0*/ 	.word	0x0500001d


	//   ....[60]....
        /*02e4*/ 	.word	0x0500001d


	//   ....[61]....
        /*02e8*/ 	.word	0x0500001d


	//   ....[62]....
        /*02ec*/ 	.word	0x0500001d


	//   ....[63]....
        /*02f0*/ 	.word	0x0500001d


	//   ....[64]....
        /*02f4*/ 	.word	0xffffffff


	//   ....[65]....
        /*02f8*/ 	.word	0xffffffff


	//   ....[66]....
        /*02fc*/ 	.word	0xffffffff


	//   ....[67]....
        /*0300*/ 	.word	0xffffffff


	//   ....[68]....
        /*0304*/ 	.word	0xffffffff


	//   ....[69]....
        /*0308*/ 	.word	0xffffffff


	//   ....[70]....
        /*030c*/ 	.word	0xffffffff


	//   ....[71]....
        /*0310*/ 	.word	0xffffffff


	//   ....[72]....
        /*0314*/ 	.word	0xffffffff


	//   ....[73]....
        /*0318*/ 	.word	0xffffffff


	//   ....[74]....
        /*031c*/ 	.word	0xffffffff


	//   ....[75]....
        /*0320*/ 	.word	0xffffffff


	//   ....[76]....
        /*0324*/ 	.word	0xffffffff


	//   ....[77]....
        /*0328*/ 	.word	0xffffffff


	//   ....[78]....
        /*032c*/ 	.word	0xffffffff


	//   ....[79]....
        /*0330*/ 	.word	0xffffffff


	//   ....[80]....
        /*0334*/ 	.word	0xffffffff


	//   ....[81]....
        /*0338*/ 	.word	0xffffffff


	//   ....[82]....
        /*033c*/ 	.word	0xffffffff


	//   ....[83]....
        /*0340*/ 	.word	0xffffffff


	//   ....[84]....
        /*0344*/ 	.word	0xffffffff


	//   ....[85]....
        /*0348*/ 	.word	0xffffffff


	//   ....[86]....
        /*034c*/ 	.word	0xffffffff


	//   ....[87]....
        /*0350*/ 	.word	0xffffffff


	//   ....[88]....
        /*0354*/ 	.word	0xffffffff


	//   ....[89]....
        /*0358*/ 	.word	0xffffffff


	//   ....[90]....
        /*035c*/ 	.word	0xffffffff


	//   ....[91]....
        /*0360*/ 	.word	0xffffffff


	//   ....[92]....
        /*0364*/ 	.word	0xffffffff


	//   ....[93]....
        /*0368*/ 	.word	0xffffffff


	//   ....[94]....
        /*036c*/ 	.word	0xffffffff


	//   ....[95]....
        /*0370*/ 	.word	0xffffffff


	//   ....[96]....
        /*0374*/ 	.word	0xffffffff


	//   ....[97]....
        /*0378*/ 	.word	0xffffffff


	//   ....[98]....
        /*037c*/ 	.word	0xffffffff


	//   ....[99]....
        /*0380*/ 	.word	0xffffffff


	//   ....[100]....
        /*0384*/ 	.word	0xffffffff


	//   ....[101]....
        /*0388*/ 	.word	0xffffffff


	//   ....[102]....
        /*038c*/ 	.word	0xffffffff


	//   ....[103]....
        /*0390*/ 	.word	0xffffffff


	//   ....[104]....
        /*0394*/ 	.word	0xffffffff


	//   ....[105]....
        /*0398*/ 	.word	0xffffffff


	//   ....[106]....
        /*039c*/ 	.word	0xffffffff


	//   ....[107]....
        /*03a0*/ 	.word	0xffffffff


	//   ....[108]....
        /*03a4*/ 	.word	0xffffffff


	//   ....[109]....
        /*03a8*/ 	.word	0xffffffff


	//   ....[110]....
        /*03ac*/ 	.word	0xffffffff


	//   ....[111]....
        /*03b0*/ 	.word	0xffffffff


	//   ....[112]....
        /*03b4*/ 	.word	0xffffffff


	//   ....[113]....
        /*03b8*/ 	.word	0xffffffff


	//   ....[114]....
        /*03bc*/ 	.word	0xffffffff


	//   ....[115]....
        /*03c0*/ 	.word	0xffffffff


	//   ....[116]....
        /*03c4*/ 	.word	0xffffffff


	//   ....[117]....
        /*03c8*/ 	.word	0xffffffff


	//   ....[118]....
        /*03cc*/ 	.word	0xffffffff


	//   ....[119]....
        /*03d0*/ 	.word	0xffffffff


	//   ....[120]....
        /*03d4*/ 	.word	0xffffffff


	//   ....[121]....
        /*03d8*/ 	.word	0xffffffff


	//   ....[122]....
        /*03dc*/ 	.word	0xffffffff


	//   ....[123]....
        /*03e0*/ 	.word	0xffffffff


	//   ....[124]....
        /*03e4*/ 	.word	0xffffffff


	//   ....[125]....
        /*03e8*/ 	.word	0xffffffff


	//   ....[126]....
        /*03ec*/ 	.word	0xffffffff


	//   ....[127]....
        /*03f0*/ 	.word	0xffffffff


	//   ....[128]....
        /*03f4*/ 	.word	0xffffffff


	//   ....[129]....
        /*03f8*/ 	.word	0xffffffff


	//   ....[130]....
        /*03fc*/ 	.word	0xffffffff


	//   ....[131]....
        /*0400*/ 	.word	0xffffffff


	//   ....[132]....
        /*0404*/ 	.word	0xffffffff


	//   ....[133]....
        /*0408*/ 	.word	0xffffffff


	//   ....[134]....
        /*040c*/ 	.word	0xffffffff


	//   ....[135]....
        /*0410*/ 	.word	0xffffffff


	//   ....[136]....
        /*0414*/ 	.word	0xffffffff


	//   ....[137]....
        /*0418*/ 	.word	0xffffffff


	//   ....[138]....
        /*041c*/ 	.word	0xffffffff


	//   ....[139]....
        /*0420*/ 	.word	0xffffffff


	//   ....[140]....
        /*0424*/ 	.word	0xffffffff


	//   ....[141]....
        /*0428*/ 	.word	0xffffffff


	//   ....[142]....
        /*042c*/ 	.word	0xffffffff


	//   ....[143]....
        /*0430*/ 	.word	0xffffffff


	//   ....[144]....
        /*0434*/ 	.word	0xffffffff


	//   ....[145]....
        /*0438*/ 	.word	0xffffffff


	//   ....[146]....
        /*043c*/ 	.word	0xffffffff


	//   ....[147]....
        /*0440*/ 	.word	0xffffffff


	//   ....[148]....
        /*0444*/ 	.word	0xffffffff


	//   ....[149]....
        /*0448*/ 	.word	0xffffffff


	//   ....[150]....
        /*044c*/ 	.word	0xffffffff


	//   ....[151]....
        /*0450*/ 	.word	0xffffffff


	//   ....[152]....
        /*0454*/ 	.word	0xffffffff


	//   ....[153]....
        /*0458*/ 	.word	0xffffffff


	//   ....[154]....
        /*045c*/ 	.word	0xffffffff


	//   ....[155]....
        /*0460*/ 	.word	0xffffffff


	//   ....[156]....
        /*0464*/ 	.word	0xffffffff


	//   ....[157]....
        /*0468*/ 	.word	0xffffffff


	//   ....[158]....
        /*046c*/ 	.word	0xffffffff


	//   ....[159]....
        /*0470*/ 	.word	0xffffffff


	//   ....[160]....
        /*0474*/ 	.word	0xffffffff


	//   ....[161]....
        /*0478*/ 	.word	0xffffffff


	//   ....[162]....
        /*047c*/ 	.word	0xffffffff


	//   ....[163]....
        /*0480*/ 	.word	0xffffffff


	//   ....[164]....
        /*0484*/ 	.word	0xffffffff


	//   ....[165]....
        /*0488*/ 	.word	0xffffffff


	//   ....[166]....
        /*048c*/ 	.word	0xffffffff


	//   ....[167]....
        /*0490*/ 	.word	0xffffffff


	//   ....[168]....
        /*0494*/ 	.word	0xffffffff


	//   ....[169]....
        /*0498*/ 	.word	0xffffffff


	//   ....[170]....
        /*049c*/ 	.word	0xffffffff


	//   ....[171]....
        /*04a0*/ 	.word	0xffffffff


	//   ....[172]....
        /*04a4*/ 	.word	0xffffffff


	//   ....[173]....
        /*04a8*/ 	.word	0xffffffff


	//   ....[174]....
        /*04ac*/ 	.word	0xffffffff


	//   ....[175]....
        /*04b0*/ 	.word	0xffffffff


	//   ....[176]....
        /*04b4*/ 	.word	0xffffffff


	//   ....[177]....
        /*04b8*/ 	.word	0xffffffff


	//   ....[178]....
        /*04bc*/ 	.word	0xffffffff


	//   ....[179]....
        /*04c0*/ 	.word	0xffffffff


	//   ....[180]....
        /*04c4*/ 	.word	0xffffffff


	//   ....[181]....
        /*04c8*/ 	.word	0xffffffff


	//   ....[182]....
        /*04cc*/ 	.word	0xffffffff


	//   ....[183]....
        /*04d0*/ 	.word	0xffffffff


	//   ....[184]....
        /*04d4*/ 	.word	0xffffffff


	//   ....[185]....
        /*04d8*/ 	.word	0xffffffff


	//   ....[186]....
        /*04dc*/ 	.word	0xffffffff


	//   ....[187]....
        /*04e0*/ 	.word	0xffffffff


	//   ....[188]....
        /*04e4*/ 	.word	0xffffffff


	//   ....[189]....
        /*04e8*/ 	.word	0xffffffff


	//   ....[190]....
        /*04ec*/ 	.word	0xffffffff


	//   ....[191]....
        /*04f0*/ 	.word	0xffffffff


	//   ....[192]....
        /*04f4*/ 	.word	0xffffffff


	//   ....[193]....
        /*04f8*/ 	.word	0xffffffff


	//   ....[194]....
        /*04fc*/ 	.word	0xffffffff


	//   ....[195]....
        /*0500*/ 	.word	0xffffffff


	//   ....[196]....
        /*0504*/ 	.word	0xffffffff


	//   ....[197]....
        /*0508*/ 	.word	0xffffffff


	//   ....[198]....
        /*050c*/ 	.word	0xffffffff


	//   ....[199]....
        /*0510*/ 	.word	0xffffffff


	//   ....[200]....
        /*0514*/ 	.word	0xffffffff


	//   ....[201]....
        /*0518*/ 	.word	0xffffffff


	//   ....[202]....
        /*051c*/ 	.word	0xffffffff


	//   ....[203]....
        /*0520*/ 	.word	0xffffffff


	//   ....[204]....
        /*0524*/ 	.word	0xffffffff


	//   ....[205]....
        /*0528*/ 	.word	0xffffffff


	//   ....[206]....
        /*052c*/ 	.word	0xffffffff


	//   ....[207]....
        /*0530*/ 	.word	0xffffffff


	//   ....[208]....
        /*0534*/ 	.word	0xffffffff


	//   ....[209]....
        /*0538*/ 	.word	0xffffffff


	//   ....[210]....
        /*053c*/ 	.word	0xffffffff


	//   ....[211]....
        /*0540*/ 	.word	0xffffffff


	//   ....[212]....
        /*0544*/ 	.word	0xffffffff


	//   ....[213]....
        /*0548*/ 	.word	0xffffffff


	//   ....[214]....
        /*054c*/ 	.word	0xffffffff


	//   ....[215]....
        /*0550*/ 	.word	0xffffffff


	//   ....[216]....
        /*0554*/ 	.word	0xffffffff


	//   ....[217]....
        /*0558*/ 	.word	0xffffffff


	//   ....[218]....
        /*055c*/ 	.word	0xffffffff


	//   ....[219]....
        /*0560*/ 	.word	0xffffffff


	//   ....[220]....
        /*0564*/ 	.word	0xffffffff


	//   ....[221]....
        /*0568*/ 	.word	0xffffffff


	//   ....[222]....
        /*056c*/ 	.word	0xffffffff


	//   ....[223]....
        /*0570*/ 	.word	0xffffffff


	//   ....[224]....
        /*0574*/ 	.word	0xffffffff


	//   ....[225]....
        /*0578*/ 	.word	0xffffffff


	//   ....[226]....
        /*057c*/ 	.word	0xffffffff


	//   ....[227]....
        /*0580*/ 	.word	0xffffffff


	//   ....[228]....
        /*0584*/ 	.word	0xffffffff


	//   ....[229]....
        /*0588*/ 	.word	0xffffffff


	//   ....[230]....
        /*058c*/ 	.word	0xffffffff


	//   ....[231]....
        /*0590*/ 	.word	0xffffffff


	//   ....[232]....
        /*0594*/ 	.word	0xffffffff


	//   ....[233]....
        /*0598*/ 	.word	0xffffffff


	//   ....[234]....
        /*059c*/ 	.word	0xffffffff


	//   ....[235]....
        /*05a0*/ 	.word	0xffffffff


	//   ....[236]....
        /*05a4*/ 	.word	0xffffffff


	//   ....[237]....
        /*05a8*/ 	.word	0xffffffff


	//   ....[238]....
        /*05ac*/ 	.word	0xffffffff


	//   ....[239]....
        /*05b0*/ 	.word	0xffffffff


	//   ....[240]....
        /*05b4*/ 	.word	0xffffffff


	//   ....[241]....
        /*05b8*/ 	.word	0xffffffff


	//   ....[242]....
        /*05bc*/ 	.word	0xffffffff


	//   ....[243]....
        /*05c0*/ 	.word	0xffffffff


	//   ....[244]....
        /*05c4*/ 	.word	0xffffffff


	//   ....[245]....
        /*05c8*/ 	.word	0xffffffff


	//   ....[246]....
        /*05cc*/ 	.word	0xffffffff


	//   ....[247]....
        /*05d0*/ 	.word	0xffffffff


	//   ....[248]....
        /*05d4*/ 	.word	0xffffffff


	//   ....[249]....
        /*05d8*/ 	.word	0xffffffff


	//   ....[250]....
        /*05dc*/ 	.word	0xffffffff


	//   ....[251]....
        /*05e0*/ 	.word	0xffffffff


	//   ....[252]....
        /*05e4*/ 	.word	0xffffffff


	//   ....[253]....
        /*05e8*/ 	.word	0xffffffff


	//   ....[254]....
        /*05ec*/ 	.word	0xffffffff


	//   ....[255]....
        /*05f0*/ 	.word	0xffffffff


	//   ....[0]....
        /*05f4*/ 	.word	0x0500006b


	//   ....[1]....
        /*05f8*/ 	.word	0x0500006b


	//   ....[2]....
        /*05fc*/ 	.word	0x0500006b


	//   ....[3]....
        /*0600*/ 	.word	0x0500006b


	//   ....[4]....
        /*0604*/ 	.word	0x0500006b


	//   ....[5]....
        /*0608*/ 	.word	0x0500006b


	//   ....[6]....
        /*060c*/ 	.word	0x0500006b


	//   ....[7]....
        /*0610*/ 	.word	0x0500006b


	//   ....[8]....
        /*0614*/ 	.word	0x0500006b


	//   ....[9]....
        /*0618*/ 	.word	0x0500006b


	//   ....[10]....
        /*061c*/ 	.word	0x0500006b


	//   ....[11]....
        /*0620*/ 	.word	0x0500006b


	//   ....[12]....
        /*0624*/ 	.word	0x0500006b


	//   ....[13]....
        /*0628*/ 	.word	0x0500006b


	//   ....[14]....
        /*062c*/ 	.word	0x0500006b


	//   ....[15]....
        /*0630*/ 	.word	0x0500006b


	//   ....[16]....
        /*0634*/ 	.word	0x0500006b


	//   ....[17]....
        /*0638*/ 	.word	0x0500006b


	//   ....[18]....
        /*063c*/ 	.word	0x0500006b


	//   ....[19]....
        /*0640*/ 	.word	0x0500006b


	//   ....[20]....
        /*0644*/ 	.word	0x0500006b


	//   ....[21]....
        /*0648*/ 	.word	0x0500006b


	//   ....[22]....
        /*064c*/ 	.word	0x0500006b


	//   ....[23]....
        /*0650*/ 	.word	0x0500006b


	//   ....[24]....
        /*0654*/ 	.word	0x0500006b


	//   ....[25]....
        /*0658*/ 	.word	0x0500006b


	//   ....[26]....
        /*065c*/ 	.word	0x0500006b


	//   ....[27]....
        /*0660*/ 	.word	0x0500006b


	//   ....[28]....
        /*0664*/ 	.word	0x0500006b


	//   ....[29]....
        /*0668*/ 	.word	0x0500006b


	//   ....[30]....
        /*066c*/ 	.word	0x0500006b


	//   ....[31]....
        /*0670*/ 	.word	0x0500006b


	//   ....[32]....
        /*0674*/ 	.word	0x0500006b


	//   ....[33]....
        /*0678*/ 	.word	0x0500006b


	//   ....[34]....
        /*067c*/ 	.word	0x0500006b


	//   ....[35]....
        /*0680*/ 	.word	0x0500006b


	//   ....[36]....
        /*0684*/ 	.word	0x0500006b


	//   ....[37]....
        /*0688*/ 	.word	0x0500006b


	//   ....[38]....
        /*068c*/ 	.word	0x0500006b


	//   ....[39]....
        /*0690*/ 	.word	0x0500006b


	//   ....[40]....
        /*0694*/ 	.word	0x0500006b


	//   ....[41]....
        /*0698*/ 	.word	0x0500006b


	//   ....[42]....
        /*069c*/ 	.word	0x0500006b


	//   ....[43]....
        /*06a0*/ 	.word	0x0500006b


	//   ....[44]....
        /*06a4*/ 	.word	0x0500006b


	//   ....[45]....
        /*06a8*/ 	.word	0x0500006b


	//   ....[46]....
        /*06ac*/ 	.word	0x0500006b


	//   ....[47]....
        /*06b0*/ 	.word	0x0500006b


	//   ....[48]....
        /*06b4*/ 	.word	0x0500006b


	//   ....[49]....
        /*06b8*/ 	.word	0x0500006b


	//   ....[50]....
        /*06bc*/ 	.word	0x0500006b


	//   ....[51]....
        /*06c0*/ 	.word	0x0500006b


	//   ....[52]....
        /*06c4*/ 	.word	0x0500006b


	//   ....[53]....
        /*06c8*/ 	.word	0x0500006b


	//   ....[54]....
        /*06cc*/ 	.word	0x0500006b


	//   ....[55]....
        /*06d0*/ 	.word	0x0500006b


	//   ....[56]....
        /*06d4*/ 	.word	0x0500006b


	//   ....[57]....
        /*06d8*/ 	.word	0x0500006b


	//   ....[58]....
        /*06dc*/ 	.word	0x0500006b


	//   ....[59]....
        /*06e0*/ 	.word	0x0500006b


	//   ....[60]....
        /*06e4*/ 	.word	0x0500006b


	//   ....[61]....
        /*06e8*/ 	.word	0x0500006b


	//   ....[62]....
        /*06ec*/ 	.word	0x0500006b


	//   ....[63]....
        /*06f0*/ 	.word	0x0500006b


	//   ....[64]....
        /*06f4*/ 	.word	0x0500006b


	//   ....[65]....
        /*06f8*/ 	.word	0x0500006b


	//   ....[66]....
        /*06fc*/ 	.word	0x0500006b


	//   ....[67]....
        /*0700*/ 	.word	0x0500006b


	//   ....[68]....
        /*0704*/ 	.word	0x0500006b


	//   ....[69]....
        /*0708*/ 	.word	0x0500006b


	//   ....[70]....
        /*070c*/ 	.word	0x0500006b


	//   ....[71]....
        /*0710*/ 	.word	0x0500006b


	//   ....[72]....
        /*0714*/ 	.word	0x0500006b


	//   ....[73]....
        /*0718*/ 	.word	0x0500006b


	//   ....[74]....
        /*071c*/ 	.word	0x0500006b


	//   ....[75]....
        /*0720*/ 	.word	0x0500006b


	//   ....[76]....
        /*0724*/ 	.word	0x0500006b


	//   ....[77]....
        /*0728*/ 	.word	0x0500006b


	//   ....[78]....
        /*072c*/ 	.word	0x0500006b


	//   ....[79]....
        /*0730*/ 	.word	0x0500006b


	//   ....[80]....
        /*0734*/ 	.word	0x0500006b


	//   ....[81]....
        /*0738*/ 	.word	0x0500006b


	//   ....[82]....
        /*073c*/ 	.word	0x0500006b


	//   ....[83]....
        /*0740*/ 	.word	0x0500006b


	//   ....[84]....
        /*0744*/ 	.word	0x0500006b


	//   ....[85]....
        /*0748*/ 	.word	0x0500006b


	//   ....[86]....
        /*074c*/ 	.word	0x0500006b


	//   ....[87]....
        /*0750*/ 	.word	0x0500006b


	//   ....[88]....
        /*0754*/ 	.word	0x0500006b


	//   ....[89]....
        /*0758*/ 	.word	0x0500006b


	//   ....[90]....
        /*075c*/ 	.word	0x0500006b


	//   ....[91]....
        /*0760*/ 	.word	0x0500006b


	//   ....[92]....
        /*0764*/ 	.word	0x0500006b


	//   ....[93]....
        /*0768*/ 	.word	0x0500006b


	//   ....[94]....
        /*076c*/ 	.word	0x0500006b


	//   ....[95]....
        /*0770*/ 	.word	0x0500006b


	//   ....[96]....
        /*0774*/ 	.word	0x0500006b


	//   ....[97]....
        /*0778*/ 	.word	0x0500006b


	//   ....[98]....
        /*077c*/ 	.word	0x0500006b


	//   ....[99]....
        /*0780*/ 	.word	0x0500006b


	//   ....[100]....
        /*0784*/ 	.word	0x0500006b


	//   ....[101]....
        /*0788*/ 	.word	0x0500006b


	//   ....[102]....
        /*078c*/ 	.word	0x0500006b


	//   ....[103]....
        /*0790*/ 	.word	0x0500006b


	//   ....[104]....
        /*0794*/ 	.word	0x0500006b


	//   ....[105]....
        /*0798*/ 	.word	0x0500006b


	//   ....[106]....
        /*079c*/ 	.word	0x0500006b


	//   ....[107]....
        /*07a0*/ 	.word	0x0500006b


	//   ....[108]....
        /*07a4*/ 	.word	0x0500006b


	//   ....[109]....
        /*07a8*/ 	.word	0x0500006b


	//   ....[110]....
        /*07ac*/ 	.word	0x0500006b


	//   ....[111]....
        /*07b0*/ 	.word	0x0500006b


	//   ....[112]....
        /*07b4*/ 	.word	0x0500006b


	//   ....[113]....
        /*07b8*/ 	.word	0x0500006b


	//   ....[114]....
        /*07bc*/ 	.word	0x0500006b


	//   ....[115]....
        /*07c0*/ 	.word	0x0500006b


	//   ....[116]....
        /*07c4*/ 	.word	0x0500006b


	//   ....[117]....
        /*07c8*/ 	.word	0x0500006b


	//   ....[118]....
        /*07cc*/ 	.word	0x0500006b


	//   ....[119]....
        /*07d0*/ 	.word	0x0500006b


	//   ....[120]....
        /*07d4*/ 	.word	0x0500006b


	//   ....[121]....
        /*07d8*/ 	.word	0x0500006b


	//   ....[122]....
        /*07dc*/ 	.word	0x0500006b


	//   ....[123]....
        /*07e0*/ 	.word	0x0500006b


	//   ....[124]....
        /*07e4*/ 	.word	0x0500006b


	//   ....[125]....
        /*07e8*/ 	.word	0x0500006b


	//   ....[126]....
        /*07ec*/ 	.word	0x0500006b


	//   ....[127]....
        /*07f0*/ 	.word	0x0500006b


	//   ....[128]....
        /*07f4*/ 	.word	0x0500006b


	//   ....[129]....
        /*07f8*/ 	.word	0x0500006b


	//   ....[130]....
        /*07fc*/ 	.word	0x0500006b


	//   ....[131]....
        /*0800*/ 	.word	0x0500006b


	//   ....[132]....
        /*0804*/ 	.word	0x0500006b


	//   ....[133]....
        /*0808*/ 	.word	0x0500006b


	//   ....[134]....
        /*080c*/ 	.word	0x0500006b


	//   ....[135]....
        /*0810*/ 	.word	0x0500006b


	//   ....[136]....
        /*0814*/ 	.word	0x0500006b


	//   ....[137]....
        /*0818*/ 	.word	0x0500006b


	//   ....[138]....
        /*081c*/ 	.word	0x0500006b


	//   ....[139]....
        /*0820*/ 	.word	0x0500006b


	//   ....[140]....
        /*0824*/ 	.word	0x0500006b


	//   ....[141]....
        /*0828*/ 	.word	0x0500006b


	//   ....[142]....
        /*082c*/ 	.word	0x0500006b


	//   ....[143]....
        /*0830*/ 	.word	0x0500006b


	//   ....[144]....
        /*0834*/ 	.word	0x0500006b


	//   ....[145]....
        /*0838*/ 	.word	0x0500006b


	//   ....[146]....
        /*083c*/ 	.word	0x0500006b


	//   ....[147]....
        /*0840*/ 	.word	0x0500006b


	//   ....[148]....
        /*0844*/ 	.word	0x0500006b


	//   ....[149]....
        /*0848*/ 	.word	0x0500006b


	//   ....[150]....
        /*084c*/ 	.word	0x0500006b


	//   ....[151]....
        /*0850*/ 	.word	0x0500006b


	//   ....[152]....
        /*0854*/ 	.word	0x0500006b


	//   ....[153]....
        /*0858*/ 	.word	0x0500006b


	//   ....[154]....
        /*085c*/ 	.word	0x0500006b


	//   ....[155]....
        /*0860*/ 	.word	0x0500006b


	//   ....[156]....
        /*0864*/ 	.word	0x0500006b


	//   ....[157]....
        /*0868*/ 	.word	0x0500006b


	//   ....[158]....
        /*086c*/ 	.word	0x0500006b


	//   ....[159]....
        /*0870*/ 	.word	0x0500006b


	//   ....[160]....
        /*0874*/ 	.word	0x0500006b


	//   ....[161]....
        /*0878*/ 	.word	0x0500006b


	//   ....[162]....
        /*087c*/ 	.word	0x0500006b


	//   ....[163]....
        /*0880*/ 	.word	0x0500006b


	//   ....[164]....
        /*0884*/ 	.word	0x0500006b


	//   ....[165]....
        /*0888*/ 	.word	0x0500006b


	//   ....[166]....
        /*088c*/ 	.word	0x0500006b


	//   ....[167]....
        /*0890*/ 	.word	0x0500006b


	//   ....[168]....
        /*0894*/ 	.word	0x0500006b


	//   ....[169]....
        /*0898*/ 	.word	0x0500006b


	//   ....[170]....
        /*089c*/ 	.word	0x0500006b


	//   ....[171]....
        /*08a0*/ 	.word	0x0500006b


	//   ....[172]....
        /*08a4*/ 	.word	0x0500006b


	//   ....[173]....
        /*08a8*/ 	.word	0x0500006b


	//   ....[174]....
        /*08ac*/ 	.word	0x0500006b


	//   ....[175]....
        /*08b0*/ 	.word	0x0500006b


	//   ....[176]....
        /*08b4*/ 	.word	0x0500006b


	//   ....[177]....
        /*08b8*/ 	.word	0x0500006b


	//   ....[178]....
        /*08bc*/ 	.word	0x0500006b


	//   ....[179]....
        /*08c0*/ 	.word	0x0500006b


	//   ....[180]....
        /*08c4*/ 	.word	0x0500006b


	//   ....[181]....
        /*08c8*/ 	.word	0x0500006b


	//   ....[182]....
        /*08cc*/ 	.word	0x0500006b


	//   ....[183]....
        /*08d0*/ 	.word	0x0500006b


	//   ....[184]....
        /*08d4*/ 	.word	0x0500006b


	//   ....[185]....
        /*08d8*/ 	.word	0x0500006b


	//   ....[186]....
        /*08dc*/ 	.word	0x0500006b


	//   ....[187]....
        /*08e0*/ 	.word	0x0500006b


	//   ....[188]....
        /*08e4*/ 	.word	0x0500006b


	//   ....[189]....
        /*08e8*/ 	.word	0x0500006b


	//   ....[190]....
        /*08ec*/ 	.word	0x0500006b


	//   ....[191]....
        /*08f0*/ 	.word	0x0500006b


	//   ....[192]....
        /*08f4*/ 	.word	0x0500006b


	//   ....[193]....
        /*08f8*/ 	.word	0x0500006b


	//   ....[194]....
        /*08fc*/ 	.word	0x0500006b


	//   ....[195]....
        /*0900*/ 	.word	0x0500006b


	//   ....[196]....
        /*0904*/ 	.word	0x0500006b


	//   ....[197]....
        /*0908*/ 	.word	0x0500006b


	//   ....[198]....
        /*090c*/ 	.word	0x0500006b


	//   ....[199]....
        /*0910*/ 	.word	0x0500006b


	//   ....[200]....
        /*0914*/ 	.word	0x0500006b


	//   ....[201]....
        /*0918*/ 	.word	0x0500006b


	//   ....[202]....
        /*091c*/ 	.word	0x0500006b


	//   ....[203]....
        /*0920*/ 	.word	0x0500006b


	//   ....[204]....
        /*0924*/ 	.word	0x0500006b


	//   ....[205]....
        /*0928*/ 	.word	0x0500006b


	//   ....[206]....
        /*092c*/ 	.word	0x0500006b


	//   ....[207]....
        /*0930*/ 	.word	0x0500006b


	//   ....[208]....
        /*0934*/ 	.word	0x0500006b


	//   ....[209]....
        /*0938*/ 	.word	0x0500006b


	//   ....[210]....
        /*093c*/ 	.word	0x0500006b


	//   ....[211]....
        /*0940*/ 	.word	0x0500006b


	//   ....[212]....
        /*0944*/ 	.word	0x0500006b


	//   ....[213]....
        /*0948*/ 	.word	0x0500006b


	//   ....[214]....
        /*094c*/ 	.word	0x0500006b


	//   ....[215]....
        /*0950*/ 	.word	0x0500006b


	//   ....[216]....
        /*0954*/ 	.word	0x0500006b


	//   ....[217]....
        /*0958*/ 	.word	0x0500006b


	//   ....[218]....
        /*095c*/ 	.word	0x0500006b


	//   ....[219]....
        /*0960*/ 	.word	0x0500006b


	//   ....[220]....
        /*0964*/ 	.word	0x0500006b


	//   ....[221]....
        /*0968*/ 	.word	0x0500006b


	//   ....[222]....
        /*096c*/ 	.word	0x0500006b


	//   ....[223]....
        /*0970*/ 	.word	0x0500006b


	//   ....[224]....
        /*0974*/ 	.word	0x0500006b


	//   ....[225]....
        /*0978*/ 	.word	0x0500006b


	//   ....[226]....
        /*097c*/ 	.word	0x0500006b


	//   ....[227]....
        /*0980*/ 	.word	0x0500006b


	//   ....[228]....
        /*0984*/ 	.word	0x0500006b


	//   ....[229]....
        /*0988*/ 	.word	0x0500006b


	//   ....[230]....
        /*098c*/ 	.word	0x0500006b


	//   ....[231]....
        /*0990*/ 	.word	0x0500006b


	//   ....[232]....
        /*0994*/ 	.word	0x0500006b


	//   ....[233]....
        /*0998*/ 	.word	0x0500006b


	//   ....[234]....
        /*099c*/ 	.word	0x0500006b


	//   ....[235]....
        /*09a0*/ 	.word	0x0500006b


	//   ....[236]....
        /*09a4*/ 	.word	0x0500006b


	//   ....[237]....
        /*09a8*/ 	.word	0x0500006b


	//   ....[238]....
        /*09ac*/ 	.word	0x0500006b


	//   ....[239]....
        /*09b0*/ 	.word	0x0500006b


	//   ....[240]....
        /*09b4*/ 	.word	0x0500006b


	//   ....[241]....
        /*09b8*/ 	.word	0x0500006b


	//   ....[242]....
        /*09bc*/ 	.word	0x0500006b


	//   ....[243]....
        /*09c0*/ 	.word	0x0500006b


	//   ....[244]....
        /*09c4*/ 	.word	0x0500006b


	//   ....[245]....
        /*09c8*/ 	.word	0x0500006b


	//   ....[246]....
        /*09cc*/ 	.word	0x0500006b


	//   ....[247]....
        /*09d0*/ 	.word	0x0500006b


	//   ....[248]....
        /*09d4*/ 	.word	0x0500006b


	//   ....[249]....
        /*09d8*/ 	.word	0x0500006b


	//   ....[250]....
        /*09dc*/ 	.word	0x0500006b


	//   ....[251]....
        /*09e0*/ 	.word	0x0500006b


	//   ....[252]....
        /*09e4*/ 	.word	0x0500006b


	//   ....[253]....
        /*09e8*/ 	.word	0x0500006b


	//   ....[254]....
        /*09ec*/ 	.word	0x0500006b


	//   ....[255]....
        /*09f0*/ 	.word	0x0500006b


	//----- nvinfo : EIATTR_COOP_GROUP_INSTR_OFFSETS
	.align		4
.L_263:
        /*09f4*/ 	.byte	0x04, 0x28
        /*09f6*/ 	.short	(.L_265 - .L_264)


	//   ....[0]....
.L_264:
        /*09f8*/ 	.word	0x000028b0


	//   ....[1]....
        /*09fc*/ 	.word	0x000028d0


	//   ....[2]....
        /*0a00*/ 	.word	0x000028f0


	//   ....[3]....
        /*0a04*/ 	.word	0x00002910


	//   ....[4]....
        /*0a08*/ 	.word	0x00003870


	//   ....[5]....
        /*0a0c*/ 	.word	0x00003890


	//   ....[6]....
        /*0a10*/ 	.word	0x000038b0


	//   ....[7]....
        /*0a14*/ 	.word	0x000038d0


	//   ....[8]....
        /*0a18*/ 	.word	0x00004840


	//   ....[9]....
        /*0a1c*/ 	.word	0x00004860


	//   ....[10]....
        /*0a20*/ 	.word	0x00004880


	//   ....[11]....
        /*0a24*/ 	.word	0x000048a0


	//   ....[12]....
        /*0a28*/ 	.word	0x00005820


	//   ....[13]....
        /*0a2c*/ 	.word	0x00005840


	//   ....[14]....
        /*0a30*/ 	.word	0x00005860


	//   ....[15]....
        /*0a34*/ 	.word	0x00005880


	//   ....[16]....
        /*0a38*/ 	.word	0x00006710


	//   ....[17]....
        /*0a3c*/ 	.word	0x00006730


	//   ....[18]....
        /*0a40*/ 	.word	0x00006750


	//   ....[19]....
        /*0a44*/ 	.word	0x00006770


	//   ....[20]....
        /*0a48*/ 	.word	0x000076c0


	//   ....[21]....
        /*0a4c*/ 	.word	0x000076e0


	//   ....[22]....
        /*0a50*/ 	.word	0x00007700


	//   ....[23]....
        /*0a54*/ 	.word	0x00007720


	//   ....[24]....
        /*0a58*/ 	.word	0x00008680


	//   ....[25]....
        /*0a5c*/ 	.word	0x000086a0


	//   ....[26]....
        /*0a60*/ 	.word	0x000086c0


	//   ....[27]....
        /*0a64*/ 	.word	0x000086e0


	//   ....[28]....
        /*0a68*/ 	.word	0x00009650


	//   ....[29]....
        /*0a6c*/ 	.word	0x00009670


	//   ....[30]....
        /*0a70*/ 	.word	0x00009690


	//   ....[31]....
        /*0a74*/ 	.word	0x000096b0


	//   ....[32]....
        /*0a78*/ 	.word	0x0000aac0


	//   ....[33]....
        /*0a7c*/ 	.word	0x0000aae0


	//   ....[34]....
        /*0a80*/ 	.word	0x0000ab00


	//   ....[35]....
        /*0a84*/ 	.word	0x0000ab20


	//   ....[36]....
        /*0a88*/ 	.word	0x0000b8f0


	//   ....[37]....
        /*0a8c*/ 	.word	0x0000b910


	//   ....[38]....
        /*0a90*/ 	.word	0x0000b930


	//   ....[39]....
        /*0a94*/ 	.word	0x0000b950


	//   ....[40]....
        /*0a98*/ 	.word	0x0000c530


	//   ....[41]....
        /*0a9c*/ 	.word	0x0000c550


	//   ....[42]....
        /*0aa0*/ 	.word	0x0000c570


	//   ....[43]....
        /*0aa4*/ 	.word	0x0000c590


	//   ....[44]....
        /*0aa8*/ 	.word	0x0000d350


	//   ....[45]....
        /*0aac*/ 	.word	0x0000d370


	//   ....[46]....
        /*0ab0*/ 	.word	0x0000d390


	//   ....[47]....
        /*0ab4*/ 	.word	0x0000d3b0


	//   ....[48]....
        /*0ab8*/ 	.word	0x0000e560


	//   ....[49]....
        /*0abc*/ 	.word	0x0000e580


	//   ....[50]....
        /*0ac0*/ 	.word	0x0000e5a0


	//   ....[51]....
        /*0ac4*/ 	.word	0x0000e5c0


	//   ....[52]....
        /*0ac8*/ 	.word	0x0000f390


	//   ....[53]....
        /*0acc*/ 	.word	0x0000f3b0


	//   ....[54]....
        /*0ad0*/ 	.word	0x0000f3d0


	//   ....[55]....
        /*0ad4*/ 	.word	0x0000f3f0


	//   ....[56]....
        /*0ad8*/ 	.word	0x0000fff0


	//   ....[57]....
        /*0adc*/ 	.word	0x00010010


	//   ....[58]....
        /*0ae0*/ 	.word	0x00010030


	//   ....[59]....
        /*0ae4*/ 	.word	0x00010050


	//   ....[60]....
        /*0ae8*/ 	.word	0x00010e10


	//   ....[61]....
        /*0aec*/ 	.word	0x00010e30


	//   ....[62]....
        /*0af0*/ 	.word	0x00010e50


	//   ....[63]....
        /*0af4*/ 	.word	0x00010e70


	//   ....[64]....
        /*0af8*/ 	.word	0x00012330


	//   ....[65]....
        /*0afc*/ 	.word	0x00012350


	//   ....[66]....
        /*0b00*/ 	.word	0x00012370


	//   ....[67]....
        /*0b04*/ 	.word	0x00012390


	//   ....[68]....
        /*0b08*/ 	.word	0x000123b0


	//   ....[69]....
        /*0b0c*/ 	.word	0x000123d0


	//   ....[70]....
        /*0b10*/ 	.word	0x00012740


	//   ....[71]....
        /*0b14*/ 	.word	0x00012760


	//   ....[72]....
        /*0b18*/ 	.word	0x00012780


	//   ....[73]....
        /*0b1c*/ 	.word	0x000127a0


	//   ....[74]....
        /*0b20*/ 	.word	0x000127c0


	//   ....[75]....
        /*0b24*/ 	.word	0x000127e0


	//   ....[76]....
        /*0b28*/ 	.word	0x00012b30


	//   ....[77]....
        /*0b2c*/ 	.word	0x00012b50


	//   ....[78]....
        /*0b30*/ 	.word	0x00012b70


	//   ....[79]....
        /*0b34*/ 	.word	0x00012b90


	//   ....[80]....
        /*0b38*/ 	.word	0x00012bb0


	//   ....[81]....
        /*0b3c*/ 	.word	0x00012bd0


	//   ....[82]....
        /*0b40*/ 	.word	0x00012f20


	//   ....[83]....
        /*0b44*/ 	.word	0x00012f40


	//   ....[84]....
        /*0b48*/ 	.word	0x00012f60


	//   ....[85]....
        /*0b4c*/ 	.word	0x00012f80


	//   ....[86]....
        /*0b50*/ 	.word	0x00012fa0


	//   ....[87]....
        /*0b54*/ 	.word	0x00012fc0


	//   ....[88]....
        /*0b58*/ 	.word	0x00013310


	//   ....[89]....
        /*0b5c*/ 	.word	0x00013330


	//   ....[90]....
        /*0b60*/ 	.word	0x00013350


	//   ....[91]....
        /*0b64*/ 	.word	0x00013370


	//   ....[92]....
        /*0b68*/ 	.word	0x00013390


	//   ....[93]....
        /*0b6c*/ 	.word	0x000133b0


	//   ....[94]....
        /*0b70*/ 	.word	0x00013700


	//   ....[95]....
        /*0b74*/ 	.word	0x00013720


	//   ....[96]....
        /*0b78*/ 	.word	0x00013740


	//   ....[97]....
        /*0b7c*/ 	.word	0x00013760


	//   ....[98]....
        /*0b80*/ 	.word	0x00013780


	//   ....[99]....
        /*0b84*/ 	.word	0x000137a0


	//   ....[100]....
        /*0b88*/ 	.word	0x00013af0


	//   ....[101]....
        /*0b8c*/ 	.word	0x00013b10


	//   ....[102]....
        /*0b90*/ 	.word	0x00013b30


	//   ....[103]....
        /*0b94*/ 	.word	0x00013b50


	//   ....[104]....
        /*0b98*/ 	.word	0x00013b70


	//   ....[105]....
        /*0b9c*/ 	.word	0x00013b90


	//   ....[106]....
        /*0ba0*/ 	.word	0x00013ee0


	//   ....[107]....
        /*0ba4*/ 	.word	0x00013f00


	//   ....[108]....
        /*0ba8*/ 	.word	0x00013f20


	//   ....[109]....
        /*0bac*/ 	.word	0x00013f40


	//   ....[110]....
        /*0bb0*/ 	.word	0x00013f60


	//   ....[111]....
        /*0bb4*/ 	.word	0x00013f80


	//   ....[112]....
        /*0bb8*/ 	.word	0x000142d0


	//   ....[113]....
        /*0bbc*/ 	.word	0x000142f0


	//   ....[114]....
        /*0bc0*/ 	.word	0x00014310


	//   ....[115]....
        /*0bc4*/ 	.word	0x00014330


	//   ....[116]....
        /*0bc8*/ 	.word	0x00014350


	//   ....[117]....
        /*0bcc*/ 	.word	0x00014370


	//   ....[118]....
        /*0bd0*/ 	.word	0x00014780


	//   ....[119]....
        /*0bd4*/ 	.word	0x000147a0


	//   ....[120]....
        /*0bd8*/ 	.word	0x000147c0


	//   ....[121]....
        /*0bdc*/ 	.word	0x000147e0


	//   ....[122]....
        /*0be0*/ 	.word	0x00014800


	//   ....[123]....
        /*0be4*/ 	.word	0x00014820


	//   ....[124]....
        /*0be8*/ 	.word	0x00014c30


	//   ....[125]....
        /*0bec*/ 	.word	0x00014c50


	//   ....[126]....
        /*0bf0*/ 	.word	0x00014c70


	//   ....[127]....
        /*0bf4*/ 	.word	0x00014c90


	//   ....[128]....
        /*0bf8*/ 	.word	0x00014cb0


	//   ....[129]....
        /*0bfc*/ 	.word	0x00014cd0


	//   ....[130]....
        /*0c00*/ 	.word	0x00015130


	//   ....[131]....
        /*0c04*/ 	.word	0x00015150


	//   ....[132]....
        /*0c08*/ 	.word	0x00015170


	//   ....[133]....
        /*0c0c*/ 	.word	0x00015190


	//   ....[134]....
        /*0c10*/ 	.word	0x000151b0


	//   ....[135]....
        /*0c14*/ 	.word	0x000151d0


	//   ....[136]....
        /*0c18*/ 	.word	0x000155d0


	//   ....[137]....
        /*0c1c*/ 	.word	0x000155f0


	//   ....[138]....
        /*0c20*/ 	.word	0x00015610


	//   ....[139]....
        /*0c24*/ 	.word	0x00015630


	//   ....[140]....
        /*0c28*/ 	.word	0x00015650


	//   ....[141]....
        /*0c2c*/ 	.word	0x00015670


	//   ....[142]....
        /*0c30*/ 	.word	0x00015a70


	//   ....[143]....
        /*0c34*/ 	.word	0x00015a90


	//   ....[144]....
        /*0c38*/ 	.word	0x00015ab0


	//   ....[145]....
        /*0c3c*/ 	.word	0x00015ad0


	//   ....[146]....
        /*0c40*/ 	.word	0x00015af0


	//   ....[147]....
        /*0c44*/ 	.word	0x00015b10


	//   ....[148]....
        /*0c48*/ 	.word	0x00015f10


	//   ....[149]....
        /*0c4c*/ 	.word	0x00015f30


	//   ....[150]....
        /*0c50*/ 	.word	0x00015f50


	//   ....[151]....
        /*0c54*/ 	.word	0x00015f70


	//   ....[152]....
        /*0c58*/ 	.word	0x00015f90


	//   ....[153]....
        /*0c5c*/ 	.word	0x00015fb0


	//   ....[154]....
        /*0c60*/ 	.word	0x000163b0


	//   ....[155]....
        /*0c64*/ 	.word	0x000163d0


	//   ....[156]....
        /*0c68*/ 	.word	0x000163f0


	//   ....[157]....
        /*0c6c*/ 	.word	0x00016410


	//   ....[158]....
        /*0c70*/ 	.word	0x00016430


	//   ....[159]....
        /*0c74*/ 	.word	0x00016450


	//   ....[160]....
        /*0c78*/ 	.word	0x000167a0


	//   ....[161]....
        /*0c7c*/ 	.word	0x000167c0


	//   ....[162]....
        /*0c80*/ 	.word	0x000167e0


	//   ....[163]....
        /*0c84*/ 	.word	0x00016800


	//   ....[164]....
        /*0c88*/ 	.word	0x00016820


	//   ....[165]....
        /*0c8c*/ 	.word	0x00016840


	//   ....[166]....
        /*0c90*/ 	.word	0x00016ba0


	//   ....[167]....
        /*0c94*/ 	.word	0x00016bc0


	//   ....[168]....
        /*0c98*/ 	.word	0x00016be0


	//   ....[169]....
        /*0c9c*/ 	.word	0x00016c00


	//   ....[170]....
        /*0ca0*/ 	.word	0x00016c20


	//   ....[171]....
        /*0ca4*/ 	.word	0x00016c40


	//   ....[172]....
        /*0ca8*/ 	.word	0x00016f80


	//   ....[173]....
        /*0cac*/ 	.word	0x00016fa0


	//   ....[174]....
        /*0cb0*/ 	.word	0x00016fc0


	//   ....[175]....
        /*0cb4*/ 	.word	0x00016fe0


	//   ....[176]....
        /*0cb8*/ 	.word	0x00017000


	//   ....[177]....
        /*0cbc*/ 	.word	0x00017020


	//   ....[178]....
        /*0cc0*/ 	.word	0x00017360


	//   ....[179]....
        /*0cc4*/ 	.word	0x00017380


	//   ....[180]....
        /*0cc8*/ 	.word	0x000173a0


	//   ....[181]....
        /*0ccc*/ 	.word	0x000173c0


	//   ....[182]....
        /*0cd0*/ 	.word	0x000173e0


	//   ....[183]....
        /*0cd4*/ 	.word	0x00017400


	//   ....[184]....
        /*0cd8*/ 	.word	0x00017740


	//   ....[185]....
        /*0cdc*/ 	.word	0x00017760


	//   ....[186]....
        /*0ce0*/ 	.word	0x00017780


	//   ....[187]....
        /*0ce4*/ 	.word	0x000177a0


	//   ....[188]....
        /*0ce8*/ 	.word	0x000177c0


	//   ....[189]....
        /*0cec*/ 	.word	0x000177e0


	//   ....[190]....
        /*0cf0*/ 	.word	0x00017b20


	//   ....[191]....
        /*0cf4*/ 	.word	0x00017b40


	//   ....[192]....
        /*0cf8*/ 	.word	0x00017b60


	//   ....[193]....
        /*0cfc*/ 	.word	0x00017b80


	//   ....[194]....
        /*0d00*/ 	.word	0x00017ba0


	//   ....[195]....
        /*0d04*/ 	.word	0x00017bc0


	//   ....[196]....
        /*0d08*/ 	.word	0x00017f00


	//   ....[197]....
        /*0d0c*/ 	.word	0x00017f20


	//   ....[198]....
        /*0d10*/ 	.word	0x00017f40


	//   ....[199]....
        /*0d14*/ 	.word	0x00017f60


	//   ....[200]....
        /*0d18*/ 	.word	0x00017f80


	//   ....[201]....
        /*0d1c*/ 	.word	0x00017fa0


	//   ....[202]....
        /*0d20*/ 	.word	0x000182e0


	//   ....[203]....
        /*0d24*/ 	.word	0x00018300


	//   ....[204]....
        /*0d28*/ 	.word	0x00018320


	//   ....[205]....
        /*0d2c*/ 	.word	0x00018340


	//   ....[206]....
        /*0d30*/ 	.word	0x00018360


	//   ....[207]....
        /*0d34*/ 	.word	0x00018380


	//   ....[208]....
        /*0d38*/ 	.word	0x000186c0


	//   ....[209]....
        /*0d3c*/ 	.word	0x000186e0


	//   ....[210]....
        /*0d40*/ 	.word	0x00018700


	//   ....[211]....
        /*0d44*/ 	.word	0x00018720


	//   ....[212]....
        /*0d48*/ 	.word	0x00018740


	//   ....[213]....
        /*0d4c*/ 	.word	0x00018760


	//   ....[214]....
        /*0d50*/ 	.word	0x00018b60


	//   ....[215]....
        /*0d54*/ 	.word	0x00018b80


	//   ....[216]....
        /*0d58*/ 	.word	0x00018ba0


	//   ....[217]....
        /*0d5c*/ 	.word	0x00018bc0


	//   ....[218]....
        /*0d60*/ 	.word	0x00018be0


	//   ....[219]....
        /*0d64*/ 	.word	0x00018c00


	//   ....[220]....
        /*0d68*/ 	.word	0x00019000


	//   ....[221]....
        /*0d6c*/ 	.word	0x00019020


	//   ....[222]....
        /*0d70*/ 	.word	0x00019040


	//   ....[223]....
        /*0d74*/ 	.word	0x00019060


	//   ....[224]....
        /*0d78*/ 	.word	0x00019080


	//   ....[225]....
        /*0d7c*/ 	.word	0x000190a0


	//   ....[226]....
        /*0d80*/ 	.word	0x000194f0


	//   ....[227]....
        /*0d84*/ 	.word	0x00019510


	//   ....[228]....
        /*0d88*/ 	.word	0x00019530


	//   ....[229]....
        /*0d8c*/ 	.word	0x00019550


	//   ....[230]....
        /*0d90*/ 	.word	0x00019570


	//   ....[231]....
        /*0d94*/ 	.word	0x00019590


	//   ....[232]....
        /*0d98*/ 	.word	0x00019980


	//   ....[233]....
        /*0d9c*/ 	.word	0x000199a0


	//   ....[234]....
        /*0da0*/ 	.word	0x000199c0


	//   ....[235]....
        /*0da4*/ 	.word	0x000199e0


	//   ....[236]....
        /*0da8*/ 	.word	0x00019a00


	//   ....[237]....
        /*0dac*/ 	.word	0x00019a20


	//   ....[238]....
        /*0db0*/ 	.word	0x00019e10


	//   ....[239]....
        /*0db4*/ 	.word	0x00019e30


	//   ....[240]....
        /*0db8*/ 	.word	0x00019e50


	//   ....[241]....
        /*0dbc*/ 	.word	0x00019e70


	//   ....[242]....
        /*0dc0*/ 	.word	0x00019e90


	//   ....[243]....
        /*0dc4*/ 	.word	0x00019eb0


	//   ....[244]....
        /*0dc8*/ 	.word	0x0001a2a0


	//   ....[245]....
        /*0dcc*/ 	.word	0x0001a2c0


	//   ....[246]....
        /*0dd0*/ 	.word	0x0001a2e0


	//   ....[247]....
        /*0dd4*/ 	.word	0x0001a300


	//   ....[248]....
        /*0dd8*/ 	.word	0x0001a320


	//   ....[249]....
        /*0ddc*/ 	.word	0x0001a340


	//   ....[250]....
        /*0de0*/ 	.word	0x0001a730


	//   ....[251]....
        /*0de4*/ 	.word	0x0001a750


	//   ....[252]....
        /*0de8*/ 	.word	0x0001a770


	//   ....[253]....
        /*0dec*/ 	.word	0x0001a790


	//   ....[254]....
        /*0df0*/ 	.word	0x0001a7b0


	//   ....[255]....
        /*0df4*/ 	.word	0x0001a7d0


	//   ....[0]....
        /*0df8*/ 	.word	0x0001d000


	//   ....[1]....
        /*0dfc*/ 	.word	0x0001d0a0


	//   ....[2]....
        /*0e00*/ 	.word	0x0001d140


	//   ....[3]....
        /*0e04*/ 	.word	0x0001d1d0


	//   ....[4]....
        /*0e08*/ 	.word	0x0001d260


	//   ....[5]....
        /*0e0c*/ 	.word	0x0001d300


	//   ....[6]....
        /*0e10*/ 	.word	0x0001d3a0


	//   ....[7]....
        /*0e14*/ 	.word	0x0001d430


	//   ....[8]....
        /*0e18*/ 	.word	0x0001d4c0


	//   ....[9]....
        /*0e1c*/ 	.word	0x0001d560


	//   ....[10]....
        /*0e20*/ 	.word	0x0001d600


	//   ....[11]....
        /*0e24*/ 	.word	0x0001d690


	//   ....[12]....
        /*0e28*/ 	.word	0x0001d720


	//   ....[13]....
        /*0e2c*/ 	.word	0x0001d7c0


	//   ....[14]....
        /*0e30*/ 	.word	0x0001d860


	//   ....[15]....
        /*0e34*/ 	.word	0x0001d8f0


	//   ....[16]....
        /*0e38*/ 	.word	0x0001d990


	//   ....[17]....
        /*0e3c*/ 	.word	0x0001da20


	//   ....[18]....
        /*0e40*/ 	.word	0x0001dac0


	//   ....[19]....
        /*0e44*/ 	.word	0x0001db50


	//   ....[20]....
        /*0e48*/ 	.word	0x0001dbe0


	//   ....[21]....
        /*0e4c*/ 	.word	0x0001dc80


	//   ....[22]....
        /*0e50*/ 	.word	0x0001dd20


	//   ....[23]....
        /*0e54*/ 	.word	0x0001ddb0


	//   ....[24]....
        /*0e58*/ 	.word	0x0001de40


	//   ....[25]....
        /*0e5c*/ 	.word	0x0001dee0


	//   ....[26]....
        /*0e60*/ 	.word	0x0001df80


	//   ....[27]....
        /*0e64*/ 	.word	0x0001e010


	//   ....[28]....
        /*0e68*/ 	.word	0x0001e0a0


	//   ....[29]....
        /*0e6c*/ 	.word	0x0001e140


	//   ....[30]....
        /*0e70*/ 	.word	0x0001e1e0


	//   ....[31]....
        /*0e74*/ 	.word	0x0001e270


	//   ....[32]....
        /*0e78*/ 	.word	0x0001e300


	//   ....[33]....
        /*0e7c*/ 	.word	0x0001e3a0


	//   ....[34]....
        /*0e80*/ 	.word	0x0001e440


	//   ....[35]....
        /*0e84*/ 	.word	0x0001e4d0


	//   ....[36]....
        /*0e88*/ 	.word	0x0001e560


	//   ....[37]....
        /*0e8c*/ 	.word	0x0001e600


	//   ....[38]....
        /*0e90*/ 	.word	0x0001e6a0


	//   ....[39]....
        /*0e94*/ 	.word	0x0001e730


	//   ....[40]....
        /*0e98*/ 	.word	0x0001e7c0


	//   ....[41]....
        /*0e9c*/ 	.word	0x0001e860


	//   ....[42]....
        /*0ea0*/ 	.word	0x0001e900


	//   ....[43]....
        /*0ea4*/ 	.word	0x0001e990


	//   ....[44]....
        /*0ea8*/ 	.word	0x0001ea30


	//   ....[45]....
        /*0eac*/ 	.word	0x0001eac0


	//   ....[46]....
        /*0eb0*/ 	.word	0x0001eb60


	//   ....[47]....
        /*0eb4*/ 	.word	0x0001ebf0


	//   ....[48]....
        /*0eb8*/ 	.word	0x0001ec80


	//   ....[49]....
        /*0ebc*/ 	.word	0x0001ed20


	//   ....[50]....
        /*0ec0*/ 	.word	0x0001edc0


	//   ....[51]....
        /*0ec4*/ 	.word	0x0001ee50


	//   ....[52]....
        /*0ec8*/ 	.word	0x0001eee0


	//   ....[53]....
        /*0ecc*/ 	.word	0x0001ef80


	//   ....[54]....
        /*0ed0*/ 	.word	0x0001f020


	//   ....[55]....
        /*0ed4*/ 	.word	0x0001f0b0


	//   ....[56]....
        /*0ed8*/ 	.word	0x0001f140


	//   ....[57]....
        /*0edc*/ 	.word	0x0001f1e0


	//   ....[58]....
        /*0ee0*/ 	.word	0x0001f280


	//   ....[59]....
        /*0ee4*/ 	.word	0x0001f310


	//   ....[60]....
        /*0ee8*/ 	.word	0x0001f3b0


	//   ....[61]....
        /*0eec*/ 	.word	0x0001f440


	//   ....[62]....
        /*0ef0*/ 	.word	0x0001f4e0


	//   ....[63]....
        /*0ef4*/ 	.word	0x0001f570


	//   ....[64]....
        /*0ef8*/ 	.word	0x0001f600


	//   ....[65]....
        /*0efc*/ 	.word	0x0001f690


	//   ....[66]....
        /*0f00*/ 	.word	0x0001f6f0


	//   ....[67]....
        /*0f04*/ 	.word	0x0001f760


	//   ....[68]....
        /*0f08*/ 	.word	0x0001f7c0


	//   ....[69]....
        /*0f0c*/ 	.word	0x0001f800


	//   ....[70]....
        /*0f10*/ 	.word	0x0001f890


	//   ....[71]....
        /*0f14*/ 	.word	0x0001f910


	//   ....[72]....
        /*0f18*/ 	.word	0x0001f970


	//   ....[73]....
        /*0f1c*/ 	.word	0x0001f9e0


	//   ....[74]....
        /*0f20*/ 	.word	0x0001fa40


	//   ....[75]....
        /*0f24*/ 	.word	0x0001fa90


	//   ....[76]....
        /*0f28*/ 	.word	0x0001fb20


	//   ....[77]....
        /*0f2c*/ 	.word	0x0001fbb0


	//   ....[78]....
        /*0f30*/ 	.word	0x0001fc10


	//   ....[79]....
        /*0f34*/ 	.word	0x0001fc80


	//   ....[80]....
        /*0f38*/ 	.word	0x0001fce0


	//   ....[81]....
        /*0f3c*/ 	.word	0x0001fd20


	//   ....[82]....
        /*0f40*/ 	.word	0x0001fdb0


	//   ....[83]....
        /*0f44*/ 	.word	0x0001fe40


	//   ....[84]....
        /*0f48*/ 	.word	0x0001fea0


	//   ....[85]....
        /*0f4c*/ 	.word	0x0001ff10


	//   ....[86]....
        /*0f50*/ 	.word	0x0001ff70


	//   ....[87]....
        /*0f54*/ 	.word	0x0001ffb0


	//   ....[88]....
        /*0f58*/ 	.word	0x00020040


	//   ....[89]....
        /*0f5c*/ 	.word	0x000200d0


	//   ....[90]....
        /*0f60*/ 	.word	0x00020130


	//   ....[91]....
        /*0f64*/ 	.word	0x000201a0


	//   ....[92]....
        /*0f68*/ 	.word	0x00020200


	//   ....[93]....
        /*0f6c*/ 	.word	0x00020240


	//   ....[94]....
        /*0f70*/ 	.word	0x000202d0


	//   ....[95]....
        /*0f74*/ 	.word	0x00020360


	//   ....[96]....
        /*0f78*/ 	.word	0x000203c0


	//   ....[97]....
        /*0f7c*/ 	.word	0x00020430


	//   ....[98]....
        /*0f80*/ 	.word	0x00020490


	//   ....[99]....
        /*0f84*/ 	.word	0x000204d0


	//   ....[100]....
        /*0f88*/ 	.word	0x00020560


	//   ....[101]....
        /*0f8c*/ 	.word	0x000205f0


	//   ....[102]....
        /*0f90*/ 	.word	0x00020650


	//   ....[103]....
        /*0f94*/ 	.word	0x000206c0


	//   ....[104]....
        /*0f98*/ 	.word	0x00020720


	//   ....[105]....
        /*0f9c*/ 	.word	0x00020760


	//   ....[106]....
        /*0fa0*/ 	.word	0x000207f0


	//   ....[107]....
        /*0fa4*/ 	.word	0x00020880


	//   ....[108]....
        /*0fa8*/ 	.word	0x000208e0


	//   ....[109]....
        /*0fac*/ 	.word	0x00020950


	//   ....[110]....
        /*0fb0*/ 	.word	0x000209b0


	//   ....[111]....
        /*0fb4*/ 	.word	0x000209f0


	//   ....[112]....
        /*0fb8*/ 	.word	0x00020a80


	//   ....[113]....
        /*0fbc*/ 	.word	0x00020b10


	//   ....[114]....
        /*0fc0*/ 	.word	0x00020b70


	//   ....[115]....
        /*0fc4*/ 	.word	0x00020be0


	//   ....[116]....
        /*0fc8*/ 	.word	0x00020c40


	//   ....[117]....
        /*0fcc*/ 	.word	0x00020c80


	//   ....[118]....
        /*0fd0*/ 	.word	0x00020d10


	//   ....[119]....
        /*0fd4*/ 	.word	0x00020da0


	//   ....[120]....
        /*0fd8*/ 	.word	0x00020e00


	//   ....[121]....
        /*0fdc*/ 	.word	0x00020e70


	//   ....[122]....
        /*0fe0*/ 	.word	0x00020ed0


	//   ....[123]....
        /*0fe4*/ 	.word	0x00020f10


	//   ....[124]....
        /*0fe8*/ 	.word	0x00020fa0


	//   ....[125]....
        /*0fec*/ 	.word	0x00021030


	//   ....[126]....
        /*0ff0*/ 	.word	0x00021090


	//   ....[127]....
        /*0ff4*/ 	.word	0x00021100


	//   ....[128]....
        /*0ff8*/ 	.word	0x00021160


	//   ....[129]....
        /*0ffc*/ 	.word	0x000211a0


	//   ....[130]....
        /*1000*/ 	.word	0x00021230


	//   ....[131]....
        /*1004*/ 	.word	0x000212c0


	//   ....[132]....
        /*1008*/ 	.word	0x00021320


	//   ....[133]....
        /*100c*/ 	.word	0x00021390


	//   ....[134]....
        /*1010*/ 	.word	0x000213f0


	//   ....[135]....
        /*1014*/ 	.word	0x00021430


	//   ....[136]....
        /*1018*/ 	.word	0x000214c0


	//   ....[137]....
        /*101c*/ 	.word	0x00021550


	//   ....[138]....
        /*1020*/ 	.word	0x000215b0


	//   ....[139]....
        /*1024*/ 	.word	0x00021620


	//   ....[140]....
        /*1028*/ 	.word	0x00021680


	//   ....[141]....
        /*102c*/ 	.word	0x000216c0


	//   ....[142]....
        /*1030*/ 	.word	0x00021750


	//   ....[143]....
        /*1034*/ 	.word	0x000217e0


	//   ....[144]....
        /*1038*/ 	.word	0x00021840


	//   ....[145]....
        /*103c*/ 	.word	0x000218b0


	//   ....[146]....
        /*1040*/ 	.word	0x00021910


	//   ....[147]....
        /*1044*/ 	.word	0x00021950


	//   ....[148]....
        /*1048*/ 	.word	0x000219e0


	//   ....[149]....
        /*104c*/ 	.word	0x00021a70


	//   ....[150]....
        /*1050*/ 	.word	0x00021ad0


	//   ....[151]....
        /*1054*/ 	.word	0x00021b40


	//   ....[152]....
        /*1058*/ 	.word	0x00021ba0


	//   ....[153]....
        /*105c*/ 	.word	0x00021be0


	//   ....[154]....
        /*1060*/ 	.word	0x00021c70


	//   ....[155]....
        /*1064*/ 	.word	0x00021d00


	//   ....[156]....
        /*1068*/ 	.word	0x00021d60


	//   ....[157]....
        /*106c*/ 	.word	0x00021dd0


	//   ....[158]....
        /*1070*/ 	.word	0x00021e30


	//   ....[159]....
        /*1074*/ 	.word	0x00021e70


	//   ....[160]....
        /*1078*/ 	.word	0x00021f00


	//   ....[161]....
        /*107c*/ 	.word	0x00021f90


	//   ....[162]....
        /*1080*/ 	.word	0x00021ff0


	//   ....[163]....
        /*1084*/ 	.word	0x00022060


	//   ....[164]....
        /*1088*/ 	.word	0x000220c0


	//   ....[165]....
        /*108c*/ 	.word	0x00022100


	//   ....[166]....
        /*1090*/ 	.word	0x000221a0


	//   ....[167]....
        /*1094*/ 	.word	0x00022220


	//   ....[168]....
        /*1098*/ 	.word	0x00022280


	//   ....[169]....
        /*109c*/ 	.word	0x000222f0


	//   ....[170]....
        /*10a0*/ 	.word	0x00022350


	//   ....[171]....
        /*10a4*/ 	.word	0x000223a0


	//   ....[172]....
        /*10a8*/ 	.word	0x00022440


	//   ....[173]....
        /*10ac*/ 	.word	0x000224d0


	//   ....[174]....
        /*10b0*/ 	.word	0x00022530


	//   ....[175]....
        /*10b4*/ 	.word	0x000225a0


	//   ....[176]....
        /*10b8*/ 	.word	0x00022600


	//   ....[177]....
        /*10bc*/ 	.word	0x00022640


	//   ....[178]....
        /*10c0*/ 	.word	0x000226e0


	//   ....[179]....
        /*10c4*/ 	.word	0x00022770


	//   ....[180]....
        /*10c8*/ 	.word	0x000227d0


	//   ....[181]....
        /*10cc*/ 	.word	0x00022840


	//   ....[182]....
        /*10d0*/ 	.word	0x000228a0


	//   ....[183]....
        /*10d4*/ 	.word	0x000228e0


	//   ....[184]....
        /*10d8*/ 	.word	0x00022980


	//   ....[185]....
        /*10dc*/ 	.word	0x00022a10


	//   ....[186]....
        /*10e0*/ 	.word	0x00022a70


	//   ....[187]....
        /*10e4*/ 	.word	0x00022ae0


	//   ....[188]....
        /*10e8*/ 	.word	0x00022b40


	//   ....[189]....
        /*10ec*/ 	.word	0x00022b80


	//   ....[190]....
        /*10f0*/ 	.word	0x00022c20


	//   ....[191]....
        /*10f4*/ 	.word	0x00022cb0


	//   ....[192]....
        /*10f8*/ 	.word	0x00022d10


	//   ....[193]....
        /*10fc*/ 	.word	0x00022d80


	//   ....[194]....
        /*1100*/ 	.word	0x00022de0


	//   ....[195]....
        /*1104*/ 	.word	0x00022e20


	//   ....[196]....
        /*1108*/ 	.word	0x00022ec0


	//   ....[197]....
        /*110c*/ 	.word	0x00022f50


	//   ....[198]....
        /*1110*/ 	.word	0x00022fb0


	//   ....[199]....
        /*1114*/ 	.word	0x00023020


	//   ....[200]....
        /*1118*/ 	.word	0x00023080


	//   ....[201]....
        /*111c*/ 	.word	0x000230c0


	//   ....[202]....
        /*1120*/ 	.word	0x00023160


	//   ....[203]....
        /*1124*/ 	.word	0x000231f0


	//   ....[204]....
        /*1128*/ 	.word	0x00023250


	//   ....[205]....
        /*112c*/ 	.word	0x000232c0


	//   ....[206]....
        /*1130*/ 	.word	0x00023320


	//   ....[207]....
        /*1134*/ 	.word	0x00023360


	//   ....[208]....
        /*1138*/ 	.word	0x00023400


	//   ....[209]....
        /*113c*/ 	.word	0x00023490


	//   ....[210]....
        /*1140*/ 	.word	0x000234f0


	//   ....[211]....
        /*1144*/ 	.word	0x00023560


	//   ....[212]....
        /*1148*/ 	.word	0x000235c0


	//   ....[213]....
        /*114c*/ 	.word	0x00023600


	//   ....[214]....
        /*1150*/ 	.word	0x000236a0


	//   ....[215]....
        /*1154*/ 	.word	0x00023730


	//   ....[216]....
        /*1158*/ 	.word	0x00023790


	//   ....[217]....
        /*115c*/ 	.word	0x00023800


	//   ....[218]....
        /*1160*/ 	.word	0x00023860


	//   ....[219]....
        /*1164*/ 	.word	0x000238a0


	//   ....[220]....
        /*1168*/ 	.word	0x00023940


	//   ....[221]....
        /*116c*/ 	.word	0x000239d0


	//   ....[222]....
        /*1170*/ 	.word	0x00023a30


	//   ....[223]....
        /*1174*/ 	.word	0x00023aa0


	//   ....[224]....
        /*1178*/ 	.word	0x00023b00


	//   ....[225]....
        /*117c*/ 	.word	0x00023b40


	//   ....[226]....
        /*1180*/ 	.word	0x00023be0


	//   ....[227]....
        /*1184*/ 	.word	0x00023c70


	//   ....[228]....
        /*1188*/ 	.word	0x00023cd0


	//   ....[229]....
        /*118c*/ 	.word	0x00023d40


	//   ....[230]....
        /*1190*/ 	.word	0x00023da0


	//   ....[231]....
        /*1194*/ 	.word	0x00023de0


	//   ....[232]....
        /*1198*/ 	.word	0x00023e80


	//   ....[233]....
        /*119c*/ 	.word	0x00023f10


	//   ....[234]....
        /*11a0*/ 	.word	0x00023f70


	//   ....[235]....
        /*11a4*/ 	.word	0x00023fe0


	//   ....[236]....
        /*11a8*/ 	.word	0x00024040


	//   ....[237]....
        /*11ac*/ 	.word	0x00024080


	//   ....[238]....
        /*11b0*/ 	.word	0x00024120


	//   ....[239]....
        /*11b4*/ 	.word	0x000241b0


	//   ....[240]....
        /*11b8*/ 	.word	0x00024210


	//   ....[241]....
        /*11bc*/ 	.word	0x00024280


	//   ....[242]....
        /*11c0*/ 	.word	0x000242e0


	//   ....[243]....
        /*11c4*/ 	.word	0x00024320


	//   ....[244]....
        /*11c8*/ 	.word	0x000243c0


	//   ....[245]....
        /*11cc*/ 	.word	0x00024450


	//   ....[246]....
        /*11d0*/ 	.word	0x000244b0


	//   ....[247]....
        /*11d4*/ 	.word	0x00024520


	//   ....[248]....
        /*11d8*/ 	.word	0x00024580


	//   ....[249]....
        /*11dc*/ 	.word	0x000245c0


	//   ....[250]....
        /*11e0*/ 	.word	0x00024660


	//   ....[251]....
        /*11e4*/ 	.word	0x000246f0


	//   ....[252]....
        /*11e8*/ 	.word	0x00024750


	//   ....[253]....
        /*11ec*/ 	.word	0x000247c0


	//   ....[254]....
        /*11f0*/ 	.word	0x00024820


	//   ....[255]....
        /*11f4*/ 	.word	0x00024860


	//----- nvinfo : EIATTR_EXIT_INSTR_OFFSETS
	.align		4
.L_265:
        /*11f8*/ 	.byte	0x04, 0x1c
        /*11fa*/ 	.short	(.L_267 - .L_266)


	//   ....[0]....
.L_266:
        /*11fc*/ 	.word	0x00000090


	//   ....[1]....
        /*1200*/ 	.word	0x0000a2c0


	//   ....[2]....
        /*1204*/ 	.word	0x00011a20


	//   ....[3]....
        /*1208*/ 	.word	0x0001c890


	//   ....[4]....
        /*120c*/ 	.word	0x0001cca0


	//   ....[5]....
        /*1210*/ 	.word	0x0001cf80


	//   ....[6]....
        /*1214*/ 	.word	0x0001cfa0


	//----- nvinfo : EIATTR_MAX_THREADS
	.align		4
.L_267:
        /*1218*/ 	.byte	0x04, 0x05
        /*121a*/ 	.short	(.L_269 - .L_268)
.L_268:
        /*121c*/ 	.word	0x00000100
        /*1220*/ 	.word	0x00000001
        /*1224*/ 	.word	0x00000001


	//----- nvinfo : EIATTR_CRS_STACK_SIZE
	.align		4
.L_269:
        /*1228*/ 	.byte	0x04, 0x1e
        /*122a*/ 	.short	(.L_271 - .L_270)
.L_270:
        /*122c*/ 	.word	0x00000000


	//----- nvinfo : EIATTR_CBANK_PARAM_SIZE
	.align		4
.L_271:
        /*1230*/ 	.byte	0x03, 0x19
        /*1232*/ 	.short	0x0070


	//----- nvinfo : EIATTR_PARAM_CBANK
	.align		4
        /*1234*/ 	.byte	0x04, 0x0a
        /*1236*/ 	.short	(.L_273 - .L_272)
	.align		4
.L_272:
        /*1238*/ 	.word	index@(.nv.constant0._ZN18transformer_engine71_GLOBAL__N__fadcdbdc_38_quantize_transpose_vector_blockwise_cu_d4a478bd37block_scaled_1d_cast_transpose_kernelILb0Ef13__nv_bfloat1613__nv_fp8_e5m2EEvPKT1_PT2_S8_PT0_SA_mmmmmmfNS_6detail25FP8BlockwiseRowwiseOptionENSB_28FP8BlockwiseColumnwiseOptionEbPKf)
        /*123c*/ 	.short	0x0210
        /*123e*/ 	.short	0x0070


	//----- nvinfo : EIATTR_SW_WAR
	.align		4
.L_273:
        /*1240*/ 	.byte	0x04, 0x36
        /*1242*/ 	.short	(.L_275 - .L_274)
.L_274:
        /*1244*/ 	.word	0x00000008
.L_275:


//--------------------- .nv.info._ZN18transformer_engine71_GLOBAL__N__fadcdbdc_38_quantize_transpose_vector_blockwise_cu_d4a478bd37block_scaled_1d_cast_transpose_kernelILb1Ef13__nv_bfloat1613__nv_fp8_e5m2EEvPKT1_PT2_S8_PT0_SA_mmmmmmfNS_6detail25FP8BlockwiseRowwiseOptionENSB_28FP8BlockwiseColumnwiseOptionEbPKf --------------------------
	.section	.nv.info._ZN18transformer_engine71_GLOBAL__N__fadcdbdc_38_quantize_transpose_vector_blockwise_cu_d4a478bd37block_scaled_1d_cast_transpose_kernelILb1Ef13__nv_bfloat1613__nv_fp8_e5m2EEvPKT1_PT2_S8_PT0_SA_mmmmmmfNS_6detail25FP8BlockwiseRowwiseOptionENSB_28FP8BlockwiseColumnwiseOptionEbPKf,"",@"SHT_CUDA_INFO"
	.sectionflags	@""
	.align	4


	//----- nvinfo : EIATTR_CUDA_API_VERSION
	.align		4
        /*0000*/ 	.byte	0x04, 0x37
        /*0002*/ 	.short	(.L_277 - .L_276)
.L_276:
        /*0004*/ 	.word	0x00000082


	//----- nvinfo : EIATTR_KPARAM_INFO
	.align		4
.L_277:
        /*0008*/ 	.byte	0x04, 0x17
        /*000a*/ 	.short	(.L_279 - .L_278)
.L_278:
        /*000c*/ 	.word	0x00000000
        /*0010*/ 	.short	0x000f
        /*0012*/ 	.short	0x0068
        /*0014*/ 	.byte	0x00, 0xf0, 0x21, 0x00


	//----- nvinfo : EIATTR_KPARAM_INFO
	.align		4
.L_279:
        /*0018*/ 	.byte	0x04, 0x17
        /*001a*/ 	.short	(.L_281 - .L_280)
.L_280:
        /*001c*/ 	.word	0x00000000
        /*0020*/ 	.short	0x000e
        /*0022*/ 	.short	0x0064
        /*0024*/ 	.byte	0x00, 0xf0, 0x05, 0x00


	//----- nvinfo : EIATTR_KPARAM_INFO
	.align		4
.L_281:
        /*0028*/ 	.byte	0x04, 0x17
        /*002a*/ 	.short	(.L_283 - .L_282)
.L_282:
        /*002c*/ 	.word	0x00000000
        /*0030*/ 	.short	0x000d
        /*0032*/ 	.short	0x0060
        /*0034*/ 	.byte	0x00, 0xf0, 0x11, 0x00


	//----- nvinfo : EIATTR_KPARAM_INFO
	.align		4
.L_283:
        /*0038*/ 	.byte	0x04, 0x17
        /*003a*/ 	.short	(.L_285 - .L_284)
.L_284:
        /*003c*/ 	.word	0x00000000
        /*0040*/ 	.short	0x000c
        /*0042*/ 	.short	0x005c
        /*0044*/ 	.byte	0x00, 0xf0, 0x11, 0x00


	//----- nvinfo : EIATTR_KPARAM_INFO
	.align		4
.L_285:
        /*0048*/ 	.byte	0x04, 0x17
        /*004a*/ 	.short	(.L_287 - .L_286)
.L_286:
        /*004c*/ 	.word	0x00000000
        /*0050*/ 	.short	0x000b
        /*0052*/ 	.short	0x0058
        /*0054*/ 	.byte	0x00, 0xf0, 0x11, 0x00


	//----- nvinfo : EIATTR_KPARAM_INFO
	.align		4
.L_287:
        /*0058*/ 	.byte	0x04, 0x17
        /*005a*/ 	.short	(.L_289 - .L_288)
.L_288:
        /*005c*/ 	.word	0x00000000
        /*0060*/ 	.short	0x000a
        /*0062*/ 	.short	0x0050
        /*0064*/ 	.byte	0x00, 0xf0, 0x21, 0x00


	//----- nvinfo : EIATTR_KPARAM_INFO
	.align		4
.L_289:
        /*0068*/ 	.byte	0x04, 0x17
        /*006a*/ 	.short	(.L_291 - .L_290)
.L_290:
        /*006c*/ 	.word	0x00000000
        /*0070*/ 	.short	0x0009
        /*0072*/ 	.short	0x0048
        /*0074*/ 	.byte	0x00, 0xf0, 0x21, 0x00


	//----- nvinfo : EIATTR_KPARAM_INFO
	.align		4
.L_291:
        /*0078*/ 	.byte	0x04, 0x17
        /*007a*/ 	.short	(.L_293 - .L_292)
.L_292:
        /*007c*/ 	.word	0x00000000
        /*0080*/ 	.short	0x0008
        /*0082*/ 	.short	0x0040
        /*0084*/ 	.byte	0x00, 0xf0, 0x21, 0x00


	//----- nvinfo : EIATTR_KPARAM_INFO
	.align		4
.L_293:
        /*0088*/ 	.byte	0x04, 0x17
        /*008a*/ 	.short	(.L_295 - .L_294)
.L_294:
        /*008c*/ 	.word	0x00000000
        /*0090*/ 	.short	0x0007
        /*0092*/ 	.short	0x0038
        /*0094*/ 	.byte	0x00, 0xf0, 0x21, 0x00


	//----- nvinfo : EIATTR_KPARAM_INFO
	.align		4
.L_295:
        /*0098*/ 	.byte	0x04, 0x17
        /*009a*/ 	.short	(.L_297 - .L_296)
.L_296:
        /*009c*/ 	.word	0x00000000
        /*00a0*/ 	.short	0x0006
        /*00a2*/ 	.short	0x0030
        /*00a4*/ 	.byte	0x00, 0xf0, 0x21, 0x00


	//----- nvinfo : EIATTR_KPARAM_INFO
	.align		4
.L_297:
        /*00a8*/ 	.byte	0x04, 0x17
        /*00aa*/ 	.short	(.L_299 - .L_298)
.L_298:
        /*00ac*/ 	.word	0x00000000
        /*00b0*/ 	.short	0x0005
        /*00b2*/ 	.short	0x0028
        /*00b4*/ 	.byte	0x00, 0xf0, 0x21, 0x00


	//----- nvinfo : EIATTR_KPARAM_INFO
	.align		4
.L_299:
        /*00b8*/ 	.byte	0x04, 0x17
        /*00ba*/ 	.short	(.L_301 - .L_300)
.L_300:
        /*00bc*/ 	.word	0x00000000
        /*00c0*/ 	.short	0x0004
        /*00c2*/ 	.short	0x0020
        /*00c4*/ 	.byte	0x00, 0xf0, 0x21, 0x00


	//----- nvinfo : EIATTR_KPARAM_INFO
	.align		4
.L_301:
        /*00c8*/ 	.byte	0x04, 0x17
        /*00ca*/ 	.short	(.L_303 - .L_302)
.L_302:
        /*00cc*/ 	.word	0x00000000
        /*00d0*/ 	.short	0x0003
        /*00d2*/ 	.short	0x0018
        /*00d4*/ 	.byte	0x00, 0xf0, 0x21, 0x00


	//----- nvinfo : EIATTR_KPARAM_INFO
	.align		4
.L_303:
        /*00d8*/ 	.byte	0x04, 0x17
        /*00da*/ 	.short	(.L_305 - .L_304)
.L_304:
        /*00dc*/ 	.word	0x00000000
        /*00e0*/ 	.short	0x0002
        /*00e2*/ 	.short	0x0010
        /*00e4*/ 	.byte	0x00, 0xf0, 0x21, 0x00


	//----- nvinfo : EIATTR_KPARAM_INFO
	.align		4
.L_305:
        /*00e8*/ 	.byte	0x04, 0x17
        /*00ea*/ 	.short	(.L_307 - .L_306)
.L_306:
        /*00ec*/ 	.word	0x00000000
        /*00f0*/ 	.short	0x0001
        /*00f2*/ 	.short	0x0008
        /*00f4*/ 	.byte	0x00, 0xf0, 0x21, 0x00


	//----- nvinfo : EIATTR_KPARAM_INFO
	.align		4
.L_307:
        /*00f8*/ 	.byte	0x04, 0x17
        /*00fa*/ 	.short	(.L_309 - .L_308)
.L_308:
        /*00fc*/ 	.word	0x00000000
        /*0100*/ 	.short	0x0000
        /*0102*/ 	.short	0x0000
        /*0104*/ 	.byte	0x00, 0xf0, 0x21, 0x00


	//----- nvinfo : EIATTR_SPARSE_MMA_MASK
	.align		4
.L_309:
        /*0108*/ 	.byte	0x03, 0x50
        /*010a*/ 	.short	0x0000


	//----- nvinfo : EIATTR_MAXREG_COUNT
	.align		4
        /*010c*/ 	.byte	0x03, 0x1b
        /*010e*/ 	.short	0x00ff


	//----- nvinfo : EIATTR_NUM_BARRIERS
	.align		4
        /*0110*/ 	.byte	0x02, 0x4c
        /*0112*/ 	.byte	0x01
	.zero		1


	//----- nvinfo : EIATTR_MERCURY_ISA_VERSION
	.align		4
        /*0114*/ 	.byte	0x03, 0x5f
        /*0116*/ 	.short	0x0101


	//----- nvinfo : EIATTR_UNUSED_LOAD_BYTE_OFFSET
	.align		4
        /*0118*/ 	.byte	0x04, 0x44
        /*011a*/ 	.short	(.L_311 - .L_310)


	//   ....[0]....
.L_310:
        /*011c*/ 	.word	0x0000c470
        /*0120*/ 	.word	0x0000fff0


	//   ....[1]....
        /*0124*/ 	.word	0x0000c810
        /*0128*/ 	.word	0x00000fff


	//----- nvinfo : EIATTR_INT_WARP_WIDE_INSTR_OFFSETS
	.align		4
.L_311:
        /*012c*/ 	.byte	0x04, 0x31
        /*012e*/ 	.short	(.L_313 - .L_312)


	//   ....[0]....
.L_312:
        /*0130*/ 	.word	0x00000b30


	//   ....[1]....
        /*0134*/ 	.word	0x00000b80


	//   ....[2]....
        /*0138*/ 	.word	0x00000ba0


	//   ....[3]....
        /*013c*/ 	.word	0x00001160


	//   ....[4]....
        /*0140*/ 	.word	0x000011a0


	//   ....[5]....
        /*0144*/ 	.word	0x000017b0


	//   ....[6]....
        /*0148*/ 	.word	0x00001d60


	//   ....[7]....
        /*014c*/ 	.word	0x00001da0


	//   ....[8]....
        /*0150*/ 	.word	0x000023d0


	//   ....[9]....
        /*0154*/ 	.word	0x00002960


	//   ....[10]....
        /*0158*/ 	.word	0x000029a0


	//   ....[11]....
        /*015c*/ 	.word	0x00002bd0


	//   ....[12]....
        /*0160*/ 	.word	0x00003a90


	//   ....[13]....
        /*0164*/ 	.word	0x00003ae0


	//   ....[14]....
        /*0168*/ 	.word	0x00003b00


	//   ....[15]....
        /*016c*/ 	.word	0x000040b0


	//   ....[16]....
        /*0170*/ 	.word	0x000040f0


	//   ....[17]....
        /*0174*/ 	.word	0x00004700


	//   ....[18]....
        /*0178*/ 	.word	0x00004ca0


	//   ....[19]....
        /*017c*/ 	.word	0x00004ce0


	//   ....[20]....
        /*0180*/ 	.word	0x00005310


	//   ....[21]....
        /*0184*/ 	.word	0x00005890


	//   ....[22]....
        /*0188*/ 	.word	0x000058d0


	//   ....[23]....
        /*018c*/ 	.word	0x00005e30


	//   ....[24]....
        /*0190*/ 	.word	0x000070b0


	//   ....[25]....
        /*0194*/ 	.word	0x000070c0


	//   ....[26]....
        /*0198*/ 	.word	0x000070d0


	//   ....[27]....
        /*019c*/ 	.word	0x00007440


	//   ....[28]....
        /*01a0*/ 	.word	0x00007460


	//   ....[29]....
        /*01a4*/ 	.word	0x000078c0


	//   ....[30]....
        /*01a8*/ 	.word	0x000083d0


	//   ....[31]....
        /*01ac*/ 	.word	0x000083e0


	//   ....[32]....
        /*01b0*/ 	.word	0x000083f0


	//   ....[33]....
        /*01b4*/ 	.word	0x00008750


	//   ....[34]....
        /*01b8*/ 	.word	0x00008770


	//   ....[35]....
        /*01bc*/ 	.word	0x00008bf0


	//   ....[36]....
        /*01c0*/ 	.word	0x00009c90


	//   ....[37]....
        /*01c4*/ 	.word	0x00009ca0


	//   ....[38]....
        /*01c8*/ 	.word	0x00009cb0


	//   ....[39]....
        /*01cc*/ 	.word	0x0000a020


	//   ....[40]....
        /*01d0*/ 	.word	0x0000a040


	//   ....[41]....
        /*01d4*/ 	.word	0x0000a560


	//   ....[42]....
        /*01d8*/ 	.word	0x0000afb0


	//   ....[43]....
        /*01dc*/ 	.word	0x0000afc0


	//   ....[44]....
        /*01e0*/ 	.word	0x0000afd0


	//   ....[45]....
        /*01e4*/ 	.word	0x0000b330


	//   ....[46]....
        /*01e8*/ 	.word	0x0000b350


	//   ....[47]....
        /*01ec*/ 	.word	0x0000b870


	//----- nvinfo : EIATTR_COOP_GROUP_MASK_REGIDS
	.align		4
.L_313:
        /*01f0*/ 	.byte	0x04, 0x29
        /*01f2*/ 	.short	(.L_315 - .L_314)


	//   ....[0]....
.L_314:
        /*01f4*/ 	.word	0x0500001a


	//   ....[1]....
        /*01f8*/ 	.word	0x0500001a


	//   ....[2]....
        /*01fc*/ 	.word	0x0500001a


	//   ....[3]....
        /*0200*/ 	.word	0x0500001a


	//   ....[4]....
        /*0204*/ 	.word	0x0500001a


	//   ....[5]....
        /*0208*/ 	.word	0x0500001a


	//   ....[6]....
        /*020c*/ 	.word	0x0500001a


	//   ....[7]....
        /*0210*/ 	.word	0x0500001a


	//   ....[8]....
        /*0214*/ 	.word	0x0500001a


	//   ....[9]....
        /*0218*/ 	.word	0x0500001a


	//   ....[10]....
        /*021c*/ 	.word	0x0500001a


	//   ....[11]....
        /*0220*/ 	.word	0x0500001a


	//   ....[12]....
        /*0224*/ 	.word	0x0500001a


	//   ....[13]....
        /*0228*/ 	.word	0x0500001a


	//   ....[14]....
        /*022c*/ 	.word	0x0500001a


	//   ....[15]....
        /*0230*/ 	.word	0x0500001a


	//   ....[16]....
        /*0234*/ 	.word	0x0500001a


	//   ....[17]....
        /*0238*/ 	.word	0x0500001a


	//   ....[18]....
        /*023c*/ 	.word	0x0500001a


	//   ....[19]....
        /*0240*/ 	.word	0x0500001a


	//   ....[20]....
        /*0244*/ 	.word	0x0500001a


	//   ....[21]....
        /*0248*/ 	.word	0x0500001a


	//   ....[22]....
        /*024c*/ 	.word	0x0500001a


	//   ....[23]....
        /*0250*/ 	.word	0x0500001a


	//   ....[24]....
        /*0254*/ 	.word	0x0500001a


	//   ....[25]....
        /*0258*/ 	.word	0x0500001a


	//   ....[26]....
        /*025c*/ 	.word	0x0500001a


	//   ....[27]....
        /*0260*/ 	.word	0x0500001a


	//   ....[28]....
        /*0264*/ 	.word	0x0500001a


	//   ....[29]....
        /*0268*/ 	.word	0x0500001a


	//   ....[30]....
        /*026c*/ 	.word	0x0500001a


	//   ....[31]....
        /*0270*/ 	.word	0x0500001a


	//   ....[32]....
        /*0274*/ 	.word	0x0500002a


	//   ....[33]....
        /*0278*/ 	.word	0x0500002a


	//   ....[34]....
        /*027c*/ 	.word	0x0500002a


	//   ....[35]....
        /*0280*/ 	.word	0x0500002a


	//   ....[36]....
        /*0284*/ 	.word	0x0500002a


	//   ....[37]....
        /*0288*/ 	.word	0x0500002a


	//   ....[38]....
        /*028c*/ 	.word	0x0500002a


	//   ....[39]....
        /*0290*/ 	.word	0x0500002a


	//   ....[40]....
        /*0294*/ 	.word	0x0500002a


	//   ....[41]....
        /*0298*/ 	.word	0x0500002a


	//   ....[42]....
        /*029c*/ 	.word	0x0500002a


	//   ....[43]....
        /*02a0*/ 	.word	0x0500002a


	//   ....[44]....
        /*02a4*/ 	.word	0x0500002a


	//   ....[45]....
        /*02a8*/ 	.word	0x0500002a


	//   ....[46]....
        /*02ac*/ 	.word	0x0500002a


	//   ....[47]....
        /*02b0*/ 	.word	0x0500002a


	//   ....[48]....
        /*02b4*/ 	.word	0x0500002a


	//   ....[49]....
        /*02b8*/ 	.word	0x0500002a


	//   ....[50]....
        /*02bc*/ 	.word	0x0500002a


	//   ....[51]....
        /*02c0*/ 	.word	0x0500002a


	//   ....[52]....
        /*02c4*/ 	.word	0x0500002a


	//   ....[53]....
        /*02c8*/ 	.word	0x0500002a


	//   ....[54]....
        /*02cc*/ 	.word	0x0500002a


	//   ....[55]....
        /*02d0*/ 	.word	0x0500002a


	//   ....[56]....
        /*02d4*/ 	.word	0x0500002a


	//   ....[57]....
        /*02d8*/ 	.word	0x0500002a


	//   ....[58]....
        /*02dc*/ 	.word	0x0500002a


	//   ....[59]....
        /*02e0*/ 	.word	0x0500002a


	//   ....[60]....
        /*02e4*/ 	.word	0x0500002a


	//   ....[61]....
        /*02e8*/ 	.word	0x0500002a


	//   ....[62]....
        /*02ec*/ 	.word	0x0500002a


	//   ....[63]....
        /*02f0*/ 	.word	0x0500002a


	//   ....[64]....
        /*02f4*/ 	.word	0xffffffff


	//   ....[65]....
        /*02f8*/ 	.word	0xffffffff


	//   ....[66]....
        /*02fc*/ 	.word	0xffffffff


	//   ....[67]....
        /*0300*/ 	.word	0xffffffff


	//   ....[68]....
        /*0304*/ 	.word	0xffffffff


	//   ....[69]....
        /*0308*/ 	.word	0xffffffff


	//   ....[70]....
        /*030c*/ 	.word	0xffffffff


	//   ....[71]....
        /*0310*/ 	.word	0xffffffff


	//   ....[72]....
        /*0314*/ 	.word	0xffffffff


	//   ....[73]....
        /*0318*/ 	.word	0xffffffff


	//   ....[74]....
        /*031c*/ 	.word	0xffffffff


	//   ....[75]....
        /*0320*/ 	.word	0xffffffff


	//   ....[76]....
        /*0324*/ 	.word	0xffffffff


	//   ....[77]....
        /*0328*/ 	.word	0xffffffff


	//   ....[78]....
        /*032c*/ 	.word	0xffffffff


	//   ....[79]....
        /*0330*/ 	.word	0xffffffff


	//   ....[80]....
        /*0334*/ 	.word	0xffffffff


	//   ....[81]....
        /*0338*/ 	.word	0xffffffff


	//   ....[82]....
        /*033c*/ 	.word	0xffffffff


	//   ....[83]....
        /*0340*/ 	.word	0xffffffff


	//   ....[84]....
        /*0344*/ 	.word	0xffffffff


	//   ....[85]....
        /*0348*/ 	.word	0xffffffff


	//   ....[86]....
        /*034c*/ 	.word	0xffffffff


	//   ....[87]....
        /*0350*/ 	.word	0xffffffff


	//   ....[88]....
        /*0354*/ 	.word	0xffffffff


	//   ....[89]....
        /*0358*/ 	.word	0xffffffff


	//   ....[90]....
        /*035c*/ 	.word	0xffffffff


	//   ....[91]....
        /*0360*/ 	.word	0xffffffff


	//   ....[92]....
        /*0364*/ 	.word	0xffffffff


	//   ....[93]....
        /*0368*/ 	.word	0xffffffff


	//   ....[94]....
        /*036c*/ 	.word	0xffffffff


	//   ....[95]....
        /*0370*/ 	.word	0xffffffff


	//   ....[96]....
        /*0374*/ 	.word	0xffffffff


	//   ....[97]....
        /*0378*/ 	.word	0xffffffff


	//   ....[98]....
        /*037c*/ 	.word	0xffffffff


	//   ....[99]....
        /*0380*/ 	.word	0xffffffff


	//   ....[100]....
        /*0384*/ 	.word	0xffffffff


	//   ....[101]....
        /*0388*/ 	.word	0xffffffff


	//   ....[102]....
        /*038c*/ 	.word	0xffffffff


	//   ....[103]....
        /*0390*/ 	.word	0xffffffff


	//   ....[104]....
        /*0394*/ 	.word	0xffffffff


	//   ....[105]....
        /*0398*/ 	.word	0xffffffff


	//   ....[106]....
        /*039c*/ 	.word	0xffffffff


	//   ....[107]....
        /*03a0*/ 	.word	0xffffffff


	//   ....[108]....
        /*03a4*/ 	.word	0xffffffff


	//   ....[109]....
        /*03a8*/ 	.word	0xffffffff


	//   ....[110]....
        /*03ac*/ 	.word	0xffffffff


	//   ....[111]....
        /*03b0*/ 	.word	0xffffffff


	//   ....[112]....
        /*03b4*/ 	.word	0xffffffff


	//   ....[113]....
        /*03b8*/ 	.word	0xffffffff


	//   ....[114]....
        /*03bc*/ 	.word	0xffffffff


	//   ....[115]....
        /*03c0*/ 	.word	0xffffffff


	//   ....[116]....
        /*03c4*/ 	.word	0xffffffff


	//   ....[117]....
        /*03c8*/ 	.word	0xffffffff


	//   ....[118]....
        /*03cc*/ 	.word	0xffffffff


	//   ....[119]....
        /*03d0*/ 	.word	0xffffffff


	//   ....[120]....
        /*03d4*/ 	.word	0xffffffff


	//   ....[121]....
        /*03d8*/ 	.word	0xffffffff


	//   ....[122]....
        /*03dc*/ 	.word	0xffffffff


	//   ....[123]....
        /*03e0*/ 	.word	0xffffffff


	//   ....[124]....
        /*03e4*/ 	.word	0xffffffff


	//   ....[125]....
        /*03e8*/ 	.word	0xffffffff


	//   ....[126]....
        /*03ec*/ 	.word	0xffffffff


	//   ....[127]....
        /*03f0*/ 	.word	0xffffffff


	//   ....[128]....
        /*03f4*/ 	.word	0xffffffff


	//   ....[129]....
        /*03f8*/ 	.word	0xffffffff


	//   ....[130]....
        /*03fc*/ 	.word	0xffffffff


	//   ....[131]....
        /*0400*/ 	.word	0xffffffff


	//   ....[132]....
        /*0404*/ 	.word	0xffffffff


	//   ....[133]....
        /*0408*/ 	.word	0xffffffff


	//   ....[134]....
        /*040c*/ 	.word	0xffffffff


	//   ....[135]....
        /*0410*/ 	.word	0xffffffff


	//   ....[136]....
        /*0414*/ 	.word	0xffffffff


	//   ....[137]....
        /*0418*/ 	.word	0xffffffff


	//   ....[138]....
        /*041c*/ 	.word	0xffffffff


	//   ....[139]....
        /*0420*/ 	.word	0xffffffff


	//   ....[140]....
        /*0424*/ 	.word	0xffffffff


	//   ....[141]....
        /*0428*/ 	.word	0xffffffff


	//   ....[142]....
        /*042c*/ 	.word	0xffffffff


	//   ....[143]....
        /*0430*/ 	.word	0xffffffff


	//   ....[144]....
        /*0434*/ 	.word	0xffffffff


	//   ....[145]....
        /*0438*/ 	.word	0xffffffff


	//   ....[146]....
        /*043c*/ 	.word	0xffffffff


	//   ....[147]....
        /*0440*/ 	.word	0xffffffff


	//   ....[148]....
        /*0444*/ 	.word	0xffffffff


	//   ....[149]....
        /*0448*/ 	.word	0xffffffff


	//   ....[150]....
        /*044c*/ 	.word	0xffffffff


	//   ....[151]....
        /*0450*/ 	.word	0xffffffff


	//   ....[152]....
        /*0454*/ 	.word	0xffffffff


	//   ....[153]....
        /*0458*/ 	.word	0xffffffff


	//   ....[154]....
        /*045c*/ 	.word	0xffffffff


	//   ....[155]....
        /*0460*/ 	.word	0xffffffff


	//   ....[156]....
        /*0464*/ 	.word	0xffffffff


	//   ....[157]....
        /*0468*/ 	.word	0xffffffff


	//   ....[158]....
        /*046c*/ 	.word	0xffffffff


	//   ....[159]....
        /*0470*/ 	.word	0xffffffff


	//   ....[160]....
        /*0474*/ 	.word	0xffffffff


	//   ....[161]....
        /*0478*/ 	.word	0xffffffff


	//   ....[162]....
        /*047c*/ 	.word	0xffffffff


	//   ....[163]....
        /*0480*/ 	.word	0xffffffff


	//   ....[164]....
        /*0484*/ 	.word	0xffffffff


	//   ....[165]....
        /*0488*/ 	.word	0xffffffff


	//   ....[166]....
        /*048c*/ 	.word	0xffffffff


	//   ....[167]....
        /*0490*/ 	.word	0xffffffff


	//   ....[168]....
        /*0494*/ 	.word	0xffffffff


	//   ....[169]....
        /*0498*/ 	.word	0xffffffff


	//   ....[170]....
        /*049c*/ 	.word	0xffffffff


	//   ....[171]....
        /*04a0*/ 	.word	0xffffffff


	//   ....[172]....
        /*04a4*/ 	.word	0xffffffff


	//   ....[173]....
        /*04a8*/ 	.word	0xffffffff


	//   ....[174]....
        /*04ac*/ 	.word	0xffffffff


	//   ....[175]....
        /*04b0*/ 	.word	0xffffffff


	//   ....[176]....
        /*04b4*/ 	.word	0xffffffff


	//   ....[177]....
        /*04b8*/ 	.word	0xffffffff


	//   ....[178]....
        /*04bc*/ 	.word	0xffffffff


	//   ....[179]....
        /*04c0*/ 	.word	0xffffffff


	//   ....[180]....
        /*04c4*/ 	.word	0xffffffff


	//   ....[181]....
        /*04c8*/ 	.word	0xffffffff


	//   ....[182]....
        /*04cc*/ 	.word	0xffffffff


	//   ....[183]....
        /*04d0*/ 	.word	0xffffffff


	//   ....[184]....
        /*04d4*/ 	.word	0xffffffff


	//   ....[185]....
        /*04d8*/ 	.word	0xffffffff


	//   ....[186]....
        /*04dc*/ 	.word	0xffffffff


	//   ....[187]....
        /*04e0*/ 	.word	0xffffffff


	//   ....[188]....
        /*04e4*/ 	.word	0xffffffff


	//   ....[189]....
        /*04e8*/ 	.word	0xffffffff


	//   ....[190]....
        /*04ec*/ 	.word	0xffffffff


	//   ....[191]....
        /*04f0*/ 	.word	0xffffffff


	//   ....[192]....
        /*04f4*/ 	.word	0xffffffff


	//   ....[193]....
        /*04f8*/ 	.word	0xffffffff


	//   ....[194]....
        /*04fc*/ 	.word	0xffffffff


	//   ....[195]....
        /*0500*/ 	.word	0xffffffff


	//   ....[196]....
        /*0504*/ 	.word	0xffffffff


	//   ....[197]....
        /*0508*/ 	.word	0xffffffff


	//   ....[198]....
        /*050c*/ 	.word	0xffffffff


	//   ....[199]....
        /*0510*/ 	.word	0xffffffff


	//   ....[200]....
        /*0514*/ 	.word	0xffffffff


	//   ....[201]....
        /*0518*/ 	.word	0xffffffff


	//   ....[202]....
        /*051c*/ 	.word	0xffffffff


	//   ....[203]....
        /*0520*/ 	.word	0xffffffff


	//   ....[204]....
        /*0524*/ 	.word	0xffffffff


	//   ....[205]....
        /*0528*/ 	.word	0xffffffff


	//   ....[206]....
        /*052c*/ 	.word	0xffffffff


	//   ....[207]....
        /*0530*/ 	.word	0xffffffff


	//   ....[208]....
        /*0534*/ 	.word	0xffffffff


	//   ....[209]....
        /*0538*/ 	.word	0xffffffff


	//   ....[210]....
        /*053c*/ 	.word	0xffffffff


	//   ....[211]....
        /*0540*/ 	.word	0xffffffff


	//   ....[212]....
        /*0544*/ 	.word	0xffffffff


	//   ....[213]....
        /*0548*/ 	.word	0xffffffff


	//   ....[214]....
        /*054c*/ 	.word	0xffffffff


	//   ....[215]....
        /*0550*/ 	.word	0xffffffff


	//   ....[216]....
        /*0554*/ 	.word	0xffffffff


	//   ....[217]....
        /*0558*/ 	.word	0xffffffff


	//   ....[218]....
        /*055c*/ 	.word	0xffffffff


	//   ....[219]....
        /*0560*/ 	.word	0xffffffff


	//   ....[220]....
        /*0564*/ 	.word	0xffffffff


	//   ....[221]....
        /*0568*/ 	.word	0xffffffff


	//   ....[222]....
        /*056c*/ 	.word	0xffffffff


	//   ....[223]....
        /*0570*/ 	.word	0xffffffff


	//   ....[224]....
        /*0574*/ 	.word	0xffffffff


	//   ....[225]....
        /*0578*/ 	.word	0xffffffff


	//   ....[226]....
        /*057c*/ 	.word	0xffffffff


	//   ....[227]....
        /*0580*/ 	.word	0xffffffff


	//   ....[228]....
        /*0584*/ 	.word	0xffffffff


	//   ....[229]....
        /*0588*/ 	.word	0xffffffff


	//   ....[230]....
        /*058c*/ 	.word	0xffffffff


	//   ....[231]....
        /*0590*/ 	.word	0xffffffff


	//   ....[232]....
        /*0594*/ 	.word	0xffffffff


	//   ....[233]....
        /*0598*/ 	.word	0xffffffff


	//   ....[234]....
        /*059c*/ 	.word	0xffffffff


	//   ....[235]....
        /*05a0*/ 	.word	0xffffffff


	//   ....[236]....
        /*05a4*/ 	.word	0xffffffff


	//   ....[237]....
        /*05a8*/ 	.word	0xffffffff


	//   ....[238]....
        /*05ac*/ 	.word	0xffffffff


	//   ....[239]....
        /*05b0*/ 	.word	0xffffffff


	//   ....[240]....
        /*05b4*/ 	.word	0xffffffff


	//   ....[241]....
        /*05b8*/ 	.word	0xffffffff


	//   ....[242]....
        /*05bc*/ 	.word	0xffffffff


	//   ....[243]....
        /*05c0*/ 	.word	0xffffffff


	//   ....[244]....
        /*05c4*/ 	.word	0xffffffff


	//   ....[245]....
        /*05c8*/ 	.word	0xffffffff


	//   ....[246]....
        /*05cc*/ 	.word	0xffffffff


	//   ....[247]....
        /*05d0*/ 	.word	0xffffffff


	//   ....[248]....
        /*05d4*/ 	.word	0xffffffff


	//   ....[249]....
        /*05d8*/ 	.word	0xffffffff


	//   ....[250]....
        /*05dc*/ 	.word	0xffffffff


	//   ....[251]....
        /*05e0*/ 	.word	0xffffffff


	//   ....[252]....
        /*05e4*/ 	.word	0xffffffff


	//   ....[253]....
        /*05e8*/ 	.word	0xffffffff


	//   ....[254]....
        /*05ec*/ 	.word	0xffffffff


	//   ....[255]....
        /*05f0*/ 	.word	0xffffffff


	//   ....[0]....
        /*05f4*/ 	.word	0x05000000


	//   ....[1]....
        /*05f8*/ 	.word	0x05000000


	//   ....[2]....
        /*05fc*/ 	.word	0x05000000


	//   ....[3]....
        /*0600*/ 	.word	0x05000000


	//   ....[4]....
        /*0604*/ 	.word	0x05000000


	//   ....[5]....
        /*0608*/ 	.word	0x05000000


	//   ....[6]....
        /*060c*/ 	.word	0x05000000


	//   ....[7]....
        /*0610*/ 	.word	0x05000000


	//   ....[8]....
        /*0614*/ 	.word	0x05000000


	//   ....[9]....
        /*0618*/ 	.word	0x05000000


	//   ....[10]....
        /*061c*/ 	.word	0x05000000


	//   ....[11]....
        /*0620*/ 	.word	0x05000000


	//   ....[12]....
        /*0624*/ 	.word	0x05000000


	//   ....[13]....
        /*0628*/ 	.word	0x05000000


	//   ....[14]....
        /*062c*/ 	.word	0x05000000


	//   ....[15]....
        /*0630*/ 	.word	0x05000000


	//   ....[16]....
        /*0634*/ 	.word	0x05000000


	//   ....[17]....
        /*0638*/ 	.word	0x05000000


	//   ....[18]....
        /*063c*/ 	.word	0x05000000


	//   ....[19]....
        /*0640*/ 	.word	0x05000000


	//   ....[20]....
        /*0644*/ 	.word	0x05000000


	//   ....[21]....
        /*0648*/ 	.word	0x05000000


	//   ....[22]....
        /*064c*/ 	.word	0x05000000


	//   ....[23]....
        /*0650*/ 	.word	0x05000000


	//   ....[24]....
        /*0654*/ 	.word	0x05000000


	//   ....[25]....
        /*0658*/ 	.word	0x05000000


	//   ....[26]....
        /*065c*/ 	.word	0x05000000


	//   ....[27]....
        /*0660*/ 	.word	0x05000000


	//   ....[28]....
        /*0664*/ 	.word	0x05000000


	//   ....[29]....
        /*0668*/ 	.word	0x05000000


	//   ....[30]....
        /*066c*/ 	.word	0x05000000


	//   ....[31]....
        /*0670*/ 	.word	0x05000000


	//   ....[32]....
        /*0674*/ 	.word	0x05000000


	//   ....[33]....
        /*0678*/ 	.word	0x05000000


	//   ....[34]....
        /*067c*/ 	.word	0x05000000


	//   ....[35]....
        /*0680*/ 	.word	0x05000000


	//   ....[36]....
        /*0684*/ 	.word	0x05000000


	//   ....[37]....
        /*0688*/ 	.word	0x05000000


	//   ....[38]....
        /*068c*/ 	.word	0x05000000


	//   ....[39]....
        /*0690*/ 	.word	0x05000000


	//   ....[40]....
        /*0694*/ 	.word	0x05000000


	//   ....[41]....
        /*0698*/ 	.word	0x05000000


	//   ....[42]....
        /*069c*/ 	.word	0x05000000


	//   ....[43]....
        /*06a0*/ 	.word	0x05000000


	//   ....[44]....
        /*06a4*/ 	.word	0x05000000


	//   ....[45]....
        /*06a8*/ 	.word	0x05000000


	//   ....[46]....
        /*06ac*/ 	.word	0x05000000


	//   ....[47]....
        /*06b0*/ 	.word	0x05000000


	//   ....[48]....
        /*06b4*/ 	.word	0x05000000


	//   ....[49]....
        /*06b8*/ 	.word	0x05000000


	//   ....[50]....
        /*06bc*/ 	.word	0x05000000


	//   ....[51]....
        /*06c0*/ 	.word	0x05000000


	//   ....[52]....
        /*06c4*/ 	.word	0x05000000


	//   ....[53]....
        /*06c8*/ 	.word	0x05000000


	//   ....[54]....
        /*06cc*/ 	.word	0x05000000


	//   ....[55]....
        /*06d0*/ 	.word	0x05000000


	//   ....[56]....
        /*06d4*/ 	.word	0x05000000


	//   ....[57]....
        /*06d8*/ 	.word	0x05000000


	//   ....[58]....
        /*06dc*/ 	.word	0x05000000


	//   ....[59]....
        /*06e0*/ 	.word	0x05000000


	//   ....[60]....
        /*06e4*/ 	.word	0x05000000


	//   ....[61]....
        /*06e8*/ 	.word	0x05000000


	//   ....[62]....
        /*06ec*/ 	.word	0x05000000


	//   ....[63]....
        /*06f0*/ 	.word	0x05000000


	//   ....[64]....
        /*06f4*/ 	.word	0x05000000


	//   ....[65]....
        /*06f8*/ 	.word	0x05000000


	//   ....[66]....
        /*06fc*/ 	.word	0x05000000


	//   ....[67]....
        /*0700*/ 	.word	0x05000000


	//   ....[68]....
        /*0704*/ 	.word	0x05000000


	//   ....[69]....
        /*0708*/ 	.word	0x05000000


	//   ....[70]....
        /*070c*/ 	.word	0x05000000


	//   ....[71]....
        /*0710*/ 	.word	0x05000000


	//   ....[72]....
        /*0714*/ 	.word	0x05000000


	//   ....[73]....
        /*0718*/ 	.word	0x05000000


	//   ....[74]....
        /*071c*/ 	.word	0x05000000


	//   ....[75]....
        /*0720*/ 	.word	0x05000000


	//   ....[76]....
        /*0724*/ 	.word	0x05000000


	//   ....[77]....
        /*0728*/ 	.word	0x05000000


	//   ....[78]....
        /*072c*/ 	.word	0x05000000


	//   ....[79]....
        /*0730*/ 	.word	0x05000000


	//   ....[80]....
        /*0734*/ 	.word	0x05000000


	//   ....[81]....
        /*0738*/ 	.word	0x05000000


	//   ....[82]....
        /*073c*/ 	.word	0x05000000


	//   ....[83]....
        /*0740*/ 	.word	0x05000000


	//   ....[84]....
        /*0744*/ 	.word	0x05000000


	//   ....[85]....
        /*0748*/ 	.word	0x05000000


	//   ....[86]....
        /*074c*/ 	.word	0x05000000


	//   ....[87]....
        /*0750*/ 	.word	0x05000000


	//   ....[88]....
        /*0754*/ 	.word	0x05000000


	//   ....[89]....
        /*0758*/ 	.word	0x05000000


	//   ....[90]....
        /*075c*/ 	.word	0x05000000


	//   ....[91]....
        /*0760*/ 	.word	0x05000000


	//   ....[92]....
        /*0764*/ 	.word	0x05000000


	//   ....[93]....
        /*0768*/ 	.word	0x05000000


	//   ....[94]....
        /*076c*/ 	.word	0x05000000


	//   ....[95]....
        /*0770*/ 	.word	0x05000000


	//   ....[96]....
        /*0774*/ 	.word	0x05000000


	//   ....[97]....
        /*0778*/ 	.word	0x05000000


	//   ....[98]....
        /*077c*/ 	.word	0x05000000


	//   ....[99]....
        /*0780*/ 	.word	0x05000000


	//   ....[100]....
        /*0784*/ 	.word	0x05000000


	//   ....[101]....
        /*0788*/ 	.word	0x05000000


	//   ....[102]....
        /*078c*/ 	.word	0x05000000


	//   ....[103]....
        /*0790*/ 	.word	0x05000000


	//   ....[104]....
        /*0794*/ 	.word	0x05000000


	//   ....[105]....
        /*0798*/ 	.word	0x05000000


	//   ....[106]....
        /*079c*/ 	.word	0x05000000


	//   ....[107]....
        /*07a0*/ 	.word	0x05000000


	//   ....[108]....
        /*07a4*/ 	.word	0x05000000


	//   ....[109]....
        /*07a8*/ 	.word	0x05000000


	//   ....[110]....
        /*07ac*/ 	.word	0x05000000


	//   ....[111]....
        /*07b0*/ 	.word	0x05000000


	//   ....[112]....
        /*07b4*/ 	.word	0x05000000


	//   ....[113]....
        /*07b8*/ 	.word	0x05000000


	//   ....[114]....
        /*07bc*/ 	.word	0x05000000


	//   ....[115]....
        /*07c0*/ 	.word	0x05000000


	//   ....[116]....
        /*07c4*/ 	.word	0x05000000


	//   ....[117]....
        /*07c8*/ 	.word	0x05000000


	//   ....[118]....
        /*07cc*/ 	.word	0x05000000


	//   ....[119]....
        /*07d0*/ 	.word	0x05000000


	//   ....[120]....
        /*07d4*/ 	.word	0x05000000


	//   ....[121]....
        /*07d8*/ 	.word	0x05000000


	//   ....[122]....
        /*07dc*/ 	.word	0x05000000


	//   ....[123]....
        /*07e0*/ 	.word	0x05000000


	//   ....[124]....
        /*07e4*/ 	.word	0x05000000


	//   ....[125]....
        /*07e8*/ 	.word	0x05000000


	//   ....[126]....
        /*07ec*/ 	.word	0x05000000


	//   ....[127]....
        /*07f0*/ 	.word	0x05000000


	//   ....[128]....
        /*07f4*/ 	.word	0x05000000


	//   ....[129]....
        /*07f8*/ 	.word	0x05000000


	//   ....[130]....
        /*07fc*/ 	.word	0x05000000


	//   ....[131]....
        /*0800*/ 	.word	0x05000000


	//   ....[132]....
        /*0804*/ 	.word	0x05000000


	//   ....[133]....
        /*0808*/ 	.word	0x05000000


	//   ....[134]....
        /*080c*/ 	.word	0x05000000


	//   ....[135]....
        /*0810*/ 	.word	0x05000000


	//   ....[136]....
        /*0814*/ 	.word	0x05000000


	//   ....[137]....
        /*0818*/ 	.word	0x05000000


	//   ....[138]....
        /*081c*/ 	.word	0x05000000


	//   ....[139]....
        /*0820*/ 	.word	0x05000000


	//   ....[140]....
        /*0824*/ 	.word	0x05000000


	//   ....[141]....
        /*0828*/ 	.word	0x05000000


	//   ....[142]....
        /*082c*/ 	.word	0x05000000


	//   ....[143]....
        /*0830*/ 	.word	0x05000000


	//   ....[144]....
        /*0834*/ 	.word	0x05000000


	//   ....[145]....
        /*0838*/ 	.word	0x05000000


	//   ....[146]....
        /*083c*/ 	.word	0x05000000


	//   ....[147]....
        /*0840*/ 	.word	0x05000000


	//   ....[148]....
        /*0844*/ 	.word	0x05000000


	//   ....[149]....
        /*0848*/ 	.word	0x05000000


	//   ....[150]....
        /*084c*/ 	.word	0x05000000


	//   ....[151]....
        /*0850*/ 	.word	0x05000000


	//   ....[152]....
        /*0854*/ 	.word	0x05000000


	//   ....[153]....
        /*0858*/ 	.word	0x05000000


	//   ....[154]....
        /*085c*/ 	.word	0x05000000


	//   ....[155]....
        /*0860*/ 	.word	0x05000000


	//   ....[156]....
        /*0864*/ 	.word	0x05000000


	//   ....[157]....
        /*0868*/ 	.word	0x05000000


	//   ....[158]....
        /*086c*/ 	.word	0x05000000


	//   ....[159]....
        /*0870*/ 	.word	0x05000000


	//   ....[160]....
        /*0874*/ 	.word	0x05000000


	//   ....[161]....
        /*0878*/ 	.word	0x05000000


	//   ....[162]....
        /*087c*/ 	.word	0x05000000


	//   ....[163]....
        /*0880*/ 	.word	0x05000000


	//   ....[164]....
        /*0884*/ 	.word	0x05000000


	//   ....[165]....
        /*0888*/ 	.word	0x05000000


	//   ....[166]....
        /*088c*/ 	.word	0x05000000


	//   ....[167]....
        /*0890*/ 	.word	0x05000000


	//   ....[168]....
        /*0894*/ 	.word	0x05000000


	//   ....[169]....
        /*0898*/ 	.word	0x05000000


	//   ....[170]....
        /*089c*/ 	.word	0x05000000


	//   ....[171]....
        /*08a0*/ 	.word	0x05000000


	//   ....[172]....
        /*08a4*/ 	.word	0x05000000


	//   ....[173]....
        /*08a8*/ 	.word	0x05000000


	//   ....[174]....
        /*08ac*/ 	.word	0x05000000


	//   ....[175]....
        /*08b0*/ 	.word	0x05000000


	//   ....[176]....
        /*08b4*/ 	.word	0x05000000


	//   ....[177]....
        /*08b8*/ 	.word	0x05000000


	//   ....[178]....
        /*08bc*/ 	.word	0x05000000


	//   ....[179]....
        /*08c0*/ 	.word	0x05000000


	//   ....[180]....
        /*08c4*/ 	.word	0x05000000


	//   ....[181]....
        /*08c8*/ 	.word	0x05000000


	//   ....[182]....
        /*08cc*/ 	.word	0x05000000


	//   ....[183]....
        /*08d0*/ 	.word	0x05000000


	//   ....[184]....
        /*08d4*/ 	.word	0x05000000


	//   ....[185]....
        /*08d8*/ 	.word	0x05000000


	//   ....[186]....
        /*08dc*/ 	.word	0x05000000


	//   ....[187]....
        /*08e0*/ 	.word	0x05000000


	//   ....[188]....
        /*08e4*/ 	.word	0x05000000


	//   ....[189]....
        /*08e8*/ 	.word	0x05000000


	//   ....[190]....
        /*08ec*/ 	.word	0x05000000


	//   ....[191]....
        /*08f0*/ 	.word	0x05000000


	//   ....[192]....
        /*08f4*/ 	.word	0x05000000


	//   ....[193]....
        /*08f8*/ 	.word	0x05000000


	//   ....[194]....
        /*08fc*/ 	.word	0x05000000


	//   ....[195]....
        /*0900*/ 	.word	0x05000000


	//   ....[196]....
        /*0904*/ 	.word	0x05000000


	//   ....[197]....
        /*0908*/ 	.word	0x05000000


	//   ....[198]....
        /*090c*/ 	.word	0x05000000


	//   ....[199]....
        /*0910*/ 	.word	0x05000000


	//   ....[200]....
        /*0914*/ 	.word	0x05000000


	//   ....[201]....
        /*0918*/ 	.word	0x05000000


	//   ....[202]....
        /*091c*/ 	.word	0x05000000


	//   ....[203]....
        /*0920*/ 	.word	0x05000000


	//   ....[204]....
        /*0924*/ 	.word	0x05000000


	//   ....[205]....
        /*0928*/ 	.word	0x05000000


	//   ....[206]....
        /*092c*/ 	.word	0x05000000


	//   ....[207]....
        /*0930*/ 	.word	0x05000000


	//   ....[208]....
        /*0934*/ 	.word	0x05000000


	//   ....[209]....
        /*0938*/ 	.word	0x05000000


	//   ....[210]....
        /*093c*/ 	.word	0x05000000


	//   ....[211]....
        /*0940*/ 	.word	0x05000000


	//   ....[212]....
        /*0944*/ 	.word	0x05000000


	//   ....[213]....
        /*0948*/ 	.word	0x05000000


	//   ....[214]....
        /*094c*/ 	.word	0x05000000


	//   ....[215]....
        /*0950*/ 	.word	0x05000000


	//   ....[216]....
        /*0954*/ 	.word	0x05000000


	//   ....[217]....
        /*0958*/ 	.word	0x05000000


	//   ....[218]....
        /*095c*/ 	.word	0x05000000


	//   ....[219]....
        /*0960*/ 	.word	0x05000000


	//   ....[220]....
        /*0964*/ 	.word	0x05000000


	//   ....[221]....
        /*0968*/ 	.word	0x05000000


	//   ....[222]....
        /*096c*/ 	.word	0x05000000


	//   ....[223]....
        /*0970*/ 	.word	0x05000000


	//   ....[224]....
        /*0974*/ 	.word	0x05000000


	//   ....[225]....
        /*0978*/ 	.word	0x05000000


	//   ....[226]....
        /*097c*/ 	.word	0x05000000


	//   ....[227]....
        /*0980*/ 	.word	0x05000000


	//   ....[228]....
        /*0984*/ 	.word	0x05000000


	//   ....[229]....
        /*0988*/ 	.word	0x05000000


	//   ....[230]....
        /*098c*/ 	.word	0x05000000


	//   ....[231]....
        /*0990*/ 	.word	0x05000000


	//   ....[232]....
        /*0994*/ 	.word	0x05000000


	//   ....[233]....
        /*0998*/ 	.word	0x05000000


	//   ....[234]....
        /*099c*/ 	.word	0x05000000


	//   ....[235]....
        /*09a0*/ 	.word	0x05000000


	//   ....[236]....
        /*09a4*/ 	.word	0x05000000


	//   ....[237]....
        /*09a8*/ 	.word	0x05000000


	//   ....[238]....
        /*09ac*/ 	.word	0x05000000


	//   ....[239]....
        /*09b0*/ 	.word	0x05000000


	//   ....[240]....
        /*09b4*/ 	.word	0x05000000


	//   ....[241]....
        /*09b8*/ 	.word	0x05000000


	//   ....[242]....
        /*09bc*/ 	.word	0x05000000


	//   ....[243]....
        /*09c0*/ 	.word	0x05000000


	//   ....[244]....
        /*09c4*/ 	.word	0x05000000


	//   ....[245]....
        /*09c8*/ 	.word	0x05000000


	//   ....[246]....
        /*09cc*/ 	.word	0x05000000


	//   ....[247]....
        /*09d0*/ 	.word	0x05000000


	//   ....[248]....
        /*09d4*/ 	.word	0x05000000


	//   ....[249]....
        /*09d8*/ 	.word	0x05000000


	//   ....[250]....
        /*09dc*/ 	.word	0x05000000


	//   ....[251]....
        /*09e0*/ 	.word	0x05000000


	//   ....[252]....
        /*09e4*/ 	.word	0x05000000


	//   ....[253]....
        /*09e8*/ 	.word	0x05000000


	//   ....[254]....
        /*09ec*/ 	.word	0x05000000


	//   ....[255]....
        /*09f0*/ 	.word	0x05000000


	//----- nvinfo : EIATTR_COOP_GROUP_INSTR_OFFSETS
	.align		4
.L_315:
        /*09f4*/ 	.byte	0x04, 0x28
        /*09f6*/ 	.short	(.L_317 - .L_316)


	//   ....[0]....
.L_316:
        /*09f8*/ 	.word	0x00000da0


	//   ....[1]....
        /*09fc*/ 	.word	0x00000dc0


	//   ....[2]....
        /*0a00*/ 	.word	0x00000de0


	//   ....[3]....
        /*0a04*/ 	.word	0x00000e00


	//   ....[4]....
        /*0a08*/ 	.word	0x000019a0


	//   ....[5]....
        /*0a0c*/ 	.word	0x000019c0


	//   ....[6]....
        /*0a10*/ 	.word	0x000019e0


	//   ....[7]....
        /*0a14*/ 	.word	0x00001a00


	//   ....[8]....
        /*0a18*/ 	.word	0x000025a0


	//   ....[9]....
        /*0a1c*/ 	.word	0x000025c0


	//   ....[10]....
        /*0a20*/ 	.word	0x000025e0


	//   ....[11]....
        /*0a24*/ 	.word	0x00002600


	//   ....[12]....
        /*0a28*/ 	.word	0x000031a0


	//   ....[13]....
        /*0a2c*/ 	.word	0x000031c0


	//   ....[14]....
        /*0a30*/ 	.word	0x000031e0


	//   ....[15]....
        /*0a34*/ 	.word	0x00003200


	//   ....[16]....
        /*0a38*/ 	.word	0x00003d00


	//   ....[17]....
        /*0a3c*/ 	.word	0x00003d20


	//   ....[18]....
        /*0a40*/ 	.word	0x00003d40


	//   ....[19]....
        /*0a44*/ 	.word	0x00003d60


	//   ....[20]....
        /*0a48*/ 	.word	0x000048f0


	//   ....[21]....
        /*0a4c*/ 	.word	0x00004910


	//   ....[22]....
        /*0a50*/ 	.word	0x00004930


	//   ....[23]....
        /*0a54*/ 	.word	0x00004950


	//   ....[24]....
        /*0a58*/ 	.word	0x000054e0


	//   ....[25]....
        /*0a5c*/ 	.word	0x00005500


	//   ....[26]....
        /*0a60*/ 	.word	0x00005520


	//   ....[27]....
        /*0a64*/ 	.word	0x00005540


	//   ....[28]....
        /*0a68*/ 	.word	0x000060d0


	//   ....[29]....
        /*0a6c*/ 	.word	0x000060f0


	//   ....[30]....
        /*0a70*/ 	.word	0x00006110


	//   ....[31]....
        /*0a74*/ 	.word	0x00006130


	//   ....[32]....
        /*0a78*/ 	.word	0x00007100


	//   ....[33]....
        /*0a7c*/ 	.word	0x00007120


	//   ....[34]....
        /*0a80*/ 	.word	0x00007140


	//   ....[35]....
        /*0a84*/ 	.word	0x00007160


	//   ....[36]....
        /*0a88*/ 	.word	0x00007b90


	//   ....[37]....
        /*0a8c*/ 	.word	0x00007bb0


	//   ....[38]....
        /*0a90*/ 	.word	0x00007bd0


	//   ....[39]....
        /*0a94*/ 	.word	0x00007bf0


	//   ....[40]....
        /*0a98*/ 	.word	0x00008420


	//   ....[41]....
        /*0a9c*/ 	.word	0x00008440


	//   ....[42]....
        /*0aa0*/ 	.word	0x00008460


	//   ....[43]....
        /*0aa4*/ 	.word	0x00008480


	//   ....[44]....
        /*0aa8*/ 	.word	0x00008ec0


	//   ....[45]....
        /*0aac*/ 	.word	0x00008ee0


	//   ....[46]....
        /*0ab0*/ 	.word	0x00008f00


	//   ....[47]....
        /*0ab4*/ 	.word	0x00008f20


	//   ....[48]....
        /*0ab8*/ 	.word	0x00009ce0


	//   ....[49]....
        /*0abc*/ 	.word	0x00009d00


	//   ....[50]....
        /*0ac0*/ 	.word	0x00009d20


	//   ....[51]....
        /*0ac4*/ 	.word	0x00009d40


	//   ....[52]....
        /*0ac8*/ 	.word	0x0000a770


	//   ....[53]....
        /*0acc*/ 	.word	0x0000a790


	//   ....[54]....
        /*0ad0*/ 	.word	0x0000a7b0


	//   ....[55]....
        /*0ad4*/ 	.word	0x0000a7d0


	//   ....[56]....
        /*0ad8*/ 	.word	0x0000b000


	//   ....[57]....
        /*0adc*/ 	.word	0x0000b020


	//   ....[58]....
        /*0ae0*/ 	.word	0x0000b040


	//   ....[59]....
        /*0ae4*/ 	.word	0x0000b060


	//   ....[60]....
        /*0ae8*/ 	.word	0x0000ba80


	//   ....[61]....
        /*0aec*/ 	.word	0x0000baa0


	//   ....[62]....
        /*0af0*/ 	.word	0x0000bac0


	//   ....[63]....
        /*0af4*/ 	.word	0x0000bae0


	//   ....[64]....
        /*0af8*/ 	.word	0x0000cb20


	//   ....[65]....
        /*0afc*/ 	.word	0x0000cb40


	//   ....[66]....
        /*0b00*/ 	.word	0x0000cb60


	//   ....[67]....
        /*0b04*/ 	.word	0x0000cb80


	//   ....[68]....
        /*0b08*/ 	.word	0x0000cba0


	//   ....[69]....
        /*0b0c*/ 	.word	0x0000cbc0


	//   ....[70]....
        /*0b10*/ 	.word	0x0000cf10


	//   ....[71]....
        /*0b14*/ 	.word	0x0000cf30


	//   ....[72]....
        /*0b18*/ 	.word	0x0000cf50


	//   ....[73]....
        /*0b1c*/ 	.word	0x0000cf70


	//   ....[74]....
        /*0b20*/ 	.word	0x0000cf90


	//   ....[75]....
        /*0b24*/ 	.word	0x0000cfb0


	//   ....[76]....
        /*0b28*/ 	.word	0x0000d2e0


	//   ....[77]....
        /*0b2c*/ 	.word	0x0000d300


	//   ....[78]....
        /*0b30*/ 	.word	0x0000d320


	//   ....[79]....
        /*0b34*/ 	.word	0x0000d340


	//   ....[80]....
        /*0b38*/ 	.word	0x0000d360


	//   ....[81]....
        /*0b3c*/ 	.word	0x0000d380


	//   ....[82]....
        /*0b40*/ 	.word	0x0000d6b0


	//   ....[83]....
        /*0b44*/ 	.word	0x0000d6d0


	//   ....[84]....
        /*0b48*/ 	.word	0x0000d6f0


	//   ....[85]....
        /*0b4c*/ 	.word	0x0000d710


	//   ....[86]....
        /*0b50*/ 	.word	0x0000d730


	//   ....[87]....
        /*0b54*/ 	.word	0x0000d750


	//   ....[88]....
        /*0b58*/ 	.word	0x0000da80


	//   ....[89]....
        /*0b5c*/ 	.word	0x0000daa0


	//   ....[90]....
        /*0b60*/ 	.word	0x0000dac0


	//   ....[91]....
        /*0b64*/ 	.word	0x0000dae0


	//   ....[92]....
        /*0b68*/ 	.word	0x0000db00


	//   ....[93]....
        /*0b6c*/ 	.word	0x0000db20


	//   ....[94]....
        /*0b70*/ 	.word	0x0000de50


	//   ....[95]....
        /*0b74*/ 	.word	0x0000de70


	//   ....[96]....
        /*0b78*/ 	.word	0x0000de90


	//   ....[97]....
        /*0b7c*/ 	.word	0x0000deb0


	//   ....[98]....
        /*0b80*/ 	.word	0x0000ded0


	//   ....[99]....
        /*0b84*/ 	.word	0x0000def0


	//   ....[100]....
        /*0b88*/ 	.word	0x0000e220


	//   ....[101]....
        /*0b8c*/ 	.word	0x0000e240


	//   ....[102]....
        /*0b90*/ 	.word	0x0000e260


	//   ....[103]....
        /*0b94*/ 	.word	0x0000e280


	//   ....[104]....
        /*0b98*/ 	.word	0x0000e2a0


	//   ....[105]....
        /*0b9c*/ 	.word	0x0000e2c0


	//   ....[106]....
        /*0ba0*/ 	.word	0x0000e610


	//   ....[107]....
        /*0ba4*/ 	.word	0x0000e630


	//   ....[108]....
        /*0ba8*/ 	.word	0x0000e650


	//   ....[109]....
        /*0bac*/ 	.word	0x0000e670


	//   ....[110]....
        /*0bb0*/ 	.word	0x0000e690


	//   ....[111]....
        /*0bb4*/ 	.word	0x0000e6b0


	//   ....[112]....
        /*0bb8*/ 	.word	0x0000ea00


	//   ....[113]....
        /*0bbc*/ 	.word	0x0000ea20


	//   ....[114]....
        /*0bc0*/ 	.word	0x0000ea40


	//   ....[115]....
        /*0bc4*/ 	.word	0x0000ea60


	//   ....[116]....
        /*0bc8*/ 	.word	0x0000ea80


	//   ....[117]....
        /*0bcc*/ 	.word	0x0000eaa0


	//   ....[118]....
        /*0bd0*/ 	.word	0x0000eec0


	//   ....[119]....
        /*0bd4*/ 	.word	0x0000eee0


	//   ....[120]....
        /*0bd8*/ 	.word	0x0000ef00


	//   ....[121]....
        /*0bdc*/ 	.word	0x0000ef20


	//   ....[122]....
        /*0be0*/ 	.word	0x0000ef40


	//   ....[123]....
        /*0be4*/ 	.word	0x0000ef60


	//   ....[124]....
        /*0be8*/ 	.word	0x0000f380


	//   ....[125]....
        /*0bec*/ 	.word	0x0000f3a0


	//   ....[126]....
        /*0bf0*/ 	.word	0x0000f3c0


	//   ....[127]....
        /*0bf4*/ 	.word	0x0000f3e0


	//   ....[128]....
        /*0bf8*/ 	.word	0x0000f400


	//   ....[129]....
        /*0bfc*/ 	.word	0x0000f420


	//   ....[130]....
        /*0c00*/ 	.word	0x0000f880


	//   ....[131]....
        /*0c04*/ 	.word	0x0000f8a0


	//   ....[132]....
        /*0c08*/ 	.word	0x0000f8c0


	//   ....[133]....
        /*0c0c*/ 	.word	0x0000f8e0


	//   ....[134]....
        /*0c10*/ 	.word	0x0000f900


	//   ....[135]....
        /*0c14*/ 	.word	0x0000f920


	//   ....[136]....
        /*0c18*/ 	.word	0x0000fd80


	//   ....[137]....
        /*0c1c*/ 	.word	0x0000fda0


	//   ....[138]....
        /*0c20*/ 	.word	0x0000fdc0


	//   ....[139]....
        /*0c24*/ 	.word	0x0000fde0


	//   ....[140]....
        /*0c28*/ 	.word	0x0000fe00


	//   ....[141]....
        /*0c2c*/ 	.word	0x0000fe20


	//   ....[142]....
        /*0c30*/ 	.word	0x00010280


	//   ....[143]....
        /*0c34*/ 	.word	0x000102a0


	//   ....[144]....
        /*0c38*/ 	.word	0x000102c0


	//   ....[145]....
        /*0c3c*/ 	.word	0x000102e0


	//   ....[146]....
        /*0c40*/ 	.word	0x00010300


	//   ....[147]....
        /*0c44*/ 	.word	0x00010320


	//   ....[148]....
        /*0c48*/ 	.word	0x00010780


	//   ....[149]....
        /*0c4c*/ 	.word	0x000107a0


	//   ....[150]....
        /*0c50*/ 	.word	0x000107c0


	//   ....[151]....
        /*0c54*/ 	.word	0x000107e0


	//   ....[152]....
        /*0c58*/ 	.word	0x00010800


	//   ....[153]....
        /*0c5c*/ 	.word	0x00010820


	//   ....[154]....
        /*0c60*/ 	.word	0x00010c80


	//   ....[155]....
        /*0c64*/ 	.word	0x00010ca0


	//   ....[156]....
        /*0c68*/ 	.word	0x00010cc0


	//   ....[157]....
        /*0c6c*/ 	.word	0x00010ce0


	//   ....[158]....
        /*0c70*/ 	.word	0x00010d00


	//   ....[159]....
        /*0c74*/ 	.word	0x00010d20


	//   ....[160]....
        /*0c78*/ 	.word	0x000110e0


	//   ....[161]....
        /*0c7c*/ 	.word	0x00011100


	//   ....[162]....
        /*0c80*/ 	.word	0x00011120


	//   ....[163]....
        /*0c84*/ 	.word	0x00011140


	//   ....[164]....
        /*0c88*/ 	.word	0x00011160


	//   ....[165]....
        /*0c8c*/ 	.word	0x00011180


	//   ....[166]....
        /*0c90*/ 	.word	0x000114c0


	//   ....[167]....
        /*0c94*/ 	.word	0x000114e0


	//   ....[168]....
        /*0c98*/ 	.word	0x00011500


	//   ....[169]....
        /*0c9c*/ 	.word	0x00011520


	//   ....[170]....
        /*0ca0*/ 	.word	0x00011540


	//   ....[171]....
        /*0ca4*/ 	.word	0x00011560


	//   ....[172]....
        /*0ca8*/ 	.word	0x00011880


	//   ....[173]....
        /*0cac*/ 	.word	0x000118a0


	//   ....[174]....
        /*0cb0*/ 	.word	0x000118c0


	//   ....[175]....
        /*0cb4*/ 	.word	0x000118e0


	//   ....[176]....
        /*0cb8*/ 	.word	0x00011900


	//   ....[177]....
        /*0cbc*/ 	.word	0x00011920


	//   ....[178]....
        /*0cc0*/ 	.word	0x00011c40


	//   ....[179]....
        /*0cc4*/ 	.word	0x00011c60


	//   ....[180]....
        /*0cc8*/ 	.word	0x00011c80


	//   ....[181]....
        /*0ccc*/ 	.word	0x00011ca0


	//   ....[182]....
        /*0cd0*/ 	.word	0x00011cc0


	//   ....[183]....
        /*0cd4*/ 	.word	0x00011ce0


	//   ....[184]....
        /*0cd8*/ 	.word	0x00012000


	//   ....[185]....
        /*0cdc*/ 	.word	0x00012020


	//   ....[186]....
        /*0ce0*/ 	.word	0x00012040


	//   ....[187]....
        /*0ce4*/ 	.word	0x00012060


	//   ....[188]....
        /*0ce8*/ 	.word	0x00012080


	//   ....[189]....
        /*0cec*/ 	.word	0x000120a0


	//   ....[190]....
        /*0cf0*/ 	.word	0x000123c0


	//   ....[191]....
        /*0cf4*/ 	.word	0x000123e0


	//   ....[192]....
        /*0cf8*/ 	.word	0x00012400


	//   ....[193]....
        /*0cfc*/ 	.word	0x00012420


	//   ....[194]....
        /*0d00*/ 	.word	0x00012440


	//   ....[195]....
        /*0d04*/ 	.word	0x00012460


	//   ....[196]....
        /*0d08*/ 	.word	0x00012780


	//   ....[197]....
        /*0d0c*/ 	.word	0x000127a0


	//   ....[198]....
        /*0d10*/ 	.word	0x000127c0


	//   ....[199]....
        /*0d14*/ 	.word	0x000127e0


	//   ....[200]....
        /*0d18*/ 	.word	0x00012800


	//   ....[201]....
        /*0d1c*/ 	.word	0x00012820


	//   ....[202]....
        /*0d20*/ 	.word	0x00012b60


	//   ....[203]....
        /*0d24*/ 	.word	0x00012b80


	//   ....[204]....
        /*0d28*/ 	.word	0x00012ba0


	//   ....[205]....
        /*0d2c*/ 	.word	0x00012bc0


	//   ....[206]....
        /*0d30*/ 	.word	0x00012be0


	//   ....[207]....
        /*0d34*/ 	.word	0x00012c00


	//   ....[208]....
        /*0d38*/ 	.word	0x00012f40


	//   ....[209]....
        /*0d3c*/ 	.word	0x00012f60


	//   ....[210]....
        /*0d40*/ 	.word	0x00012f80


	//   ....[211]....
        /*0d44*/ 	.word	0x00012fa0


	//   ....[212]....
        /*0d48*/ 	.word	0x00012fc0


	//   ....[213]....
        /*0d4c*/ 	.word	0x00012fe0


	//   ....[214]....
        /*0d50*/ 	.word	0x000133f0


	//   ....[215]....
        /*0d54*/ 	.word	0x00013410


	//   ....[216]....
        /*0d58*/ 	.word	0x00013430


	//   ....[217]....
        /*0d5c*/ 	.word	0x00013450


	//   ....[218]....
        /*0d60*/ 	.word	0x00013470


	//   ....[219]....
        /*0d64*/ 	.word	0x00013490


	//   ....[220]....
        /*0d68*/ 	.word	0x000138a0


	//   ....[221]....
        /*0d6c*/ 	.word	0x000138c0


	//   ....[222]....
        /*0d70*/ 	.word	0x000138e0


	//   ....[223]....
        /*0d74*/ 	.word	0x00013900


	//   ....[224]....
        /*0d78*/ 	.word	0x00013920


	//   ....[225]....
        /*0d7c*/ 	.word	0x00013940


	//   ....[226]....
        /*0d80*/ 	.word	0x00013d90


	//   ....[227]....
        /*0d84*/ 	.word	0x00013db0


	//   ....[228]....
        /*0d88*/ 	.word	0x00013dd0


	//   ....[229]....
        /*0d8c*/ 	.word	0x00013df0


	//   ....[230]....
        /*0d90*/ 	.word	0x00013e10


	//   ....[231]....
        /*0d94*/ 	.word	0x00013e30


	//   ....[232]....
        /*0d98*/ 	.word	0x00014280


	//   ....[233]....
        /*0d9c*/ 	.word	0x000142a0


	//   ....[234]....
        /*0da0*/ 	.word	0x000142c0


	//   ....[235]....
        /*0da4*/ 	.word	0x000142e0


	//   ....[236]....
        /*0da8*/ 	.word	0x00014300


	//   ....[237]....
        /*0dac*/ 	.word	0x00014320


	//   ....[238]....
        /*0db0*/ 	.word	0x00014770


	//   ....[239]....
        /*0db4*/ 	.word	0x00014790


	//   ....[240]....
        /*0db8*/ 	.word	0x000147b0


	//   ....[241]....
        /*0dbc*/ 	.word	0x000147d0


	//   ....[242]....
        /*0dc0*/ 	.word	0x000147f0


	//   ....[243]....
        /*0dc4*/ 	.word	0x00014810


	//   ....[244]....
        /*0dc8*/ 	.word	0x00014c60


	//   ....[245]....
        /*0dcc*/ 	.word	0x00014c80


	//   ....[246]....
        /*0dd0*/ 	.word	0x00014ca0


	//   ....[247]....
        /*0dd4*/ 	.word	0x00014cc0


	//   ....[248]....
        /*0dd8*/ 	.word	0x00014ce0


	//   ....[249]....
        /*0ddc*/ 	.word	0x00014d00


	//   ....[250]....
        /*0de0*/ 	.word	0x00015150


	//   ....[251]....
        /*0de4*/ 	.word	0x00015170


	//   ....[252]....
        /*0de8*/ 	.word	0x00015190


	//   ....[253]....
        /*0dec*/ 	.word	0x000151b0


	//   ....[254]....
        /*0df0*/ 	.word	0x000151d0


	//   ....[255]....
        /*0df4*/ 	.word	0x000151f0


	//   ....[0]....
        /*0df8*/ 	.word	0x00016b90


	//   ....[1]....
        /*0dfc*/ 	.word	0x00016c30


	//   ....[2]....
        /*0e00*/ 	.word	0x00016cd0


	//   ....[3]....
        /*0e04*/ 	.word	0x00016d60


	//   ....[4]....
        /*0e08*/ 	.word	0x00016e00


	//   ....[5]....
        /*0e0c*/ 	.word	0x00016ea0


	//   ....[6]....
        /*0e10*/ 	.word	0x00016f40


	//   ....[7]....
        /*0e14*/ 	.word	0x00016fd0


	//   ....[8]....
        /*0e18*/ 	.word	0x00017070


	//   ....[9]....
        /*0e1c*/ 	.word	0x00017110


	//   ....[10]....
        /*0e20*/ 	.word	0x000171b0


	//   ....[11]....
        /*0e24*/ 	.word	0x00017240


	//   ....[12]....
        /*0e28*/ 	.word	0x000172e0


	//   ....[13]....
        /*0e2c*/ 	.word	0x00017380


	//   ....[14]....
        /*0e30*/ 	.word	0x00017420


	//   ....[15]....
        /*0e34*/ 	.word	0x000174b0


	//   ....[16]....
        /*0e38*/ 	.word	0x00017560


	//   ....[17]....
        /*0e3c*/ 	.word	0x000175f0


	//   ....[18]....
        /*0e40*/ 	.word	0x00017690


	//   ....[19]....
        /*0e44*/ 	.word	0x00017720


	//   ....[20]....
        /*0e48*/ 	.word	0x000177c0


	//   ....[21]....
        /*0e4c*/ 	.word	0x00017860


	//   ....[22]....
        /*0e50*/ 	.word	0x00017900


	//   ....[23]....
        /*0e54*/ 	.word	0x00017990


	//   ....[24]....
        /*0e58*/ 	.word	0x00017a30


	//   ....[25]....
        /*0e5c*/ 	.word	0x00017ad0


	//   ....[26]....
        /*0e60*/ 	.word	0x00017b70


	//   ....[27]....
        /*0e64*/ 	.word	0x00017c00


	//   ....[28]....
        /*0e68*/ 	.word	0x00017ca0


	//   ....[29]....
        /*0e6c*/ 	.word	0x00017d40


	//   ....[30]....
        /*0e70*/ 	.word	0x00017de0


	//   ....[31]....
        /*0e74*/ 	.word	0x00017e70


	//   ....[32]....
        /*0e78*/ 	.word	0x00017f10


	//   ....[33]....
        /*0e7c*/ 	.word	0x00017fb0


	//   ....[34]....
        /*0e80*/ 	.word	0x00018050


	//   ....[35]....
        /*0e84*/ 	.word	0x000180e0


	//   ....[36]....
        /*0e88*/ 	.word	0x00018180


	//   ....[37]....
        /*0e8c*/ 	.word	0x00018220


	//   ....[38]....
        /*0e90*/ 	.word	0x000182c0


	//   ....[39]....
        /*0e94*/ 	.word	0x00018350


	//   ....[40]....
        /*0e98*/ 	.word	0x000183f0


	//   ....[41]....
        /*0e9c*/ 	.word	0x00018490


	//   ....[42]....
        /*0ea0*/ 	.word	0x00018530


	//   ....[43]....
        /*0ea4*/ 	.word	0x000185c0


	//   ....[44]....
        /*0ea8*/ 	.word	0x00018670


	//   ....[45]....
        /*0eac*/ 	.word	0x00018700


	//   ....[46]....
        /*0eb0*/ 	.word	0x000187a0


	//   ....[47]....
        /*0eb4*/ 	.word	0x00018830


	//   ....[48]....
        /*0eb8*/ 	.word	0x000188d0


	//   ....[49]....
        /*0ebc*/ 	.word	0x00018970


	//   ....[50]....
        /*0ec0*/ 	.word	0x00018a10


	//   ....[51]....
        /*0ec4*/ 	.word	0x00018aa0


	//   ....[52]....
        /*0ec8*/ 	.word	0x00018b40


	//   ....[53]....
        /*0ecc*/ 	.word	0x00018be0


	//   ....[54]....
        /*0ed0*/ 	.word	0x00018c80


	//   ....[55]....
        /*0ed4*/ 	.word	0x00018d10


	//   ....[56]....
        /*0ed8*/ 	.word	0x00018db0


	//   ....[57]....
        /*0edc*/ 	.word	0x00018e50


	//   ....[58]....
        /*0ee0*/ 	.word	0x00018ef0


	//   ....[59]....
        /*0ee4*/ 	.word	0x00018f80


	//   ....[60]....
        /*0ee8*/ 	.word	0x00019030


	//   ....[61]....
        /*0eec*/ 	.word	0x000190c0


	//   ....[62]....
        /*0ef0*/ 	.word	0x00019160


	//   ....[63]....
        /*0ef4*/ 	.word	0x000191f0


	//   ....[64]....
        /*0ef8*/ 	.word	0x00019290


	//   ....[65]....
        /*0efc*/ 	.word	0x00019310


	//   ....[66]....
        /*0f00*/ 	.word	0x00019370


	//   ....[67]....
        /*0f04*/ 	.word	0x000193e0


	//   ....[68]....
        /*0f08*/ 	.word	0x00019440


	//   ....[69]....
        /*0f0c*/ 	.word	0x00019490


	//   ....[70]....
        /*0f10*/ 	.word	0x00019520


	//   ....[71]....
        /*0f14*/ 	.word	0x000195a0


	//   ....[72]....
        /*0f18*/ 	.word	0x00019600


	//   ....[73]....
        /*0f1c*/ 	.word	0x00019670


	//   ....[74]....
        /*0f20*/ 	.word	0x000196d0


	//   ....[75]....
        /*0f24*/ 	.word	0x00019720


	//   ....[76]....
        /*0f28*/ 	.word	0x000197b0


	//   ....[77]....
        /*0f2c*/ 	.word	0x00019830


	//   ....[78]....
        /*0f30*/ 	.word	0x00019890


	//   ....[79]....
        /*0f34*/ 	.word	0x00019900


	//   ....[80]....
        /*0f38*/ 	.word	0x00019960


	//   ....[81]....
        /*0f3c*/ 	.word	0x000199b0


	//   ....[82]....
        /*0f40*/ 	.word	0x00019a40


	//   ....[83]....
        /*0f44*/ 	.word	0x00019ac0


	//   ....[84]....
        /*0f48*/ 	.word	0x00019b20


	//   ....[85]....
        /*0f4c*/ 	.word	0x00019b90


	//   ....[86]....
        /*0f50*/ 	.word	0x00019bf0


	//   ....[87]....
        /*0f54*/ 	.word	0x00019c40


	//   ....[88]....
        /*0f58*/ 	.word	0x00019cd0


	//   ....[89]....
        /*0f5c*/ 	.word	0x00019d50


	//   ....[90]....
        /*0f60*/ 	.word	0x00019db0


	//   ....[91]....
        /*0f64*/ 	.word	0x00019e20


	//   ....[92]....
        /*0f68*/ 	.word	0x00019e80


	//   ....[93]....
        /*0f6c*/ 	.word	0x00019ed0


	//   ....[94]....
        /*0f70*/ 	.word	0x00019f60


	//   ....[95]....
        /*0f74*/ 	.word	0x00019fe0


	//   ....[96]....
        /*0f78*/ 	.word	0x0001a040


	//   ....[97]....
        /*0f7c*/ 	.word	0x0001a0b0


	//   ....[98]....
        /*0f80*/ 	.word	0x0001a110


	//   ....[99]....
        /*0f84*/ 	.word	0x0001a160


	//   ....[100]....
        /*0f88*/ 	.word	0x0001a1f0


	//   ....[101]....
        /*0f8c*/ 	.word	0x0001a270


	//   ....[102]....
        /*0f90*/ 	.word	0x0001a2d0


	//   ....[103]....
        /*0f94*/ 	.word	0x0001a340


	//   ....[104]....
        /*0f98*/ 	.word	0x0001a3a0


	//   ....[105]....
        /*0f9c*/ 	.word	0x0001a3f0


	//   ....[106]....
        /*0fa0*/ 	.word	0x0001a480


	//   ....[107]....
        /*0fa4*/ 	.word	0x0001a500


	//   ....[108]....
        /*0fa8*/ 	.word	0x0001a560


	//   ....[109]....
        /*0fac*/ 	.word	0x0001a5d0


	//   ....[110]....
        /*0fb0*/ 	.word	0x0001a630


	//   ....[111]....
        /*0fb4*/ 	.word	0x0001a680


	//   ....[112]....
        /*0fb8*/ 	.word	0x0001a710


	//   ....[113]....
        /*0fbc*/ 	.word	0x0001a790


	//   ....[114]....
        /*0fc0*/ 	.word	0x0001a7f0


	//   ....[115]....
        /*0fc4*/ 	.word	0x0001a860


	//   ....[116]....
        /*0fc8*/ 	.word	0x0001a8c0


	//   ....[117]....
        /*0fcc*/ 	.word	0x0001a910


	//   ....[118]....
        /*0fd0*/ 	.word	0x0001a9a0


	//   ....[119]....
        /*0fd4*/ 	.word	0x0001aa20


	//   ....[120]....
        /*0fd8*/ 	.word	0x0001aa80


	//   ....[121]....
        /*0fdc*/ 	.word	0x0001aaf0


	//   ....[122]....
        /*0fe0*/ 	.word	0x0001ab50


	//   ....[123]....
        /*0fe4*/ 	.word	0x0001aba0


	//   ....[124]....
        /*0fe8*/ 	.word	0x0001ac30


	//   ....[125]....
        /*0fec*/ 	.word	0x0001acb0


	//   ....[126]....
        /*0ff0*/ 	.word	0x0001ad10


	//   ....[127]....
        /*0ff4*/ 	.word	0x0001ad80


	//   ....[128]....
        /*0ff8*/ 	.word	0x0001ade0


	//   ....[129]....
        /*0ffc*/ 	.word	0x0001ae30


	//   ....[130]....
        /*1000*/ 	.word	0x0001aec0


	//   ....[131]....
        /*1004*/ 	.word	0x0001af40


	//   ....[132]....
        /*1008*/ 	.word	0x0001afa0


	//   ....[133]....
        /*100c*/ 	.word	0x0001b010


	//   ....[134]....
        /*1010*/ 	.word	0x0001b070


	//   ....[135]....
        /*1014*/ 	.word	0x0001b0c0


	//   ....[136]....
        /*1018*/ 	.word	0x0001b150


	//   ....[137]....
        /*101c*/ 	.word	0x0001b1d0


	//   ....[138]....
        /*1020*/ 	.word	0x0001b230


	//   ....[139]....
        /*1024*/ 	.word	0x0001b2a0


	//   ....[140]....
        /*1028*/ 	.word	0x0001b300


	//   ....[141]....
        /*102c*/ 	.word	0x0001b350


	//   ....[142]....
        /*1030*/ 	.word	0x0001b3e0


	//   ....[143]....
        /*1034*/ 	.word	0x0001b460


	//   ....[144]....
        /*1038*/ 	.word	0x0001b4c0


	//   ....[145]....
        /*103c*/ 	.word	0x0001b530


	//   ....[146]....
        /*1040*/ 	.word	0x0001b590


	//   ....[147]....
        /*1044*/ 	.word	0x0001b5e0


	//   ....[148]....
        /*1048*/ 	.word	0x0001b670


	//   ....[149]....
        /*104c*/ 	.word	0x0001b6f0


	//   ....[150]....
        /*1050*/ 	.word	0x0001b750


	//   ....[151]....
        /*1054*/ 	.word	0x0001b7c0


	//   ....[152]....
        /*1058*/ 	.word	0x0001b820


	//   ....[153]....
        /*105c*/ 	.word	0x0001b870


	//   ....[154]....
        /*1060*/ 	.word	0x0001b900


	//   ....[155]....
        /*1064*/ 	.word	0x0001b980


	//   ....[156]....
        /*1068*/ 	.word	0x0001b9e0


	//   ....[157]....
        /*106c*/ 	.word	0x0001ba50


	//   ....[158]....
        /*1070*/ 	.word	0x0001bab0


	//   ....[159]....
        /*1074*/ 	.word	0x0001bb00


	//   ....[160]....
        /*1078*/ 	.word	0x0001bb90


	//   ....[161]....
        /*107c*/ 	.word	0x0001bc10


	//   ....[162]....
        /*1080*/ 	.word	0x0001bc70


	//   ....[163]....
        /*1084*/ 	.word	0x0001bce0


	//   ....[164]....
        /*1088*/ 	.word	0x0001bd40


	//   ....[165]....
        /*108c*/ 	.word	0x0001bd90


	//   ....[166]....
        /*1090*/ 	.word	0x0001be20


	//   ....[167]....
        /*1094*/ 	.word	0x0001bea0


	//   ....[168]....
        /*1098*/ 	.word	0x0001bf00


	//   ....[169]....
        /*109c*/ 	.word	0x0001bf70


	//   ....[170]....
        /*10a0*/ 	.word	0x0001bfd0


	//   ....[171]....
        /*10a4*/ 	.word	0x0001c020


	//   ....[172]....
        /*10a8*/ 	.word	0x0001c0b0


	//   ....[173]....
        /*10ac*/ 	.word	0x0001c130


	//   ....[174]....
        /*10b0*/ 	.word	0x0001c190


	//   ....[175]....
        /*10b4*/ 	.word	0x0001c200


	//   ....[176]....
        /*10b8*/ 	.word	0x0001c260


	//   ....[177]....
        /*10bc*/ 	.word	0x0001c2b0


	//   ....[178]....
        /*10c0*/ 	.word	0x0001c340


	//   ....[179]....
        /*10c4*/ 	.word	0x0001c3c0


	//   ....[180]....
        /*10c8*/ 	.word	0x0001c420


	//   ....[181]....
        /*10cc*/ 	.word	0x0001c490


	//   ....[182]....
        /*10d0*/ 	.word	0x0001c4f0


	//   ....[183]....
        /*10d4*/ 	.word	0x0001c540


	//   ....[184]....
        /*10d8*/ 	.word	0x0001c5d0


	//   ....[185]....
        /*10dc*/ 	.word	0x0001c650


	//   ....[186]....
        /*10e0*/ 	.word	0x0001c6b0


	//   ....[187]....
        /*10e4*/ 	.word	0x0001c720


	//   ....[188]....
        /*10e8*/ 	.word	0x0001c780


	//   ....[189]....
        /*10ec*/ 	.word	0x0001c7d0


	//   ....[190]....
        /*10f0*/ 	.word	0x0001c860


	//   ....[191]....
        /*10f4*/ 	.word	0x0001c8e0


	//   ....[192]....
        /*10f8*/ 	.word	0x0001c940


	//   ....[193]....
        /*10fc*/ 	.word	0x0001c9b0


	//   ....[194]....
        /*1100*/ 	.word	0x0001ca10


	//   ....[195]....
        /*1104*/ 	.word	0x0001ca60


	//   ....[196]....
        /*1108*/ 	.word	0x0001caf0


	//   ....[197]....
        /*110c*/ 	.word	0x0001cb70


	//   ....[198]....
        /*1110*/ 	.word	0x0001cbd0


	//   ....[199]....
        /*1114*/ 	.word	0x0001cc40


	//   ....[200]....
        /*1118*/ 	.word	0x0001cca0


	//   ....[201]....
        /*111c*/ 	.word	0x0001ccf0


	//   ....[202]....
        /*1120*/ 	.word	0x0001cd80


	//   ....[203]....
        /*1124*/ 	.word	0x0001ce00


	//   ....[204]....
        /*1128*/ 	.word	0x0001ce60


	//   ....[205]....
        /*112c*/ 	.word	0x0001ced0


	//   ....[206]....
        /*1130*/ 	.word	0x0001cf30


	//   ....[207]....
        /*1134*/ 	.word	0x0001cf80


	//   ....[208]....
        /*1138*/ 	.word	0x0001d010


	//   ....[209]....
        /*113c*/ 	.word	0x0001d090


	//   ....[210]....
        /*1140*/ 	.word	0x0001d0f0


	//   ....[211]....
        /*1144*/ 	.word	0x0001d160


	//   ....[212]....
        /*1148*/ 	.word	0x0001d1c0


	//   ....[213]....
        /*114c*/ 	.word	0x0001d210


	//   ....[214]....
        /*1150*/ 	.word	0x0001d2a0


	//   ....[215]....
        /*1154*/ 	.word	0x0001d320


	//   ....[216]....
        /*1158*/ 	.word	0x0001d380


	//   ....[217]....
        /*115c*/ 	.word	0x0001d3f0


	//   ....[218]....
        /*1160*/ 	.word	0x0001d450


	//   ....[219]....
        /*1164*/ 	.word	0x0001d4a0


	//   ....[220]....
        /*1168*/ 	.word	0x0001d530


	//   ....[221]....
        /*116c*/ 	.word	0x0001d5b0


	//   ....[222]....
        /*1170*/ 	.word	0x0001d610


	//   ....[223]....
        /*1174*/ 	.word	0x0001d680


	//   ....[224]....
        /*1178*/ 	.word	0x0001d6e0


	//   ....[225]....
        /*117c*/ 	.word	0x0001d730


	//   ....[226]....
        /*1180*/ 	.word	0x0001d7c0


	//   ....[227]....
        /*1184*/ 	.word	0x0001d840


	//   ....[228]....
        /*1188*/ 	.word	0x0001d8a0


	//   ....[229]....
        /*118c*/ 	.word	0x0001d910


	//   ....[230]....
        /*1190*/ 	.word	0x0001d970


	//   ....[231]....
        /*1194*/ 	.word	0x0001d9c0


	//   ....[232]....
        /*1198*/ 	.word	0x0001da50


	//   ....[233]....
        /*119c*/ 	.word	0x0001dad0


	//   ....[234]....
        /*11a0*/ 	.word	0x0001db30


	//   ....[235]....
        /*11a4*/ 	.word	0x0001dba0


	//   ....[236]....
        /*11a8*/ 	.word	0x0001dc00


	//   ....[237]....
        /*11ac*/ 	.word	0x0001dc50


	//   ....[238]....
        /*11b0*/ 	.word	0x0001dce0


	//   ....[239]....
        /*11b4*/ 	.word	0x0001dd60


	//   ....[240]....
        /*11b8*/ 	.word	0x0001ddc0


	//   ....[241]....
        /*11bc*/ 	.word	0x0001de30


	//   ....[242]....
        /*11c0*/ 	.word	0x0001de90


	//   ....[243]....
        /*11c4*/ 	.word	0x0001dee0


	//   ....[244]....
        /*11c8*/ 	.word	0x0001df70


	//   ....[245]....
        /*11cc*/ 	.word	0x0001dff0


	//   ....[246]....
        /*11d0*/ 	.word	0x0001e050


	//   ....[247]....
        /*11d4*/ 	.word	0x0001e0c0


	//   ....[248]....
        /*11d8*/ 	.word	0x0001e120


	//   ....[249]....
        /*11dc*/ 	.word	0x0001e170


	//   ....[250]....
        /*11e0*/ 	.word	0x0001e200


	//   ....[251]....
        /*11e4*/ 	.word	0x0001e280


	//   ....[252]....
        /*11e8*/ 	.word	0x0001e2e0


	//   ....[253]....
        /*11ec*/ 	.word	0x0001e350


	//   ....[254]....
        /*11f0*/ 	.word	0x0001e3b0


	//   ....[255]....
        /*11f4*/ 	.word	0x0001e400


	//----- nvinfo : EIATTR_EXIT_INSTR_OFFSETS
	.align		4
.L_317:
        /*11f8*/ 	.byte	0x04, 0x1c
        /*11fa*/ 	.short	(.L_319 - .L_318)


	//   ....[0]....
.L_318:
        /*11fc*/ 	.word	0x00000090


	//   ....[1]....
        /*1200*/ 	.word	0x000069b0


	//   ....[2]....
        /*1204*/ 	.word	0x0000c2c0


	//   ....[3]....
        /*1208*/ 	.word	0x00016b30


	//----- nvinfo : EIATTR_MAX_THREADS
	.align		4
.L_319:
        /*120c*/ 	.byte	0x04, 0x05
        /*120e*/ 	.short	(.L_321 - .L_320)
.L_320:
        /*1210*/ 	.word	0x00000100
        /*1214*/ 	.word	0x00000001
        /*1218*/ 	.word	0x00000001


	//----- nvinfo : EIATTR_CRS_STACK_SIZE
	.align		4
.L_321:
        /*121c*/ 	.byte	0x04, 0x1e
        /*121e*/ 	.short	(.L_323 - .L_322)
.L_322:
        /*1220*/ 	.word	0x00000000


	//----- nvinfo : EIATTR_CBANK_PARAM_SIZE
	.align		4
.L_323:
        /*1224*/ 	.byte	0x03, 0x19
        /*1226*/ 	.short	0x0070


	//----- nvinfo : EIATTR_PARAM_CBANK
	.align		4
        /*1228*/ 	.byte	0x04, 0x0a
        /*122a*/ 	.short	(.L_325 - .L_324)
	.align		4
.L_324:
        /*122c*/ 	.word	index@(.nv.constant0._ZN18transformer_engine71_GLOBAL__N__fadcdbdc_38_quantize_transpose_vector_blockwise_cu_d4a478bd37block_scaled_1d_cast_transpose_kernelILb1Ef13__nv_bfloat1613__nv_fp8_e5m2EEvPKT1_PT2_S8_PT0_SA_mmmmmmfNS_6detail25FP8BlockwiseRowwiseOptionENSB_28FP8BlockwiseColumnwiseOptionEbPKf)
        /*1230*/ 	.short	0x0210
        /*1232*/ 	.short	0x0070


	//----- nvinfo : EIATTR_SW_WAR
	.align		4
.L_325:
        /*1234*/ 	.byte	0x04, 0x36
        /*1236*/ 	.short	(.L_327 - .L_326)
.L_326:
        /*1238*/ 	.word	0x00000008
.L_327:


//--------------------- .nv.info._ZN18transformer_engine71_GLOBAL__N__fadcdbdc_38_quantize_transpose_vector_blockwise_cu_d4a478bd37block_scaled_1d_cast_transpose_kernelILb0Ef6__half13__nv_fp8_e4m3EEvPKT1_PT2_S8_PT0_SA_mmmmmmfNS_6detail25FP8BlockwiseRowwiseOptionENSB_28FP8BlockwiseColumnwiseOptionEbPKf --------------------------
	.section	.nv.info._ZN18transformer_engine71_GLOBAL__N__fadcdbdc_38_quantize_transpose_vector_blockwise_cu_d4a478bd37block_scaled_1d_cast_transpose_kernelILb0Ef6__half13__nv_fp8_e4m3EEvPKT1_PT2_S8_PT0_SA_mmmmmmfNS_6detail25FP8BlockwiseRowwiseOptionENSB_28FP8BlockwiseColumnwiseOptionEbPKf,"",@"SHT_CUDA_INFO"
	.sectionflags	@""
	.align	4


	//----- nvinfo : EIATTR_CUDA_API_VERSION
	.align		4
        /*0000*/ 	.byte	0x04, 0x37
        /*0002*/ 	.short	(.L_329 - .L_328)
.L_328:
        /*0004*/ 	.word	0x00000082


	//----- nvinfo : EIATTR_KPARAM_INFO
	.align		4
.L_329:
        /*0008*/ 	.byte	0x04, 0x17
        /*000a*/ 	.short	(.L_331 - .L_330)
.L_330:
        /*000c*/ 	.word	0x00000000
        /*0010*/ 	.short	0x000f
        /*0012*/ 	.short	0x0068
        /*0014*/ 	.byte	0x00, 0xf0, 0x21, 0x00


	//----- nvinfo : EIATTR_KPARAM_INFO
	.align		4
.L_331:
        /*0018*/ 	.byte	0x04, 0x17
        /*001a*/ 	.short	(.L_333 - .L_332)
.L_332:
        /*001c*/ 	.word	0x00000000
        /*0020*/ 	.short	0x000e
        /*0022*/ 	.short	0x0064
        /*0024*/ 	.byte	0x00, 0xf0, 0x05, 0x00


	//----- nvinfo : EIATTR_KPARAM_INFO
	.align		4
.L_333:
        /*0028*/ 	.byte	0x04, 0x17
        /*002a*/ 	.short	(.L_335 - .L_334)
.L_334:
        /*002c*/ 	.word	0x00000000
        /*0030*/ 	.short	0x000d
        /*0032*/ 	.short	0x0060
        /*0034*/ 	.byte	0x00, 0xf0, 0x11, 0x00


	//----- nvinfo : EIATTR_KPARAM_INFO
	.align		4
.L_335:
        /*0038*/ 	.byte	0x04, 0x17
        /*003a*/ 	.short	(.L_337 - .L_336)
.L_336:
        /*003c*/ 	.word	0x00000000
        /*0040*/ 	.short	0x000c
        /*0042*/ 	.short	0x005c
        /*0044*/ 	.byte	0x00, 0xf0, 0x11, 0x00


	//----- nvinfo : EIATTR_KPARAM_INFO
	.align		4
.L_337:
        /*0048*/ 	.byte	0x04, 0x17
        /*004a*/ 	.short	(.L_339 - .L_338)
.L_338:
        /*004c*/ 	.word	0x00000000
        /*0050*/ 	.short	0x000b
        /*0052*/ 	.short	0x0058
        /*0054*/ 	.byte	0x00, 0xf0, 0x11, 0x00


	//----- nvinfo : EIATTR_KPARAM_INFO
	.align		4
.L_339:
        /*0058*/ 	.byte	0x04, 0x17
        /*005a*/ 	.short	(.L_341 - .L_340)
.L_340:
        /*005c*/ 	.word	0x00000000
        /*0060*/ 	.short	0x000a
        /*0062*/ 	.short	0x0050
        /*0064*/ 	.byte	0x00, 0xf0, 0x21, 0x00


	//----- nvinfo : EIATTR_KPARAM_INFO
	.align		4
.L_341:
        /*0068*/ 	.byte	0x04, 0x17
        /*006a*/ 	.short	(.L_343 - .L_342)
.L_342:
        /*006c*/ 	.word	0x00000000
        /*0070*/ 	.short	0x0009
        /*0072*/ 	.short	0x0048
        /*0074*/ 	.byte	0x00, 0xf0, 0x21, 0x00


	//----- nvinfo : EIATTR_KPARAM_INFO
	.align		4
.L_343:
        /*0078*/ 	.byte	0x04, 0x17
        /*007a*/ 	.short	(.L_345 - .L_344)
.L_344:
        /*007c*/ 	.word	0x00000000
        /*0080*/ 	.short	0x0008
        /*0082*/ 	.short	0x0040
        /*0084*/ 	.byte	0x00, 0xf0, 0x21, 0x00


	//----- nvinfo : EIATTR_KPARAM_INFO
	.align		4
.L_345:
        /*0088*/ 	.byte	0x04, 0x17
        /*008a*/ 	.short	(.L_347 - .L_346)
.L_346:
        /*008c*/ 	.word	0x00000000
        /*0090*/ 	.short	0x0007
        /*0092*/ 	.short	0x0038
        /*0094*/ 	.byte	0x00, 0xf0, 0x21, 0x00


	//----- nvinfo : EIATTR_KPARAM_INFO
	.align		4
.L_347:
        /*0098*/ 	.byte	0x04, 0x17
        /*009a*/ 	.short	(.L_349 - .L_348)
.L_348:
        /*009c*/ 	.word	0x00000000
        /*00a0*/ 	.short	0x0006
        /*00a2*/ 	.short	0x0030
        /*00a4*/ 	.byte	0x00, 0xf0, 0x21, 0x00


	//----- nvinfo : EIATTR_KPARAM_INFO
	.align		4
.L_349:
        /*00a8*/ 	.byte	0x04, 0x17
        /*00aa*/ 	.short	(.L_351 - .L_350)
.L_350:
        /*00ac*/ 	.word	0x00000000
        /*00b0*/ 	.short	0x0005
        /*00b2*/ 	.short	0x0028
        /*00b4*/ 	.byte	0x00, 0xf0, 0x21, 0x00


	//----- nvinfo : EIATTR_KPARAM_INFO
	.align		4
.L_351:
        /*00b8*/ 	.byte	0x04, 0x17
        /*00ba*/ 	.short	(.L_353 - .L_352)
.L_352:
        /*00bc*/ 	.word	0x00000000
        /*00c0*/ 	.short	0x0004
        /*00c2*/ 	.short	0x0020
        /*00c4*/ 	.byte	0x00, 0xf0, 0x21, 0x00


	//----- nvinfo : EIATTR_KPARAM_INFO
	.align		4
.L_353:
        /*00c8*/ 	.byte	0x04, 0x17
        /*00ca*/ 	.short	(.L_355 - .L_354)
.L_354:
        /*00cc*/ 	.word	0x00000000
        /*00d0*/ 	.short	0x0003
        /*00d2*/ 	.short	0x0018
        /*00d4*/ 	.byte	0x00, 0xf0, 0x21, 0x00


	//----- nvinfo : EIATTR_KPARAM_INFO
	.align		4
.L_355:
        /*00d8*/ 	.byte	0x04, 0x17
        /*00da*/ 	.short	(.L_357 - .L_356)
.L_356:
        /*00dc*/ 	.word	0x00000000
        /*00e0*/ 	.short	0x0002
        /*00e2*/ 	.short	0x0010
        /*00e4*/ 	.byte	0x00, 0xf0, 0x21, 0x00


	//----- nvinfo : EIATTR_KPARAM_INFO
	.align		4
.L_357:
        /*00e8*/ 	.byte	0x04, 0x17
        /*00ea*/ 	.short	(.L_359 - .L_358)
.L_358:
        /*00ec*/ 	.word	0x00000000
        /*00f0*/ 	.short	0x0001
        /*00f2*/ 	.short	0x0008
        /*00f4*/ 	.byte	0x00, 0xf0, 0x21, 0x00


	//----- nvinfo : EIATTR_KPARAM_INFO
	.align		4
.L_359:
        /*00f8*/ 	.byte	0x04, 0x17
        /*00fa*/ 	.short	(.L_361 - .L_360)
.L_360:
        /*00fc*/ 	.word	0x00000000
        /*0100*/ 	.short	0x0000
        /*0102*/ 	.short	0x0000
        /*0104*/ 	.byte	0x00, 0xf0, 0x21, 0x00


	//----- nvinfo : EIATTR_SPARSE_MMA_MASK
	.align		4
.L_361:
        /*0108*/ 	.byte	0x03, 0x50
        /*010a*/ 	.short	0x0000


	//----- nvinfo : EIATTR_MAXREG_COUNT
	.align		4
        /*010c*/ 	.byte	0x03, 0x1b
        /*010e*/ 	.short	0x00ff


	//----- nvinfo : EIATTR_NUM_BARRIERS
	.align		4
        /*0110*/ 	.byte	0x02, 0x4c
        /*0112*/ 	.byte	0x01
	.zero		1


	//----- nvinfo : EIATTR_MERCURY_ISA_VERSION
	.align		4
        /*0114*/ 	.byte	0x03, 0x5f
        /*0116*/ 	.short	0x0101


	//----- nvinfo : EIATTR_UNUSED_LOAD_BYTE_OFFSET
	.align		4
        /*0118*/ 	.byte	0x04, 0x44
        /*011a*/ 	.short	(.L_363 - .L_362)


	//   ....[0]....
.L_362:
        /*011c*/ 	.word	0x00011300
        /*0120*/ 	.word	0x0000fff0


	//   ....[1]....
        /*0124*/ 	.word	0x00011730
        /*0128*/ 	.word	0x00000fff


	//----- nvinfo : EIATTR_INT_WARP_WIDE_INSTR_OFFSETS
	.align		4
.L_363:
        /*012c*/ 	.byte	0x04, 0x31
        /*012e*/ 	.short	(.L_365 - .L_364)


	//   ....[0]....
.L_364:
        /*0130*/ 	.word	0x00002610


	//   ....[1]....
        /*0134*/ 	.word	0x00002630


	//   ....[2]....
        /*0138*/ 	.word	0x00002660


	//   ....[3]....
        /*013c*/ 	.word	0x00003430


	//   ....[4]....
        /*0140*/ 	.word	0x00003440


	//   ....[5]....
        /*0144*/ 	.word	0x00003450


	//   ....[6]....
        /*0148*/ 	.word	0x00004310


	//   ....[7]....
        /*014c*/ 	.word	0x00004320


	//   ....[8]....
        /*0150*/ 	.word	0x00004330


	//   ....[9]....
        /*0154*/ 	.word	0x000051f0


	//   ....[10]....
        /*0158*/ 	.word	0x00005200


	//   ....[11]....
        /*015c*/ 	.word	0x00005210


	//   ....[12]....
        /*0160*/ 	.word	0x000060d0


	//   ....[13]....
        /*0164*/ 	.word	0x000060f0


	//   ....[14]....
        /*0168*/ 	.word	0x00006120


	//   ....[15]....
        /*016c*/ 	.word	0x00006ee0


	//   ....[16]....
        /*0170*/ 	.word	0x00006ef0


	//   ....[17]....
        /*0174*/ 	.word	0x00006f00


	//   ....[18]....
        /*0178*/ 	.word	0x00007db0


	//   ....[19]....
        /*017c*/ 	.word	0x00007dc0


	//   ....[20]....
        /*0180*/ 	.word	0x00007dd0


	//   ....[21]....
        /*0184*/ 	.word	0x00008c80


	//   ....[22]....
        /*0188*/ 	.word	0x00008c90


	//   ....[23]....
        /*018c*/ 	.word	0x00008ca0


	//   ....[24]....
        /*0190*/ 	.word	0x0000a220


	//   ....[25]....
        /*0194*/ 	.word	0x0000a230


	//   ....[26]....
        /*0198*/ 	.word	0x0000a240


	//   ....[27]....
        /*019c*/ 	.word	0x0000ae70


	//   ....[28]....
        /*01a0*/ 	.word	0x0000ae90


	//   ....[29]....
        /*01a4*/ 	.word	0x0000aec0


	//   ....[30]....
        /*01a8*/ 	.word	0x0000bcb0


	//   ....[31]....
        /*01ac*/ 	.word	0x0000bcc0


	//   ....[32]....
        /*01b0*/ 	.word	0x0000bcd0


	//   ....[33]....
        /*01b4*/ 	.word	0x0000c8f0


	//   ....[34]....
        /*01b8*/ 	.word	0x0000c910


	//   ....[35]....
        /*01bc*/ 	.word	0x0000c940


	//   ....[36]....
        /*01c0*/ 	.word	0x0000dc10


	//   ....[37]....
        /*01c4*/ 	.word	0x0000dc20


	//   ....[38]....
        /*01c8*/ 	.word	0x0000dc30


	//   ....[39]....
        /*01cc*/ 	.word	0x0000e860


	//   ....[40]....
        /*01d0*/ 	.word	0x0000e880


	//   ....[41]....
        /*01d4*/ 	.word	0x0000e8b0


	//   ....[42]....
        /*01d8*/ 	.word	0x0000f6c0


	//   ....[43]....
        /*01dc*/ 	.word	0x0000f6d0


	//   ....[44]....
        /*01e0*/ 	.word	0x0000f6e0


	//   ....[45]....
        /*01e4*/ 	.word	0x00010300


	//   ....[46]....
        /*01e8*/ 	.word	0x00010320


	//   ....[47]....
        /*01ec*/ 	.word	0x00010350


	//----- nvinfo : EIATTR_COOP_GROUP_MASK_REGIDS
	.align		4
.L_365:
        /*01f0*/ 	.byte	0x04, 0x29
        /*01f2*/ 	.short	(.L_367 - .L_366)


	//   ....[0]....
.L_366:
        /*01f4*/ 	.word	0x0500001b


	//   ....[1]....
        /*01f8*/ 	.word	0x0500001b


	//   ....[2]....
        /*01fc*/ 	.word	0x0500001b


	//   ....[3]....
        /*0200*/ 	.word	0x0500001b


	//   ....[4]....
        /*0204*/ 	.word	0x0500001b


	//   ....[5]....
        /*0208*/ 	.word	0x0500001b


	//   ....[6]....
        /*020c*/ 	.word	0x0500001b


	//   ....[7]....
        /*0210*/ 	.word	0x0500001b


	//   ....[8]....
        /*0214*/ 	.word	0x0500001b


	//   ....[9]....
        /*0218*/ 	.word	0x0500001b


	//   ....[10]....
        /*021c*/ 	.word	0x0500001b


	//   ....[11]....
        /*0220*/ 	.word	0x0500001b


	//   ....[12]....
        /*0224*/ 	.word	0x0500001b


	//   ....[13]....
        /*0228*/ 	.word	0x0500001b


	//   ....[14]....
        /*022c*/ 	.word	0x0500001b


	//   ....[15]....
        /*0230*/ 	.word	0x0500001b


	//   ....[16]....
        /*0234*/ 	.word	0x0500001b


	//   ....[17]....
        /*0238*/ 	.word	0x0500001b


	//   ....[18]....
        /*023c*/ 	.word	0x0500001b


	//   ....[19]....
        /*0240*/ 	.word	0x0500001b


	//   ....[20]....
        /*0244*/ 	.word	0x0500001b


	//   ....[21]....
        /*0248*/ 	.word	0x0500001b


	//   ....[22]....
        /*024c*/ 	.word	0x0500001b


	//   ....[23]....
        /*0250*/ 	.word	0x0500001b


	//   ....[24]....
        /*0254*/ 	.word	0x0500001b


	//   ....[25]....
        /*0258*/ 	.word	0x0500001b


	//   ....[26]....
        /*025c*/ 	.word	0x0500001b


	//   ....[27]....
        /*0260*/ 	.word	0x0500001b


	//   ....[28]....
        /*0264*/ 	.word	0x0500001b


	//   ....[29]....
        /*0268*/ 	.word	0x0500001b


	//   ....[30]....
        /*026c*/ 	.word	0x0500001b


	//   ....[31]....
        /*0270*/ 	.word	0x0500001b


	//   ....[32]....
        /*0274*/ 	.word	0x0500002a


	//   ....[33]....
        /*0278*/ 	.word	0x0500002a


	//   ....[34]....
        /*027c*/ 	.word	0x0500002a


	//   ....[35]....
        /*0280*/ 	.word	0x0500002a


	//   ....[36]....
        /*0284*/ 	.word	0x0500002a


	//   ....[37]....
        /*0288*/ 	.word	0x0500002a


	//   ....[38]....
        /*028c*/ 	.word	0x0500002a


	//   ....[39]....
        /*0290*/ 	.word	0x0500002a


	//   ....[40]....
        /*0294*/ 	.word	0x0500002a


	//   ....[41]....
        /*0298*/ 	.word	0x0500002a


	//   ....[42]....
        /*029c*/ 	.word	0x0500002a


	//   ....[43]....
        /*02a0*/ 	.word	0x0500002a


	//   ....[44]....
        /*02a4*/ 	.word	0x0500002a


	//   ....[45]....
        /*02a8*/ 	.word	0x0500002a


	//   ....[46]....
        /*02ac*/ 	.word	0x0500002a


	//   ....[47]....
        /*02b0*/ 	.word	0x0500002a


	//   ....[48]....
        /*02b4*/ 	.word	0x0500002a


	//   ....[49]....
        /*02b8*/ 	.word	0x0500002a


	//   ....[50]....
        /*02bc*/ 	.word	0x0500002a


	//   ....[51]....
        /*02c0*/ 	.word	0x0500002a


	//   ....[52]....
        /*02c4*/ 	.word	0x0500002a


	//   ....[53]....
        /*02c8*/ 	.word	0x0500002a


	//   ....[54]....
        /*02cc*/ 	.word	0x0500002a


	//   ....[55]....
        /*02d0*/ 	.word	0x0500002a


	//   ....[56]....
        /*02d4*/ 	.word	0x0500002a


	//   ....[57]....
        /*02d8*/ 	.word	0x0500002a


	//   ....[58]....
        /*02dc*/ 	.word	0x0500002a


	//   ....[59]....
        /*02e0*/ 	.word	0x0500002a


	//   ....[60]....
        /*02e4*/ 	.word	0x0500002a


	//   ....[61]....
        /*02e8*/ 	.word	0x0500002a


	//   ....[62]....
        /*02ec*/ 	.word	0x0500002a


	//   ....[63]....
        /*02f0*/ 	.word	0x0500002a


	//   ....[64]....
        /*02f4*/ 	.word	0xffffffff


	//   ....[65]....
        /*02f8*/ 	.word	0xffffffff


	//   ....[66]....
        /*02fc*/ 	.word	0xffffffff


	//   ....[67]....
        /*0300*/ 	.word	0xffffffff


	//   ....[68]....
        /*0304*/ 	.word	0xffffffff


	//   ....[69]....
        /*0308*/ 	.word	0xffffffff


	//   ....[70]....
        /*030c*/ 	.word	0xffffffff


	//   ....[71]....
        /*0310*/ 	.word	0xffffffff


	//   ....[72]....
        /*0314*/ 	.word	0xffffffff


	//   ....[73]....
        /*0318*/ 	.word	0xffffffff


	//   ....[74]....
        /*031c*/ 	.word	0xffffffff


	//   ....[75]....
        /*0320*/ 	.word	0xffffffff


	//   ....[76]....
        /*0324*/ 	.word	0xffffffff


	//   ....[77]....
        /*0328*/ 	.word	0xffffffff


	//   ....[78]....
        /*032c*/ 	.word	0xffffffff


	//   ....[79]....
        /*0330*/ 	.word	0xffffffff


	//   ....[80]....
        /*0334*/ 	.word	0xffffffff


	//   ....[81]....
        /*0338*/ 	.word	0xffffffff


	//   ....[82]....
        /*033c*/ 	.word	0xffffffff


	//   ....[83]....
        /*0340*/ 	.word	0xffffffff


	//   ....[84]....
        /*0344*/ 	.word	0xffffffff


	//   ....[85]....
        /*0348*/ 	.word	0xffffffff


	//   ....[86]....
        /*034c*/ 	.word	0xffffffff


	//   ....[87]....
        /*0350*/ 	.word	0xffffffff


	//   ....[88]....
        /*0354*/ 	.word	0xffffffff


	//   ....[89]....
        /*0358*/ 	.word	0xffffffff


	//   ....[90]....
        /*035c*/ 	.word	0xffffffff


	//   ....[91]....
        /*0360*/ 	.word	0xffffffff


	//   ....[92]....
        /*0364*/ 	.word	0xffffffff


	//   ....[93]....
        /*0368*/ 	.word	0xffffffff


	//   ....[94]....
        /*036c*/ 	.word	0xffffffff


	//   ....[95]....
        /*0370*/ 	.word	0xffffffff


	//   ....[96]....
        /*0374*/ 	.word	0xffffffff


	//   ....[97]....
        /*0378*/ 	.word	0xffffffff


	//   ....[98]....
        /*037c*/ 	.word	0xffffffff


	//   ....[99]....
        /*0380*/ 	.word	0xffffffff


	//   ....[100]....
        /*0384*/ 	.word	0xffffffff


	//   ....[101]....
        /*0388*/ 	.word	0xffffffff


	//   ....[102]....
        /*038c*/ 	.word	0xffffffff


	//   ....[103]....
        /*0390*/ 	.word	0xffffffff


	//   ....[104]....
        /*0394*/ 	.word	0xffffffff


	//   ....[105]....
        /*0398*/ 	.word	0xffffffff


	//   ....[106]....
        /*039c*/ 	.word	0xffffffff


	//   ....[107]....
        /*03a0*/ 	.word	0xffffffff


	//   ....[108]....
        /*03a4*/ 	.word	0xffffffff


	//   ....[109]....
        /*03a8*/ 	.word	0xffffffff


	//   ....[110]....
        /*03ac*/ 	.word	0xffffffff


	//   ....[111]....
        /*03b0*/ 	.word	0xffffffff


	//   ....[112]....
        /*03b4*/ 	.word	0xffffffff


	//   ....[113]....
        /*03b8*/ 	.word	0xffffffff


	//   ....[114]....
        /*03bc*/ 	.word	0xffffffff


	//   ....[115]....
        /*03c0*/ 	.word	0xffffffff


	//   ....[116]....
        /*03c4*/ 	.word	0xffffffff


	//   ....[117]....
        /*03c8*/ 	.word	0xffffffff


	//   ....[118]....
        /*03cc*/ 	.word	0xffffffff


	//   ....[119]....
        /*03d0*/ 	.word	0xffffffff


	//   ....[120]....
        /*03d4*/ 	.word	0xffffffff


	//   ....[121]....
        /*03d8*/ 	.word	0xffffffff


	//   ....[122]....
        /*03dc*/ 	.word	0xffffffff


	//   ....[123]....
        /*03e0*/ 	.word	0xffffffff


	//   ....[124]....
        /*03e4*/ 	.word	0xffffffff


	//   ....[125]....
        /*03e8*/ 	.word	0xffffffff


	//   ....[126]....
        /*03ec*/ 	.word	0xffffffff


	//   ....[127]....
        /*03f0*/ 	.word	0xffffffff


	//   ....[128]....
        /*03f4*/ 	.word	0xffffffff


	//   ....[129]....
        /*03f8*/ 	.word	0xffffffff


	//   ....[130]....
        /*03fc*/ 	.word	0xffffffff


	//   ....[131]....
        /*0400*/ 	.word	0xffffffff


	//   ....[132]....
        /*0404*/ 	.word	0xffffffff


	//   ....[133]....
        /*0408*/ 	.word	0xffffffff


	//   ....[134]....
        /*040c*/ 	.word	0xffffffff


	//   ....[135]....
        /*0410*/ 	.word	0xffffffff


	//   ....[136]....
        /*0414*/ 	.word	0xffffffff


	//   ....[137]....
        /*0418*/ 	.word	0xffffffff


	//   ....[138]....
        /*041c*/ 	.word	0xffffffff


	//   ....[139]....
        /*0420*/ 	.word	0xffffffff


	//   ....[140]....
        /*0424*/ 	.word	0xffffffff


	//   ....[141]....
        /*0428*/ 	.word	0xffffffff


	//   ....[142]....
        /*042c*/ 	.word	0xffffffff


	//   ....[143]....
        /*0430*/ 	.word	0xffffffff


	//   ....[144]....
        /*0434*/ 	.word	0xffffffff


	//   ....[145]....
        /*0438*/ 	.word	0xffffffff


	//   ....[146]....
        /*043c*/ 	.word	0xffffffff


	//   ....[147]....
        /*0440*/ 	.word	0xffffffff


	//   ....[148]....
        /*0444*/ 	.word	0xffffffff


	//   ....[149]....
        /*0448*/ 	.word	0xffffffff


	//   ....[150]....
        /*044c*/ 	.word	0xffffffff


	//   ....[151]....
        /*0450*/ 	.word	0xffffffff


	//   ....[152]....
        /*0454*/ 	.word	0xffffffff


	//   ....[153]....
        /*0458*/ 	.word	0xffffffff


	//   ....[154]....
        /*045c*/ 	.word	0xffffffff


	//   ....[155]....
        /*0460*/ 	.word	0xffffffff


	//   ....[156]....
        /*0464*/ 	.word	0xffffffff


	//   ....[157]....
        /*0468*/ 	.word	0xffffffff


	//   ....[158]....
        /*046c*/ 	.word	0xffffffff


	//   ....[159]....
        /*0470*/ 	.word	0xffffffff


	//   ....[160]....
        /*0474*/ 	.word	0xffffffff


	//   ....[161]....
        /*0478*/ 	.word	0xffffffff


	//   ....[162]....
        /*047c*/ 	.word	0xffffffff


	//   ....[163]....
        /*0480*/ 	.word	0xffffffff


	//   ....[164]....
        /*0484*/ 	.word	0xffffffff


	//   ....[165]....
        /*0488*/ 	.word	0xffffffff


	//   ....[166]....
        /*048c*/ 	.word	0xffffffff


	//   ....[167]....
        /*0490*/ 	.word	0xffffffff


	//   ....[168]....
        /*0494*/ 	.word	0xffffffff


	//   ....[169]....
        /*0498*/ 	.word	0xffffffff


	//   ....[170]....
        /*049c*/ 	.word	0xffffffff


	//   ....[171]....
        /*04a0*/ 	.word	0xffffffff


	//   ....[172]....
        /*04a4*/ 	.word	0xffffffff


	//   ....[173]....
        /*04a8*/ 	.word	0xffffffff


	//   ....[174]....
        /*04ac*/ 	.word	0xffffffff


	//   ....[175]....
        /*04b0*/ 	.word	0xffffffff


	//   ....[176]....
        /*04b4*/ 	.word	0xffffffff


	//   ....[177]....
        /*04b8*/ 	.word	0xffffffff


	//   ....[178]....
        /*04bc*/ 	.word	0xffffffff


	//   ....[179]....
        /*04c0*/ 	.word	0xffffffff


	//   ....[180]....
        /*04c4*/ 	.word	0xffffffff


	//   ....[181]....
        /*04c8*/ 	.word	0xffffffff


	//   ....[182]....
        /*04cc*/ 	.word	0xffffffff


	//   ....[183]....
        /*04d0*/ 	.word	0xffffffff


	//   ....[184]....
        /*04d4*/ 	.word	0xffffffff


	//   ....[185]....
        /*04d8*/ 	.word	0xffffffff


	//   ....[186]....
        /*04dc*/ 	.word	0xffffffff


	//   ....[187]....
        /*04e0*/ 	.word	0xffffffff


	//   ....[188]....
        /*04e4*/ 	.word	0xffffffff


	//   ....[189]....
        /*04e8*/ 	.word	0xffffffff


	//   ....[190]....
        /*04ec*/ 	.word	0xffffffff


	//   ....[191]....
        /*04f0*/ 	.word	0xffffffff


	//   ....[192]....
        /*04f4*/ 	.word	0xffffffff


	//   ....[193]....
        /*04f8*/ 	.word	0xffffffff


	//   ....[194]....
        /*04fc*/ 	.word	0xffffffff


	//   ....[195]....
        /*0500*/ 	.word	0xffffffff


	//   ....[196]....
        /*0504*/ 	.word	0xffffffff


	//   ....[197]....
        /*0508*/ 	.word	0xffffffff


	//   ....[198]....
        /*050c*/ 	.word	0xffffffff


	//   ....[199]....
        /*0510*/ 	.word	0xffffffff


	//   ....[200]....
        /*0514*/ 	.word	0xffffffff


	//   ....[201]....
        /*0518*/ 	.word	0xffffffff


	//   ....[202]....
        /*051c*/ 	.word	0xffffffff


	//   ....[203]....
        /*0520*/ 	.word	0xffffffff


	//   ....[204]....
        /*0524*/ 	.word	0xffffffff


	//   ....[205]....
        /*0528*/ 	.word	0xffffffff


	//   ....[206]....
        /*052c*/ 	.word	0xffffffff


	//   ....[207]....
        /*0530*/ 	.word	0xffffffff


	//   ....[208]....
        /*0534*/ 	.word	0xffffffff


	//   ....[209]....
        /*0538*/ 	.word	0xffffffff


	//   ....[210]....
        /*053c*/ 	.word	0xffffffff


	//   ....[211]....
        /*0540*/ 	.word	0xffffffff


	//   ....[212]....
        /*0544*/ 	.word	0xffffffff


	//   ....[213]....
        /*0548*/ 	.word	0xffffffff


	//   ....[214]....
        /*054c*/ 	.word	0xffffffff


	//   ....[215]....
        /*0550*/ 	.word	0xffffffff


	//   ....[216]....
        /*0554*/ 	.word	0xffffffff


	//   ....[217]....
        /*0558*/ 	.word	0xffffffff


	//   ....[218]....
        /*055c*/ 	.word	0xffffffff


	//   ....[219]....
        /*0560*/ 	.word	0xffffffff


	//   ....[220]....
        /*0564*/ 	.word	0xffffffff


	//   ....[221]....
        /*0568*/ 	.word	0xffffffff


	//   ....[222]....
        /*056c*/ 	.word	0xffffffff


	//   ....[223]....
        /*0570*/ 	.word	0xffffffff


	//   ....[224]....
        /*0574*/ 	.word	0xffffffff


	//   ....[225]....
        /*0578*/ 	.word	0xffffffff


	//   ....[226]....
        /*057c*/ 	.word	0xffffffff


	//   ....[227]....
        /*0580*/ 	.word	0xffffffff


	//   ....[228]....
        /*0584*/ 	.word	0xffffffff


	//   ....[229]....
        /*0588*/ 	.word	0xffffffff


	//   ....[230]....
        /*058c*/ 	.word	0xffffffff


	//   ....[231]....
        /*0590*/ 	.word	0xffffffff


	//   ....[232]....
        /*0594*/ 	.word	0xffffffff


	//   ....[233]....
        /*0598*/ 	.word	0xffffffff


	//   ....[234]....
        /*059c*/ 	.word	0xffffffff


	//   ....[235]....
        /*05a0*/ 	.word	0xffffffff


	//   ....[236]....
        /*05a4*/ 	.word	0xffffffff


	//   ....[237]....
        /*05a8*/ 	.word	0xffffffff


	//   ....[238]....
        /*05ac*/ 	.word	0xffffffff


	//   ....[239]....
        /*05b0*/ 	.word	0xffffffff


	//   ....[240]....
        /*05b4*/ 	.word	0xffffffff


	//   ....[241]....
        /*05b8*/ 	.word	0xffffffff


	//   ....[242]....
        /*05bc*/ 	.word	0xffffffff


	//   ....[243]....
        /*05c0*/ 	.word	0xffffffff


	//   ....[244]....
        /*05c4*/ 	.word	0xffffffff


	//   ....[245]....
        /*05c8*/ 	.word	0xffffffff


	//   ....[246]....
        /*05cc*/ 	.word	0xffffffff


	//   ....[247]....
        /*05d0*/ 	.word	0xffffffff


	//   ....[248]....
        /*05d4*/ 	.word	0xffffffff


	//   ....[249]....
        /*05d8*/ 	.word	0xffffffff


	//   ....[250]....
        /*05dc*/ 	.word	0xffffffff


	//   ....[251]....
        /*05e0*/ 	.word	0xffffffff


	//   ....[252]....
        /*05e4*/ 	.word	0xffffffff


	//   ....[253]....
        /*05e8*/ 	.word	0xffffffff


	//   ....[254]....
        /*05ec*/ 	.word	0xffffffff


	//   ....[255]....
        /*05f0*/ 	.word	0xffffffff


	//   ....[0]....
        /*05f4*/ 	.word	0x05000000


	//   ....[1]....
        /*05f8*/ 	.word	0x05000000


	//   ....[2]....
        /*05fc*/ 	.word	0x05000000


	//   ....[3]....
        /*0600*/ 	.word	0x05000000


	//   ....[4]....
        /*0604*/ 	.word	0x05000000


	//   ....[5]....
        /*0608*/ 	.word	0x05000000


	//   ....[6]....
        /*060c*/ 	.word	0x05000000


	//   ....[7]....
        /*0610*/ 	.word	0x05000000


	//   ....[8]....
        /*0614*/ 	.word	0x05000000


	//   ....[9]....
        /*0618*/ 	.word	0x05000000


	//   ....[10]....
        /*061c*/ 	.word	0x05000000


	//   ....[11]....
        /*0620*/ 	.word	0x05000000


	//   ....[12]....
        /*0624*/ 	.word	0x05000000


	//   ....[13]....
        /*0628*/ 	.word	0x05000000


	//   ....[14]....
        /*062c*/ 	.word	0x05000000


	//   ....[15]....
        /*0630*/ 	.word	0x05000000


	//   ....[16]....
        /*0634*/ 	.word	0x05000000


	//   ....[17]....
        /*0638*/ 	.word	0x05000000


	//   ....[18]....
        /*063c*/ 	.word	0x05000000


	//   ....[19]....
        /*0640*/ 	.word	0x05000000


	//   ....[20]....
        /*0644*/ 	.word	0x05000000


	//   ....[21]....
        /*0648*/ 	.word	0x05000000


	//   ....[22]....
        /*064c*/ 	.word	0x05000000


	//   ....[23]....
        /*0650*/ 	.word	0x05000000


	//   ....[24]....
        /*0654*/ 	.word	0x05000000


	//   ....[25]....
        /*0658*/ 	.word	0x05000000


	//   ....[26]....
        /*065c*/ 	.word	0x05000000


	//   ....[27]....
        /*0660*/ 	.word	0x05000000


	//   ....[28]....
        /*0664*/ 	.word	0x05000000


	//   ....[29]....
        /*0668*/ 	.word	0x05000000


	//   ....[30]....
        /*066c*/ 	.word	0x05000000


	//   ....[31]....
        /*0670*/ 	.word	0x05000000


	//   ....[32]....
        /*0674*/ 	.word	0x05000000


	//   ....[33]....
        /*0678*/ 	.word	0x05000000


	//   ....[34]....
        /*067c*/ 	.word	0x05000000


	//   ....[35]....
        /*0680*/ 	.word	0x05000000


	//   ....[36]....
        /*0684*/ 	.word	0x05000000


	//   ....[37]....
        /*0688*/ 	.word	0x05000000


	//   ....[38]....
        /*068c*/ 	.word	0x05000000


	//   ....[39]....
        /*0690*/ 	.word	0x05000000


	//   ....[40]....
        /*0694*/ 	.word	0x05000000


	//   ....[41]....
        /*0698*/ 	.word	0x05000000


	//   ....[42]....
        /*069c*/ 	.word	0x05000000


	//   ....[43]....
        /*06a0*/ 	.word	0x05000000


	//   ....[44]....
        /*06a4*/ 	.word	0x05000000


	//   ....[45]....
        /*06a8*/ 	.word	0x05000000


	//   ....[46]....
        /*06ac*/ 	.word	0x05000000


	//   ....[47]....
        /*06b0*/ 	.word	0x05000000


	//   ....[48]....
        /*06b4*/ 	.word	0x05000000


	//   ....[49]....
        /*06b8*/ 	.word	0x05000000


	//   ....[50]....
        /*06bc*/ 	.word	0x05000000


	//   ....[51]....
        /*06c0*/ 	.word	0x05000000


	//   ....[52]....
        /*06c4*/ 	.word	0x05000000


	//   ....[53]....
        /*06c8*/ 	.word	0x05000000


	//   ....[54]....
        /*06cc*/ 	.word	0x05000000


	//   ....[55]....
        /*06d0*/ 	.word	0x05000000


	//   ....[56]....
        /*06d4*/ 	.word	0x05000000


	//   ....[57]....
        /*06d8*/ 	.word	0x05000000


	//   ....[58]....
        /*06dc*/ 	.word	0x05000000


	//   ....[59]....
        /*06e0*/ 	.word	0x05000000


	//   ....[60]....
        /*06e4*/ 	.word	0x05000000


	//   ....[61]....
        /*06e8*/ 	.word	0x05000000


	//   ....[62]....
        /*06ec*/ 	.word	0x05000000


	//   ....[63]....
        /*06f0*/ 	.word	0x05000000


	//   ....[64]....
        /*06f4*/ 	.word	0x05000000


	//   ....[65]....
        /*06f8*/ 	.word	0x05000000


	//   ....[66]....
        /*06fc*/ 	.word	0x05000000


	//   ....[67]....
        /*0700*/ 	.word	0x05000000


	//   ....[68]....
        /*0704*/ 	.word	0x05000000


	//   ....[69]....
        /*0708*/ 	.word	0x05000000


	//   ....[70]....
        /*070c*/ 	.word	0x05000000


	//   ....[71]....
        /*0710*/ 	.word	0x05000000


	//   ....[72]....
        /*0714*/ 	.word	0x05000000


	//   ....[73]....
        /*0718*/ 	.word	0x05000000


	//   ....[74]....
        /*071c*/ 	.word	0x05000000


	//   ....[75]....
        /*0720*/ 	.word	0x05000000


	//   ....[76]....
        /*0724*/ 	.word	0x05000000


	//   ....[77]....
        /*0728*/ 	.word	0x05000000


	//   ....[78]....
        /*072c*/ 	.word	0x05000000


	//   ....[79]....
        /*0730*/ 	.word	0x05000000


	//   ....[80]....
        /*0734*/ 	.word	0x05000000


	//   ....[81]....
        /*0738*/ 	.word	0x05000000


	//   ....[82]....
        /*073c*/ 	.word	0x05000000


	//   ....[83]....
        /*0740*/ 	.word	0x05000000


	//   ....[84]....
        /*0744*/ 	.word	0x05000000


	//   ....[85]....
        /*0748*/ 	.word	0x05000000


	//   ....[86]....
        /*074c*/ 	.word	0x05000000


	//   ....[87]....
        /*0750*/ 	.word	0x05000000


	//   ....[88]....
        /*0754*/ 	.word	0x05000000


	//   ....[89]....
        /*0758*/ 	.word	0x05000000


	//   ....[90]....
        /*075c*/ 	.word	0x05000000


	//   ....[91]....
        /*0760*/ 	.word	0x05000000


	//   ....[92]....
        /*0764*/ 	.word	0x05000000


	//   ....[93]....
        /*0768*/ 	.word	0x05000000


	//   ....[94]....
        /*076c*/ 	.word	0x05000000


	//   ....[95]....
        /*0770*/ 	.word	0x05000000


	//   ....[96]....
        /*0774*/ 	.word	0x05000000


	//   ....[97]....
        /*0778*/ 	.word	0x05000000


	//   ....[98]....
        /*077c*/ 	.word	0x05000000


	//   ....[99]....
        /*0780*/ 	.word	0x05000000


	//   ....[100]....
        /*0784*/ 	.word	0x05000000


	//   ....[101]....
        /*0788*/ 	.word	0x05000000


	//   ....[102]....
        /*078c*/ 	.word	0x05000000


	//   ....[103]....
        /*0790*/ 	.word	0x05000000


	//   ....[104]....
        /*0794*/ 	.word	0x05000000


	//   ....[105]....
        /*0798*/ 	.word	0x05000000


	//   ....[106]....
        /*079c*/ 	.word	0x05000000


	//   ....[107]....
        /*07a0*/ 	.word	0x05000000


	//   ....[108]....
        /*07a4*/ 	.word	0x05000000


	//   ....[109]....
        /*07a8*/ 	.word	0x05000000


	//   ....[110]....
        /*07ac*/ 	.word	0x05000000


	//   ....[111]....
        /*07b0*/ 	.word	0x05000000


	//   ....[112]....
        /*07b4*/ 	.word	0x05000000


	//   ....[113]....
        /*07b8*/ 	.word	0x05000000


	//   ....[114]....
        /*07bc*/ 	.word	0x05000000


	//   ....[115]....
        /*07c0*/ 	.word	0x05000000


	//   ....[116]....
        /*07c4*/ 	.word	0x05000000


	//   ....[117]....
        /*07c8*/ 	.word	0x05000000


	//   ....[118]....
        /*07cc*/ 	.word	0x05000000


	//   ....[119]....
        /*07d0*/ 	.word	0x05000000


	//   ....[120]....
        /*07d4*/ 	.word	0x05000000


	//   ....[121]....
        /*07d8*/ 	.word	0x05000000


	//   ....[122]....
        /*07dc*/ 	.word	0x05000000


	//   ....[123]....
        /*07e0*/ 	.word	0x05000000


	//   ....[124]....
        /*07e4*/ 	.word	0x05000000


	//   ....[125]....
        /*07e8*/ 	.word	0x05000000


	//   ....[126]....
        /*07ec*/ 	.word	0x05000000


	//   ....[127]....
        /*07f0*/ 	.word	0x05000000


	//   ....[128]....
        /*07f4*/ 	.word	0x05000000


	//   ....[129]....
        /*07f8*/ 	.word	0x05000000


	//   ....[130]....
        /*07fc*/ 	.word	0x05000000


	//   ....[131]....
        /*0800*/ 	.word	0x05000000


	//   ....[132]....
        /*0804*/ 	.word	0x05000000


	//   ....[133]....
        /*0808*/ 	.word	0x05000000


	//   ....[134]....
        /*080c*/ 	.word	0x05000000


	//   ....[135]....
        /*0810*/ 	.word	0x05000000


	//   ....[136]....
        /*0814*/ 	.word	0x05000000


	//   ....[137]....
        /*0818*/ 	.word	0x05000000


	//   ....[138]....
        /*081c*/ 	.word	0x05000000


	//   ....[139]....
        /*0820*/ 	.word	0x05000000


	//   ....[140]....
        /*0824*/ 	.word	0x05000000


	//   ....[141]....
        /*0828*/ 	.word	0x05000000


	//   ....[142]....
        /*082c*/ 	.word	0x05000000


	//   ....[143]....
        /*0830*/ 	.word	0x05000000


	//   ....[144]....
        /*0834*/ 	.word	0x05000000


	//   ....[145]....
        /*0838*/ 	.word	0x05000000


	//   ....[146]....
        /*083c*/ 	.word	0x05000000


	//   ....[147]....
        /*0840*/ 	.word	0x05000000


	//   ....[148]....
        /*0844*/ 	.word	0x05000000


	//   ....[149]....
        /*0848*/ 	.word	0x05000000


	//   ....[150]....
        /*084c*/ 	.word	0x05000000


	//   ....[151]....
        /*0850*/ 	.word	0x05000000


	//   ....[152]....
        /*0854*/ 	.word	0x05000000


	//   ....[153]....
        /*0858*/ 	.word	0x05000000


	//   ....[154]....
        /*085c*/ 	.word	0x05000000


	//   ....[155]....
        /*0860*/ 	.word	0x05000000


	//   ....[156]....
        /*0864*/ 	.word	0x05000000


	//   ....[157]....
        /*0868*/ 	.word	0x05000000


	//   ....[158]....
        /*086c*/ 	.word	0x05000000


	//   ....[159]....
        /*0870*/ 	.word	0x05000000


	//   ....[160]....
        /*0874*/ 	.word	0x05000000


	//   ....[161]....
        /*0878*/ 	.word	0x05000000


	//   ....[162]....
        /*087c*/ 	.word	0x05000000


	//   ....[163]....
        /*0880*/ 	.word	0x05000000


	//   ....[164]....
        /*0884*/ 	.word	0x05000000


	//   ....[165]....
        /*0888*/ 	.word	0x05000000


	//   ....[166]....
        /*088c*/ 	.word	0x05000000


	//   ....[167]....
        /*0890*/ 	.word	0x05000000


	//   ....[168]....
        /*0894*/ 	.word	0x05000000


	//   ....[169]....
        /*0898*/ 	.word	0x05000000


	//   ....[170]....
        /*089c*/ 	.word	0x05000000


	//   ....[171]....
        /*08a0*/ 	.word	0x05000000


	//   ....[172]....
        /*08a4*/ 	.word	0x05000000


	//   ....[173]....
        /*08a8*/ 	.word	0x05000000


	//   ....[174]....
        /*08ac*/ 	.word	0x05000000


	//   ....[175]....
        /*08b0*/ 	.word	0x05000000


	//   ....[176]....
        /*08b4*/ 	.word	0x05000000


	//   ....[177]....
        /*08b8*/ 	.word	0x05000000


	//   ....[178]....
        /*08bc*/ 	.word	0x05000000


	//   ....[179]....
        /*08c0*/ 	.word	0x05000000


	//   ....[180]....
        /*08c4*/ 	.word	0x05000000


	//   ....[181]....
        /*08c8*/ 	.word	0x05000000


	//   ....[182]....
        /*08cc*/ 	.word	0x05000000


	//   ....[183]....
        /*08d0*/ 	.word	0x05000000


	//   ....[184]....
        /*08d4*/ 	.word	0x05000000


	//   ....[185]....
        /*08d8*/ 	.word	0x05000000


	//   ....[186]....
        /*08dc*/ 	.word	0x05000000


	//   ....[187]....
        /*08e0*/ 	.word	0x05000000


	//   ....[188]....
        /*08e4*/ 	.word	0x05000000


	//   ....[189]....
        /*08e8*/ 	.word	0x05000000


	//   ....[190]....
        /*08ec*/ 	.word	0x05000000


	//   ....[191]....
        /*08f0*/ 	.word	0x05000000


	//   ....[192]....
        /*08f4*/ 	.word	0x05000000


	//   ....[193]....
        /*08f8*/ 	.word	0x05000000


	//   ....[194]....
        /*08fc*/ 	.word	0x05000000


	//   ....[195]....
        /*0900*/ 	.word	0x05000000


	//   ....[196]....
        /*0904*/ 	.word	0x05000000


	//   ....[197]....
        /*0908*/ 	.word	0x05000000


	//   ....[198]....
        /*090c*/ 	.word	0x05000000


	//   ....[199]....
        /*0910*/ 	.word	0x05000000


	//   ....[200]....
        /*0914*/ 	.word	0x05000000


	//   ....[201]....
        /*0918*/ 	.word	0x05000000


	//   ....[202]....
        /*091c*/ 	.word	0x05000000


	//   ....[203]....
        /*0920*/ 	.word	0x05000000


	//   ....[204]....
        /*0924*/ 	.word	0x05000000


	//   ....[205]....
        /*0928*/ 	.word	0x05000000


	//   ....[206]....
        /*092c*/ 	.word	0x05000000


	//   ....[207]....
        /*0930*/ 	.word	0x05000000


	//   ....[208]....
        /*0934*/ 	.word	0x05000000


	//   ....[209]....
        /*0938*/ 	.word	0x05000000


	//   ....[210]....
        /*093c*/ 	.word	0x05000000


	//   ....[211]....
        /*0940*/ 	.word	0x05000000


	//   ....[212]....
        /*0944*/ 	.word	0x05000000


	//   ....[213]....
        /*0948*/ 	.word	0x05000000


	//   ....[214]....
        /*094c*/ 	.word	0x05000000


	//   ....[215]....
        /*0950*/ 	.word	0x05000000


	//   ....[216]....
        /*0954*/ 	.word	0x05000000


	//   ....[217]....
        /*0958*/ 	.word	0x05000000


	//   ....[218]....
        /*095c*/ 	.word	0x05000000


	//   ....[219]....
        /*0960*/ 	.word	0x05000000


	//   ....[220]....
        /*0964*/ 	.word	0x05000000


	//   ....[221]....
        /*0968*/ 	.word	0x05000000


	//   ....[222]....
        /*096c*/ 	.word	0x05000000


	//   ....[223]....
        /*0970*/ 	.word	0x05000000


	//   ....[224]....
        /*0974*/ 	.word	0x05000000


	//   ....[225]....
        /*0978*/ 	.word	0x05000000


	//   ....[226]....
        /*097c*/ 	.word	0x05000000


	//   ....[227]....
        /*0980*/ 	.word	0x05000000


	//   ....[228]....
        /*0984*/ 	.word	0x05000000


	//   ....[229]....
        /*0988*/ 	.word	0x05000000


	//   ....[230]....
        /*098c*/ 	.word	0x05000000


	//   ....[231]....
        /*0990*/ 	.word	0x05000000


	//   ....[232]....
        /*0994*/ 	.word	0x05000000


	//   ....[233]....
        /*0998*/ 	.word	0x05000000


	//   ....[234]....
        /*099c*/ 	.word	0x05000000


	//   ....[235]....
        /*09a0*/ 	.word	0x05000000


	//   ....[236]....
        /*09a4*/ 	.word	0x05000000


	//   ....[237]....
        /*09a8*/ 	.word	0x05000000


	//   ....[238]....
        /*09ac*/ 	.word	0x05000000


	//   ....[239]....
        /*09b0*/ 	.word	0x05000000


	//   ....[240]....
        /*09b4*/ 	.word	0x05000000


	//   ....[241]....
        /*09b8*/ 	.word	0x05000000


	//   ....[242]....
        /*09bc*/ 	.word	0x05000000


	//   ....[243]....
        /*09c0*/ 	.word	0x05000000


	//   ....[244]....
        /*09c4*/ 	.word	0x05000000


	//   ....[245]....
        /*09c8*/ 	.word	0x05000000


	//   ....[246]....
        /*09cc*/ 	.word	0x05000000


	//   ....[247]....
        /*09d0*/ 	.word	0x05000000


	//   ....[248]....
        /*09d4*/ 	.word	0x05000000


	//   ....[249]....
        /*09d8*/ 	.word	0x05000000


	//   ....[250]....
        /*09dc*/ 	.word	0x05000000


	//   ....[251]....
        /*09e0*/ 	.word	0x05000000


	//   ....[252]....
        /*09e4*/ 	.word	0x05000000


	//   ....[253]....
        /*09e8*/ 	.word	0x05000000


	//   ....[254]....
        /*09ec*/ 	.word	0x05000000


	//   ....[255]....
        /*09f0*/ 	.word	0x05000000


	//----- nvinfo : EIATTR_COOP_GROUP_INSTR_OFFSETS
	.align		4
.L_367:
        /*09f4*/ 	.byte	0x04, 0x28
        /*09f6*/ 	.short	(.L_369 - .L_368)


	//   ....[0]....
.L_368:
        /*09f8*/ 	.word	0x00002830


	//   ....[1]....
        /*09fc*/ 	.word	0x00002850


	//   ....[2]....
        /*0a00*/ 	.word	0x00002870


	//   ....[3]....
        /*0a04*/ 	.word	0x00002890


	//   ....[4]....
        /*0a08*/ 	.word	0x00003710


	//   ....[5]....
        /*0a0c*/ 	.word	0x00003730


	//   ....[6]....
        /*0a10*/ 	.word	0x00003750


	//   ....[7]....
        /*0a14*/ 	.word	0x00003770


	//   ....[8]....
        /*0a18*/ 	.word	0x000045f0


	//   ....[9]....
        /*0a1c*/ 	.word	0x00004610


	//   ....[10]....
        /*0a20*/ 	.word	0x00004630


	//   ....[11]....
        /*0a24*/ 	.word	0x00004650


	//   ....[12]....
        /*0a28*/ 	.word	0x000054e0


	//   ....[13]....
        /*0a2c*/ 	.word	0x00005500


	//   ....[14]....
        /*0a30*/ 	.word	0x00005520


	//   ....[15]....
        /*0a34*/ 	.word	0x00005540


	//   ....[16]....
        /*0a38*/ 	.word	0x000062f0


	//   ....[17]....
        /*0a3c*/ 	.word	0x00006310


	//   ....[18]....
        /*0a40*/ 	.word	0x00006330


	//   ....[19]....
        /*0a44*/ 	.word	0x00006350


	//   ....[20]....
        /*0a48*/ 	.word	0x000071c0


	//   ....[21]....
        /*0a4c*/ 	.word	0x000071e0


	//   ....[22]....
        /*0a50*/ 	.word	0x00007200


	//   ....[23]....
        /*0a54*/ 	.word	0x00007220


	//   ....[24]....
        /*0a58*/ 	.word	0x00008090


	//   ....[25]....
        /*0a5c*/ 	.word	0x000080b0


	//   ....[26]....
        /*0a60*/ 	.word	0x000080d0


	//   ....[27]....
        /*0a64*/ 	.word	0x000080f0


	//   ....[28]....
        /*0a68*/ 	.word	0x00008f70


	//   ....[29]....
        /*0a6c*/ 	.word	0x00008f90


	//   ....[30]....
        /*0a70*/ 	.word	0x00008fb0


	//   ....[31]....
        /*0a74*/ 	.word	0x00008fd0


	//   ....[32]....
        /*0a78*/ 	.word	0x0000a270


	//   ....[33]....
        /*0a7c*/ 	.word	0x0000a290


	//   ....[34]....
        /*0a80*/ 	.word	0x0000a2b0


	//   ....[35]....
        /*0a84*/ 	.word	0x0000a2d0


	//   ....[36]....
        /*0a88*/ 	.word	0x0000b0b0


	//   ....[37]....
        /*0a8c*/ 	.word	0x0000b0d0


	//   ....[38]....
        /*0a90*/ 	.word	0x0000b0f0


	//   ....[39]....
        /*0a94*/ 	.word	0x0000b110


	//   ....[40]....
        /*0a98*/ 	.word	0x0000bd00


	//   ....[41]....
        /*0a9c*/ 	.word	0x0000bd20


	//   ....[42]....
        /*0aa0*/ 	.word	0x0000bd40


	//   ....[43]....
        /*0aa4*/ 	.word	0x0000bd60


	//   ....[44]....
        /*0aa8*/ 	.word	0x0000cb30


	//   ....[45]....
        /*0aac*/ 	.word	0x0000cb50


	//   ....[46]....
        /*0ab0*/ 	.word	0x0000cb70


	//   ....[47]....
        /*0ab4*/ 	.word	0x0000cb90


	//   ....[48]....
        /*0ab8*/ 	.word	0x0000dc60


	//   ....[49]....
        /*0abc*/ 	.word	0x0000dc80


	//   ....[50]....
        /*0ac0*/ 	.word	0x0000dca0


	//   ....[51]....
        /*0ac4*/ 	.word	0x0000dcc0


	//   ....[52]....
        /*0ac8*/ 	.word	0x0000eaa0


	//   ....[53]....
        /*0acc*/ 	.word	0x0000eac0


	//   ....[54]....
        /*0ad0*/ 	.word	0x0000eae0


	//   ....[55]....
        /*0ad4*/ 	.word	0x0000eb00


	//   ....[56]....
        /*0ad8*/ 	.word	0x0000f710


	//   ....[57]....
        /*0adc*/ 	.word	0x0000f730


	//   ....[58]....
        /*0ae0*/ 	.word	0x0000f750


	//   ....[59]....
        /*0ae4*/ 	.word	0x0000f770


	//   ....[60]....
        /*0ae8*/ 	.word	0x00010540


	//   ....[61]....
        /*0aec*/ 	.word	0x00010560


	//   ....[62]....
        /*0af0*/ 	.word	0x00010580


	//   ....[63]....
        /*0af4*/ 	.word	0x000105a0


	//   ....[64]....
        /*0af8*/ 	.word	0x00011870


	//   ....[65]....
        /*0afc*/ 	.word	0x00011890


	//   ....[66]....
        /*0b00*/ 	.word	0x000118b0


	//   ....[67]....
        /*0b04*/ 	.word	0x000118d0


	//   ....[68]....
        /*0b08*/ 	.word	0x000118f0


	//   ....[69]....
        /*0b0c*/ 	.word	0x00011910


	//   ....[70]....
        /*0b10*/ 	.word	0x00011c90


	//   ....[71]....
        /*0b14*/ 	.word	0x00011cb0


	//   ....[72]....
        /*0b18*/ 	.word	0x00011cd0


	//   ....[73]....
        /*0b1c*/ 	.word	0x00011cf0


	//   ....[74]....
        /*0b20*/ 	.word	0x00011d10


	//   ....[75]....
        /*0b24*/ 	.word	0x00011d30


	//   ....[76]....
        /*0b28*/ 	.word	0x00012090


	//   ....[77]....
        /*0b2c*/ 	.word	0x000120b0


	//   ....[78]....
        /*0b30*/ 	.word	0x000120d0


	//   ....[79]....
        /*0b34*/ 	.word	0x000120f0


	//   ....[80]....
        /*0b38*/ 	.word	0x00012110


	//   ....[81]....
        /*0b3c*/ 	.word	0x00012130


	//   ....[82]....
        /*0b40*/ 	.word	0x00012490


	//   ....[83]....
        /*0b44*/ 	.word	0x000124b0


	//   ....[84]....
        /*0b48*/ 	.word	0x000124d0


	//   ....[85]....
        /*0b4c*/ 	.word	0x000124f0


	//   ....[86]....
        /*0b50*/ 	.word	0x00012510


	//   ....[87]....
        /*0b54*/ 	.word	0x00012530


	//   ....[88]....
        /*0b58*/ 	.word	0x00012890


	//   ....[89]....
        /*0b5c*/ 	.word	0x000128b0


	//   ....[90]....
        /*0b60*/ 	.word	0x000128d0


	//   ....[91]....
        /*0b64*/ 	.word	0x000128f0


	//   ....[92]....
        /*0b68*/ 	.word	0x00012910


	//   ....[93]....
        /*0b6c*/ 	.word	0x00012930


	//   ....[94]....
        /*0b70*/ 	.word	0x00012c90


	//   ....[95]....
        /*0b74*/ 	.word	0x00012cb0


	//   ....[96]....
        /*0b78*/ 	.word	0x00012cd0


	//   ....[97]....
        /*0b7c*/ 	.word	0x00012cf0


	//   ....[98]....
        /*0b80*/ 	.word	0x00012d10


	//   ....[99]....
        /*0b84*/ 	.word	0x00012d30


	//   ....[100]....
        /*0b88*/ 	.word	0x00013090


	//   ....[101]....
        /*0b8c*/ 	.word	0x000130b0


	//   ....[102]....
        /*0b90*/ 	.word	0x000130d0


	//   ....[103]....
        /*0b94*/ 	.word	0x000130f0


	//   ....[104]....
        /*0b98*/ 	.word	0x00013110


	//   ....[105]....
        /*0b9c*/ 	.word	0x00013130


	//   ....[106]....
        /*0ba0*/ 	.word	0x00013490


	//   ....[107]....
        /*0ba4*/ 	.word	0x000134b0


	//   ....[108]....
        /*0ba8*/ 	.word	0x000134d0


	//   ....[109]....
        /*0bac*/ 	.word	0x000134f0


	//   ....[110]....
        /*0bb0*/ 	.word	0x00013510


	//   ....[111]....
        /*0bb4*/ 	.word	0x00013530


	//   ....[112]....
        /*0bb8*/ 	.word	0x00013890


	//   ....[113]....
        /*0bbc*/ 	.word	0x000138b0


	//   ....[114]....
        /*0bc0*/ 	.word	0x000138d0


	//   ....[115]....
        /*0bc4*/ 	.word	0x000138f0


	//   ....[116]....
        /*0bc8*/ 	.word	0x00013910


	//   ....[117]....
        /*0bcc*/ 	.word	0x00013930


	//   ....[118]....
        /*0bd0*/ 	.word	0x00013d60


	//   ....[119]....
        /*0bd4*/ 	.word	0x00013d80


	//   ....[120]....
        /*0bd8*/ 	.word	0x00013da0


	//   ....[121]....
        /*0bdc*/ 	.word	0x00013dc0


	//   ....[122]....
        /*0be0*/ 	.word	0x00013de0


	//   ....[123]....
        /*0be4*/ 	.word	0x00013e00


	//   ....[124]....
        /*0be8*/ 	.word	0x00014230


	//   ....[125]....
        /*0bec*/ 	.word	0x00014250


	//   ....[126]....
        /*0bf0*/ 	.word	0x00014270


	//   ....[127]....
        /*0bf4*/ 	.word	0x00014290


	//   ....[128]....
        /*0bf8*/ 	.word	0x000142b0


	//   ....[129]....
        /*0bfc*/ 	.word	0x000142d0


	//   ....[130]....
        /*0c00*/ 	.word	0x00014750


	//   ....[131]....
        /*0c04*/ 	.word	0x00014770


	//   ....[132]....
        /*0c08*/ 	.word	0x00014790


	//   ....[133]....
        /*0c0c*/ 	.word	0x000147b0


	//   ....[134]....
        /*0c10*/ 	.word	0x000147d0


	//   ....[135]....
        /*0c14*/ 	.word	0x000147f0


	//   ....[136]....
        /*0c18*/ 	.word	0x00014c10


	//   ....[137]....
        /*0c1c*/ 	.word	0x00014c30


	//   ....[138]....
        /*0c20*/ 	.word	0x00014c50


	//   ....[139]....
        /*0c24*/ 	.word	0x00014c70


	//   ....[140]....
        /*0c28*/ 	.word	0x00014c90


	//   ....[141]....
        /*0c2c*/ 	.word	0x00014cb0


	//   ....[142]....
        /*0c30*/ 	.word	0x000150d0


	//   ....[143]....
        /*0c34*/ 	.word	0x000150f0


	//   ....[144]....
        /*0c38*/ 	.word	0x00015110


	//   ....[145]....
        /*0c3c*/ 	.word	0x00015130


	//   ....[146]....
        /*0c40*/ 	.word	0x00015150


	//   ....[147]....
        /*0c44*/ 	.word	0x00015170


	//   ....[148]....
        /*0c48*/ 	.word	0x00015590


	//   ....[149]....
        /*0c4c*/ 	.word	0x000155b0


	//   ....[150]....
        /*0c50*/ 	.word	0x000155d0


	//   ....[151]....
        /*0c54*/ 	.word	0x000155f0


	//   ....[152]....
        /*0c58*/ 	.word	0x00015610


	//   ....[153]....
        /*0c5c*/ 	.word	0x00015630


	//   ....[154]....
        /*0c60*/ 	.word	0x00015a50


	//   ....[155]....
        /*0c64*/ 	.word	0x00015a70


	//   ....[156]....
        /*0c68*/ 	.word	0x00015a90


	//   ....[157]....
        /*0c6c*/ 	.word	0x00015ab0


	//   ....[158]....
        /*0c70*/ 	.word	0x00015ad0


	//   ....[159]....
        /*0c74*/ 	.word	0x00015af0


	//   ....[160]....
        /*0c78*/ 	.word	0x00015e70


	//   ....[161]....
        /*0c7c*/ 	.word	0x00015e90


	//   ....[162]....
        /*0c80*/ 	.word	0x00015eb0


	//   ....[163]....
        /*0c84*/ 	.word	0x00015ed0


	//   ....[164]....
        /*0c88*/ 	.word	0x00015ef0


	//   ....[165]....
        /*0c8c*/ 	.word	0x00015f10


	//   ....[166]....
        /*0c90*/ 	.word	0x00016280


	//   ....[167]....
        /*0c94*/ 	.word	0x000162a0


	//   ....[168]....
        /*0c98*/ 	.word	0x000162c0


	//   ....[169]....
        /*0c9c*/ 	.word	0x000162e0


	//   ....[170]....
        /*0ca0*/ 	.word	0x00016300


	//   ....[171]....
        /*0ca4*/ 	.word	0x00016320


	//   ....[172]....
        /*0ca8*/ 	.word	0x00016670


	//   ....[173]....
        /*0cac*/ 	.word	0x00016690


	//   ....[174]....
        /*0cb0*/ 	.word	0x000166b0


	//   ....[175]....
        /*0cb4*/ 	.word	0x000166d0


	//   ....[176]....
        /*0cb8*/ 	.word	0x000166f0


	//   ....[177]....
        /*0cbc*/ 	.word	0x00016710


	//   ....[178]....
        /*0cc0*/ 	.word	0x00016a60


	//   ....[179]....
        /*0cc4*/ 	.word	0x00016a80


	//   ....[180]....
        /*0cc8*/ 	.word	0x00016aa0


	//   ....[181]....
        /*0ccc*/ 	.word	0x00016ac0


	//   ....[182]....
        /*0cd0*/ 	.word	0x00016ae0


	//   ....[183]....
        /*0cd4*/ 	.word	0x00016b00


	//   ....[184]....
        /*0cd8*/ 	.word	0x00016e50


	//   ....[185]....
        /*0cdc*/ 	.word	0x00016e70


	//   ....[186]....
        /*0ce0*/ 	.word	0x00016e90


	//   ....[187]....
        /*0ce4*/ 	.word	0x00016eb0


	//   ....[188]....
        /*0ce8*/ 	.word	0x00016ed0


	//   ....[189]....
        /*0cec*/ 	.word	0x00016ef0


	//   ....[190]....
        /*0cf0*/ 	.word	0x00017240


	//   ....[191]....
        /*0cf4*/ 	.word	0x00017260


	//   ....[192]....
        /*0cf8*/ 	.word	0x00017280


	//   ....[193]....
        /*0cfc*/ 	.word	0x000172a0


	//   ....[194]....
        /*0d00*/ 	.word	0x000172c0


	//   ....[195]....
        /*0d04*/ 	.word	0x000172e0


	//   ....[196]....
        /*0d08*/ 	.word	0x00017630


	//   ....[197]....
        /*0d0c*/ 	.word	0x00017650


	//   ....[198]....
        /*0d10*/ 	.word	0x00017670


	//   ....[199]....
        /*0d14*/ 	.word	0x00017690


	//   ....[200]....
        /*0d18*/ 	.word	0x000176b0


	//   ....[201]....
        /*0d1c*/ 	.word	0x000176d0


	//   ....[202]....
        /*0d20*/ 	.word	0x00017a20


	//   ....[203]....
        /*0d24*/ 	.word	0x00017a40


	//   ....[204]....
        /*0d28*/ 	.word	0x00017a60


	//   ....[205]....
        /*0d2c*/ 	.word	0x00017a80


	//   ....[206]....
        /*0d30*/ 	.word	0x00017aa0


	//   ....[207]....
        /*0d34*/ 	.word	0x00017ac0


	//   ....[208]....
        /*0d38*/ 	.word	0x00017e10


	//   ....[209]....
        /*0d3c*/ 	.word	0x00017e30


	//   ....[210]....
        /*0d40*/ 	.word	0x00017e50


	//   ....[211]....
        /*0d44*/ 	.word	0x00017e70


	//   ....[212]....
        /*0d48*/ 	.word	0x00017e90


	//   ....[213]....
        /*0d4c*/ 	.word	0x00017eb0


	//   ....[214]....
        /*0d50*/ 	.word	0x000182d0


	//   ....[215]....
        /*0d54*/ 	.word	0x000182f0


	//   ....[216]....
        /*0d58*/ 	.word	0x00018310


	//   ....[217]....
        /*0d5c*/ 	.word	0x00018330


	//   ....[218]....
        /*0d60*/ 	.word	0x00018350


	//   ....[219]....
        /*0d64*/ 	.word	0x00018370


	//   ....[220]....
        /*0d68*/ 	.word	0x00018790


	//   ....[221]....
        /*0d6c*/ 	.word	0x000187b0


	//   ....[222]....
        /*0d70*/ 	.word	0x000187d0


	//   ....[223]....
        /*0d74*/ 	.word	0x000187f0


	//   ....[224]....
        /*0d78*/ 	.word	0x00018810


	//   ....[225]....
        /*0d7c*/ 	.word	0x00018830


	//   ....[226]....
        /*0d80*/ 	.word	0x00018ca0


	//   ....[227]....
        /*0d84*/ 	.word	0x00018cc0


	//   ....[228]....
        /*0d88*/ 	.word	0x00018ce0


	//   ....[229]....
        /*0d8c*/ 	.word	0x00018d00


	//   ....[230]....
        /*0d90*/ 	.word	0x00018d20


	//   ....[231]....
        /*0d94*/ 	.word	0x00018d40


	//   ....[232]....
        /*0d98*/ 	.word	0x00019150


	//   ....[233]....
        /*0d9c*/ 	.word	0x00019170


	//   ....[234]....
        /*0da0*/ 	.word	0x00019190


	//   ....[235]....
        /*0da4*/ 	.word	0x000191b0


	//   ....[236]....
        /*0da8*/ 	.word	0x000191d0


	//   ....[237]....
        /*0dac*/ 	.word	0x000191f0


	//   ....[238]....
        /*0db0*/ 	.word	0x00019600


	//   ....[239]....
        /*0db4*/ 	.word	0x00019620


	//   ....[240]....
        /*0db8*/ 	.word	0x00019640


	//   ....[241]....
        /*0dbc*/ 	.word	0x00019660


	//   ....[242]....
        /*0dc0*/ 	.word	0x00019680


	//   ....[243]....
        /*0dc4*/ 	.word	0x000196a0


	//   ....[244]....
        /*0dc8*/ 	.word	0x00019ab0


	//   ....[245]....
        /*0dcc*/ 	.word	0x00019ad0


	//   ....[246]....
        /*0dd0*/ 	.word	0x00019af0


	//   ....[247]....
        /*0dd4*/ 	.word	0x00019b10


	//   ....[248]....
        /*0dd8*/ 	.word	0x00019b30


	//   ....[249]....
        /*0ddc*/ 	.word	0x00019b50


	//   ....[250]....
        /*0de0*/ 	.word	0x00019f60


	//   ....[251]....
        /*0de4*/ 	.word	0x00019f80


	//   ....[252]....
        /*0de8*/ 	.word	0x00019fa0


	//   ....[253]....
        /*0dec*/ 	.word	0x00019fc0


	//   ....[254]....
        /*0df0*/ 	.word	0x00019fe0


	//   ....[255]....
        /*0df4*/ 	.word	0x0001a000


	//   ....[0]....
        /*0df8*/ 	.word	0x0001c850


	//   ....[1]....
        /*0dfc*/ 	.word	0x0001c8f0


	//   ....[2]....
        /*0e00*/ 	.word	0x0001c990


	//   ....[3]....
        /*0e04*/ 	.word	0x0001ca20


	//   ....[4]....
        /*0e08*/ 	.word	0x0001cab0


	//   ....[5]....
        /*0e0c*/ 	.word	0x0001cb50


	//   ....[6]....
        /*0e10*/ 	.word	0x0001cbf0


	//   ....[7]....
        /*0e14*/ 	.word	0x0001cc80


	//   ....[8]....
        /*0e18*/ 	.word	0x0001cd10


	//   ....[9]....
        /*0e1c*/ 	.word	0x0001cdb0


	//   ....[10]....
        /*0e20*/ 	.word	0x0001ce50


	//   ....[11]....
        /*0e24*/ 	.word	0x0001cee0


	//   ....[12]....
        /*0e28*/ 	.word	0x0001cf70


	//   ....[13]....
        /*0e2c*/ 	.word	0x0001d010


	//   ....[14]....
        /*0e30*/ 	.word	0x0001d0b0


	//   ....[15]....
        /*0e34*/ 	.word	0x0001d140


	//   ....[16]....
        /*0e38*/ 	.word	0x0001d1e0


	//   ....[17]....
        /*0e3c*/ 	.word	0x0001d270


	//   ....[18]....
        /*0e40*/ 	.word	0x0001d310


	//   ....[19]....
        /*0e44*/ 	.word	0x0001d3a0


	//   ....[20]....
        /*0e48*/ 	.word	0x0001d430


	//   ....[21]....
        /*0e4c*/ 	.word	0x0001d4d0


	//   ....[22]....
        /*0e50*/ 	.word	0x0001d570


	//   ....[23]....
        /*0e54*/ 	.word	0x0001d600


	//   ....[24]....
        /*0e58*/ 	.word	0x0001d690


	//   ....[25]....
        /*0e5c*/ 	.word	0x0001d730


	//   ....[26]....
        /*0e60*/ 	.word	0x0001d7d0


	//   ....[27]....
        /*0e64*/ 	.word	0x0001d860


	//   ....[28]....
        /*0e68*/ 	.word	0x0001d8f0


	//   ....[29]....
        /*0e6c*/ 	.word	0x0001d990


	//   ....[30]....
        /*0e70*/ 	.word	0x0001da30


	//   ....[31]....
        /*0e74*/ 	.word	0x0001dac0


	//   ....[32]....
        /*0e78*/ 	.word	0x0001db50


	//   ....[33]....
        /*0e7c*/ 	.word	0x0001dbf0


	//   ....[34]....
        /*0e80*/ 	.word	0x0001dc90


	//   ....[35]....
        /*0e84*/ 	.word	0x0001dd20


	//   ....[36]....
        /*0e88*/ 	.word	0x0001ddc0


	//   ....[37]....
        /*0e8c*/ 	.word	0x0001de60


	//   ....[38]....
        /*0e90*/ 	.word	0x0001df00


	//   ....[39]....
        /*0e94*/ 	.word	0x0001df90


	//   ....[40]....
        /*0e98*/ 	.word	0x0001e030


	//   ....[41]....
        /*0e9c*/ 	.word	0x0001e0d0


	//   ....[42]....
        /*0ea0*/ 	.word	0x0001e170


	//   ....[43]....
        /*0ea4*/ 	.word	0x0001e200


	//   ....[44]....
        /*0ea8*/ 	.word	0x0001e2b0


	//   ....[45]....
        /*0eac*/ 	.word	0x0001e340


	//   ....[46]....
        /*0eb0*/ 	.word	0x0001e3e0


	//   ....[47]....
        /*0eb4*/ 	.word	0x0001e470


	//   ....[48]....
        /*0eb8*/ 	.word	0x0001e510


	//   ....[49]....
        /*0ebc*/ 	.word	0x0001e5b0


	//   ....[50]....
        /*0ec0*/ 	.word	0x0001e650


	//   ....[51]....
        /*0ec4*/ 	.word	0x0001e6e0


	//   ....[52]....
        /*0ec8*/ 	.word	0x0001e780


	//   ....[53]....
        /*0ecc*/ 	.word	0x0001e820


	//   ....[54]....
        /*0ed0*/ 	.word	0x0001e8c0


	//   ....[55]....
        /*0ed4*/ 	.word	0x0001e950


	//   ....[56]....
        /*0ed8*/ 	.word	0x0001e9f0


	//   ....[57]....
        /*0edc*/ 	.word	0x0001ea90


	//   ....[58]....
        /*0ee0*/ 	.word	0x0001eb30


	//   ....[59]....
        /*0ee4*/ 	.word	0x0001ebc0


	//   ....[60]....
        /*0ee8*/ 	.word	0x0001ec70


	//   ....[61]....
        /*0eec*/ 	.word	0x0001ed00


	//   ....[62]....
        /*0ef0*/ 	.word	0x0001eda0


	//   ....[63]....
        /*0ef4*/ 	.word	0x0001ee30


	//   ....[64]....
        /*0ef8*/ 	.word	0x0001eed0


	//   ....[65]....
        /*0efc*/ 	.word	0x0001ef50


	//   ....[66]....
        /*0f00*/ 	.word	0x0001efb0


	//   ....[67]....
        /*0f04*/ 	.word	0x0001f020


	//   ....[68]....
        /*0f08*/ 	.word	0x0001f080


	//   ....[69]....
        /*0f0c*/ 	.word	0x0001f0d0


	//   ....[70]....
        /*0f10*/ 	.word	0x0001f160


	//   ....[71]....
        /*0f14*/ 	.word	0x0001f1e0


	//   ....[72]....
        /*0f18*/ 	.word	0x0001f240


	//   ....[73]....
        /*0f1c*/ 	.word	0x0001f2b0


	//   ....[74]....
        /*0f20*/ 	.word	0x0001f310


	//   ....[75]....
        /*0f24*/ 	.word	0x0001f360


	//   ....[76]....
        /*0f28*/ 	.word	0x0001f3f0


	//   ....[77]....
        /*0f2c*/ 	.word	0x0001f470


	//   ....[78]....
        /*0f30*/ 	.word	0x0001f4d0


	//   ....[79]....
        /*0f34*/ 	.word	0x0001f540


	//   ....[80]....
        /*0f38*/ 	.word	0x0001f5a0


	//   ....[81]....
        /*0f3c*/ 	.word	0x0001f5f0


	//   ....[82]....
        /*0f40*/ 	.word	0x0001f680


	//   ....[83]....
        /*0f44*/ 	.word	0x0001f700


	//   ....[84]....
        /*0f48*/ 	.word	0x0001f760


	//   ....[85]....
        /*0f4c*/ 	.word	0x0001f7d0


	//   ....[86]....
        /*0f50*/ 	.word	0x0001f830


	//   ....[87]....
        /*0f54*/ 	.word	0x0001f880


	//   ....[88]....
        /*0f58*/ 	.word	0x0001f910


	//   ....[89]....
        /*0f5c*/ 	.word	0x0001f990


	//   ....[90]....
        /*0f60*/ 	.word	0x0001f9f0


	//   ....[91]....
        /*0f64*/ 	.word	0x0001fa60


	//   ....[92]....
        /*0f68*/ 	.word	0x0001fac0


	//   ....[93]....
        /*0f6c*/ 	.word	0x0001fb10


	//   ....[94]....
        /*0f70*/ 	.word	0x0001fba0


	//   ....[95]....
        /*0f74*/ 	.word	0x0001fc20


	//   ....[96]....
        /*0f78*/ 	.word	0x0001fc80


	//   ....[97]....
        /*0f7c*/ 	.word	0x0001fcf0


	//   ....[98]....
        /*0f80*/ 	.word	0x0001fd50


	//   ....[99]....
        /*0f84*/ 	.word	0x0001fda0


	//   ....[100]....
        /*0f88*/ 	.word	0x0001fe30


	//   ....[101]....
        /*0f8c*/ 	.word	0x0001feb0


	//   ....[102]....
        /*0f90*/ 	.word	0x0001ff10


	//   ....[103]....
        /*0f94*/ 	.word	0x0001ff80


	//   ....[104]....
        /*0f98*/ 	.word	0x0001ffe0


	//   ....[105]....
        /*0f9c*/ 	.word	0x00020030


	//   ....[106]....
        /*0fa0*/ 	.word	0x000200c0


	//   ....[107]....
        /*0fa4*/ 	.word	0x00020140


	//   ....[108]....
        /*0fa8*/ 	.word	0x000201a0


	//   ....[109]....
        /*0fac*/ 	.word	0x00020210


	//   ....[110]....
        /*0fb0*/ 	.word	0x00020270


	//   ....[111]....
        /*0fb4*/ 	.word	0x000202c0


	//   ....[112]....
        /*0fb8*/ 	.word	0x00020350


	//   ....[113]....
        /*0fbc*/ 	.word	0x000203d0


	//   ....[114]....
        /*0fc0*/ 	.word	0x00020430


	//   ....[115]....
        /*0fc4*/ 	.word	0x000204a0


	//   ....[116]....
        /*0fc8*/ 	.word	0x00020500


	//   ....[117]....
        /*0fcc*/ 	.word	0x00020550


	//   ....[118]....
        /*0fd0*/ 	.word	0x000205e0


	//   ....[119]....
        /*0fd4*/ 	.word	0x00020660


	//   ....[120]....
        /*0fd8*/ 	.word	0x000206c0


	//   ....[121]....
        /*0fdc*/ 	.word	0x00020730


	//   ....[122]....
        /*0fe0*/ 	.word	0x00020790


	//   ....[123]....
        /*0fe4*/ 	.word	0x000207e0


	//   ....[124]....
        /*0fe8*/ 	.word	0x00020870


	//   ....[125]....
        /*0fec*/ 	.word	0x000208f0


	//   ....[126]....
        /*0ff0*/ 	.word	0x00020950


	//   ....[127]....
        /*0ff4*/ 	.word	0x000209c0


	//   ....[128]....
        /*0ff8*/ 	.word	0x00020a20


	//   ....[129]....
        /*0ffc*/ 	.word	0x00020a70


	//   ....[130]....
        /*1000*/ 	.word	0x00020b00


	//   ....[131]....
        /*1004*/ 	.word	0x00020b80


	//   ....[132]....
        /*1008*/ 	.word	0x00020be0


	//   ....[133]....
        /*100c*/ 	.word	0x00020c50


	//   ....[134]....
        /*1010*/ 	.word	0x00020cb0


	//   ....[135]....
        /*1014*/ 	.word	0x00020d00


	//   ....[136]....
        /*1018*/ 	.word	0x00020d90


	//   ....[137]....
        /*101c*/ 	.word	0x00020e10


	//   ....[138]....
        /*1020*/ 	.word	0x00020e70


	//   ....[139]....
        /*1024*/ 	.word	0x00020ee0


	//   ....[140]....
        /*1028*/ 	.word	0x00020f40


	//   ....[141]....
        /*102c*/ 	.word	0x00020f90


	//   ....[142]....
        /*1030*/ 	.word	0x00021020


	//   ....[143]....
        /*1034*/ 	.word	0x000210a0


	//   ....[144]....
        /*1038*/ 	.word	0x00021100


	//   ....[145]....
        /*103c*/ 	.word	0x00021170


	//   ....[146]....
        /*1040*/ 	.word	0x000211d0


	//   ....[147]....
        /*1044*/ 	.word	0x00021220


	//   ....[148]....
        /*1048*/ 	.word	0x000212b0


	//   ....[149]....
        /*104c*/ 	.word	0x00021330


	//   ....[150]....
        /*1050*/ 	.word	0x00021390


	//   ....[151]....
        /*1054*/ 	.word	0x00021400


	//   ....[152]....
        /*1058*/ 	.word	0x00021460


	//   ....[153]....
        /*105c*/ 	.word	0x000214b0


	//   ....[154]....
        /*1060*/ 	.word	0x00021540


	//   ....[155]....
        /*1064*/ 	.word	0x000215c0


	//   ....[156]....
        /*1068*/ 	.word	0x00021620


	//   ....[157]....
        /*106c*/ 	.word	0x00021690


	//   ....[158]....
        /*1070*/ 	.word	0x000216f0


	//   ....[159]....
        /*1074*/ 	.word	0x00021740


	//   ....[160]....
        /*1078*/ 	.word	0x000217d0


	//   ....[161]....
        /*107c*/ 	.word	0x00021850


	//   ....[162]....
        /*1080*/ 	.word	0x000218b0


	//   ....[163]....
        /*1084*/ 	.word	0x00021920


	//   ....[164]....
        /*1088*/ 	.word	0x00021980


	//   ....[165]....
        /*108c*/ 	.word	0x000219d0


	//   ....[166]....
        /*1090*/ 	.word	0x00021a60


	//   ....[167]....
        /*1094*/ 	.word	0x00021ae0


	//   ....[168]....
        /*1098*/ 	.word	0x00021b40


	//   ....[169]....
        /*109c*/ 	.word	0x00021bb0


	//   ....[170]....
        /*10a0*/ 	.word	0x00021c10


	//   ....[171]....
        /*10a4*/ 	.word	0x00021c60


	//   ....[172]....
        /*10a8*/ 	.word	0x00021cf0


	//   ....[173]....
        /*10ac*/ 	.word	0x00021d70


	//   ....[174]....
        /*10b0*/ 	.word	0x00021dd0


	//   ....[175]....
        /*10b4*/ 	.word	0x00021e40


	//   ....[176]....
        /*10b8*/ 	.word	0x00021ea0


	//   ....[177]....
        /*10bc*/ 	.word	0x00021ef0


	//   ....[178]....
        /*10c0*/ 	.word	0x00021f80


	//   ....[179]....
        /*10c4*/ 	.word	0x00022000


	//   ....[180]....
        /*10c8*/ 	.word	0x00022060


	//   ....[181]....
        /*10cc*/ 	.word	0x000220d0


	//   ....[182]....
        /*10d0*/ 	.word	0x00022130


	//   ....[183]....
        /*10d4*/ 	.word	0x00022180


	//   ....[184]....
        /*10d8*/ 	.word	0x00022210


	//   ....[185]....
        /*10dc*/ 	.word	0x00022290


	//   ....[186]....
        /*10e0*/ 	.word	0x000222f0


	//   ....[187]....
        /*10e4*/ 	.word	0x00022360


	//   ....[188]....
        /*10e8*/ 	.word	0x000223c0


	//   ....[189]....
        /*10ec*/ 	.word	0x00022410


	//   ....[190]....
        /*10f0*/ 	.word	0x000224a0


	//   ....[191]....
        /*10f4*/ 	.word	0x00022520


	//   ....[192]....
        /*10f8*/ 	.word	0x00022580


	//   ....[193]....
        /*10fc*/ 	.word	0x000225f0


	//   ....[194]....
        /*1100*/ 	.word	0x00022650


	//   ....[195]....
        /*1104*/ 	.word	0x000226a0


	//   ....[196]....
        /*1108*/ 	.word	0x00022730


	//   ....[197]....
        /*110c*/ 	.word	0x000227b0


	//   ....[198]....
        /*1110*/ 	.word	0x00022810


	//   ....[199]....
        /*1114*/ 	.word	0x00022880


	//   ....[200]....
        /*1118*/ 	.word	0x000228e0


	//   ....[201]....
        /*111c*/ 	.word	0x00022930


	//   ....[202]....
        /*1120*/ 	.word	0x000229c0


	//   ....[203]....
        /*1124*/ 	.word	0x00022a40


	//   ....[204]....
        /*1128*/ 	.word	0x00022aa0


	//   ....[205]....
        /*112c*/ 	.word	0x00022b10


	//   ....[206]....
        /*1130*/ 	.word	0x00022b70


	//   ....[207]....
        /*1134*/ 	.word	0x00022bc0


	//   ....[208]....
        /*1138*/ 	.word	0x00022c50


	//   ....[209]....
        /*113c*/ 	.word	0x00022cd0


	//   ....[210]....
        /*1140*/ 	.word	0x00022d30


	//   ....[211]....
        /*1144*/ 	.word	0x00022da0


	//   ....[212]....
        /*1148*/ 	.word	0x00022e00


	//   ....[213]....
        /*114c*/ 	.word	0x00022e50


	//   ....[214]....
        /*1150*/ 	.word	0x00022ee0


	//   ....[215]....
        /*1154*/ 	.word	0x00022f60


	//   ....[216]....
        /*1158*/ 	.word	0x00022fc0


	//   ....[217]....
        /*115c*/ 	.word	0x00023030


	//   ....[218]....
        /*1160*/ 	.word	0x00023090


	//   ....[219]....
        /*1164*/ 	.word	0x000230e0


	//   ....[220]....
        /*1168*/ 	.word	0x00023170


	//   ....[221]....
        /*116c*/ 	.word	0x000231f0


	//   ....[222]....
        /*1170*/ 	.word	0x00023250


	//   ....[223]....
        /*1174*/ 	.word	0x000232c0


	//   ....[224]....
        /*1178*/ 	.word	0x00023320


	//   ....[225]....
        /*117c*/ 	.word	0x00023370


	//   ....[226]....
        /*1180*/ 	.word	0x00023400


	//   ....[227]....
        /*1184*/ 	.word	0x00023480


	//   ....[228]....
        /*1188*/ 	.word	0x000234e0


	//   ....[229]....
        /*118c*/ 	.word	0x00023550


	//   ....[230]....
        /*1190*/ 	.word	0x000235b0


	//   ....[231]....
        /*1194*/ 	.word	0x00023600


	//   ....[232]....
        /*1198*/ 	.word	0x00023690


	//   ....[233]....
        /*119c*/ 	.word	0x00023710


	//   ....[234]....
        /*11a0*/ 	.word	0x00023770


	//   ....[235]....
        /*11a4*/ 	.word	0x000237e0


	//   ....[236]....
        /*11a8*/ 	.word	0x00023840


	//   ....[237]....
        /*11ac*/ 	.word	0x00023890


	//   ....[238]....
        /*11b0*/ 	.word	0x00023920


	//   ....[239]....
        /*11b4*/ 	.word	0x000239a0


	//   ....[240]....
        /*11b8*/ 	.word	0x00023a00


	//   ....[241]....
        /*11bc*/ 	.word	0x00023a70


	//   ....[242]....
        /*11c0*/ 	.word	0x00023ad0


	//   ....[243]....
        /*11c4*/ 	.word	0x00023b20


	//   ....[244]....
        /*11c8*/ 	.word	0x00023bb0


	//   ....[245]....
        /*11cc*/ 	.word	0x00023c30


	//   ....[246]....
        /*11d0*/ 	.word	0x00023c90


	//   ....[247]....
        /*11d4*/ 	.word	0x00023d00


	//   ....[248]....
        /*11d8*/ 	.word	0x00023d60


	//   ....[249]....
        /*11dc*/ 	.word	0x00023db0


	//   ....[250]....
        /*11e0*/ 	.word	0x00023e40


	//   ....[251]....
        /*11e4*/ 	.word	0x00023ec0


	//   ....[252]....
        /*11e8*/ 	.word	0x00023f20


	//   ....[253]....
        /*11ec*/ 	.word	0x00023f90


	//   ....[254]....
        /*11f0*/ 	.word	0x00023ff0


	//   ....[255]....
        /*11f4*/ 	.word	0x00024040


	//----- nvinfo : EIATTR_EXIT_INSTR_OFFSETS
	.align		4
.L_369:
        /*11f8*/ 	.byte	0x04, 0x1c
        /*11fa*/ 	.short	(.L_371 - .L_370)


	//   ....[0]....
.L_370:
        /*11fc*/ 	.word	0x00000090


	//   ....[1]....
        /*1200*/ 	.word	0x00009b70


	//   ....[2]....
        /*1204*/ 	.word	0x00011160


	//   ....[3]....
        /*1208*/ 	.word	0x0001c0f0


	//   ....[4]....
        /*120c*/ 	.word	0x0001c4f0


	//   ....[5]....
        /*1210*/ 	.word	0x0001c7d0


	//   ....[6]....
        /*1214*/ 	.word	0x0001c7f0


	//----- nvinfo : EIATTR_MAX_THREADS
	.align		4
.L_371:
        /*1218*/ 	.byte	0x04, 0x05
        /*121a*/ 	.short	(.L_373 - .L_372)
.L_372:
        /*121c*/ 	.word	0x00000100
        /*1220*/ 	.word	0x00000001
        /*1224*/ 	.word	0x00000001


	//----- nvinfo : EIATTR_CRS_STACK_SIZE
	.align		4
.L_373:
        /*1228*/ 	.byte	0x04, 0x1e
        /*122a*/ 	.short	(.L_375 - .L_374)
.L_374:
        /*122c*/ 	.word	0x00000000


	//----- nvinfo : EIATTR_CBANK_PARAM_SIZE
	.align		4
.L_375:
        /*1230*/ 	.byte	0x03, 0x19
        /*1232*/ 	.short	0x0070


	//----- nvinfo : EIATTR_PARAM_CBANK
	.align		4
        /*1234*/ 	.byte	0x04, 0x0a
        /*1236*/ 	.short	(.L_377 - .L_376)
	.align		4
.L_376:
        /*1238*/ 	.word	index@(.nv.constant0._ZN18transformer_engine71_GLOBAL__N__fadcdbdc_38_quantize_transpose_vector_blockwise_cu_d4a478bd37block_scaled_1d_cast_transpose_kernelILb0Ef6__half13__nv_fp8_e4m3EEvPKT1_PT2_S8_PT0_SA_mmmmmmfNS_6detail25FP8BlockwiseRowwiseOptionENSB_28FP8BlockwiseColumnwiseOptionEbPKf)
        /*123c*/ 	.short	0x0210
        /*123e*/ 	.short	0x0070


	//----- nvinfo : EIATTR_SW_WAR
	.align		4
.L_377:
        /*1240*/ 	.byte	0x04, 0x36
        /*1242*/ 	.short	(.L_379 - .L_378)
.L_378:
        /*1244*/ 	.word	0x00000008
.L_379:


//--------------------- .nv.info._ZN18transformer_engine71_GLOBAL__N__fadcdbdc_38_quantize_transpose_vector_blockwise_cu_d4a478bd37block_scaled_1d_cast_transpose_kernelILb1Ef6__half13__nv_fp8_e4m3EEvPKT1_PT2_S8_PT0_SA_mmmmmmfNS_6detail25FP8BlockwiseRowwiseOptionENSB_28FP8BlockwiseColumnwiseOptionEbPKf --------------------------
	.section	.nv.info._ZN18transformer_engine71_GLOBAL__N__fadcdbdc_38_quantize_transpose_vector_blockwise_cu_d4a478bd37block_scaled_1d_cast_transpose_kernelILb1Ef6__half13__nv_fp8_e4m3EEvPKT1_PT2_S8_PT0_SA_mmmmmmfNS_6detail25FP8BlockwiseRowwiseOptionENSB_28FP8BlockwiseColumnwiseOptionEbPKf,"",@"SHT_CUDA_INFO"
	.sectionflags	@""
	.align	4


	//----- nvinfo : EIATTR_CUDA_API_VERSION
	.align		4
        /*0000*/ 	.byte	0x04, 0x37
        /*0002*/ 	.short	(.L_381 - .L_380)
.L_380:
        /*0004*/ 	.word	0x00000082


	//----- nvinfo : EIATTR_KPARAM_INFO
	.align		4
.L_381:
        /*0008*/ 	.byte	0x04, 0x17
        /*000a*/ 	.short	(.L_383 - .L_382)
.L_382:
        /*000c*/ 	.word	0x00000000
        /*0010*/ 	.short	0x000f
        /*0012*/ 	.short	0x0068
        /*0014*/ 	.byte	0x00, 0xf0, 0x21, 0x00


	//----- nvinfo : EIATTR_KPARAM_INFO
	.align		4
.L_383:
        /*0018*/ 	.byte	0x04, 0x17
        /*001a*/ 	.short	(.L_385 - .L_384)
.L_384:
        /*001c*/ 	.word	0x00000000
        /*0020*/ 	.short	0x000e
        /*0022*/ 	.short	0x0064
        /*0024*/ 	.byte	0x00, 0xf0, 0x05, 0x00


	//----- nvinfo : EIATTR_KPARAM_INFO
	.align		4
.L_385:
        /*0028*/ 	.byte	0x04, 0x17
        /*002a*/ 	.short	(.L_387 - .L_386)
.L_386:
        /*002c*/ 	.word	0x00000000
        /*0030*/ 	.short	0x000d
        /*0032*/ 	.short	0x0060
        /*0034*/ 	.byte	0x00, 0xf0, 0x11, 0x00


	//----- nvinfo : EIATTR_KPARAM_INFO
	.align		4
.L_387:
        /*0038*/ 	.byte	0x04, 0x17
        /*003a*/ 	.short	(.L_389 - .L_388)
.L_388:
        /*003c*/ 	.word	0x00000000
        /*0040*/ 	.short	0x000c
        /*0042*/ 	.short	0x005c
        /*0044*/ 	.byte	0x00, 0xf0, 0x11, 0x00


	//----- nvinfo : EIATTR_KPARAM_INFO
	.align		4
.L_389:
        /*0048*/ 	.byte	0x04, 0x17
        /*004a*/ 	.short	(.L_391 - .L_390)
.L_390:
        /*004c*/ 	.word	0x00000000
        /*0050*/ 	.short	0x000b
        /*0052*/ 	.short	0x0058
        /*0054*/ 	.byte	0x00, 0xf0, 0x11, 0x00


	//----- nvinfo : EIATTR_KPARAM_INFO
	.align		4
.L_391:
        /*0058*/ 	.byte	0x04, 0x17
        /*005a*/ 	.short	(.L_393 - .L_392)
.L_392:
        /*005c*/ 	.word	0x00000000
        /*0060*/ 	.short	0x000a
        /*0062*/ 	.short	0x0050
        /*0064*/ 	.byte	0x00, 0xf0, 0x21, 0x00


	//----- nvinfo : EIATTR_KPARAM_INFO
	.align		4
.L_393:
        /*0068*/ 	.byte	0x04, 0x17
        /*006a*/ 	.short	(.L_395 - .L_394)
.L_394:
        /*006c*/ 	.word	0x00000000
        /*0070*/ 	.short	0x0009
        /*0072*/ 	.short	0x0048
        /*0074*/ 	.byte	0x00, 0xf0, 0x21, 0x00


	//----- nvinfo : EIATTR_KPARAM_INFO
	.align		4
.L_395:
        /*0078*/ 	.byte	0x04, 0x17
        /*007a*/ 	.short	(.L_397 - .L_396)
.L_396:
        /*007c*/ 	.word	0x00000000
        /*0080*/ 	.short	0x0008
        /*0082*/ 	.short	0x0040
        /*0084*/ 	.byte	0x00, 0xf0, 0x21, 0x00


	//----- nvinfo : EIATTR_KPARAM_INFO
	.align		4
.L_397:
        /*0088*/ 	.byte	0x04, 0x17
        /*008a*/ 	.short	(.L_399 - .L_398)
.L_398:
        /*008c*/ 	.word	0x00000000
        /*0090*/ 	.short	0x0007
        /*0092*/ 	.short	0x0038
        /*0094*/ 	.byte	0x00, 0xf0, 0x21, 0x00


	//----- nvinfo : EIATTR_KPARAM_INFO
	.align		4
.L_399:
        /*0098*/ 	.byte	0x04, 0x17
        /*009a*/ 	.short	(.L_401 - .L_400)
.L_400:
        /*009c*/ 	.word	0x00000000
        /*00a0*/ 	.short	0x0006
        /*00a2*/ 	.short	0x0030
        /*00a4*/ 	.byte	0x00, 0xf0, 0x21, 0x00


	//----- nvinfo : EIATTR_KPARAM_INFO
	.align		4
.L_401:
        /*00a8*/ 	.byte	0x04, 0x17
        /*00aa*/ 	.short	(.L_403 - .L_402)
.L_402:
        /*00ac*/ 	.word	0x00000000
        /*00b0*/ 	.short	0x0005
        /*00b2*/ 	.short	0x0028
        /*00b4*/ 	.byte	0x00, 0xf0, 0x21, 0x00


	//----- nvinfo : EIATTR_KPARAM_INFO
	.align		4
.L_403:
        /*00b8*/ 	.byte	0x04, 0x17
        /*00ba*/ 	.short	(.L_405 - .L_404)
.L_404:
        /*00bc*/ 	.word	0x00000000
        /*00c0*/ 	.short	0x0004
        /*00c2*/ 	.short	0x0020
        /*00c4*/ 	.byte	0x00, 0xf0, 0x21, 0x00


	//----- nvinfo : EIATTR_KPARAM_INFO
	.align		4
.L_405:
        /*00c8*/ 	.byte	0x04, 0x17
        /*00ca*/ 	.short	(.L_407 - .L_406)
.L_406:
        /*00cc*/ 	.word	0x00000000
        /*00d0*/ 	.short	0x0003
        /*00d2*/ 	.short	0x0018
        /*00d4*/ 	.byte	0x00, 0xf0, 0x21, 0x00


	//----- nvinfo : EIATTR_KPARAM_INFO
	.align		4
.L_407:
        /*00d8*/ 	.byte	0x04, 0x17
        /*00da*/ 	.short	(.L_409 - .L_408)
.L_408:
        /*00dc*/ 	.word	0x00000000
        /*00e0*/ 	.short	0x0002
        /*00e2*/ 	.short	0x0010
        /*00e4*/ 	.byte	0x00, 0xf0, 0x21, 0x00


	//----- nvinfo : EIATTR_KPARAM_INFO
	.align		4
.L_409:
        /*00e8*/ 	.byte	0x04, 0x17
        /*00ea*/ 	.short	(.L_411 - .L_410)
.L_410:
        /*00ec*/ 	.word	0x00000000
        /*00f0*/ 	.short	0x0001
        /*00f2*/ 	.short	0x0008
        /*00f4*/ 	.byte	0x00, 0xf0, 0x21, 0x00


	//----- nvinfo : EIATTR_KPARAM_INFO
	.align		4
.L_411:
        /*00f8*/ 	.byte	0x04, 0x17
        /*00fa*/ 	.short	(.L_413 - .L_412)
.L_412:
        /*00fc*/ 	.word	0x00000000
        /*0100*/ 	.short	0x0000
        /*0102*/ 	.short	0x0000
        /*0104*/ 	.byte	0x00, 0xf0, 0x21, 0x00


	//----- nvinfo : EIATTR_SPARSE_MMA_MASK
	.align		4
.L_413:
        /*0108*/ 	.byte	0x03, 0x50
        /*010a*/ 	.short	0x0000


	//----- nvinfo : EIATTR_MAXREG_COUNT
	.align		4
        /*010c*/ 	.byte	0x03, 0x1b
        /*010e*/ 	.short	0x00ff


	//----- nvinfo : EIATTR_NUM_BARRIERS
	.align		4
        /*0110*/ 	.byte	0x02, 0x4c
        /*0112*/ 	.byte	0x01
	.zero		1


	//----- nvinfo : EIATTR_MERCURY_ISA_VERSION
	.align		4
        /*0114*/ 	.byte	0x03, 0x5f
        /*0116*/ 	.short	0x0101


	//----- nvinfo : EIATTR_UNUSED_LOAD_BYTE_OFFSET
	.align		4
        /*0118*/ 	.byte	0x04, 0x44
        /*011a*/ 	.short	(.L_415 - .L_414)


	//   ....[0]....
.L_414:
        /*011c*/ 	.word	0x0000b920
        /*0120*/ 	.word	0x0000fff0


	//   ....[1]....
        /*0124*/ 	.word	0x0000b9c0
        /*0128*/ 	.word	0x00000fff


	//----- nvinfo : EIATTR_INT_WARP_WIDE_INSTR_OFFSETS
	.align		4
.L_415:
        /*012c*/ 	.byte	0x04, 0x31
        /*012e*/ 	.short	(.L_417 - .L_416)


	//   ....[0]....
.L_416:
        /*0130*/ 	.word	0x00000b00


	//   ....[1]....
        /*0134*/ 	.word	0x00000b20


	//   ....[2]....
        /*0138*/ 	.word	0x00000b70


	//   ....[3]....
        /*013c*/ 	.word	0x00001060


	//   ....[4]....
        /*0140*/ 	.word	0x000010a0


	//   ....[5]....
        /*0144*/ 	.word	0x000015a0


	//   ....[6]....
        /*0148*/ 	.word	0x00001b50


	//   ....[7]....
        /*014c*/ 	.word	0x00001bd0


	//   ....[8]....
        /*0150*/ 	.word	0x00002120


	//   ....[9]....
        /*0154*/ 	.word	0x00002640


	//   ....[10]....
        /*0158*/ 	.word	0x00002680


	//   ....[11]....
        /*015c*/ 	.word	0x00002c30


	//   ....[12]....
        /*0160*/ 	.word	0x00003640


	//   ....[13]....
        /*0164*/ 	.word	0x00003660


	//   ....[14]....
        /*0168*/ 	.word	0x000036b0


	//   ....[15]....
        /*016c*/ 	.word	0x00003b90


	//   ....[16]....
        /*0170*/ 	.word	0x00003bd0


	//   ....[17]....
        /*0174*/ 	.word	0x000040d0


	//   ....[18]....
        /*0178*/ 	.word	0x00004670


	//   ....[19]....
        /*017c*/ 	.word	0x000046f0


	//   ....[20]....
        /*0180*/ 	.word	0x00004c40


	//   ....[21]....
        /*0184*/ 	.word	0x00005150


	//   ....[22]....
        /*0188*/ 	.word	0x00005190


	//   ....[23]....
        /*018c*/ 	.word	0x00005730


	//   ....[24]....
        /*0190*/ 	.word	0x00006760


	//   ....[25]....
        /*0194*/ 	.word	0x00006770


	//   ....[26]....
        /*0198*/ 	.word	0x00006780


	//   ....[27]....
        /*019c*/ 	.word	0x00006ae0


	//   ....[28]....
        /*01a0*/ 	.word	0x00006b00


	//   ....[29]....
        /*01a4*/ 	.word	0x00006fb0


	//   ....[30]....
        /*01a8*/ 	.word	0x00007a60


	//   ....[31]....
        /*01ac*/ 	.word	0x00007a70


	//   ....[32]....
        /*01b0*/ 	.word	0x00007a80


	//   ....[33]....
        /*01b4*/ 	.word	0x00007dd0


	//   ....[34]....
        /*01b8*/ 	.word	0x00007df0


	//   ....[35]....
        /*01bc*/ 	.word	0x00008280


	//   ....[36]....
        /*01c0*/ 	.word	0x000091d0


	//   ....[37]....
        /*01c4*/ 	.word	0x000091e0


	//   ....[38]....
        /*01c8*/ 	.word	0x000091f0


	//   ....[39]....
        /*01cc*/ 	.word	0x00009550


	//   ....[40]....
        /*01d0*/ 	.word	0x00009570


	//   ....[41]....
        /*01d4*/ 	.word	0x00009a20


	//   ....[42]....
        /*01d8*/ 	.word	0x0000a4d0


	//   ....[43]....
        /*01dc*/ 	.word	0x0000a4e0


	//   ....[44]....
        /*01e0*/ 	.word	0x0000a4f0


	//   ....[45]....
        /*01e4*/ 	.word	0x0000a840


	//   ....[46]....
        /*01e8*/ 	.word	0x0000a860


	//   ....[47]....
        /*01ec*/ 	.word	0x0000acf0


	//----- nvinfo : EIATTR_COOP_GROUP_MASK_REGIDS
	.align		4
.L_417:
        /*01f0*/ 	.byte	0x04, 0x29
        /*01f2*/ 	.short	(.L_419 - .L_418)


	//   ....[0]....
.L_418:
        /*01f4*/ 	.word	0x05000013


	//   ....[1]....
        /*01f8*/ 	.word	0x05000013


	//   ....[2]....
        /*01fc*/ 	.word	0x05000013


	//   ....[3]....
        /*0200*/ 	.word	0x05000013


	//   ....[4]....
        /*0204*/ 	.word	0x05000013


	//   ....[5]....
        /*0208*/ 	.word	0x05000013


	//   ....[6]....
        /*020c*/ 	.word	0x05000013


	//   ....[7]....
        /*0210*/ 	.word	0x05000013


	//   ....[8]....
        /*0214*/ 	.word	0x05000013


	//   ....[9]....
        /*0218*/ 	.word	0x05000013


	//   ....[10]....
        /*021c*/ 	.word	0x05000013


	//   ....[11]....
        /*0220*/ 	.word	0x05000013


	//   ....[12]....
        /*0224*/ 	.word	0x05000013


	//   ....[13]....
        /*0228*/ 	.word	0x05000013


	//   ....[14]....
        /*022c*/ 	.word	0x05000013


	//   ....[15]....
        /*0230*/ 	.word	0x05000013


	//   ....[16]....
        /*0234*/ 	.word	0x05000013


	//   ....[17]....
        /*0238*/ 	.word	0x05000013


	//   ....[18]....
        /*023c*/ 	.word	0x05000013


	//   ....[19]....
        /*0240*/ 	.word	0x05000013


	//   ....[20]....
        /*0244*/ 	.word	0x05000013


	//   ....[21]....
        /*0248*/ 	.word	0x05000013


	//   ....[22]....
        /*024c*/ 	.word	0x05000013


	//   ....[23]....
        /*0250*/ 	.word	0x05000013


	//   ....[24]....
        /*0254*/ 	.word	0x05000013


	//   ....[25]....
        /*0258*/ 	.word	0x05000013


	//   ....[26]....
        /*025c*/ 	.word	0x05000013


	//   ....[27]....
        /*0260*/ 	.word	0x05000013


	//   ....[28]....
        /*0264*/ 	.word	0x05000013


	//   ....[29]....
        /*0268*/ 	.word	0x05000013


	//   ....[30]....
        /*026c*/ 	.word	0x05000013


	//   ....[31]....
        /*0270*/ 	.word	0x05000013


	//   ....[32]....
        /*0274*/ 	.word	0x0500001a


	//   ....[33]....
        /*0278*/ 	.word	0x0500001a


	//   ....[34]....
        /*027c*/ 	.word	0x0500001a


	//   ....[35]....
        /*0280*/ 	.word	0x0500001a


	//   ....[36]....
        /*0284*/ 	.word	0x0500001a


	//   ....[37]....
        /*0288*/ 	.word	0x0500001a


	//   ....[38]....
        /*028c*/ 	.word	0x0500001a


	//   ....[39]....
        /*0290*/ 	.word	0x0500001a


	//   ....[40]....
        /*0294*/ 	.word	0x0500001a


	//   ....[41]....
        /*0298*/ 	.word	0x0500001a


	//   ....[42]....
        /*029c*/ 	.word	0x0500001a


	//   ....[43]....
        /*02a0*/ 	.word	0x0500001a


	//   ....[44]....
        /*02a4*/ 	.word	0x0500001a


	//   ....[45]....
        /*02a8*/ 	.word	0x0500001a


	//   ....[46]....
        /*02ac*/ 	.word	0x0500001a


	//   ....[47]....
        /*02b0*/ 	.word	0x0500001a


	//   ....[48]....
        /*02b4*/ 	.word	0x0500001a


	//   ....[49]....
        /*02b8*/ 	.word	0x0500001a


	//   ....[50]....
        /*02bc*/ 	.word	0x0500001a


	//   ....[51]....
        /*02c0*/ 	.word	0x0500001a


	//   ....[52]....
        /*02c4*/ 	.word	0x0500001a


	//   ....[53]....
        /*02c8*/ 	.word	0x0500001a


	//   ....[54]....
        /*02cc*/ 	.word	0x0500001a


	//   ....[55]....
        /*02d0*/ 	.word	0x0500001a


	//   ....[56]....
        /*02d4*/ 	.word	0x0500001a


	//   ....[57]....
        /*02d8*/ 	.word	0x0500001a


	//   ....[58]....
        /*02dc*/ 	.word	0x0500001a


	//   ....[59]....
        /*02e0*/ 	.word	0x0500001a


	//   ....[60]....
        /*02e4*/ 	.word	0x0500001a


	//   ....[61]....
        /*02e8*/ 	.word	0x0500001a


	//   ....[62]....
        /*02ec*/ 	.word	0x0500001a


	//   ....[63]....
        /*02f0*/ 	.word	0x0500001a


	//   ....[64]....
        /*02f4*/ 	.word	0xffffffff


	//   ....[65]....
        /*02f8*/ 	.word	0xffffffff


	//   ....[66]....
        /*02fc*/ 	.word	0xffffffff


	//   ....[67]....
        /*0300*/ 	.word	0xffffffff


	//   ....[68]....
        /*0304*/ 	.word	0xffffffff


	//   ....[69]....
        /*0308*/ 	.word	0xffffffff


	//   ....[70]....
        /*030c*/ 	.word	0xffffffff


	//   ....[71]....
        /*0310*/ 	.word	0xffffffff


	//   ....[72]....
        /*0314*/ 	.word	0xffffffff


	//   ....[73]....
        /*0318*/ 	.word	0xffffffff


	//   ....[74]....
        /*031c*/ 	.word	0xffffffff


	//   ....[75]....
        /*0320*/ 	.word	0xffffffff


	//   ....[76]....
        /*0324*/ 	.word	0xffffffff


	//   ....[77]....
        /*0328*/ 	.word	0xffffffff


	//   ....[78]....
        /*032c*/ 	.word	0xffffffff


	//   ....[79]....
        /*0330*/ 	.word	0xffffffff


	//   ....[80]....
        /*0334*/ 	.word	0xffffffff


	//   ....[81]....
        /*0338*/ 	.word	0xffffffff


	//   ....[82]....
        /*033c*/ 	.word	0xffffffff


	//   ....[83]....
        /*0340*/ 	.word	0xffffffff


	//   ....[84]....
        /*0344*/ 	.word	0xffffffff


	//   ....[85]....
        /*0348*/ 	.word	0xffffffff


	//   ....[86]....
        /*034c*/ 	.word	0xffffffff


	//   ....[87]....
        /*0350*/ 	.word	0xffffffff


	//   ....[88]....
        /*0354*/ 	.word	0xffffffff


	//   ....[89]....
        /*0358*/ 	.word	0xffffffff


	//   ....[90]....
        /*035c*/ 	.word	0xffffffff


	//   ....[91]....
        /*0360*/ 	.word	0xffffffff


	//   ....[92]....
        /*0364*/ 	.word	0xffffffff


	//   ....[93]....
        /*0368*/ 	.word	0xffffffff


	//   ....[94]....
        /*036c*/ 	.word	0xffffffff


	//   ....[95]....
        /*0370*/ 	.word	0xffffffff


	//   ....[96]....
        /*0374*/ 	.word	0xffffffff


	//   ....[97]....
        /*0378*/ 	.word	0xffffffff


	//   ....[98]....
        /*037c*/ 	.word	0xffffffff


	//   ....[99]....
        /*0380*/ 	.word	0xffffffff


	//   ....[100]....
        /*0384*/ 	.word	0xffffffff


	//   ....[101]....
        /*0388*/ 	.word	0xffffffff


	//   ....[102]....
        /*038c*/ 	.word	0xffffffff


	//   ....[103]....
        /*0390*/ 	.word	0xffffffff


	//   ....[104]....
        /*0394*/ 	.word	0xffffffff


	//   ....[105]....
        /*0398*/ 	.word	0xffffffff


	//   ....[106]....
        /*039c*/ 	.word	0xffffffff


	//   ....[107]....
        /*03a0*/ 	.word	0xffffffff


	//   ....[108]....
        /*03a4*/ 	.word	0xffffffff


	//   ....[109]....
        /*03a8*/ 	.word	0xffffffff


	//   ....[110]....
        /*03ac*/ 	.word	0xffffffff


	//   ....[111]....
        /*03b0*/ 	.word	0xffffffff


	//   ....[112]....
        /*03b4*/ 	.word	0xffffffff


	//   ....[113]....
        /*03b8*/ 	.word	0xffffffff


	//   ....[114]....
        /*03bc*/ 	.word	0xffffffff


	//   ....[115]....
        /*03c0*/ 	.word	0xffffffff


	//   ....[116]....
        /*03c4*/ 	.word	0xffffffff


	//   ....[117]....
        /*03c8*/ 	.word	0xffffffff


	//   ....[118]....
        /*03cc*/ 	.word	0xffffffff


	//   ....[119]....
        /*03d0*/ 	.word	0xffffffff


	//   ....[120]....
        /*03d4*/ 	.word	0xffffffff


	//   ....[121]....
        /*03d8*/ 	.word	0xffffffff


	//   ....[122]....
        /*03dc*/ 	.word	0xffffffff


	//   ....[123]....
        /*03e0*/ 	.word	0xffffffff


	//   ....[124]....
        /*03e4*/ 	.word	0xffffffff


	//   ....[125]....
        /*03e8*/ 	.word	0xffffffff


	//   ....[126]....
        /*03ec*/ 	.word	0xffffffff


	//   ....[127]....
        /*03f0*/ 	.word	0xffffffff


	//   ....[128]....
        /*03f4*/ 	.word	0xffffffff


	//   ....[129]....
        /*03f8*/ 	.word	0xffffffff


	//   ....[130]....
        /*03fc*/ 	.word	0xffffffff


	//   ....[131]....
        /*0400*/ 	.word	0xffffffff


	//   ....[132]....
        /*0404*/ 	.word	0xffffffff


	//   ....[133]....
        /*0408*/ 	.word	0xffffffff


	//   ....[134]....
        /*040c*/ 	.word	0xffffffff


	//   ....[135]....
        /*0410*/ 	.word	0xffffffff


	//   ....[136]....
        /*0414*/ 	.word	0xffffffff


	//   ....[137]....
        /*0418*/ 	.word	0xffffffff


	//   ....[138]....
        /*041c*/ 	.word	0xffffffff


	//   ....[139]....
        /*0420*/ 	.word	0xffffffff


	//   ....[140]....
        /*0424*/ 	.word	0xffffffff


	//   ....[141]....
        /*0428*/ 	.word	0xffffffff


	//   ....[142]....
        /*042c*/ 	.word	0xffffffff


	//   ....[143]....
        /*0430*/ 	.word	0xffffffff


	//   ....[144]....
        /*0434*/ 	.word	0xffffffff


	//   ....[145]....
        /*0438*/ 	.word	0xffffffff


	//   ....[146]....
        /*043c*/ 	.word	0xffffffff


	//   ....[147]....
        /*0440*/ 	.word	0xffffffff


	//   ....[148]....
        /*0444*/ 	.word	0xffffffff


	//   ....[149]....
        /*0448*/ 	.word	0xffffffff


	//   ....[150]....
        /*044c*/ 	.word	0xffffffff


	//   ....[151]....
        /*0450*/ 	.word	0xffffffff


	//   ....[152]....
        /*0454*/ 	.word	0xffffffff


	//   ....[153]....
        /*0458*/ 	.word	0xffffffff


	//   ....[154]....
        /*045c*/ 	.word	0xffffffff


	//   ....[155]....
        /*0460*/ 	.word	0xffffffff


	//   ....[156]....
        /*0464*/ 	.word	0xffffffff


	//   ....[157]....
        /*0468*/ 	.word	0xffffffff


	//   ....[158]....
        /*046c*/ 	.word	0xffffffff


	//   ....[159]....
        /*0470*/ 	.word	0xffffffff


	//   ....[160]....
        /*0474*/ 	.word	0xffffffff


	//   ....[161]....
        /*0478*/ 	.word	0xffffffff


	//   ....[162]....
        /*047c*/ 	.word	0xffffffff


	//   ....[163]....
        /*0480*/ 	.word	0xffffffff


	//   ....[164]....
        /*0484*/ 	.word	0xffffffff


	//   ....[165]....
        /*0488*/ 	.word	0xffffffff


	//   ....[166]....
        /*048c*/ 	.word	0xffffffff


	//   ....[167]....
        /*0490*/ 	.word	0xffffffff


	//   ....[168]....
        /*0494*/ 	.word	0xffffffff


	//   ....[169]....
        /*0498*/ 	.word	0xffffffff


	//   ....[170]....
        /*049c*/ 	.word	0xffffffff


	//   ....[171]....
        /*04a0*/ 	.word	0xffffffff


	//   ....[172]....
        /*04a4*/ 	.word	0xffffffff


	//   ....[173]....
        /*04a8*/ 	.word	0xffffffff


	//   ....[174]....
        /*04ac*/ 	.word	0xffffffff


	//   ....[175]....
        /*04b0*/ 	.word	0xffffffff


	//   ....[176]....
        /*04b4*/ 	.word	0xffffffff


	//   ....[177]....
        /*04b8*/ 	.word	0xffffffff


	//   ....[178]....
        /*04bc*/ 	.word	0xffffffff


	//   ....[179]....
        /*04c0*/ 	.word	0xffffffff


	//   ....[180]....
        /*04c4*/ 	.word	0xffffffff


	//   ....[181]....
        /*04c8*/ 	.word	0xffffffff


	//   ....[182]....
        /*04cc*/ 	.word	0xffffffff


	//   ....[183]....
        /*04d0*/ 	.word	0xffffffff


	//   ....[184]....
        /*04d4*/ 	.word	0xffffffff


	//   ....[185]....
        /*04d8*/ 	.word	0xffffffff


	//   ....[186]....
        /*04dc*/ 	.word	0xffffffff


	//   ....[187]....
        /*04e0*/ 	.word	0xffffffff


	//   ....[188]....
        /*04e4*/ 	.word	0xffffffff


	//   ....[189]....
        /*04e8*/ 	.word	0xffffffff


	//   ....[190]....
        /*04ec*/ 	.word	0xffffffff


	//   ....[191]....
        /*04f0*/ 	.word	0xffffffff


	//   ....[192]....
        /*04f4*/ 	.word	0xffffffff


	//   ....[193]....
        /*04f8*/ 	.word	0xffffffff


	//   ....[194]....
        /*04fc*/ 	.word	0xffffffff


	//   ....[195]....
        /*0500*/ 	.word	0xffffffff


	//   ....[196]....
        /*0504*/ 	.word	0xffffffff


	//   ....[197]....
        /*0508*/ 	.word	0xffffffff


	//   ....[198]....
        /*050c*/ 	.word	0xffffffff


	//   ....[199]....
        /*0510*/ 	.word	0xffffffff


	//   ....[200]....
        /*0514*/ 	.word	0xffffffff


	//   ....[201]....
        /*0518*/ 	.word	0xffffffff


	//   ....[202]....
        /*051c*/ 	.word	0xffffffff


	//   ....[203]....
        /*0520*/ 	.word	0xffffffff


	//   ....[204]....
        /*0524*/ 	.word	0xffffffff


	//   ....[205]....
        /*0528*/ 	.word	0xffffffff


	//   ....[206]....
        /*052c*/ 	.word	0xffffffff


	//   ....[207]....
        /*0530*/ 	.word	0xffffffff


	//   ....[208]....
        /*0534*/ 	.word	0xffffffff


	//   ....[209]....
        /*0538*/ 	.word	0xffffffff


	//   ....[210]....
        /*053c*/ 	.word	0xffffffff


	//   ....[211]....
        /*0540*/ 	.word	0xffffffff


	//   ....[212]....
        /*0544*/ 	.word	0xffffffff


	//   ....[213]....
        /*0548*/ 	.word	0xffffffff


	//   ....[214]....
        /*054c*/ 	.word	0xffffffff


	//   ....[215]....
        /*0550*/ 	.word	0xffffffff


	//   ....[216]....
        /*0554*/ 	.word	0xffffffff


	//   ....[217]....
        /*0558*/ 	.word	0xffffffff


	//   ....[218]....
        /*055c*/ 	.word	0xffffffff


	//   ....[219]....
        /*0560*/ 	.word	0xffffffff


	//   ....[220]....
        /*0564*/ 	.word	0xffffffff


	//   ....[221]....
        /*0568*/ 	.word	0xffffffff


	//   ....[222]....
        /*056c*/ 	.word	0xffffffff


	//   ....[223]....
        /*0570*/ 	.word	0xffffffff


	//   ....[224]....
        /*0574*/ 	.word	0xffffffff


	//   ....[225]....
        /*0578*/ 	.word	0xffffffff


	//   ....[226]....
        /*057c*/ 	.word	0xffffffff


	//   ....[227]....
        /*0580*/ 	.word	0xffffffff


	//   ....[228]....
        /*0584*/ 	.word	0xffffffff


	//   ....[229]....
        /*0588*/ 	.word	0xffffffff


	//   ....[230]....
        /*058c*/ 	.word	0xffffffff


	//   ....[231]....
        /*0590*/ 	.word	0xffffffff


	//   ....[232]....
        /*0594*/ 	.word	0xffffffff


	//   ....[233]....
        /*0598*/ 	.word	0xffffffff


	//   ....[234]....
        /*059c*/ 	.word	0xffffffff


	//   ....[235]....
        /*05a0*/ 	.word	0xffffffff


	//   ....[236]....
        /*05a4*/ 	.word	0xffffffff


	//   ....[237]....
        /*05a8*/ 	.word	0xffffffff


	//   ....[238]....
        /*05ac*/ 	.word	0xffffffff


	//   ....[239]....
        /*05b0*/ 	.word	0xffffffff


	//   ....[240]....
        /*05b4*/ 	.word	0xffffffff


	//   ....[241]....
        /*05b8*/ 	.word	0xffffffff


	//   ....[242]....
        /*05bc*/ 	.word	0xffffffff


	//   ....[243]....
        /*05c0*/ 	.word	0xffffffff


	//   ....[244]....
        /*05c4*/ 	.word	0xffffffff


	//   ....[245]....
        /*05c8*/ 	.word	0xffffffff


	//   ....[246]....
        /*05cc*/ 	.word	0xffffffff


	//   ....[247]....
        /*05d0*/ 	.word	0xffffffff


	//   ....[248]....
        /*05d4*/ 	.word	0xffffffff


	//   ....[249]....
        /*05d8*/ 	.word	0xffffffff


	//   ....[250]....
        /*05dc*/ 	.word	0xffffffff


	//   ....[251]....
        /*05e0*/ 	.word	0xffffffff


	//   ....[252]....
        /*05e4*/ 	.word	0xffffffff


	//   ....[253]....
        /*05e8*/ 	.word	0xffffffff


	//   ....[254]....
        /*05ec*/ 	.word	0xffffffff


	//   ....[255]....
        /*05f0*/ 	.word	0xffffffff


	//   ....[0]....
        /*05f4*/ 	.word	0x05000036


	//   ....[1]....
        /*05f8*/ 	.word	0x05000036


	//   ....[2]....
        /*05fc*/ 	.word	0x05000036


	//   ....[3]....
        /*0600*/ 	.word	0x05000036


	//   ....[4]....
        /*0604*/ 	.word	0x05000036


	//   ....[5]....
        /*0608*/ 	.word	0x05000036


	//   ....[6]....
        /*060c*/ 	.word	0x05000036


	//   ....[7]....
        /*0610*/ 	.word	0x05000036


	//   ....[8]....
        /*0614*/ 	.word	0x05000036


	//   ....[9]....
        /*0618*/ 	.word	0x05000036


	//   ....[10]....
        /*061c*/ 	.word	0x05000036


	//   ....[11]....
        /*0620*/ 	.word	0x05000036


	//   ....[12]....
        /*0624*/ 	.word	0x05000036


	//   ....[13]....
        /*0628*/ 	.word	0x05000036


	//   ....[14]....
        /*062c*/ 	.word	0x05000036


	//   ....[15]....
        /*0630*/ 	.word	0x05000036


	//   ....[16]....
        /*0634*/ 	.word	0x05000036


	//   ....[17]....
        /*0638*/ 	.word	0x05000036


	//   ....[18]....
        /*063c*/ 	.word	0x05000036


	//   ....[19]....
        /*0640*/ 	.word	0x05000036


	//   ....[20]....
        /*0644*/ 	.word	0x05000036


	//   ....[21]....
        /*0648*/ 	.word	0x05000036


	//   ....[22]....
        /*064c*/ 	.word	0x05000036


	//   ....[23]....
        /*0650*/ 	.word	0x05000036


	//   ....[24]....
        /*0654*/ 	.word	0x05000036


	//   ....[25]....
        /*0658*/ 	.word	0x05000036


	//   ....[26]....
        /*065c*/ 	.word	0x05000036


	//   ....[27]....
        /*0660*/ 	.word	0x05000036


	//   ....[28]....
        /*0664*/ 	.word	0x05000036


	//   ....[29]....
        /*0668*/ 	.word	0x05000036


	//   ....[30]....
        /*066c*/ 	.word	0x05000036


	//   ....[31]....
        /*0670*/ 	.word	0x05000036


	//   ....[32]....
        /*0674*/ 	.word	0x05000036


	//   ....[33]....
        /*0678*/ 	.word	0x05000036


	//   ....[34]....
        /*067c*/ 	.word	0x05000036


	//   ....[35]....
        /*0680*/ 	.word	0x05000036


	//   ....[36]....
        /*0684*/ 	.word	0x05000036


	//   ....[37]....
        /*0688*/ 	.word	0x05000036


	//   ....[38]....
        /*068c*/ 	.word	0x05000036


	//   ....[39]....
        /*0690*/ 	.word	0x05000036


	//   ....[40]....
        /*0694*/ 	.word	0x05000036


	//   ....[41]....
        /*0698*/ 	.word	0x05000036


	//   ....[42]....
        /*069c*/ 	.word	0x05000036


	//   ....[43]....
        /*06a0*/ 	.word	0x05000036


	//   ....[44]....
        /*06a4*/ 	.word	0x05000036


	//   ....[45]....
        /*06a8*/ 	.word	0x05000036


	//   ....[46]....
        /*06ac*/ 	.word	0x05000036


	//   ....[47]....
        /*06b0*/ 	.word	0x05000036


	//   ....[48]....
        /*06b4*/ 	.word	0x05000036


	//   ....[49]....
        /*06b8*/ 	.word	0x05000036


	//   ....[50]....
        /*06bc*/ 	.word	0x05000036


	//   ....[51]....
        /*06c0*/ 	.word	0x05000036


	//   ....[52]....
        /*06c4*/ 	.word	0x05000036


	//   ....[53]....
        /*06c8*/ 	.word	0x05000036


	//   ....[54]....
        /*06cc*/ 	.word	0x05000036


	//   ....[55]....
        /*06d0*/ 	.word	0x05000036


	//   ....[56]....
        /*06d4*/ 	.word	0x05000036


	//   ....[57]....
        /*06d8*/ 	.word	0x05000036


	//   ....[58]....
        /*06dc*/ 	.word	0x05000036


	//   ....[59]....
        /*06e0*/ 	.word	0x05000036


	//   ....[60]....
        /*06e4*/ 	.word	0x05000036


	//   ....[61]....
        /*06e8*/ 	.word	0x05000036


	//   ....[62]....
        /*06ec*/ 	.word	0x05000036


	//   ....[63]....
        /*06f0*/ 	.word	0x05000036


	//   ....[64]....
        /*06f4*/ 	.word	0x05000036


	//   ....[65]....
        /*06f8*/ 	.word	0x05000036


	//   ....[66]....
        /*06fc*/ 	.word	0x05000036


	//   ....[67]....
        /*0700*/ 	.word	0x05000036


	//   ....[68]....
        /*0704*/ 	.word	0x05000036


	//   ....[69]....
        /*0708*/ 	.word	0x05000036


	//   ....[70]....
        /*070c*/ 	.word	0x05000036


	//   ....[71]....
        /*0710*/ 	.word	0x05000036


	//   ....[72]....
        /*0714*/ 	.word	0x05000036


	//   ....[73]....
        /*0718*/ 	.word	0x05000036


	//   ....[74]....
        /*071c*/ 	.word	0x05000036


	//   ....[75]....
        /*0720*/ 	.word	0x05000036


	//   ....[76]....
        /*0724*/ 	.word	0x05000036


	//   ....[77]....
        /*0728*/ 	.word	0x05000036


	//   ....[78]....
        /*072c*/ 	.word	0x05000036


	//   ....[79]....
        /*0730*/ 	.word	0x05000036


	//   ....[80]....
        /*0734*/ 	.word	0x05000036


	//   ....[81]....
        /*0738*/ 	.word	0x05000036


	//   ....[82]....
        /*073c*/ 	.word	0x05000036


	//   ....[83]....
        /*0740*/ 	.word	0x05000036


	//   ....[84]....
        /*0744*/ 	.word	0x05000036


	//   ....[85]....
        /*0748*/ 	.word	0x05000036


	//   ....[86]....
        /*074c*/ 	.word	0x05000036


	//   ....[87]....
        /*0750*/ 	.word	0x05000036


	//   ....[88]....
        /*0754*/ 	.word	0x05000036


	//   ....[89]....
        /*0758*/ 	.word	0x05000036


	//   ....[90]....
        /*075c*/ 	.word	0x05000036


	//   ....[91]....
        /*0760*/ 	.word	0x05000036


	//   ....[92]....
        /*0764*/ 	.word	0x05000036


	//   ....[93]....
        /*0768*/ 	.word	0x05000036


	//   ....[94]....
        /*076c*/ 	.word	0x05000036


	//   ....[95]....
        /*0770*/ 	.word	0x05000036


	//   ....[96]....
        /*0774*/ 	.word	0x05000036


	//   ....[97]....
        /*0778*/ 	.word	0x05000036


	//   ....[98]....
        /*077c*/ 	.word	0x05000036


	//   ....[99]....
        /*0780*/ 	.word	0x05000036


	//   ....[100]....
        /*0784*/ 	.word	0x05000036


	//   ....[101]....
        /*0788*/ 	.word	0x05000036


	//   ....[102]....
        /*078c*/ 	.word	0x05000036


	//   ....[103]....
        /*0790*/ 	.word	0x05000036


	//   ....[104]....
        /*0794*/ 	.word	0x05000036


	//   ....[105]....
        /*0798*/ 	.word	0x05000036


	//   ....[106]....
        /*079c*/ 	.word	0x05000036


	//   ....[107]....
        /*07a0*/ 	.word	0x05000036


	//   ....[108]....
        /*07a4*/ 	.word	0x05000036


	//   ....[109]....
        /*07a8*/ 	.word	0x05000036


	//   ....[110]....
        /*07ac*/ 	.word	0x05000036


	//   ....[111]....
        /*07b0*/ 	.word	0x05000036


	//   ....[112]....
        /*07b4*/ 	.word	0x05000036


	//   ....[113]....
        /*07b8*/ 	.word	0x05000036


	//   ....[114]....
        /*07bc*/ 	.word	0x05000036


	//   ....[115]....
        /*07c0*/ 	.word	0x05000036


	//   ....[116]....
        /*07c4*/ 	.word	0x05000036


	//   ....[117]....
        /*07c8*/ 	.word	0x05000036


	//   ....[118]....
        /*07cc*/ 	.word	0x05000036


	//   ....[119]....
        /*07d0*/ 	.word	0x05000036


	//   ....[120]....
        /*07d4*/ 	.word	0x05000036


	//   ....[121]....
        /*07d8*/ 	.word	0x05000036


	//   ....[122]....
        /*07dc*/ 	.word	0x05000036


	//   ....[123]....
        /*07e0*/ 	.word	0x05000036


	//   ....[124]....
        /*07e4*/ 	.word	0x05000036


	//   ....[125]....
        /*07e8*/ 	.word	0x05000036


	//   ....[126]....
        /*07ec*/ 	.word	0x05000036


	//   ....[127]....
        /*07f0*/ 	.word	0x05000036


	//   ....[128]....
        /*07f4*/ 	.word	0x05000036


	//   ....[129]....
        /*07f8*/ 	.word	0x05000036


	//   ....[130]....
        /*07fc*/ 	.word	0x05000036


	//   ....[131]....
        /*0800*/ 	.word	0x05000036


	//   ....[132]....
        /*0804*/ 	.word	0x05000036


	//   ....[133]....
        /*0808*/ 	.word	0x05000036


	//   ....[134]....
        /*080c*/ 	.word	0x05000036


	//   ....[135]....
        /*0810*/ 	.word	0x05000036


	//   ....[136]....
        /*0814*/ 	.word	0x05000036


	//   ....[137]....
        /*0818*/ 	.word	0x05000036


	//   ....[138]....
        /*081c*/ 	.word	0x05000036


	//   ....[139]....
        /*0820*/ 	.word	0x05000036


	//   ....[140]....
        /*0824*/ 	.word	0x05000036


	//   ....[141]....
        /*0828*/ 	.word	0x05000036


	//   ....[142]....
        /*082c*/ 	.word	0x05000036


	//   ....[143]....
        /*0830*/ 	.word	0x05000036


	//   ....[144]....
        /*0834*/ 	.word	0x05000036


	//   ....[145]....
        /*0838*/ 	.word	0x05000036


	//   ....[146]....
        /*083c*/ 	.word	0x05000036


	//   ....[147]....
        /*0840*/ 	.word	0x05000036


	//   ....[148]....
        /*0844*/ 	.word	0x05000036


	//   ....[149]....
        /*0848*/ 	.word	0x05000036


	//   ....[150]....
        /*084c*/ 	.word	0x05000036


	//   ....[151]....
        /*0850*/ 	.word	0x05000036


	//   ....[152]....
        /*0854*/ 	.word	0x05000036


	//   ....[153]....
        /*0858*/ 	.word	0x05000036


	//   ....[154]....
        /*085c*/ 	.word	0x05000036


	//   ....[155]....
        /*0860*/ 	.word	0x05000036


	//   ....[156]....
        /*0864*/ 	.word	0x05000036


	//   ....[157]....
        /*0868*/ 	.word	0x05000036


	//   ....[158]....
        /*086c*/ 	.word	0x05000036


	//   ....[159]....
        /*0870*/ 	.word	0x05000036


	//   ....[160]....
        /*0874*/ 	.word	0x05000036


	//   ....[161]....
        /*0878*/ 	.word	0x05000036


	//   ....[162]....
        /*087c*/ 	.word	0x05000036


	//   ....[163]....
        /*0880*/ 	.word	0x05000036


	//   ....[164]....
        /*0884*/ 	.word	0x05000036


	//   ....[165]....
        /*0888*/ 	.word	0x05000036


	//   ....[166]....
        /*088c*/ 	.word	0x05000036


	//   ....[167]....
        /*0890*/ 	.word	0x05000036


	//   ....[168]....
        /*0894*/ 	.word	0x05000036


	//   ....[169]....
        /*0898*/ 	.word	0x05000036


	//   ....[170]....
        /*089c*/ 	.word	0x05000036


	//   ....[171]....
        /*08a0*/ 	.word	0x05000036


	//   ....[172]....
        /*08a4*/ 	.word	0x05000036


	//   ....[173]....
        /*08a8*/ 	.word	0x05000036


	//   ....[174]....
        /*08ac*/ 	.word	0x05000036


	//   ....[175]....
        /*08b0*/ 	.word	0x05000036


	//   ....[176]....
        /*08b4*/ 	.word	0x05000036


	//   ....[177]....
        /*08b8*/ 	.word	0x05000036


	//   ....[178]....
        /*08bc*/ 	.word	0x05000036


	//   ....[179]....
        /*08c0*/ 	.word	0x05000036


	//   ....[180]....
        /*08c4*/ 	.word	0x05000036


	//   ....[181]....
        /*08c8*/ 	.word	0x05000036


	//   ....[182]....
        /*08cc*/ 	.word	0x05000036


	//   ....[183]....
        /*08d0*/ 	.word	0x05000036


	//   ....[184]....
        /*08d4*/ 	.word	0x05000036


	//   ....[185]....
        /*08d8*/ 	.word	0x05000036


	//   ....[186]....
        /*08dc*/ 	.word	0x05000036


	//   ....[187]....
        /*08e0*/ 	.word	0x05000036


	//   ....[188]....
        /*08e4*/ 	.word	0x05000036


	//   ....[189]....
        /*08e8*/ 	.word	0x05000036


	//   ....[190]....
        /*08ec*/ 	.word	0x05000036


	//   ....[191]....
        /*08f0*/ 	.word	0x05000036


	//   ....[192]....
        /*08f4*/ 	.word	0x05000036


	//   ....[193]....
        /*08f8*/ 	.word	0x05000036


	//   ....[194]....
        /*08fc*/ 	.word	0x05000036


	//   ....[195]....
        /*0900*/ 	.word	0x05000036


	//   ....[196]....
        /*0904*/ 	.word	0x05000036


	//   ....[197]....
        /*0908*/ 	.word	0x05000036


	//   ....[198]....
        /*090c*/ 	.word	0x05000036


	//   ....[199]....
        /*0910*/ 	.word	0x05000036


	//   ....[200]....
        /*0914*/ 	.word	0x05000036


	//   ....[201]....
        /*0918*/ 	.word	0x05000036


	//   ....[202]....
        /*091c*/ 	.word	0x05000036


	//   ....[203]....
        /*0920*/ 	.word	0x05000036


	//   ....[204]....
        /*0924*/ 	.word	0x05000036


	//   ....[205]....
        /*0928*/ 	.word	0x05000036


	//   ....[206]....
        /*092c*/ 	.word	0x05000036


	//   ....[207]....
        /*0930*/ 	.word	0x05000036


	//   ....[208]....
        /*0934*/ 	.word	0x05000036


	//   ....[209]....
        /*0938*/ 	.word	0x05000036


	//   ....[210]....
        /*093c*/ 	.word	0x05000036


	//   ....[211]....
        /*0940*/ 	.word	0x05000036


	//   ....[212]....
        /*0944*/ 	.word	0x05000036


	//   ....[213]....
        /*0948*/ 	.word	0x05000036


	//   ....[214]....
        /*094c*/ 	.word	0x05000036


	//   ....[215]....
        /*0950*/ 	.word	0x05000036


	//   ....[216]....
        /*0954*/ 	.word	0x05000036


	//   ....[217]....
        /*0958*/ 	.word	0x05000036


	//   ....[218]....
        /*095c*/ 	.word	0x05000036


	//   ....[219]....
        /*0960*/ 	.word	0x05000036


	//   ....[220]....
        /*0964*/ 	.word	0x05000036


	//   ....[221]....
        /*0968*/ 	.word	0x05000036


	//   ....[222]....
        /*096c*/ 	.word	0x05000036


	//   ....[223]....
        /*0970*/ 	.word	0x05000036


	//   ....[224]....
        /*0974*/ 	.word	0x05000036


	//   ....[225]....
        /*0978*/ 	.word	0x05000036


	//   ....[226]....
        /*097c*/ 	.word	0x05000036


	//   ....[227]....
        /*0980*/ 	.word	0x05000036


	//   ....[228]....
        /*0984*/ 	.word	0x05000036


	//   ....[229]....
        /*0988*/ 	.word	0x05000036


	//   ....[230]....
        /*098c*/ 	.word	0x05000036


	//   ....[231]....
        /*0990*/ 	.word	0x05000036


	//   ....[232]....
        /*0994*/ 	.word	0x05000036


	//   ....[233]....
        /*0998*/ 	.word	0x05000036


	//   ....[234]....
        /*099c*/ 	.word	0x05000036


	//   ....[235]....
        /*09a0*/ 	.word	0x05000036


	//   ....[236]....
        /*09a4*/ 	.word	0x05000036


	//   ....[237]....
        /*09a8*/ 	.word	0x05000036


	//   ....[238]....
        /*09ac*/ 	.word	0x05000036


	//   ....[239]....
        /*09b0*/ 	.word	0x05000036


	//   ....[240]....
        /*09b4*/ 	.word	0x05000036


	//   ....[241]....
        /*09b8*/ 	.word	0x05000036


	//   ....[242]....
        /*09bc*/ 	.word	0x05000036


	//   ....[243]....
        /*09c0*/ 	.word	0x05000036


	//   ....[244]....
        /*09c4*/ 	.word	0x05000036


	//   ....[245]....
        /*09c8*/ 	.word	0x05000036


	//   ....[246]....
        /*09cc*/ 	.word	0x05000036


	//   ....[247]....
        /*09d0*/ 	.word	0x05000036


	//   ....[248]....
        /*09d4*/ 	.word	0x05000036


	//   ....[249]....
        /*09d8*/ 	.word	0x05000036


	//   ....[250]....
        /*09dc*/ 	.word	0x05000036


	//   ....[251]....
        /*09e0*/ 	.word	0x05000036


	//   ....[252]....
        /*09e4*/ 	.word	0x05000036


	//   ....[253]....
        /*09e8*/ 	.word	0x05000036


	//   ....[254]....
        /*09ec*/ 	.word	0x05000036


	//   ....[255]....
        /*09f0*/ 	.word	0x05000036


	//----- nvinfo : EIATTR_COOP_GROUP_INSTR_OFFSETS
	.align		4
.L_419:
        /*09f4*/ 	.byte	0x04, 0x28
        /*09f6*/ 	.short	(.L_421 - .L_420)


	//   ....[0]....
.L_420:
        /*09f8*/ 	.word	0x00000d20


	//   ....[1]....
        /*09fc*/ 	.word	0x00000d40


	//   ....[2]....
        /*0a00*/ 	.word	0x00000d60


	//   ....[3]....
        /*0a04*/ 	.word	0x00000d80


	//   ....[4]....
        /*0a08*/ 	.word	0x00001820


	//   ....[5]....
        /*0a0c*/ 	.word	0x00001840


	//   ....[6]....
        /*0a10*/ 	.word	0x00001860


	//   ....[7]....
        /*0a14*/ 	.word	0x00001880


	//   ....[8]....
        /*0a18*/ 	.word	0x00002310


	//   ....[9]....
        /*0a1c*/ 	.word	0x00002330


	//   ....[10]....
        /*0a20*/ 	.word	0x00002350


	//   ....[11]....
        /*0a24*/ 	.word	0x00002370


	//   ....[12]....
        /*0a28*/ 	.word	0x00002e00


	//   ....[13]....
        /*0a2c*/ 	.word	0x00002e20


	//   ....[14]....
        /*0a30*/ 	.word	0x00002e40


	//   ....[15]....
        /*0a34*/ 	.word	0x00002e60


	//   ....[16]....
        /*0a38*/ 	.word	0x00003860


	//   ....[17]....
        /*0a3c*/ 	.word	0x00003880


	//   ....[18]....
        /*0a40*/ 	.word	0x000038a0


	//   ....[19]....
        /*0a44*/ 	.word	0x000038c0


	//   ....[20]....
        /*0a48*/ 	.word	0x00004350


	//   ....[21]....
        /*0a4c*/ 	.word	0x00004370


	//   ....[22]....
        /*0a50*/ 	.word	0x00004390


	//   ....[23]....
        /*0a54*/ 	.word	0x000043b0


	//   ....[24]....
        /*0a58*/ 	.word	0x00004e30


	//   ....[25]....
        /*0a5c*/ 	.word	0x00004e50


	//   ....[26]....
        /*0a60*/ 	.word	0x00004e70


	//   ....[27]....
        /*0a64*/ 	.word	0x00004e90


	//   ....[28]....
        /*0a68*/ 	.word	0x00005910


	//   ....[29]....
        /*0a6c*/ 	.word	0x00005930


	//   ....[30]....
        /*0a70*/ 	.word	0x00005950


	//   ....[31]....
        /*0a74*/ 	.word	0x00005970


	//   ....[32]....
        /*0a78*/ 	.word	0x000067b0


	//   ....[33]....
        /*0a7c*/ 	.word	0x000067d0


	//   ....[34]....
        /*0a80*/ 	.word	0x000067f0


	//   ....[35]....
        /*0a84*/ 	.word	0x00006810


	//   ....[36]....
        /*0a88*/ 	.word	0x00007230


	//   ....[37]....
        /*0a8c*/ 	.word	0x00007250


	//   ....[38]....
        /*0a90*/ 	.word	0x00007270


	//   ....[39]....
        /*0a94*/ 	.word	0x00007290


	//   ....[40]....
        /*0a98*/ 	.word	0x00007ab0


	//   ....[41]....
        /*0a9c*/ 	.word	0x00007ad0


	//   ....[42]....
        /*0aa0*/ 	.word	0x00007af0


	//   ....[43]....
        /*0aa4*/ 	.word	0x00007b10


	//   ....[44]....
        /*0aa8*/ 	.word	0x00008520


	//   ....[45]....
        /*0aac*/ 	.word	0x00008540


	//   ....[46]....
        /*0ab0*/ 	.word	0x00008560


	//   ....[47]....
        /*0ab4*/ 	.word	0x00008580


	//   ....[48]....
        /*0ab8*/ 	.word	0x00009220


	//   ....[49]....
        /*0abc*/ 	.word	0x00009240


	//   ....[50]....
        /*0ac0*/ 	.word	0x00009260


	//   ....[51]....
        /*0ac4*/ 	.word	0x00009280


	//   ....[52]....
        /*0ac8*/ 	.word	0x00009ca0


	//   ....[53]....
        /*0acc*/ 	.word	0x00009cc0


	//   ....[54]....
        /*0ad0*/ 	.word	0x00009ce0


	//   ....[55]....
        /*0ad4*/ 	.word	0x00009d00


	//   ....[56]....
        /*0ad8*/ 	.word	0x0000a520


	//   ....[57]....
        /*0adc*/ 	.word	0x0000a540


	//   ....[58]....
        /*0ae0*/ 	.word	0x0000a560


	//   ....[59]....
        /*0ae4*/ 	.word	0x0000a580


	//   ....[60]....
        /*0ae8*/ 	.word	0x0000af90


	//   ....[61]....
        /*0aec*/ 	.word	0x0000afb0


	//   ....[62]....
        /*0af0*/ 	.word	0x0000afd0


	//   ....[63]....
        /*0af4*/ 	.word	0x0000aff0


	//   ....[64]....
        /*0af8*/ 	.word	0x0000be20


	//   ....[65]....
        /*0afc*/ 	.word	0x0000be40


	//   ....[66]....
        /*0b00*/ 	.word	0x0000be60


	//   ....[67]....
        /*0b04*/ 	.word	0x0000be80


	//   ....[68]....
        /*0b08*/ 	.word	0x0000bea0


	//   ....[69]....
        /*0b0c*/ 	.word	0x0000bec0


	//   ....[70]....
        /*0b10*/ 	.word	0x0000c200


	//   ....[71]....
        /*0b14*/ 	.word	0x0000c220


	//   ....[72]....
        /*0b18*/ 	.word	0x0000c240


	//   ....[73]....
        /*0b1c*/ 	.word	0x0000c260


	//   ....[74]....
        /*0b20*/ 	.word	0x0000c280


	//   ....[75]....
        /*0b24*/ 	.word	0x0000c2a0


	//   ....[76]....
        /*0b28*/ 	.word	0x0000c5c0


	//   ....[77]....
        /*0b2c*/ 	.word	0x0000c5e0


	//   ....[78]....
        /*0b30*/ 	.word	0x0000c600


	//   ....[79]....
        /*0b34*/ 	.word	0x0000c620


	//   ....[80]....
        /*0b38*/ 	.word	0x0000c640


	//   ....[81]....
        /*0b3c*/ 	.word	0x0000c660


	//   ....[82]....
        /*0b40*/ 	.word	0x0000c980


	//   ....[83]....
        /*0b44*/ 	.word	0x0000c9a0


	//   ....[84]....
        /*0b48*/ 	.word	0x0000c9c0


	//   ....[85]....
        /*0b4c*/ 	.word	0x0000c9e0


	//   ....[86]....
        /*0b50*/ 	.word	0x0000ca00


	//   ....[87]....
        /*0b54*/ 	.word	0x0000ca20


	//   ....[88]....
        /*0b58*/ 	.word	0x0000cd40


	//   ....[89]....
        /*0b5c*/ 	.word	0x0000cd60


	//   ....[90]....
        /*0b60*/ 	.word	0x0000cd80


	//   ....[91]....
        /*0b64*/ 	.word	0x0000cda0


	//   ....[92]....
        /*0b68*/ 	.word	0x0000cdc0


	//   ....[93]....
        /*0b6c*/ 	.word	0x0000cde0


	//   ....[94]....
        /*0b70*/ 	.word	0x0000d100


	//   ....[95]....
        /*0b74*/ 	.word	0x0000d120


	//   ....[96]....
        /*0b78*/ 	.word	0x0000d140


	//   ....[97]....
        /*0b7c*/ 	.word	0x0000d160


	//   ....[98]....
        /*0b80*/ 	.word	0x0000d180


	//   ....[99]....
        /*0b84*/ 	.word	0x0000d1a0


	//   ....[100]....
        /*0b88*/ 	.word	0x0000d4c0


	//   ....[101]....
        /*0b8c*/ 	.word	0x0000d4e0


	//   ....[102]....
        /*0b90*/ 	.word	0x0000d500


	//   ....[103]....
        /*0b94*/ 	.word	0x0000d520


	//   ....[104]....
        /*0b98*/ 	.word	0x0000d540


	//   ....[105]....
        /*0b9c*/ 	.word	0x0000d560


	//   ....[106]....
        /*0ba0*/ 	.word	0x0000d8a0


	//   ....[107]....
        /*0ba4*/ 	.word	0x0000d8c0


	//   ....[108]....
        /*0ba8*/ 	.word	0x0000d8e0


	//   ....[109]....
        /*0bac*/ 	.word	0x0000d900


	//   ....[110]....
        /*0bb0*/ 	.word	0x0000d920


	//   ....[111]....
        /*0bb4*/ 	.word	0x0000d940


	//   ....[112]....
        /*0bb8*/ 	.word	0x0000dc80


	//   ....[113]....
        /*0bbc*/ 	.word	0x0000dca0


	//   ....[114]....
        /*0bc0*/ 	.word	0x0000dcc0


	//   ....[115]....
        /*0bc4*/ 	.word	0x0000dce0


	//   ....[116]....
        /*0bc8*/ 	.word	0x0000dd00


	//   ....[117]....
        /*0bcc*/ 	.word	0x0000dd20


	//   ....[118]....
        /*0bd0*/ 	.word	0x0000e130


	//   ....[119]....
        /*0bd4*/ 	.word	0x0000e150


	//   ....[120]....
        /*0bd8*/ 	.word	0x0000e170


	//   ....[121]....
        /*0bdc*/ 	.word	0x0000e190


	//   ....[122]....
        /*0be0*/ 	.word	0x0000e1b0


	//   ....[123]....
        /*0be4*/ 	.word	0x0000e1d0


	//   ....[124]....
        /*0be8*/ 	.word	0x0000e5d0


	//   ....[125]....
        /*0bec*/ 	.word	0x0000e5f0


	//   ....[126]....
        /*0bf0*/ 	.word	0x0000e610


	//   ....[127]....
        /*0bf4*/ 	.word	0x0000e630


	//   ....[128]....
        /*0bf8*/ 	.word	0x0000e650


	//   ....[129]....
        /*0bfc*/ 	.word	0x0000e670


	//   ....[130]....
        /*0c00*/ 	.word	0x0000eac0


	//   ....[131]....
        /*0c04*/ 	.word	0x0000eae0


	//   ....[132]....
        /*0c08*/ 	.word	0x0000eb00


	//   ....[133]....
        /*0c0c*/ 	.word	0x0000eb20


	//   ....[134]....
        /*0c10*/ 	.word	0x0000eb40


	//   ....[135]....
        /*0c14*/ 	.word	0x0000eb60


	//   ....[136]....
        /*0c18*/ 	.word	0x0000efb0


	//   ....[137]....
        /*0c1c*/ 	.word	0x0000efd0


	//   ....[138]....
        /*0c20*/ 	.word	0x0000eff0


	//   ....[139]....
        /*0c24*/ 	.word	0x0000f010


	//   ....[140]....
        /*0c28*/ 	.word	0x0000f030


	//   ....[141]....
        /*0c2c*/ 	.word	0x0000f050


	//   ....[142]....
        /*0c30*/ 	.word	0x0000f4a0


	//   ....[143]....
        /*0c34*/ 	.word	0x0000f4c0


	//   ....[144]....
        /*0c38*/ 	.word	0x0000f4e0


	//   ....[145]....
        /*0c3c*/ 	.word	0x0000f500


	//   ....[146]....
        /*0c40*/ 	.word	0x0000f520


	//   ....[147]....
        /*0c44*/ 	.word	0x0000f540


	//   ....[148]....
        /*0c48*/ 	.word	0x0000f990


	//   ....[149]....
        /*0c4c*/ 	.word	0x0000f9b0


	//   ....[150]....
        /*0c50*/ 	.word	0x0000f9d0


	//   ....[151]....
        /*0c54*/ 	.word	0x0000f9f0


	//   ....[152]....
        /*0c58*/ 	.word	0x0000fa10


	//   ....[153]....
        /*0c5c*/ 	.word	0x0000fa30


	//   ....[154]....
        /*0c60*/ 	.word	0x0000fe70


	//   ....[155]....
        /*0c64*/ 	.word	0x0000fe90


	//   ....[156]....
        /*0c68*/ 	.word	0x0000feb0


	//   ....[157]....
        /*0c6c*/ 	.word	0x0000fed0


	//   ....[158]....
        /*0c70*/ 	.word	0x0000fef0


	//   ....[159]....
        /*0c74*/ 	.word	0x0000ff10


	//   ....[160]....
        /*0c78*/ 	.word	0x000102b0


	//   ....[161]....
        /*0c7c*/ 	.word	0x000102d0


	//   ....[162]....
        /*0c80*/ 	.word	0x000102f0


	//   ....[163]....
        /*0c84*/ 	.word	0x00010310


	//   ....[164]....
        /*0c88*/ 	.word	0x00010330


	//   ....[165]....
        /*0c8c*/ 	.word	0x00010350


	//   ....[166]....
        /*0c90*/ 	.word	0x00010680


	//   ....[167]....
        /*0c94*/ 	.word	0x000106a0


	//   ....[168]....
        /*0c98*/ 	.word	0x000106c0


	//   ....[169]....
        /*0c9c*/ 	.word	0x000106e0


	//   ....[170]....
        /*0ca0*/ 	.word	0x00010700


	//   ....[171]....
        /*0ca4*/ 	.word	0x00010720


	//   ....[172]....
        /*0ca8*/ 	.word	0x00010a30


	//   ....[173]....
        /*0cac*/ 	.word	0x00010a50


	//   ....[174]....
        /*0cb0*/ 	.word	0x00010a70


	//   ....[175]....
        /*0cb4*/ 	.word	0x00010a90


	//   ....[176]....
        /*0cb8*/ 	.word	0x00010ab0


	//   ....[177]....
        /*0cbc*/ 	.word	0x00010ad0


	//   ....[178]....
        /*0cc0*/ 	.word	0x00010de0


	//   ....[179]....
        /*0cc4*/ 	.word	0x00010e00


	//   ....[180]....
        /*0cc8*/ 	.word	0x00010e20


	//   ....[181]....
        /*0ccc*/ 	.word	0x00010e40


	//   ....[182]....
        /*0cd0*/ 	.word	0x00010e60


	//   ....[183]....
        /*0cd4*/ 	.word	0x00010e80


	//   ....[184]....
        /*0cd8*/ 	.word	0x00011190


	//   ....[185]....
        /*0cdc*/ 	.word	0x000111b0


	//   ....[186]....
        /*0ce0*/ 	.word	0x000111d0


	//   ....[187]....
        /*0ce4*/ 	.word	0x000111f0


	//   ....[188]....
        /*0ce8*/ 	.word	0x00011210


	//   ....[189]....
        /*0cec*/ 	.word	0x00011230


	//   ....[190]....
        /*0cf0*/ 	.word	0x00011540


	//   ....[191]....
        /*0cf4*/ 	.word	0x00011560


	//   ....[192]....
        /*0cf8*/ 	.word	0x00011580


	//   ....[193]....
        /*0cfc*/ 	.word	0x000115a0


	//   ....[194]....
        /*0d00*/ 	.word	0x000115c0


	//   ....[195]....
        /*0d04*/ 	.word	0x000115e0


	//   ....[196]....
        /*0d08*/ 	.word	0x000118f0


	//   ....[197]....
        /*0d0c*/ 	.word	0x00011910


	//   ....[198]....
        /*0d10*/ 	.word	0x00011930


	//   ....[199]....
        /*0d14*/ 	.word	0x00011950


	//   ....[200]....
        /*0d18*/ 	.word	0x00011970


	//   ....[201]....
        /*0d1c*/ 	.word	0x00011990


	//   ....[202]....
        /*0d20*/ 	.word	0x00011cc0


	//   ....[203]....
        /*0d24*/ 	.word	0x00011ce0


	//   ....[204]....
        /*0d28*/ 	.word	0x00011d00


	//   ....[205]....
        /*0d2c*/ 	.word	0x00011d20


	//   ....[206]....
        /*0d30*/ 	.word	0x00011d40


	//   ....[207]....
        /*0d34*/ 	.word	0x00011d60


	//   ....[208]....
        /*0d38*/ 	.word	0x00012090


	//   ....[209]....
        /*0d3c*/ 	.word	0x000120b0


	//   ....[210]....
        /*0d40*/ 	.word	0x000120d0


	//   ....[211]....
        /*0d44*/ 	.word	0x000120f0


	//   ....[212]....
        /*0d48*/ 	.word	0x00012110


	//   ....[213]....
        /*0d4c*/ 	.word	0x00012130


	//   ....[214]....
        /*0d50*/ 	.word	0x00012530


	//   ....[215]....
        /*0d54*/ 	.word	0x00012550


	//   ....[216]....
        /*0d58*/ 	.word	0x00012570


	//   ....[217]....
        /*0d5c*/ 	.word	0x00012590


	//   ....[218]....
        /*0d60*/ 	.word	0x000125b0


	//   ....[219]....
        /*0d64*/ 	.word	0x000125d0


	//   ....[220]....
        /*0d68*/ 	.word	0x000129c0


	//   ....[221]....
        /*0d6c*/ 	.word	0x000129e0


	//   ....[222]....
        /*0d70*/ 	.word	0x00012a00


	//   ....[223]....
        /*0d74*/ 	.word	0x00012a20


	//   ....[224]....
        /*0d78*/ 	.word	0x00012a40


	//   ....[225]....
        /*0d7c*/ 	.word	0x00012a60


	//   ....[226]....
        /*0d80*/ 	.word	0x00012ea0


	//   ....[227]....
        /*0d84*/ 	.word	0x00012ec0


	//   ....[228]....
        /*0d88*/ 	.word	0x00012ee0


	//   ....[229]....
        /*0d8c*/ 	.word	0x00012f00


	//   ....[230]....
        /*0d90*/ 	.word	0x00012f20


	//   ....[231]....
        /*0d94*/ 	.word	0x00012f40


	//   ....[232]....
        /*0d98*/ 	.word	0x00013380


	//   ....[233]....
        /*0d9c*/ 	.word	0x000133a0


	//   ....[234]....
        /*0da0*/ 	.word	0x000133c0


	//   ....[235]....
        /*0da4*/ 	.word	0x000133e0


	//   ....[236]....
        /*0da8*/ 	.word	0x00013400


	//   ....[237]....
        /*0dac*/ 	.word	0x00013420


	//   ....[238]....
        /*0db0*/ 	.word	0x00013860


	//   ....[239]....
        /*0db4*/ 	.word	0x00013880


	//   ....[240]....
        /*0db8*/ 	.word	0x000138a0


	//   ....[241]....
        /*0dbc*/ 	.word	0x000138c0


	//   ....[242]....
        /*0dc0*/ 	.word	0x000138e0


	//   ....[243]....
        /*0dc4*/ 	.word	0x00013900


	//   ....[244]....
        /*0dc8*/ 	.word	0x00013d40


	//   ....[245]....
        /*0dcc*/ 	.word	0x00013d60


	//   ....[246]....
        /*0dd0*/ 	.word	0x00013d80


	//   ....[247]....
        /*0dd4*/ 	.word	0x00013da0


	//   ....[248]....
        /*0dd8*/ 	.word	0x00013dc0


	//   ....[249]....
        /*0ddc*/ 	.word	0x00013de0


	//   ....[250]....
        /*0de0*/ 	.word	0x00014210


	//   ....[251]....
        /*0de4*/ 	.word	0x00014230


	//   ....[252]....
        /*0de8*/ 	.word	0x00014250


	//   ....[253]....
        /*0dec*/ 	.word	0x00014270


	//   ....[254]....
        /*0df0*/ 	.word	0x00014290


	//   ....[255]....
        /*0df4*/ 	.word	0x000142b0


	//   ....[0]....
        /*0df8*/ 	.word	0x00015c30


	//   ....[1]....
        /*0dfc*/ 	.word	0x00015cd0


	//   ....[2]....
        /*0e00*/ 	.word	0x00015d70


	//   ....[3]....
        /*0e04*/ 	.word	0x00015e00


	//   ....[4]....
        /*0e08*/ 	.word	0x00015e90


	//   ....[5]....
        /*0e0c*/ 	.word	0x00015f30


	//   ....[6]....
        /*0e10*/ 	.word	0x00015fd0


	//   ....[7]....
        /*0e14*/ 	.word	0x00016060


	//   ....[8]....
        /*0e18*/ 	.word	0x000160f0


	//   ....[9]....
        /*0e1c*/ 	.word	0x00016190


	//   ....[10]....
        /*0e20*/ 	.word	0x00016230


	//   ....[11]....
        /*0e24*/ 	.word	0x000162c0


	//   ....[12]....
        /*0e28*/ 	.word	0x00016350


	//   ....[13]....
        /*0e2c*/ 	.word	0x000163f0


	//   ....[14]....
        /*0e30*/ 	.word	0x00016490


	//   ....[15]....
        /*0e34*/ 	.word	0x00016520


	//   ....[16]....
        /*0e38*/ 	.word	0x000165c0


	//   ....[17]....
        /*0e3c*/ 	.word	0x00016650


	//   ....[18]....
        /*0e40*/ 	.word	0x000166f0


	//   ....[19]....
        /*0e44*/ 	.word	0x00016780


	//   ....[20]....
        /*0e48*/ 	.word	0x00016810


	//   ....[21]....
        /*0e4c*/ 	.word	0x000168b0


	//   ....[22]....
        /*0e50*/ 	.word	0x00016950


	//   ....[23]....
        /*0e54*/ 	.word	0x000169e0


	//   ....[24]....
        /*0e58*/ 	.word	0x00016a70


	//   ....[25]....
        /*0e5c*/ 	.word	0x00016b10


	//   ....[26]....
        /*0e60*/ 	.word	0x00016bb0


	//   ....[27]....
        /*0e64*/ 	.word	0x00016c40


	//   ....[28]....
        /*0e68*/ 	.word	0x00016cd0


	//   ....[29]....
        /*0e6c*/ 	.word	0x00016d70


	//   ....[30]....
        /*0e70*/ 	.word	0x00016e10


	//   ....[31]....
        /*0e74*/ 	.word	0x00016ea0


	//   ....[32]....
        /*0e78*/ 	.word	0x00016f30


	//   ....[33]....
        /*0e7c*/ 	.word	0x00016fd0


	//   ....[34]....
        /*0e80*/ 	.word	0x00017070


	//   ....[35]....
        /*0e84*/ 	.word	0x00017100


	//   ....[36]....
        /*0e88*/ 	.word	0x00017190


	//   ....[37]....
        /*0e8c*/ 	.word	0x00017230


	//   ....[38]....
        /*0e90*/ 	.word	0x000172d0


	//   ....[39]....
        /*0e94*/ 	.word	0x00017360


	//   ....[40]....
        /*0e98*/ 	.word	0x000173f0


	//   ....[41]....
        /*0e9c*/ 	.word	0x00017490


	//   ....[42]....
        /*0ea0*/ 	.word	0x00017530


	//   ....[43]....
        /*0ea4*/ 	.word	0x000175c0


	//   ....[44]....
        /*0ea8*/ 	.word	0x00017660


	//   ....[45]....
        /*0eac*/ 	.word	0x000176f0


	//   ....[46]....
        /*0eb0*/ 	.word	0x00017790


	//   ....[47]....
        /*0eb4*/ 	.word	0x00017820


	//   ....[48]....
        /*0eb8*/ 	.word	0x000178b0


	//   ....[49]....
        /*0ebc*/ 	.word	0x00017950


	//   ....[50]....
        /*0ec0*/ 	.word	0x000179f0


	//   ....[51]....
        /*0ec4*/ 	.word	0x00017a80


	//   ....[52]....
        /*0ec8*/ 	.word	0x00017b10


	//   ....[53]....
        /*0ecc*/ 	.word	0x00017bb0


	//   ....[54]....
        /*0ed0*/ 	.word	0x00017c50


	//   ....[55]....
        /*0ed4*/ 	.word	0x00017ce0


	//   ....[56]....
        /*0ed8*/ 	.word	0x00017d70


	//   ....[57]....
        /*0edc*/ 	.word	0x00017e10


	//   ....[58]....
        /*0ee0*/ 	.word	0x00017eb0


	//   ....[59]....
        /*0ee4*/ 	.word	0x00017f40


	//   ....[60]....
        /*0ee8*/ 	.word	0x00017fe0


	//   ....[61]....
        /*0eec*/ 	.word	0x00018070


	//   ....[62]....
        /*0ef0*/ 	.word	0x00018110


	//   ....[63]....
        /*0ef4*/ 	.word	0x000181a0


	//   ....[64]....
        /*0ef8*/ 	.word	0x00018230


	//   ....[65]....
        /*0efc*/ 	.word	0x000182c0


	//   ....[66]....
        /*0f00*/ 	.word	0x00018320


	//   ....[67]....
        /*0f04*/ 	.word	0x00018380


	//   ....[68]....
        /*0f08*/ 	.word	0x000183e0


	//   ....[69]....
        /*0f0c*/ 	.word	0x00018430


	//   ....[70]....
        /*0f10*/ 	.word	0x000184c0


	//   ....[71]....
        /*0f14*/ 	.word	0x00018550


	//   ....[72]....
        /*0f18*/ 	.word	0x000185b0


	//   ....[73]....
        /*0f1c*/ 	.word	0x00018610


	//   ....[74]....
        /*0f20*/ 	.word	0x00018670


	//   ....[75]....
        /*0f24*/ 	.word	0x000186c0


	//   ....[76]....
        /*0f28*/ 	.word	0x00018750


	//   ....[77]....
        /*0f2c*/ 	.word	0x000187e0


	//   ....[78]....
        /*0f30*/ 	.word	0x00018840


	//   ....[79]....
        /*0f34*/ 	.word	0x000188a0


	//   ....[80]....
        /*0f38*/ 	.word	0x00018900


	//   ....[81]....
        /*0f3c*/ 	.word	0x00018950


	//   ....[82]....
        /*0f40*/ 	.word	0x000189e0


	//   ....[83]....
        /*0f44*/ 	.word	0x00018a70


	//   ....[84]....
        /*0f48*/ 	.word	0x00018ad0


	//   ....[85]....
        /*0f4c*/ 	.word	0x00018b30


	//   ....[86]....
        /*0f50*/ 	.word	0x00018b90


	//   ....[87]....
        /*0f54*/ 	.word	0x00018be0


	//   ....[88]....
        /*0f58*/ 	.word	0x00018c70


	//   ....[89]....
        /*0f5c*/ 	.word	0x00018d00


	//   ....[90]....
        /*0f60*/ 	.word	0x00018d60


	//   ....[91]....
        /*0f64*/ 	.word	0x00018dc0


	//   ....[92]....
        /*0f68*/ 	.word	0x00018e20


	//   ....[93]....
        /*0f6c*/ 	.word	0x00018e70


	//   ....[94]....
        /*0f70*/ 	.word	0x00018f00


	//   ....[95]....
        /*0f74*/ 	.word	0x00018f90


	//   ....[96]....
        /*0f78*/ 	.word	0x00018ff0


	//   ....[97]....
        /*0f7c*/ 	.word	0x00019050


	//   ....[98]....
        /*0f80*/ 	.word	0x000190b0


	//   ....[99]....
        /*0f84*/ 	.word	0x00019100


	//   ....[100]....
        /*0f88*/ 	.word	0x00019190


	//   ....[101]....
        /*0f8c*/ 	.word	0x00019220


	//   ....[102]....
        /*0f90*/ 	.word	0x00019280


	//   ....[103]....
        /*0f94*/ 	.word	0x000192e0


	//   ....[104]....
        /*0f98*/ 	.word	0x00019340


	//   ....[105]....
        /*0f9c*/ 	.word	0x00019390


	//   ....[106]....
        /*0fa0*/ 	.word	0x00019420


	//   ....[107]....
        /*0fa4*/ 	.word	0x000194b0


	//   ....[108]....
        /*0fa8*/ 	.word	0x00019510


	//   ....[109]....
        /*0fac*/ 	.word	0x00019570


	//   ....[110]....
        /*0fb0*/ 	.word	0x000195d0


	//   ....[111]....
        /*0fb4*/ 	.word	0x00019620


	//   ....[112]....
        /*0fb8*/ 	.word	0x000196b0


	//   ....[113]....
        /*0fbc*/ 	.word	0x00019740


	//   ....[114]....
        /*0fc0*/ 	.word	0x000197a0


	//   ....[115]....
        /*0fc4*/ 	.word	0x00019800


	//   ....[116]....
        /*0fc8*/ 	.word	0x00019860


	//   ....[117]....
        /*0fcc*/ 	.word	0x000198b0


	//   ....[118]....
        /*0fd0*/ 	.word	0x00019940


	//   ....[119]....
        /*0fd4*/ 	.word	0x000199d0


	//   ....[120]....
        /*0fd8*/ 	.word	0x00019a30


	//   ....[121]....
        /*0fdc*/ 	.word	0x00019a90


	//   ....[122]....
        /*0fe0*/ 	.word	0x00019af0


	//   ....[123]....
        /*0fe4*/ 	.word	0x00019b40


	//   ....[124]....
        /*0fe8*/ 	.word	0x00019bd0


	//   ....[125]....
        /*0fec*/ 	.word	0x00019c60


	//   ....[126]....
        /*0ff0*/ 	.word	0x00019cc0


	//   ....[127]....
        /*0ff4*/ 	.word	0x00019d20


	//   ....[128]....
        /*0ff8*/ 	.word	0x00019d80


	//   ....[129]....
        /*0ffc*/ 	.word	0x00019dd0


	//   ....[130]....
        /*1000*/ 	.word	0x00019e60


	//   ....[131]....
        /*1004*/ 	.word	0x00019ef0


	//   ....[132]....
        /*1008*/ 	.word	0x00019f50


	//   ....[133]....
        /*100c*/ 	.word	0x00019fb0


	//   ....[134]....
        /*1010*/ 	.word	0x0001a010


	//   ....[135]....
        /*1014*/ 	.word	0x0001a060


	//   ....[136]....
        /*1018*/ 	.word	0x0001a0f0


	//   ....[137]....
        /*101c*/ 	.word	0x0001a180


	//   ....[138]....
        /*1020*/ 	.word	0x0001a1e0


	//   ....[139]....
        /*1024*/ 	.word	0x0001a240


	//   ....[140]....
        /*1028*/ 	.word	0x0001a2a0


	//   ....[141]....
        /*102c*/ 	.word	0x0001a2f0


	//   ....[142]....
        /*1030*/ 	.word	0x0001a380


	//   ....[143]....
        /*1034*/ 	.word	0x0001a410


	//   ....[144]....
        /*1038*/ 	.word	0x0001a470


	//   ....[145]....
        /*103c*/ 	.word	0x0001a4d0


	//   ....[146]....
        /*1040*/ 	.word	0x0001a530


	//   ....[147]....
        /*1044*/ 	.word	0x0001a580


	//   ....[148]....
        /*1048*/ 	.word	0x0001a610


	//   ....[149]....
        /*104c*/ 	.word	0x0001a690


	//   ....[150]....
        /*1050*/ 	.word	0x0001a6f0


	//   ....[151]....
        /*1054*/ 	.word	0x0001a750


	//   ....[152]....
        /*1058*/ 	.word	0x0001a7b0


	//   ....[153]....
        /*105c*/ 	.word	0x0001a820


	//   ....[154]....
        /*1060*/ 	.word	0x0001a8b0


	//   ....[155]....
        /*1064*/ 	.word	0x0001a930


	//   ....[156]....
        /*1068*/ 	.word	0x0001a990


	//   ....[157]....
        /*106c*/ 	.word	0x0001a9f0


	//   ....[158]....
        /*1070*/ 	.word	0x0001aa60


	//   ....[159]....
        /*1074*/ 	.word	0x0001aac0


	//   ....[160]....
        /*1078*/ 	.word	0x0001ab50


	//   ....[161]....
        /*107c*/ 	.word	0x0001abe0


	//   ....[162]....
        /*1080*/ 	.word	0x0001ac40


	//   ....[163]....
        /*1084*/ 	.word	0x0001aca0


	//   ....[164]....
        /*1088*/ 	.word	0x0001ad00


	//   ....[165]....
        /*108c*/ 	.word	0x0001ad50


	//   ....[166]....
        /*1090*/ 	.word	0x0001adf0


	//   ....[167]....
        /*1094*/ 	.word	0x0001ae80


	//   ....[168]....
        /*1098*/ 	.word	0x0001aee0


	//   ....[169]....
        /*109c*/ 	.word	0x0001af40


	//   ....[170]....
        /*10a0*/ 	.word	0x0001afa0


	//   ....[171]....
        /*10a4*/ 	.word	0x0001aff0


	//   ....[172]....
        /*10a8*/ 	.word	0x0001b090


	//   ....[173]....
        /*10ac*/ 	.word	0x0001b120


	//   ....[174]....
        /*10b0*/ 	.word	0x0001b180


	//   ....[175]....
        /*10b4*/ 	.word	0x0001b1e0


	//   ....[176]....
        /*10b8*/ 	.word	0x0001b240


	//   ....[177]....
        /*10bc*/ 	.word	0x0001b290


	//   ....[178]....
        /*10c0*/ 	.word	0x0001b330


	//   ....[179]....
        /*10c4*/ 	.word	0x0001b3c0


	//   ....[180]....
        /*10c8*/ 	.word	0x0001b420


	//   ....[181]....
        /*10cc*/ 	.word	0x0001b480


	//   ....[182]....
        /*10d0*/ 	.word	0x0001b4e0


	//   ....[183]....
        /*10d4*/ 	.word	0x0001b530


	//   ....[184]....
        /*10d8*/ 	.word	0x0001b5d0


	//   ....[185]....
        /*10dc*/ 	.word	0x0001b660


	//   ....[186]....
        /*10e0*/ 	.word	0x0001b6c0


	//   ....[187]....
        /*10e4*/ 	.word	0x0001b720


	//   ....[188]....
        /*10e8*/ 	.word	0x0001b780


	//   ....[189]....
        /*10ec*/ 	.word	0x0001b7d0


	//   ....[190]....
        /*10f0*/ 	.word	0x0001b870


	//   ....[191]....
        /*10f4*/ 	.word	0x0001b900


	//   ....[192]....
        /*10f8*/ 	.word	0x0001b960


	//   ....[193]....
        /*10fc*/ 	.word	0x0001b9c0


	//   ....[194]....
        /*1100*/ 	.word	0x0001ba20


	//   ....[195]....
        /*1104*/ 	.word	0x0001ba70


	//   ....[196]....
        /*1108*/ 	.word	0x0001bb10


	//   ....[197]....
        /*110c*/ 	.word	0x0001bba0


	//   ....[198]....
        /*1110*/ 	.word	0x0001bc00


	//   ....[199]....
        /*1114*/ 	.word	0x0001bc60


	//   ....[200]....
        /*1118*/ 	.word	0x0001bcc0


	//   ....[201]....
        /*111c*/ 	.word	0x0001bd10


	//   ....[202]....
        /*1120*/ 	.word	0x0001bdb0


	//   ....[203]....
        /*1124*/ 	.word	0x0001be40


	//   ....[204]....
        /*1128*/ 	.word	0x0001bea0


	//   ....[205]....
        /*112c*/ 	.word	0x0001bf00


	//   ....[206]....
        /*1130*/ 	.word	0x0001bf60


	//   ....[207]....
        /*1134*/ 	.word	0x0001bfb0


	//   ....[208]....
        /*1138*/ 	.word	0x0001c050


	//   ....[209]....
        /*113c*/ 	.word	0x0001c0e0


	//   ....[210]....
        /*1140*/ 	.word	0x0001c140


	//   ....[211]....
        /*1144*/ 	.word	0x0001c1a0


	//   ....[212]....
        /*1148*/ 	.word	0x0001c200


	//   ....[213]....
        /*114c*/ 	.word	0x0001c250


	//   ....[214]....
        /*1150*/ 	.word	0x0001c2f0


	//   ....[215]....
        /*1154*/ 	.word	0x0001c380


	//   ....[216]....
        /*1158*/ 	.word	0x0001c3e0


	//   ....[217]....
        /*115c*/ 	.word	0x0001c440


	//   ....[218]....
        /*1160*/ 	.word	0x0001c4a0


	//   ....[219]....
        /*1164*/ 	.word	0x0001c4f0


	//   ....[220]....
        /*1168*/ 	.word	0x0001c590


	//   ....[221]....
        /*116c*/ 	.word	0x0001c620


	//   ....[222]....
        /*1170*/ 	.word	0x0001c680


	//   ....[223]....
        /*1174*/ 	.word	0x0001c6e0


	//   ....[224]....
        /*1178*/ 	.word	0x0001c740


	//   ....[225]....
        /*117c*/ 	.word	0x0001c790


	//   ....[226]....
        /*1180*/ 	.word	0x0001c830


	//   ....[227]....
        /*1184*/ 	.word	0x0001c8c0


	//   ....[228]....
        /*1188*/ 	.word	0x0001c920


	//   ....[229]....
        /*118c*/ 	.word	0x0001c980


	//   ....[230]....
        /*1190*/ 	.word	0x0001c9e0


	//   ....[231]....
        /*1194*/ 	.word	0x0001ca30


	//   ....[232]....
        /*1198*/ 	.word	0x0001cad0


	//   ....[233]....
        /*119c*/ 	.word	0x0001cb60


	//   ....[234]....
        /*11a0*/ 	.word	0x0001cbc0


	//   ....[235]....
        /*11a4*/ 	.word	0x0001cc20


	//   ....[236]....
        /*11a8*/ 	.word	0x0001cc80


	//   ....[237]....
        /*11ac*/ 	.word	0x0001ccd0


	//   ....[238]....
        /*11b0*/ 	.word	0x0001cd70


	//   ....[239]....
        /*11b4*/ 	.word	0x0001ce00


	//   ....[240]....
        /*11b8*/ 	.word	0x0001ce60


	//   ....[241]....
        /*11bc*/ 	.word	0x0001cec0


	//   ....[242]....
        /*11c0*/ 	.word	0x0001cf20


	//   ....[243]....
        /*11c4*/ 	.word	0x0001cf70


	//   ....[244]....
        /*11c8*/ 	.word	0x0001d010


	//   ....[245]....
        /*11cc*/ 	.word	0x0001d090


	//   ....[246]....
        /*11d0*/ 	.word	0x0001d0f0


	//   ....[247]....
        /*11d4*/ 	.word	0x0001d150


	//   ....[248]....
        /*11d8*/ 	.word	0x0001d1b0


	//   ....[249]....
        /*11dc*/ 	.word	0x0001d220


	//   ....[250]....
        /*11e0*/ 	.word	0x0001d2c0


	//   ....[251]....
        /*11e4*/ 	.word	0x0001d340


	//   ....[252]....
        /*11e8*/ 	.word	0x0001d3a0


	//   ....[253]....
        /*11ec*/ 	.word	0x0001d400


	//   ....[254]....
        /*11f0*/ 	.word	0x0001d470


	//   ....[255]....
        /*11f4*/ 	.word	0x0001d4d0


	//----- nvinfo : EIATTR_EXIT_INSTR_OFFSETS
	.align		4
.L_421:
        /*11f8*/ 	.byte	0x04, 0x1c
        /*11fa*/ 	.short	(.L_423 - .L_422)


	//   ....[0]....
.L_422:
        /*11fc*/ 	.word	0x00000090


	//   ....[1]....
        /*1200*/ 	.word	0x00006160


	//   ....[2]....
        /*1204*/ 	.word	0x0000b7c0


	//   ....[3]....
        /*1208*/ 	.word	0x00015bd0


	//----- nvinfo : EIATTR_MAX_THREADS
	.align		4
.L_423:
        /*120c*/ 	.byte	0x04, 0x05
        /*120e*/ 	.short	(.L_425 - .L_424)
.L_424:
        /*1210*/ 	.word	0x00000100
        /*1214*/ 	.word	0x00000001
        /*1218*/ 	.word	0x00000001


	//----- nvinfo : EIATTR_CRS_STACK_SIZE
	.align		4
.L_425:
        /*121c*/ 	.byte	0x04, 0x1e
        /*121e*/ 	.short	(.L_427 - .L_426)
.L_426:
        /*1220*/ 	.word	0x00000000


	//----- nvinfo : EIATTR_CBANK_PARAM_SIZE
	.align		4
.L_427:
        /*1224*/ 	.byte	0x03, 0x19
        /*1226*/ 	.short	0x0070


	//----- nvinfo : EIATTR_PARAM_CBANK
	.align		4
        /*1228*/ 	.byte	0x04, 0x0a
        /*122a*/ 	.short	(.L_429 - .L_428)
	.align		4
.L_428:
        /*122c*/ 	.word	index@(.nv.constant0._ZN18transformer_engine71_GLOBAL__N__fadcdbdc_38_quantize_transpose_vector_blockwise_cu_d4a478bd37block_scaled_1d_cast_transpose_kernelILb1Ef6__half13__nv_fp8_e4m3EEvPKT1_PT2_S8_PT0_SA_mmmmmmfNS_6detail25FP8BlockwiseRowwiseOptionENSB_28FP8BlockwiseColumnwiseOptionEbPKf)
        /*1230*/ 	.short	0x0210
        /*1232*/ 	.short	0x0070


	//----- nvinfo : EIATTR_SW_WAR
	.align		4
.L_429:
        /*1234*/ 	.byte	0x04, 0x36
        /*1236*/ 	.short	(.L_431 - .L_430)
.L_430:
        /*1238*/ 	.word	0x00000008
.L_431:


//--------------------- .nv.info._ZN18transformer_engine71_GLOBAL__N__fadcdbdc_38_quantize_transpose_vector_blockwise_cu_d4a478bd37block_scaled_1d_cast_transpose_kernelILb0Ef6__half13__nv_fp8_e5m2EEvPKT1_PT2_S8_PT0_SA_mmmmmmfNS_6detail25FP8BlockwiseRowwiseOptionENSB_28FP8BlockwiseColumnwiseOptionEbPKf --------------------------
	.section	.nv.info._ZN18transformer_engine71_GLOBAL__N__fadcdbdc_38_quantize_transpose_vector_blockwise_cu_d4a478bd37block_scaled_1d_cast_transpose_kernelILb0Ef6__half13__nv_fp8_e5m2EEvPKT1_PT2_S8_PT0_SA_mmmmmmfNS_6detail25FP8BlockwiseRowwiseOptionENSB_28FP8BlockwiseColumnwiseOptionEbPKf,"",@"SHT_CUDA_INFO"
	.sectionflags	@""
	.align	4


	//----- nvinfo : EIATTR_CUDA_API_VERSION
	.align		4
        /*0000*/ 	.byte	0x04, 0x37
        /*0002*/ 	.short	(.L_433 - .L_432)
.L_432:
        /*0004*/ 	.word	0x00000082


	//----- nvinfo : EIATTR_KPARAM_INFO
	.align		4
.L_433:
        /*0008*/ 	.byte	0x04, 0x17
        /*000a*/ 	.short	(.L_435 - .L_434)
.L_434:
        /*000c*/ 	.word	0x00000000
        /*0010*/ 	.short	0x000f
        /*0012*/ 	.short	0x0068
        /*0014*/ 	.byte	0x00, 0xf0, 0x21, 0x00


	//----- nvinfo : EIATTR_KPARAM_INFO
	.align		4
.L_435:
        /*0018*/ 	.byte	0x04, 0x17
        /*001a*/ 	.short	(.L_437 - .L_436)
.L_436:
        /*001c*/ 	.word	0x00000000
        /*0020*/ 	.short	0x000e
        /*0022*/ 	.short	0x0064
        /*0024*/ 	.byte	0x00, 0xf0, 0x05, 0x00


	//----- nvinfo : EIATTR_KPARAM_INFO
	.align		4
.L_437:
        /*0028*/ 	.byte	0x04, 0x17
        /*002a*/ 	.short	(.L_439 - .L_438)
.L_438:
        /*002c*/ 	.word	0x00000000
        /*0030*/ 	.short	0x000d
        /*0032*/ 	.short	0x0060
        /*0034*/ 	.byte	0x00, 0xf0, 0x11, 0x00


	//----- nvinfo : EIATTR_KPARAM_INFO
	.align		4
.L_439:
        /*0038*/ 	.byte	0x04, 0x17
        /*003a*/ 	.short	(.L_441 - .L_440)
.L_440:
        /*003c*/ 	.word	0x00000000
        /*0040*/ 	.short	0x000c
        /*0042*/ 	.short	0x005c
        /*0044*/ 	.byte	0x00, 0xf0, 0x11, 0x00


	//----- nvinfo : EIATTR_KPARAM_INFO
	.align		4
.L_441:
        /*0048*/ 	.byte	0x04, 0x17
        /*004a*/ 	.short	(.L_443 - .L_442)
.L_442:
        /*004c*/ 	.word	0x00000000
        /*0050*/ 	.short	0x000b
        /*0052*/ 	.short	0x0058
        /*0054*/ 	.byte	0x00, 0xf0, 0x11, 0x00


	//----- nvinfo : EIATTR_KPARAM_INFO
	.align		4
.L_443:
        /*0058*/ 	.byte	0x04, 0x17
        /*005a*/ 	.short	(.L_445 - .L_444)
.L_444:
        /*005c*/ 	.word	0x00000000
        /*0060*/ 	.short	0x000a
        /*0062*/ 	.short	0x0050
        /*0064*/ 	.byte	0x00, 0xf0, 0x21, 0x00


	//----- nvinfo : EIATTR_KPARAM_INFO
	.align		4
.L_445:
        /*0068*/ 	.byte	0x04, 0x17
        /*006a*/ 	.short	(.L_447 - .L_446)
.L_446:
        /*006c*/ 	.word	0x00000000
        /*0070*/ 	.short	0x0009
        /*0072*/ 	.short	0x0048
        /*0074*/ 	.byte	0x00, 0xf0, 0x21, 0x00


	//----- nvinfo : EIATTR_KPARAM_INFO
	.align		4
.L_447:
        /*0078*/ 	.byte	0x04, 0x17
        /*007a*/ 	.short	(.L_449 - .L_448)
.L_448:
        /*007c*/ 	.word	0x00000000
        /*0080*/ 	.short	0x0008
        /*0082*/ 	.short	0x0040
        /*0084*/ 	.byte	0x00, 0xf0, 0x21, 0x00


	//----- nvinfo : EIATTR_KPARAM_INFO
	.align		4
.L_449:
        /*0088*/ 	.byte	0x04, 0x17
        /*008a*/ 	.short	(.L_451 - .L_450)
.L_450:
        /*008c*/ 	.word	0x00000000
        /*0090*/ 	.short	0x0007
        /*0092*/ 	.short	0x0038
        /*0094*/ 	.byte	0x00, 0xf0, 0x21, 0x00


	//----- nvinfo : EIATTR_KPARAM_INFO
	.align		4
.L_451:
        /*0098*/ 	.byte	0x04, 0x17
        /*009a*/ 	.short	(.L_453 - .L_452)
.L_452:
        /*009c*/ 	.word	0x00000000
        /*00a0*/ 	.short	0x0006
        /*00a2*/ 	.short	0x0030
        /*00a4*/ 	.byte	0x00, 0xf0, 0x21, 0x00


	//----- nvinfo : EIATTR_KPARAM_INFO
	.align		4
.L_453:
        /*00a8*/ 	.byte	0x04, 0x17
        /*00aa*/ 	.short	(.L_455 - .L_454)
.L_454:
        /*00ac*/ 	.word	0x00000000
        /*00b0*/ 	.short	0x0005
        /*00b2*/ 	.short	0x0028
        /*00b4*/ 	.byte	0x00, 0xf0, 0x21, 0x00


	//----- nvinfo : EIATTR_KPARAM_INFO
	.align		4
.L_455:
        /*00b8*/ 	.byte	0x04, 0x17
        /*00ba*/ 	.short	(.L_457 - .L_456)
.L_456:
        /*00bc*/ 	.word	0x00000000
        /*00c0*/ 	.short	0x0004
        /*00c2*/ 	.short	0x0020
        /*00c4*/ 	.byte	0x00, 0xf0, 0x21, 0x00


	//----- nvinfo : EIATTR_KPARAM_INFO
	.align		4
.L_457:
        /*00c8*/ 	.byte	0x04, 0x17
        /*00ca*/ 	.short	(.L_459 - .L_458)
.L_458:
        /*00cc*/ 	.word	0x00000000
        /*00d0*/ 	.short	0x0003
        /*00d2*/ 	.short	0x0018
        /*00d4*/ 	.byte	0x00, 0xf0, 0x21, 0x00


	//----- nvinfo : EIATTR_KPARAM_INFO
	.align		4
.L_459:
        /*00d8*/ 	.byte	0x04, 0x17
        /*00da*/ 	.short	(.L_461 - .L_460)
.L_460:
        /*00dc*/ 	.word	0x00000000
        /*00e0*/ 	.short	0x0002
        /*00e2*/ 	.short	0x0010
        /*00e4*/ 	.byte	0x00, 0xf0, 0x21, 0x00


	//----- nvinfo : EIATTR_KPARAM_INFO
	.align		4
.L_461:
        /*00e8*/ 	.byte	0x04, 0x17
        /*00ea*/ 	.short	(.L_463 - .L_462)
.L_462:
        /*00ec*/ 	.word	0x00000000
        /*00f0*/ 	.short	0x0001
        /*00f2*/ 	.short	0x0008
        /*00f4*/ 	.byte	0x00, 0xf0, 0x21, 0x00


	//----- nvinfo : EIATTR_KPARAM_INFO
	.align		4
.L_463:
        /*00f8*/ 	.byte	0x04, 0x17
        /*00fa*/ 	.short	(.L_465 - .L_464)
.L_464:
        /*00fc*/ 	.word	0x00000000
        /*0100*/ 	.short	0x0000
        /*0102*/ 	.short	0x0000
        /*0104*/ 	.byte	0x00, 0xf0, 0x21, 0x00


	//----- nvinfo : EIATTR_SPARSE_MMA_MASK
	.align		4
.L_465:
        /*0108*/ 	.byte	0x03, 0x50
        /*010a*/ 	.short	0x0000


	//----- nvinfo : EIATTR_MAXREG_COUNT
	.align		4
        /*010c*/ 	.byte	0x03, 0x1b
        /*010e*/ 	.short	0x00ff


	//----- nvinfo : EIATTR_NUM_BARRIERS
	.align		4
        /*0110*/ 	.byte	0x02, 0x4c
        /*0112*/ 	.byte	0x01
	.zero		1


	//----- nvinfo : EIATTR_MERCURY_ISA_VERSION
	.align		4
        /*0114*/ 	.byte	0x03, 0x5f
        /*0116*/ 	.short	0x0101


	//----- nvinfo : EIATTR_UNUSED_LOAD_BYTE_OFFSET
	.align		4
        /*0118*/ 	.byte	0x04, 0x44
        /*011a*/ 	.short	(.L_467 - .L_466)


	//   ....[0]....
.L_466:
        /*011c*/ 	.word	0x00011300
        /*0120*/ 	.word	0x0000fff0


	//   ....[1]....
        /*0124*/ 	.word	0x00011730
        /*0128*/ 	.word	0x00000fff


	//----- nvinfo : EIATTR_INT_WARP_WIDE_INSTR_OFFSETS
	.align		4
.L_467:
        /*012c*/ 	.byte	0x04, 0x31
        /*012e*/ 	.short	(.L_469 - .L_468)


	//   ....[0]....
.L_468:
        /*0130*/ 	.word	0x00002610


	//   ....[1]....
        /*0134*/ 	.word	0x00002630


	//   ....[2]....
        /*0138*/ 	.word	0x00002660


	//   ....[3]....
        /*013c*/ 	.word	0x00003430


	//   ....[4]....
        /*0140*/ 	.word	0x00003440


	//   ....[5]....
        /*0144*/ 	.word	0x00003450


	//   ....[6]....
        /*0148*/ 	.word	0x00004310


	//   ....[7]....
        /*014c*/ 	.word	0x00004320


	//   ....[8]....
        /*0150*/ 	.word	0x00004330


	//   ....[9]....
        /*0154*/ 	.word	0x000051f0


	//   ....[10]....
        /*0158*/ 	.word	0x00005200


	//   ....[11]....
        /*015c*/ 	.word	0x00005210


	//   ....[12]....
        /*0160*/ 	.word	0x000060d0


	//   ....[13]....
        /*0164*/ 	.word	0x000060f0


	//   ....[14]....
        /*0168*/ 	.word	0x00006120


	//   ....[15]....
        /*016c*/ 	.word	0x00006ee0


	//   ....[16]....
        /*0170*/ 	.word	0x00006ef0


	//   ....[17]....
        /*0174*/ 	.word	0x00006f00


	//   ....[18]....
        /*0178*/ 	.word	0x00007db0


	//   ....[19]....
        /*017c*/ 	.word	0x00007dc0


	//   ....[20]....
        /*0180*/ 	.word	0x00007dd0


	//   ....[21]....
        /*0184*/ 	.word	0x00008c80


	//   ....[22]....
        /*0188*/ 	.word	0x00008c90


	//   ....[23]....
        /*018c*/ 	.word	0x00008ca0


	//   ....[24]....
        /*0190*/ 	.word	0x0000a220


	//   ....[25]....
        /*0194*/ 	.word	0x0000a230


	//   ....[26]....
        /*0198*/ 	.word	0x0000a240


	//   ....[27]....
        /*019c*/ 	.word	0x0000ae70


	//   ....[28]....
        /*01a0*/ 	.word	0x0000ae90


	//   ....[29]....
        /*01a4*/ 	.word	0x0000aec0


	//   ....[30]....
        /*01a8*/ 	.word	0x0000bcb0


	//   ....[31]....
        /*01ac*/ 	.word	0x0000bcc0


	//   ....[32]....
        /*01b0*/ 	.word	0x0000bcd0


	//   ....[33]....
        /*01b4*/ 	.word	0x0000c8f0


	//   ....[34]....
        /*01b8*/ 	.word	0x0000c910


	//   ....[35]....
        /*01bc*/ 	.word	0x0000c940


	//   ....[36]....
        /*01c0*/ 	.word	0x0000dc10


	//   ....[37]....
        /*01c4*/ 	.word	0x0000dc20


	//   ....[38]....
        /*01c8*/ 	.word	0x0000dc30


	//   ....[39]....
        /*01cc*/ 	.word	0x0000e860


	//   ....[40]....
        /*01d0*/ 	.word	0x0000e880


	//   ....[41]....
        /*01d4*/ 	.word	0x0000e8b0


	//   ....[42]....
        /*01d8*/ 	.word	0x0000f6c0


	//   ....[43]....
        /*01dc*/ 	.word	0x0000f6d0


	//   ....[44]....
        /*01e0*/ 	.word	0x0000f6e0


	//   ....[45]....
        /*01e4*/ 	.word	0x00010300


	//   ....[46]....
        /*01e8*/ 	.word	0x00010320


	//   ....[47]....
        /*01ec*/ 	.word	0x00010350


	//----- nvinfo : EIATTR_COOP_GROUP_MASK_REGIDS
	.align		4
.L_469:
        /*01f0*/ 	.byte	0x04, 0x29
        /*01f2*/ 	.short	(.L_471 - .L_470)


	//   ....[0]....
.L_470:
        /*01f4*/ 	.word	0x0500001b


	//   ....[1]....
        /*01f8*/ 	.word	0x0500001b


	//   ....[2]....
        /*01fc*/ 	.word	0x0500001b


	//   ....[3]....
        /*0200*/ 	.word	0x0500001b


	//   ....[4]....
        /*0204*/ 	.word	0x0500001b


	//   ....[5]....
        /*0208*/ 	.word	0x0500001b


	//   ....[6]....
        /*020c*/ 	.word	0x0500001b


	//   ....[7]....
        /*0210*/ 	.word	0x0500001b


	//   ....[8]....
        /*0214*/ 	.word	0x0500001b


	//   ....[9]....
        /*0218*/ 	.word	0x0500001b


	//   ....[10]....
        /*021c*/ 	.word	0x0500001b


	//   ....[11]....
        /*0220*/ 	.word	0x0500001b


	//   ....[12]....
        /*0224*/ 	.word	0x0500001b


	//   ....[13]....
        /*0228*/ 	.word	0x0500001b


	//   ....[14]....
        /*022c*/ 	.word	0x0500001b


	//   ....[15]....
        /*0230*/ 	.word	0x0500001b


	//   ....[16]....
        /*0234*/ 	.word	0x0500001b


	//   ....[17]....
        /*0238*/ 	.word	0x0500001b


	//   ....[18]....
        /*023c*/ 	.word	0x0500001b


	//   ....[19]....
        /*0240*/ 	.word	0x0500001b


	//   ....[20]....
        /*0244*/ 	.word	0x0500001b


	//   ....[21]....
        /*0248*/ 	.word	0x0500001b


	//   ....[22]....
        /*024c*/ 	.word	0x0500001b


	//   ....[23]....
        /*0250*/ 	.word	0x0500001b


	//   ....[24]....
        /*0254*/ 	.word	0x0500001b


	//   ....[25]....
        /*0258*/ 	.word	0x0500001b


	//   ....[26]....
        /*025c*/ 	.word	0x0500001b


	//   ....[27]....
        /*0260*/ 	.word	0x0500001b


	//   ....[28]....
        /*0264*/ 	.word	0x0500001b


	//   ....[29]....
        /*0268*/ 	.word	0x0500001b


	//   ....[30]....
        /*026c*/ 	.word	0x0500001b


	//   ....[31]....
        /*0270*/ 	.word	0x0500001b


	//   ....[32]....
        /*0274*/ 	.word	0x0500002a


	//   ....[33]....
        /*0278*/ 	.word	0x0500002a


	//   ....[34]....
        /*027c*/ 	.word	0x0500002a


	//   ....[35]....
        /*0280*/ 	.word	0x0500002a


	//   ....[36]....
        /*0284*/ 	.word	0x0500002a


	//   ....[37]....
        /*0288*/ 	.word	0x0500002a


	//   ....[38]....
        /*028c*/ 	.word	0x0500002a


	//   ....[39]....
        /*0290*/ 	.word	0x0500002a


	//   ....[40]....
        /*0294*/ 	.word	0x0500002a


	//   ....[41]....
        /*0298*/ 	.word	0x0500002a


	//   ....[42]....
        /*029c*/ 	.word	0x0500002a


	//   ....[43]....
        /*02a0*/ 	.word	0x0500002a


	//   ....[44]....
        /*02a4*/ 	.word	0x0500002a


	//   ....[45]....
        /*02a8*/ 	.word	0x0500002a


	//   ....[46]....
        /*02ac*/ 	.word	0x0500002a


	//   ....[47]....
        /*02b0*/ 	.word	0x0500002a


	//   ....[48]....
        /*02b4*/ 	.word	0x0500002a


	//   ....[49]....
        /*02b8*/ 	.word	0x0500002a


	//   ....[50]....
        /*02bc*/ 	.word	0x0500002a


	//   ....[51]....
        /*02c0*/ 	.word	0x0500002a


	//   ....[52]....
        /*02c4*/ 	.word	0x0500002a


	//   ....[53]....
        /*02c8*/ 	.word	0x0500002a


	//   ....[54]....
        /*02cc*/ 	.word	0x0500002a


	//   ....[55]....
        /*02d0*/ 	.word	0x0500002a


	//   ....[56]....
        /*02d4*/ 	.word	0x0500002a


	//   ....[57]....
        /*02d8*/ 	.word	0x0500002a


	//   ....[58]....
        /*02dc*/ 	.word	0x0500002a


	//   ....[59]....
        /*02e0*/ 	.word	0x0500002a


	//   ....[60]....
        /*02e4*/ 	.word	0x0500002a


	//   ....[61]....
        /*02e8*/ 	.word	0x0500002a


	//   ....[62]....
        /*02ec*/ 	.word	0x0500002a


	//   ....[63]....
        /*02f0*/ 	.word	0x0500002a


	//   ....[64]....
        /*02f4*/ 	.word	0xffffffff


	//   ....[65]....
        /*02f8*/ 	.word	0xffffffff


	//   ....[66]....
        /*02fc*/ 	.word	0xffffffff


	//   ....[67]....
        /*0300*/ 	.word	0xffffffff


	//   ....[68]....
        /*0304*/ 	.word	0xffffffff


	//   ....[69]....
        /*0308*/ 	.word	0xffffffff


	//   ....[70]....
        /*030c*/ 	.word	0xffffffff


	//   ....[71]....
        /*0310*/ 	.word	0xffffffff


	//   ....[72]....
        /*0314*/ 	.word	0xffffffff


	//   ....[73]....
        /*0318*/ 	.word	0xffffffff


	//   ....[74]....
        /*031c*/ 	.word	0xffffffff


	//   ....[75]....
        /*0320*/ 	.word	0xffffffff


	//   ....[76]....
        /*0324*/ 	.word	0xffffffff


	//   ....[77]....
        /*0328*/ 	.word	0xffffffff


	//   ....[78]....
        /*032c*/ 	.word	0xffffffff


	//   ....[79]....
        /*0330*/ 	.word	0xffffffff


	//   ....[80]....
        /*0334*/ 	.word	0xffffffff


	//   ....[81]....
        /*0338*/ 	.word	0xffffffff


	//   ....[82]....
        /*033c*/ 	.word	0xffffffff


	//   ....[83]....
        /*0340*/ 	.word	0xffffffff


	//   ....[84]....
        /*0344*/ 	.word	0xffffffff


	//   ....[85]....
        /*0348*/ 	.word	0xffffffff


	//   ....[86]....
        /*034c*/ 	.word	0xffffffff


	//   ....[87]....
        /*0350*/ 	.word	0xffffffff


	//   ....[88]....
        /*0354*/ 	.word	0xffffffff


	//   ....[89]....
        /*0358*/ 	.word	0xffffffff


	//   ....[90]....
        /*035c*/ 	.word	0xffffffff


	//   ....[91]....
        /*0360*/ 	.word	0xffffffff


	//   ....[92]....
        /*0364*/ 	.word	0xffffffff


	//   ....[93]....
        /*0368*/ 	.word	0xffffffff


	//   ....[94]....
        /*036c*/ 	.word	0xffffffff


	//   ....[95]....
        /*0370*/ 	.word	0xffffffff


	//   ....[96]....
        /*0374*/ 	.word	0xffffffff


	//   ....[97]....
        /*0378*/ 	.word	0xffffffff


	//   ....[98]....
        /*037c*/ 	.word	0xffffffff


	//   ....[99]....
        /*0380*/ 	.word	0xffffffff


	//   ....[100]....
        /*0384*/ 	.word	0xffffffff


	//   ....[101]....
        /*0388*/ 	.word	0xffffffff


	//   ....[102]....
        /*038c*/ 	.word	0xffffffff


	//   ....[103]....
        /*0390*/ 	.word	0xffffffff


	//   ....[104]....
        /*0394*/ 	.word	0xffffffff


	//   ....[105]....
        /*0398*/ 	.word	0xffffffff


	//   ....[106]....
        /*039c*/ 	.word	0xffffffff


	//   ....[107]....
        /*03a0*/ 	.word	0xffffffff


	//   ....[108]....
        /*03a4*/ 	.word	0xffffffff


	//   ....[109]....
        /*03a8*/ 	.word	0xffffffff


	//   ....[110]....
        /*03ac*/ 	.word	0xffffffff


	//   ....[111]....
        /*03b0*/ 	.word	0xffffffff


	//   ....[112]....
        /*03b4*/ 	.word	0xffffffff


	//   ....[113]....
        /*03b8*/ 	.word	0xffffffff


	//   ....[114]....
        /*03bc*/ 	.word	0xffffffff


	//   ....[115]....
        /*03c0*/ 	.word	0xffffffff


	//   ....[116]....
        /*03c4*/ 	.word	0xffffffff


	//   ....[117]....
        /*03c8*/ 	.word	0xffffffff


	//   ....[118]....
        /*03cc*/ 	.word	0xffffffff


	//   ....[119]....
        /*03d0*/ 	.word	0xffffffff


	//   ....[120]....
        /*03d4*/ 	.word	0xffffffff


	//   ....[121]....
        /*03d8*/ 	.word	0xffffffff


	//   ....[122]....
        /*03dc*/ 	.word	0xffffffff


	//   ....[123]....
        /*03e0*/ 	.word	0xffffffff


	//   ....[124]....
        /*03e4*/ 	.word	0xffffffff


	//   ....[125]....
        /*03e8*/ 	.word	0xffffffff


	//   ....[126]....
        /*03ec*/ 	.word	0xffffffff


	//   ....[127]....
        /*03f0*/ 	.word	0xffffffff


	//   ....[128]....
        /*03f4*/ 	.word	0xffffffff


	//   ....[129]....
        /*03f8*/ 	.word	0xffffffff


	//   ....[130]....
        /*03fc*/ 	.word	0xffffffff


	//   ....[131]....
        /*0400*/ 	.word	0xffffffff


	//   ....[132]....
        /*0404*/ 	.word	0xffffffff


	//   ....[133]....
        /*0408*/ 	.word	0xffffffff


	//   ....[134]....
        /*040c*/ 	.word	0xffffffff


	//   ....[135]....
        /*0410*/ 	.word	0xffffffff


	//   ....[136]....
        /*0414*/ 	.word	0xffffffff


	//   ....[137]....
        /*0418*/ 	.word	0xffffffff


	//   ....[138]....
        /*041c*/ 	.word	0xffffffff


	//   ....[139]....
        /*0420*/ 	.word	0xffffffff


	//   ....[140]....
        /*0424*/ 	.word	0xffffffff


	//   ....[141]....
        /*0428*/ 	.word	0xffffffff


	//   ....[142]....
        /*042c*/ 	.word	0xffffffff


	//   ....[143]....
        /*0430*/ 	.word	0xffffffff


	//   ....[144]....
        /*0434*/ 	.word	0xffffffff


	//   ....[145]....
        /*0438*/ 	.word	0xffffffff


	//   ....[146]....
        /*043c*/ 	.word	0xffffffff


	//   ....[147]....
        /*0440*/ 	.word	0xffffffff


	//   ....[148]....
        /*0444*/ 	.word	0xffffffff


	//   ....[149]....
        /*0448*/ 	.word	0xffffffff


	//   ....[150]....
        /*044c*/ 	.word	0xffffffff


	//   ....[151]....
        /*0450*/ 	.word	0xffffffff


	//   ....[152]....
        /*0454*/ 	.word	0xffffffff


	//   ....[153]....
        /*0458*/ 	.word	0xffffffff


	//   ....[154]....
        /*045c*/ 	.word	0xffffffff


	//   ....[155]....
        /*0460*/ 	.word	0xffffffff


	//   ....[156]....
        /*0464*/ 	.word	0xffffffff


	//   ....[157]....
        /*0468*/ 	.word	0xffffffff


	//   ....[158]....
        /*046c*/ 	.word	0xffffffff


	//   ....[159]....
        /*0470*/ 	.word	0xffffffff


	//   ....[160]....
        /*0474*/ 	.word	0xffffffff


	//   ....[161]....
        /*0478*/ 	.word	0xffffffff


	//   ....[162]....
        /*047c*/ 	.word	0xffffffff


	//   ....[163]....
        /*0480*/ 	.word	0xffffffff


	//   ....[164]....
        /*0484*/ 	.word	0xffffffff


	//   ....[165]....
        /*0488*/ 	.word	0xffffffff


	//   ....[166]....
        /*048c*/ 	.word	0xffffffff


	//   ....[167]....
        /*0490*/ 	.word	0xffffffff


	//   ....[168]....
        /*0494*/ 	.word	0xffffffff


	//   ....[169]....
        /*0498*/ 	.word	0xffffffff


	//   ....[170]....
        /*049c*/ 	.word	0xffffffff


	//   ....[171]....
        /*04a0*/ 	.word	0xffffffff


	//   ....[172]....
        /*04a4*/ 	.word	0xffffffff


	//   ....[173]....
        /*04a8*/ 	.word	0xffffffff


	//   ....[174]....
        /*04ac*/ 	.word	0xffffffff


	//   ....[175]....
        /*04b0*/ 	.word	0xffffffff


	//   ....[176]....
        /*04b4*/ 	.word	0xffffffff


	//   ....[177]....
        /*04b8*/ 	.word	0xffffffff


	//   ....[178]....
        /*04bc*/ 	.word	0xffffffff


	//   ....[179]....
        /*04c0*/ 	.word	0xffffffff


	//   ....[180]....
        /*04c4*/ 	.word	0xffffffff


	//   ....[181]....
        /*04c8*/ 	.word	0xffffffff


	//   ....[182]....
        /*04cc*/ 	.word	0xffffffff


	//   ....[183]....
        /*04d0*/ 	.word	0xffffffff


	//   ....[184]....
        /*04d4*/ 	.word	0xffffffff


	//   ....[185]....
        /*04d8*/ 	.word	0xffffffff


	//   ....[186]....
        /*04dc*/ 	.word	0xffffffff


	//   ....[187]....
        /*04e0*/ 	.word	0xffffffff


	//   ....[188]....
        /*04e4*/ 	.word	0xffffffff


	//   ....[189]....
        /*04e8*/ 	.word	0xffffffff


	//   ....[190]....
        /*04ec*/ 	.word	0xffffffff


	//   ....[191]....
        /*04f0*/ 	.word	0xffffffff


	//   ....[192]....
        /*04f4*/ 	.word	0xffffffff


	//   ....[193]....
        /*04f8*/ 	.word	0xffffffff


	//   ....[194]....
        /*04fc*/ 	.word	0xffffffff


	//   ....[195]....
        /*0500*/ 	.word	0xffffffff


	//   ....[196]....
        /*0504*/ 	.word	0xffffffff


	//   ....[197]....
        /*0508*/ 	.word	0xffffffff


	//   ....[198]....
        /*050c*/ 	.word	0xffffffff


	//   ....[199]....
        /*0510*/ 	.word	0xffffffff


	//   ....[200]....
        /*0514*/ 	.word	0xffffffff


	//   ....[201]....
        /*0518*/ 	.word	0xffffffff


	//   ....[202]....
        /*051c*/ 	.word	0xffffffff


	//   ....[203]....
        /*0520*/ 	.word	0xffffffff


	//   ....[204]....
        /*0524*/ 	.word	0xffffffff


	//   ....[205]....
        /*0528*/ 	.word	0xffffffff


	//   ....[206]....
        /*052c*/ 	.word	0xffffffff


	//   ....[207]....
        /*0530*/ 	.word	0xffffffff


	//   ....[208]....
        /*0534*/ 	.word	0xffffffff


	//   ....[209]....
        /*0538*/ 	.word	0xffffffff


	//   ....[210]....
        /*053c*/ 	.word	0xffffffff


	//   ....[211]....
        /*0540*/ 	.word	0xffffffff


	//   ....[212]....
        /*0544*/ 	.word	0xffffffff


	//   ....[213]....
        /*0548*/ 	.word	0xffffffff


	//   ....[214]....
        /*054c*/ 	.word	0xffffffff


	//   ....[215]....
        /*0550*/ 	.word	0xffffffff


	//   ....[216]....
        /*0554*/ 	.word	0xffffffff


	//   ....[217]....
        /*0558*/ 	.word	0xffffffff


	//   ....[218]....
        /*055c*/ 	.word	0xffffffff


	//   ....[219]....
        /*0560*/ 	.word	0xffffffff


	//   ....[220]....
        /*0564*/ 	.word	0xffffffff


	//   ....[221]....
        /*0568*/ 	.word	0xffffffff


	//   ....[222]....
        /*056c*/ 	.word	0xffffffff


	//   ....[223]....
        /*0570*/ 	.word	0xffffffff


	//   ....[224]....
        /*0574*/ 	.word	0xffffffff


	//   ....[225]....
        /*0578*/ 	.word	0xffffffff


	//   ....[226]....
        /*057c*/ 	.word	0xffffffff


	//   ....[227]....
        /*0580*/ 	.word	0xffffffff


	//   ....[228]....
        /*0584*/ 	.word	0xffffffff


	//   ....[229]....
        /*0588*/ 	.word	0xffffffff


	//   ....[230]....
        /*058c*/ 	.word	0xffffffff


	//   ....[231]....
        /*0590*/ 	.word	0xffffffff


	//   ....[232]....
        /*0594*/ 	.word	0xffffffff


	//   ....[233]....
        /*0598*/ 	.word	0xffffffff


	//   ....[234]....
        /*059c*/ 	.word	0xffffffff


	//   ....[235]....
        /*05a0*/ 	.word	0xffffffff


	//   ....[236]....
        /*05a4*/ 	.word	0xffffffff


	//   ....[237]....
        /*05a8*/ 	.word	0xffffffff


	//   ....[238]....
        /*05ac*/ 	.word	0xffffffff


	//   ....[239]....
        /*05b0*/ 	.word	0xffffffff


	//   ....[240]....
        /*05b4*/ 	.word	0xffffffff


	//   ....[241]....
        /*05b8*/ 	.word	0xffffffff


	//   ....[242]....
        /*05bc*/ 	.word	0xffffffff


	//   ....[243]....
        /*05c0*/ 	.word	0xffffffff


	//   ....[244]....
        /*05c4*/ 	.word	0xffffffff


	//   ....[245]....
        /*05c8*/ 	.word	0xffffffff


	//   ....[246]....
        /*05cc*/ 	.word	0xffffffff


	//   ....[247]....
        /*05d0*/ 	.word	0xffffffff


	//   ....[248]....
        /*05d4*/ 	.word	0xffffffff


	//   ....[249]....
        /*05d8*/ 	.word	0xffffffff


	//   ....[250]....
        /*05dc*/ 	.word	0xffffffff


	//   ....[251]....
        /*05e0*/ 	.word	0xffffffff


	//   ....[252]....
        /*05e4*/ 	.word	0xffffffff


	//   ....[253]....
        /*05e8*/ 	.word	0xffffffff


	//   ....[254]....
        /*05ec*/ 	.word	0xffffffff


	//   ....[255]....
        /*05f0*/ 	.word	0xffffffff


	//   ....[0]....
        /*05f4*/ 	.word	0x05000000


	//   ....[1]....
        /*05f8*/ 	.word	0x05000000


	//   ....[2]....
        /*05fc*/ 	.word	0x05000000


	//   ....[3]....
        /*0600*/ 	.word	0x05000000


	//   ....[4]....
        /*0604*/ 	.word	0x05000000


	//   ....[5]....
        /*0608*/ 	.word	0x05000000


	//   ....[6]....
        /*060c*/ 	.word	0x05000000


	//   ....[7]....
        /*0610*/ 	.word	0x05000000


	//   ....[8]....
        /*0614*/ 	.word	0x05000000


	//   ....[9]....
        /*0618*/ 	.word	0x05000000


	//   ....[10]....
        /*061c*/ 	.word	0x05000000


	//   ....[11]....
        /*0620*/ 	.word	0x05000000


	//   ....[12]....
        /*0624*/ 	.word	0x05000000


	//   ....[13]....
        /*0628*/ 	.word	0x05000000


	//   ....[14]....
        /*062c*/ 	.word	0x05000000


	//   ....[15]....
        /*0630*/ 	.word	0x05000000


	//   ....[16]....
        /*0634*/ 	.word	0x05000000


	//   ....[17]....
        /*0638*/ 	.word	0x05000000


	//   ....[18]....
        /*063c*/ 	.word	0x05000000


	//   ....[19]....
        /*0640*/ 	.word	0x05000000


	//   ....[20]....
        /*0644*/ 	.word	0x05000000


	//   ....[21]....
        /*0648*/ 	.word	0x05000000


	//   ....[22]....
        /*064c*/ 	.word	0x05000000


	//   ....[23]....
        /*0650*/ 	.word	0x05000000


	//   ....[24]....
        /*0654*/ 	.word	0x05000000


	//   ....[25]....
        /*0658*/ 	.word	0x05000000


	//   ....[26]....
        /*065c*/ 	.word	0x05000000


	//   ....[27]....
        /*0660*/ 	.word	0x05000000


	//   ....[28]....
        /*0664*/ 	.word	0x05000000


	//   ....[29]....
        /*0668*/ 	.word	0x05000000


	//   ....[30]....
        /*066c*/ 	.word	0x05000000


	//   ....[31]....
        /*0670*/ 	.word	0x05000000


	//   ....[32]....
        /*0674*/ 	.word	0x05000000


	//   ....[33]....
        /*0678*/ 	.word	0x05000000


	//   ....[34]....
        /*067c*/ 	.word	0x05000000


	//   ....[35]....
        /*0680*/ 	.word	0x05000000


	//   ....[36]....
        /*0684*/ 	.word	0x05000000


	//   ....[37]....
        /*0688*/ 	.word	0x05000000


	//   ....[38]....
        /*068c*/ 	.word	0x05000000


	//   ....[39]....
        /*0690*/ 	.word	0x05000000


	//   ....[40]....
        /*0694*/ 	.word	0x05000000


	//   ....[41]....
        /*0698*/ 	.word	0x05000000


	//   ....[42]....
        /*069c*/ 	.word	0x05000000


	//   ....[43]....
        /*06a0*/ 	.word	0x05000000


	//   ....[44]....
        /*06a4*/ 	.word	0x05000000


	//   ....[45]....
        /*06a8*/ 	.word	0x05000000


	//   ....[46]....
        /*06ac*/ 	.word	0x05000000


	//   ....[47]....
        /*06b0*/ 	.word	0x05000000


	//   ....[48]....
        /*06b4*/ 	.word	0x05000000


	//   ....[49]....
        /*06b8*/ 	.word	0x05000000


	//   ....[50]....
        /*06bc*/ 	.word	0x05000000


	//   ....[51]....
        /*06c0*/ 	.word	0x05000000


	//   ....[52]....
        /*06c4*/ 	.word	0x05000000


	//   ....[53]....
        /*06c8*/ 	.word	0x05000000


	//   ....[54]....
        /*06cc*/ 	.word	0x05000000


	//   ....[55]....
        /*06d0*/ 	.word	0x05000000


	//   ....[56]....
        /*06d4*/ 	.word	0x05000000


	//   ....[57]....
        /*06d8*/ 	.word	0x05000000


	//   ....[58]....
        /*06dc*/ 	.word	0x05000000


	//   ....[59]....
        /*06e0*/ 	.word	0x05000000


	//   ....[60]....
        /*06e4*/ 	.word	0x05000000


	//   ....[61]....
        /*06e8*/ 	.word	0x05000000


	//   ....[62]....
        /*06ec*/ 	.word	0x05000000


	//   ....[63]....
        /*06f0*/ 	.word	0x05000000


	//   ....[64]....
        /*06f4*/ 	.word	0x05000000


	//   ....[65]....
        /*06f8*/ 	.word	0x05000000


	//   ....[66]....
        /*06fc*/ 	.word	0x05000000


	//   ....[67]....
        /*0700*/ 	.word	0x05000000


	//   ....[68]....
        /*0704*/ 	.word	0x05000000


	//   ....[69]....
        /*0708*/ 	.word	0x05000000


	//   ....[70]....
        /*070c*/ 	.word	0x05000000


	//   ....[71]....
        /*0710*/ 	.word	0x05000000


	//   ....[72]....
        /*0714*/ 	.word	0x05000000


	//   ....[73]....
        /*0718*/ 	.word	0x05000000


	//   ....[74]....
        /*071c*/ 	.word	0x05000000


	//   ....[75]....
        /*0720*/ 	.word	0x05000000


	//   ....[76]....
        /*0724*/ 	.word	0x05000000


	//   ....[77]....
        /*0728*/ 	.word	0x05000000


	//   ....[78]....
        /*072c*/ 	.word	0x05000000


	//   ....[79]....
        /*0730*/ 	.word	0x05000000


	//   ....[80]....
        /*0734*/ 	.word	0x05000000


	//   ....[81]....
        /*0738*/ 	.word	0x05000000


	//   ....[82]....
        /*073c*/ 	.word	0x05000000


	//   ....[83]....
        /*0740*/ 	.word	0x05000000


	//   ....[84]....
        /*0744*/ 	.word	0x05000000


	//   ....[85]....
        /*0748*/ 	.word	0x05000000


	//   ....[86]....
        /*074c*/ 	.word	0x05000000


	//   ....[87]....
        /*0750*/ 	.word	0x05000000


	//   ....[88]....
        /*0754*/ 	.word	0x05000000


	//   ....[89]....
        /*0758*/ 	.word	0x05000000


	//   ....[90]....
        /*075c*/ 	.word	0x05000000


	//   ....[91]....
        /*0760*/ 	.word	0x05000000


	//   ....[92]....
        /*0764*/ 	.word	0x05000000


	//   ....[93]....
        /*0768*/ 	.word	0x05000000


	//   ....[94]....
        /*076c*/ 	.word	0x05000000


	//   ....[95]....
        /*0770*/ 	.word	0x05000000


	//   ....[96]....
        /*0774*/ 	.word	0x05000000


	//   ....[97]....
        /*0778*/ 	.word	0x05000000


	//   ....[98]....
        /*077c*/ 	.word	0x05000000


	//   ....[99]....
        /*0780*/ 	.word	0x05000000


	//   ....[100]....
        /*0784*/ 	.word	0x05000000


	//   ....[101]....
        /*0788*/ 	.word	0x05000000


	//   ....[102]....
        /*078c*/ 	.word	0x05000000


	//   ....[103]....
        /*0790*/ 	.word	0x05000000


	//   ....[104]....
        /*0794*/ 	.word	0x05000000


	//   ....[105]....
        /*0798*/ 	.word	0x05000000


	//   ....[106]....
        /*079c*/ 	.word	0x05000000


	//   ....[107]....
        /*07a0*/ 	.word	0x05000000


	//   ....[108]....
        /*07a4*/ 	.word	0x05000000


	//   ....[109]....
        /*07a8*/ 	.word	0x05000000


	//   ....[110]....
        /*07ac*/ 	.word	0x05000000


	//   ....[111]....
        /*07b0*/ 	.word	0x05000000


	//   ....[112]....
        /*07b4*/ 	.word	0x05000000


	//   ....[113]....
        /*07b8*/ 	.word	0x05000000


	//   ....[114]....
        /*07bc*/ 	.word	0x05000000


	//   ....[115]....
        /*07c0*/ 	.word	0x05000000


	//   ....[116]....
        /*07c4*/ 	.word	0x05000000


	//   ....[117]....
        /*07c8*/ 	.word	0x05000000


	//   ....[118]....
        /*07cc*/ 	.word	0x05000000


	//   ....[119]....
        /*07d0*/ 	.word	0x05000000


	//   ....[120]....
        /*07d4*/ 	.word	0x05000000


	//   ....[121]....
        /*07d8*/ 	.word	0x05000000


	//   ....[122]....
        /*07dc*/ 	.word	0x05000000


	//   ....[123]....
        /*07e0*/ 	.word	0x05000000


	//   ....[124]....
        /*07e4*/ 	.word	0x05000000


	//   ....[125]....
        /*07e8*/ 	.word	0x05000000


	//   ....[126]....
        /*07ec*/ 	.word	0x05000000


	//   ....[127]....
        /*07f0*/ 	.word	0x05000000


	//   ....[128]....
        /*07f4*/ 	.word	0x05000000


	//   ....[129]....
        /*07f8*/ 	.word	0x05000000


	//   ....[130]....
        /*07fc*/ 	.word	0x05000000


	//   ....[131]....
        /*0800*/ 	.word	0x05000000


	//   ....[132]....
        /*0804*/ 	.word	0x05000000


	//   ....[133]....
        /*0808*/ 	.word	0x05000000


	//   ....[134]....
        /*080c*/ 	.word	0x05000000


	//   ....[135]....
        /*0810*/ 	.word	0x05000000


	//   ....[136]....
        /*0814*/ 	.word	0x05000000


	//   ....[137]....
        /*0818*/ 	.word	0x05000000


	//   ....[138]....
        /*081c*/ 	.word	0x05000000


	//   ....[139]....
        /*0820*/ 	.word	0x05000000


	//   ....[140]....
        /*0824*/ 	.word	0x05000000


	//   ....[141]....
        /*0828*/ 	.word	0x05000000


	//   ....[142]....
        /*082c*/ 	.word	0x05000000


	//   ....[143]....
        /*0830*/ 	.word	0x05000000


	//   ....[144]....
        /*0834*/ 	.word	0x05000000


	//   ....[145]....
        /*0838*/ 	.word	0x05000000


	//   ....[146]....
        /*083c*/ 	.word	0x05000000


	//   ....[147]....
        /*0840*/ 	.word	0x05000000


	//   ....[148]....
        /*0844*/ 	.word	0x05000000


	//   ....[149]....
        /*0848*/ 	.word	0x05000000


	//   ....[150]....
        /*084c*/ 	.word	0x05000000


	//   ....[151]....
        /*0850*/ 	.word	0x05000000


	//   ....[152]....
        /*0854*/ 	.word	0x05000000


	//   ....[153]....
        /*0858*/ 	.word	0x05000000


	//   ....[154]....
        /*085c*/ 	.word	0x05000000


	//   ....[155]....
        /*0860*/ 	.word	0x05000000


	//   ....[156]....
        /*0864*/ 	.word	0x05000000


	//   ....[157]....
        /*0868*/ 	.word	0x05000000


	//   ....[158]....
        /*086c*/ 	.word	0x05000000


	//   ....[159]....
        /*0870*/ 	.word	0x05000000


	//   ....[160]....
        /*0874*/ 	.word	0x05000000


	//   ....[161]....
        /*0878*/ 	.word	0x05000000


	//   ....[162]....
        /*087c*/ 	.word	0x05000000


	//   ....[163]....
        /*0880*/ 	.word	0x05000000


	//   ....[164]....
        /*0884*/ 	.word	0x05000000


	//   ....[165]....
        /*0888*/ 	.word	0x05000000


	//   ....[166]....
        /*088c*/ 	.word	0x05000000


	//   ....[167]....
        /*0890*/ 	.word	0x05000000


	//   ....[168]....
        /*0894*/ 	.word	0x05000000


	//   ....[169]....
        /*0898*/ 	.word	0x05000000


	//   ....[170]....
        /*089c*/ 	.word	0x05000000


	//   ....[171]....
        /*08a0*/ 	.word	0x05000000


	//   ....[172]....
        /*08a4*/ 	.word	0x05000000


	//   ....[173]....
        /*08a8*/ 	.word	0x05000000


	//   ....[174]....
        /*08ac*/ 	.word	0x05000000


	//   ....[175]....
        /*08b0*/ 	.word	0x05000000


	//   ....[176]....
        /*08b4*/ 	.word	0x05000000


	//   ....[177]....
        /*08b8*/ 	.word	0x05000000


	//   ....[178]....
        /*08bc*/ 	.word	0x05000000


	//   ....[179]....
        /*08c0*/ 	.word	0x05000000


	//   ....[180]....
        /*08c4*/ 	.word	0x05000000


	//   ....[181]....
        /*08c8*/ 	.word	0x05000000


	//   ....[182]....
        /*08cc*/ 	.word	0x05000000


	//   ....[183]....
        /*08d0*/ 	.word	0x05000000


	//   ....[184]....
        /*08d4*/ 	.word	0x05000000


	//   ....[185]....
        /*08d8*/ 	.word	0x05000000


	//   ....[186]....
        /*08dc*/ 	.word	0x05000000


	//   ....[187]....
        /*08e0*/ 	.word	0x05000000


	//   ....[188]....
        /*08e4*/ 	.word	0x05000000


	//   ....[189]....
        /*08e8*/ 	.word	0x05000000


	//   ....[190]....
        /*08ec*/ 	.word	0x05000000


	//   ....[191]....
        /*08f0*/ 	.word	0x05000000


	//   ....[192]....
        /*08f4*/ 	.word	0x05000000


	//   ....[193]....
        /*08f8*/ 	.word	0x05000000


	//   ....[194]....
        /*08fc*/ 	.word	0x05000000


	//   ....[195]....
        /*0900*/ 	.word	0x05000000


	//   ....[196]....
        /*0904*/ 	.word	0x05000000


	//   ....[197]....
        /*0908*/ 	.word	0x05000000


	//   ....[198]....
        /*090c*/ 	.word	0x05000000


	//   ....[199]....
        /*0910*/ 	.word	0x05000000


	//   ....[200]....
        /*0914*/ 	.word	0x05000000


	//   ....[201]....
        /*0918*/ 	.word	0x05000000


	//   ....[202]....
        /*091c*/ 	.word	0x05000000


	//   ....[203]....
        /*0920*/ 	.word	0x05000000


	//   ....[204]....
        /*0924*/ 	.word	0x05000000


	//   ....[205]....
        /*0928*/ 	.word	0x05000000


	//   ....[206]....
        /*092c*/ 	.word	0x05000000


	//   ....[207]....
        /*0930*/ 	.word	0x05000000


	//   ....[208]....
        /*0934*/ 	.word	0x05000000


	//   ....[209]....
        /*0938*/ 	.word	0x05000000


	//   ....[210]....
        /*093c*/ 	.word	0x05000000


	//   ....[211]....
        /*0940*/ 	.word	0x05000000


	//   ....[212]....
        /*0944*/ 	.word	0x05000000


	//   ....[213]....
        /*0948*/ 	.word	0x05000000


	//   ....[214]....
        /*094c*/ 	.word	0x05000000


	//   ....[215]....
        /*0950*/ 	.word	0x05000000


	//   ....[216]....
        /*0954*/ 	.word	0x05000000


	//   ....[217]....
        /*0958*/ 	.word	0x05000000


	//   ....[218]....
        /*095c*/ 	.word	0x05000000


	//   ....[219]....
        /*0960*/ 	.word	0x05000000


	//   ....[220]....
        /*0964*/ 	.word	0x05000000


	//   ....[221]....
        /*0968*/ 	.word	0x05000000


	//   ....[222]....
        /*096c*/ 	.word	0x05000000


	//   ....[223]....
        /*0970*/ 	.word	0x05000000


	//   ....[224]....
        /*0974*/ 	.word	0x05000000


	//   ....[225]....
        /*0978*/ 	.word	0x05000000


	//   ....[226]....
        /*097c*/ 	.word	0x05000000


	//   ....[227]....
        /*0980*/ 	.word	0x05000000


	//   ....[228]....
        /*0984*/ 	.word	0x05000000


	//   ....[229]....
        /*0988*/ 	.word	0x05000000


	//   ....[230]....
        /*098c*/ 	.word	0x05000000


	//   ....[231]....
        /*0990*/ 	.word	0x05000000


	//   ....[232]....
        /*0994*/ 	.word	0x05000000


	//   ....[233]....
        /*0998*/ 	.word	0x05000000


	//   ....[234]....
        /*099c*/ 	.word	0x05000000


	//   ....[235]....
        /*09a0*/ 	.word	0x05000000


	//   ....[236]....
        /*09a4*/ 	.word	0x05000000


	//   ....[237]....
        /*09a8*/ 	.word	0x05000000


	//   ....[238]....
        /*09ac*/ 	.word	0x05000000


	//   ....[239]....
        /*09b0*/ 	.word	0x05000000


	//   ....[240]....
        /*09b4*/ 	.word	0x05000000


	//   ....[241]....
        /*09b8*/ 	.word	0x05000000


	//   ....[242]....
        /*09bc*/ 	.word	0x05000000


	//   ....[243]....
        /*09c0*/ 	.word	0x05000000


	//   ....[244]....
        /*09c4*/ 	.word	0x05000000


	//   ....[245]....
        /*09c8*/ 	.word	0x05000000


	//   ....[246]....
        /*09cc*/ 	.word	0x05000000


	//   ....[247]....
        /*09d0*/ 	.word	0x05000000


	//   ....[248]....
        /*09d4*/ 	.word	0x05000000


	//   ....[249]....
        /*09d8*/ 	.word	0x05000000


	//   ....[250]....
        /*09dc*/ 	.word	0x05000000


	//   ....[251]....
        /*09e0*/ 	.word	0x05000000


	//   ....[252]....
        /*09e4*/ 	.word	0x05000000


	//   ....[253]....
        /*09e8*/ 	.word	0x05000000


	//   ....[254]....
        /*09ec*/ 	.word	0x05000000


	//   ....[255]....
        /*09f0*/ 	.word	0x05000000


	//----- nvinfo : EIATTR_COOP_GROUP_INSTR_OFFSETS
	.align		4
.L_471:
        /*09f4*/ 	.byte	0x04, 0x28
        /*09f6*/ 	.short	(.L_473 - .L_472)


	//   ....[0]....
.L_472:
        /*09f8*/ 	.word	0x00002830


	//   ....[1]....
        /*09fc*/ 	.word	0x00002850


	//   ....[2]....
        /*0a00*/ 	.word	0x00002870


	//   ....[3]....
        /*0a04*/ 	.word	0x00002890


	//   ....[4]....
        /*0a08*/ 	.word	0x00003710


	//   ....[5]....
        /*0a0c*/ 	.word	0x00003730


	//   ....[6]....
        /*0a10*/ 	.word	0x00003750


	//   ....[7]....
        /*0a14*/ 	.word	0x00003770


	//   ....[8]....
        /*0a18*/ 	.word	0x000045f0


	//   ....[9]....
        /*0a1c*/ 	.word	0x00004610


	//   ....[10]....
        /*0a20*/ 	.word	0x00004630


	//   ....[11]....
        /*0a24*/ 	.word	0x00004650


	//   ....[12]....
        /*0a28*/ 	.word	0x000054e0


	//   ....[13]....
        /*0a2c*/ 	.word	0x00005500


	//   ....[14]....
        /*0a30*/ 	.word	0x00005520


	//   ....[15]....
        /*0a34*/ 	.word	0x00005540


	//   ....[16]....
        /*0a38*/ 	.word	0x000062f0


	//   ....[17]....
        /*0a3c*/ 	.word	0x00006310


	//   ....[18]....
        /*0a40*/ 	.word	0x00006330


	//   ....[19]....
        /*0a44*/ 	.word	0x00006350


	//   ....[20]....
        /*0a48*/ 	.word	0x000071c0


	//   ....[21]....
        /*0a4c*/ 	.word	0x000071e0


	//   ....[22]....
        /*0a50*/ 	.word	0x00007200


	//   ....[23]....
        /*0a54*/ 	.word	0x00007220


	//   ....[24]....
        /*0a58*/ 	.word	0x00008090


	//   ....[25]....
        /*0a5c*/ 	.word	0x000080b0


	//   ....[26]....
        /*0a60*/ 	.word	0x000080d0


	//   ....[27]....
        /*0a64*/ 	.word	0x000080f0


	//   ....[28]....
        /*0a68*/ 	.word	0x00008f70


	//   ....[29]....
        /*0a6c*/ 	.word	0x00008f90


	//   ....[30]....
        /*0a70*/ 	.word	0x00008fb0


	//   ....[31]....
        /*0a74*/ 	.word	0x00008fd0


	//   ....[32]....
        /*0a78*/ 	.word	0x0000a270


	//   ....[33]....
        /*0a7c*/ 	.word	0x0000a290


	//   ....[34]....
        /*0a80*/ 	.word	0x0000a2b0


	//   ....[35]....
        /*0a84*/ 	.word	0x0000a2d0


	//   ....[36]....
        /*0a88*/ 	.word	0x0000b0b0


	//   ....[37]....
        /*0a8c*/ 	.word	0x0000b0d0


	//   ....[38]....
        /*0a90*/ 	.word	0x0000b0f0


	//   ....[39]....
        /*0a94*/ 	.word	0x0000b110


	//   ....[40]....
        /*0a98*/ 	.word	0x0000bd00


	//   ....[41]....
        /*0a9c*/ 	.word	0x0000bd20


	//   ....[42]....
        /*0aa0*/ 	.word	0x0000bd40


	//   ....[43]....
        /*0aa4*/ 	.word	0x0000bd60


	//   ....[44]....
        /*0aa8*/ 	.word	0x0000cb30


	//   ....[45]....
        /*0aac*/ 	.word	0x0000cb50


	//   ....[46]....
        /*0ab0*/ 	.word	0x0000cb70


	//   ....[47]....
        /*0ab4*/ 	.word	0x0000cb90


	//   ....[48]....
        /*0ab8*/ 	.word	0x0000dc60


	//   ....[49]....
        /*0abc*/ 	.word	0x0000dc80


	//   ....[50]....
        /*0ac0*/ 	.word	0x0000dca0


	//   ....[51]....
        /*0ac4*/ 	.word	0x0000dcc0


	//   ....[52]....
        /*0ac8*/ 	.word	0x0000eaa0


	//   ....[53]....
        /*0acc*/ 	.word	0x0000eac0


	//   ....[54]....
        /*0ad0*/ 	.word	0x0000eae0


	//   ....[55]....
        /*0ad4*/ 	.word	0x0000eb00


	//   ....[56]....
        /*0ad8*/ 	.word	0x0000f710


	//   ....[57]....
        /*0adc*/ 	.word	0x0000f730


	//   ....[58]....
        /*0ae0*/ 	.word	0x0000f750


	//   ....[59]....
        /*0ae4*/ 	.word	0x0000f770


	//   ....[60]....
        /*0ae8*/ 	.word	0x00010540


	//   ....[61]....
        /*0aec*/ 	.word	0x00010560


	//   ....[62]....
        /*0af0*/ 	.word	0x00010580


	//   ....[63]....
        /*0af4*/ 	.word	0x000105a0


	//   ....[64]....
        /*0af8*/ 	.word	0x00011870


	//   ....[65]....
        /*0afc*/ 	.word	0x00011890


	//   ....[66]....
        /*0b00*/ 	.word	0x000118b0


	//   ....[67]....
        /*0b04*/ 	.word	0x000118d0


	//   ....[68]....
        /*0b08*/ 	.word	0x000118f0


	//   ....[69]....
        /*0b0c*/ 	.word	0x00011910


	//   ....[70]....
        /*0b10*/ 	.word	0x00011c90


	//   ....[71]....
        /*0b14*/ 	.word	0x00011cb0


	//   ....[72]....
        /*0b18*/ 	.word	0x00011cd0


	//   ....[73]....
        /*0b1c*/ 	.word	0x00011cf0


	//   ....[74]....
        /*0b20*/ 	.word	0x00011d10


	//   ....[75]....
        /*0b24*/ 	.word	0x00011d30


	//   ....[76]....
        /*0b28*/ 	.word	0x00012090


	//   ....[77]....
        /*0b2c*/ 	.word	0x000120b0


	//   ....[78]....
        /*0b30*/ 	.word	0x000120d0


	//   ....[79]....
        /*0b34*/ 	.word	0x000120f0


	//   ....[80]....
        /*0b38*/ 	.word	0x00012110


	//   ....[81]....
        /*0b3c*/ 	.word	0x00012130


	//   ....[82]....
        /*0b40*/ 	.word	0x00012490


	//   ....[83]....
        /*0b44*/ 	.word	0x000124b0


	//   ....[84]....
        /*0b48*/ 	.word	0x000124d0


	//   ....[85]....
        /*0b4c*/ 	.word	0x000124f0


	//   ....[86]....
        /*0b50*/ 	.word	0x00012510


	//   ....[87]....
        /*0b54*/ 	.word	0x00012530


	//   ....[88]....
        /*0b58*/ 	.word	0x00012890


	//   ....[89]....
        /*0b5c*/ 	.word	0x000128b0


	//   ....[90]....
        /*0b60*/ 	.word	0x000128d0


	//   ....[91]....
        /*0b64*/ 	.word	0x000128f0


	//   ....[92]....
        /*0b68*/ 	.word	0x00012910


	//   ....[93]....
        /*0b6c*/ 	.word	0x00012930


	//   ....[94]....
        /*0b70*/ 	.word	0x00012c90


	//   ....[95]....
        /*0b74*/ 	.word	0x00012cb0


	//   ....[96]....
        /*0b78*/ 	.word	0x00012cd0


	//   ....[97]....
        /*0b7c*/ 	.word	0x00012cf0


	//   ....[98]....
        /*0b80*/ 	.word	0x00012d10


	//   ....[99]....
        /*0b84*/ 	.word	0x00012d30


	//   ....[100]....
        /*0b88*/ 	.word	0x00013090


	//   ....[101]....
        /*0b8c*/ 	.word	0x000130b0


	//   ....[102]....
        /*0b90*/ 	.word	0x000130d0


	//   ....[103]....
        /*0b94*/ 	.word	0x000130f0


	//   ....[104]....
        /*0b98*/ 	.word	0x00013110


	//   ....[105]....
        /*0b9c*/ 	.word	0x00013130


	//   ....[106]....
        /*0ba0*/ 	.word	0x00013490


	//   ....[107]....
        /*0ba4*/ 	.word	0x000134b0


	//   ....[108]....
        /*0ba8*/ 	.word	0x000134d0


	//   ....[109]....
        /*0bac*/ 	.word	0x000134f0


	//   ....[110]....
        /*0bb0*/ 	.word	0x00013510


	//   ....[111]....
        /*0bb4*/ 	.word	0x00013530


	//   ....[112]....
        /*0bb8*/ 	.word	0x00013890


	//   ....[113]....
        /*0bbc*/ 	.word	0x000138b0


	//   ....[114]....
        /*0bc0*/ 	.word	0x000138d0


	//   ....[115]....
        /*0bc4*/ 	.word	0x000138f0


	//   ....[116]....
        /*0bc8*/ 	.word	0x00013910


	//   ....[117]....
        /*0bcc*/ 	.word	0x00013930


	//   ....[118]....
        /*0bd0*/ 	.word	0x00013d60


	//   ....[119]....
        /*0bd4*/ 	.word	0x00013d80


	//   ....[120]....
        /*0bd8*/ 	.word	0x00013da0


	//   ....[121]....
        /*0bdc*/ 	.word	0x00013dc0


	//   ....[122]....
        /*0be0*/ 	.word	0x00013de0


	//   ....[123]....
        /*0be4*/ 	.word	0x00013e00


	//   ....[124]....
        /*0be8*/ 	.word	0x00014230


	//   ....[125]....
        /*0bec*/ 	.word	0x00014250


	//   ....[126]....
        /*0bf0*/ 	.word	0x00014270


	//   ....[127]....
        /*0bf4*/ 	.word	0x00014290


	//   ....[128]....
        /*0bf8*/ 	.word	0x000142b0


	//   ....[129]....
        /*0bfc*/ 	.word	0x000142d0


	//   ....[130]....
        /*0c00*/ 	.word	0x00014750


	//   ....[131]....
        /*0c04*/ 	.word	0x00014770


	//   ....[132]....
        /*0c08*/ 	.word	0x00014790


	//   ....[133]....
        /*0c0c*/ 	.word	0x000147b0


	//   ....[134]....
        /*0c10*/ 	.word	0x000147d0


	//   ....[135]....
        /*0c14*/ 	.word	0x000147f0


	//   ....[136]....
        /*0c18*/ 	.word	0x00014c10


	//   ....[137]....
        /*0c1c*/ 	.word	0x00014c30


	//   ....[138]....
        /*0c20*/ 	.word	0x00014c50


	//   ....[139]....
        /*0c24*/ 	.word	0x00014c70


	//   ....[140]....
        /*0c28*/ 	.word	0x00014c90


	//   ....[141]....
        /*0c2c*/ 	.word	0x00014cb0


	//   ....[142]....
        /*0c30*/ 	.word	0x000150d0


	//   ....[143]....
        /*0c34*/ 	.word	0x000150f0


	//   ....[144]....
        /*0c38*/ 	.word	0x00015110


	//   ....[145]....
        /*0c3c*/ 	.word	0x00015130


	//   ....[146]....
        /*0c40*/ 	.word	0x00015150


	//   ....[147]....
        /*0c44*/ 	.word	0x00015170


	//   ....[148]....
        /*0c48*/ 	.word	0x00015590


	//   ....[149]....
        /*0c4c*/ 	.word	0x000155b0


	//   ....[150]....
        /*0c50*/ 	.word	0x000155d0


	//   ....[151]....
        /*0c54*/ 	.word	0x000155f0


	//   ....[152]....
        /*0c58*/ 	.word	0x00015610


	//   ....[153]....
        /*0c5c*/ 	.word	0x00015630


	//   ....[154]....
        /*0c60*/ 	.word	0x00015a50


	//   ....[155]....
        /*0c64*/ 	.word	0x00015a70


	//   ....[156]....
        /*0c68*/ 	.word	0x00015a90


	//   ....[157]....
        /*0c6c*/ 	.word	0x00015ab0


	//   ....[158]....
        /*0c70*/ 	.word	0x00015ad0


	//   ....[159]....
        /*0c74*/ 	.word	0x00015af0


	//   ....[160]....
        /*0c78*/ 	.word	0x00015e70


	//   ....[161]....
        /*0c7c*/ 	.word	0x00015e90


	//   ....[162]....
        /*0c80*/ 	.word	0x00015eb0


	//   ....[163]....
        /*0c84*/ 	.word	0x00015ed0


	//   ....[164]....
        /*0c88*/ 	.word	0x00015ef0


	//   ....[165]....
        /*0c8c*/ 	.word	0x00015f10


	//   ....[166]....
        /*0c90*/ 	.word	0x00016280


	//   ....[167]....
        /*0c94*/ 	.word	0x000162a0


	//   ....[168]....
        /*0c98*/ 	.word	0x000162c0


	//   ....[169]....
        /*0c9c*/ 	.word	0x000162e0


	//   ....[170]....
        /*0ca0*/ 	.word	0x00016300


	//   ....[171]....
        /*0ca4*/ 	.word	0x00016320


	//   ....[172]....
        /*0ca8*/ 	.word	0x00016670


	//   ....[173]....
        /*0cac*/ 	.word	0x00016690


	//   ....[174]....
        /*0cb0*/ 	.word	0x000166b0


	//   ....[175]....
        /*0cb4*/ 	.word	0x000166d0


	//   ....[176]....
        /*0cb8*/ 	.word	0x000166f0


	//   ....[177]....
        /*0cbc*/ 	.word	0x00016710


	//   ....[178]....
        /*0cc0*/ 	.word	0x00016a60


	//   ....[179]....
        /*0cc4*/ 	.word	0x00016a80


	//   ....[180]....
        /*0cc8*/ 	.word	0x00016aa0


	//   ....[181]....
        /*0ccc*/ 	.word	0x00016ac0


	//   ....[182]....
        /*0cd0*/ 	.word	0x00016ae0


	//   ....[183]....
        /*0cd4*/ 	.word	0x00016b00


	//   ....[184]....
        /*0cd8*/ 	.word	0x00016e50


	//   ....[185]....
        /*0cdc*/ 	.word	0x00016e70


	//   ....[186]....
        /*0ce0*/ 	.word	0x00016e90


	//   ....[187]....
        /*0ce4*/ 	.word	0x00016eb0


	//   ....[188]....
        /*0ce8*/ 	.word	0x00016ed0


	//   ....[189]....
        /*0cec*/ 	.word	0x00016ef0


	//   ....[190]....
        /*0cf0*/ 	.word	0x00017240


	//   ....[191]....
        /*0cf4*/ 	.word	0x00017260


	//   ....[192]....
        /*0cf8*/ 	.word	0x00017280


	//   ....[193]....
        /*0cfc*/ 	.word	0x000172a0


	//   ....[194]....
        /*0d00*/ 	.word	0x000172c0


	//   ....[195]....
        /*0d04*/ 	.word	0x000172e0


	//   ....[196]....
        /*0d08*/ 	.word	0x00017630


	//   ....[197]....
        /*0d0c*/ 	.word	0x00017650


	//   ....[198]....
        /*0d10*/ 	.word	0x00017670


	//   ....[199]....
        /*0d14*/ 	.word	0x00017690


	//   ....[200]....
        /*0d18*/ 	.word	0x000176b0


	//   ....[201]....
        /*0d1c*/ 	.word	0x000176d0


	//   ....[202]....
        /*0d20*/ 	.word	0x00017a20


	//   ....[203]....
        /*0d24*/ 	.word	0x00017a40


	//   ....[204]....
        /*0d28*/ 	.word	0x00017a60


	//   ....[205]....
        /*0d2c*/ 	.word	0x00017a80


	//   ....[206]....
        /*0d30*/ 	.word	0x00017aa0


	//   ....[207]....
        /*0d34*/ 	.word	0x00017ac0


	//   ....[208]....
        /*0d38*/ 	.word	0x00017e10


	//   ....[209]....
        /*0d3c*/ 	.word	0x00017e30


	//   ....[210]....
        /*0d40*/ 	.word	0x00017e50


	//   ....[211]....
        /*0d44*/ 	.word	0x00017e70


	//   ....[212]....
        /*0d48*/ 	.word	0x00017e90


	//   ....[213]....
        /*0d4c*/ 	.word	0x00017eb0


	//   ....[214]....
        /*0d50*/ 	.word	0x000182d0


	//   ....[215]....
        /*0d54*/ 	.word	0x000182f0


	//   ....[216]....
        /*0d58*/ 	.word	0x00018310


	//   ....[217]....
        /*0d5c*/ 	.word	0x00018330


	//   ....[218]....
        /*0d60*/ 	.word	0x00018350


	//   ....[219]....
        /*0d64*/ 	.word	0x00018370


	//   ....[220]....
        /*0d68*/ 	.word	0x00018790


	//   ....[221]....
        /*0d6c*/ 	.word	0x000187b0


	//   ....[222]....
        /*0d70*/ 	.word	0x000187d0


	//   ....[223]....
        /*0d74*/ 	.word	0x000187f0


	//   ....[224]....
        /*0d78*/ 	.word	0x00018810


	//   ....[225]....
        /*0d7c*/ 	.word	0x00018830


	//   ....[226]....
        /*0d80*/ 	.word	0x00018ca0


	//   ....[227]....
        /*0d84*/ 	.word	0x00018cc0


	//   ....[228]....
        /*0d88*/ 	.word	0x00018ce0


	//   ....[229]....
        /*0d8c*/ 	.word	0x00018d00


	//   ....[230]....
        /*0d90*/ 	.word	0x00018d20


	//   ....[231]....
        /*0d94*/ 	.word	0x00018d40


	//   ....[232]....
        /*0d98*/ 	.word	0x00019150


	//   ....[233]....
        /*0d9c*/ 	.word	0x00019170


	//   ....[234]....
        /*0da0*/ 	.word	0x00019190


	//   ....[235]....
        /*0da4*/ 	.word	0x000191b0


	//   ....[236]....
        /*0da8*/ 	.word	0x000191d0


	//   ....[237]....
        /*0dac*/ 	.word	0x000191f0


	//   ....[238]....
        /*0db0*/ 	.word	0x00019600


	//   ....[239]....
        /*0db4*/ 	.word	0x00019620


	//   ....[240]....
        /*0db8*/ 	.word	0x00019640


	//   ....[241]....
        /*0dbc*/ 	.word	0x00019660


	//   ....[242]....
        /*0dc0*/ 	.word	0x00019680


	//   ....[243]....
        /*0dc4*/ 	.word	0x000196a0


	//   ....[244]....
        /*0dc8*/ 	.word	0x00019ab0


	//   ....[245]....
        /*0dcc*/ 	.word	0x00019ad0


	//   ....[246]....
        /*0dd0*/ 	.word	0x00019af0


	//   ....[247]....
        /*0dd4*/ 	.word	0x00019b10


	//   ....[248]....
        /*0dd8*/ 	.word	0x00019b30


	//   ....[249]....
        /*0ddc*/ 	.word	0x00019b50


	//   ....[250]....
        /*0de0*/ 	.word	0x00019f60


	//   ....[251]....
        /*0de4*/ 	.word	0x00019f80


	//   ....[252]....
        /*0de8*/ 	.word	0x00019fa0


	//   ....[253]....
        /*0dec*/ 	.word	0x00019fc0


	//   ....[254]....
        /*0df0*/ 	.word	0x00019fe0


	//   ....[255]....
        /*0df4*/ 	.word	0x0001a000


	//   ....[0]....
        /*0df8*/ 	.word	0x0001c850


	//   ....[1]....
        /*0dfc*/ 	.word	0x0001c8f0


	//   ....[2]....
        /*0e00*/ 	.word	0x0001c990


	//   ....[3]....
        /*0e04*/ 	.word	0x0001ca20


	//   ....[4]....
        /*0e08*/ 	.word	0x0001cab0


	//   ....[5]....
        /*0e0c*/ 	.word	0x0001cb50


	//   ....[6]....
        /*0e10*/ 	.word	0x0001cbf0


	//   ....[7]....
        /*0e14*/ 	.word	0x0001cc80


	//   ....[8]....
        /*0e18*/ 	.word	0x0001cd10


	//   ....[9]....
        /*0e1c*/ 	.word	0x0001cdb0


	//   ....[10]....
        /*0e20*/ 	.word	0x0001ce50


	//   ....[11]....
        /*0e24*/ 	.word	0x0001cee0


	//   ....[12]....
        /*0e28*/ 	.word	0x0001cf70


	//   ....[13]....
        /*0e2c*/ 	.word	0x0001d010


	//   ....[14]....
        /*0e30*/ 	.word	0x0001d0b0


	//   ....[15]....
        /*0e34*/ 	.word	0x0001d140


	//   ....[16]....
        /*0e38*/ 	.word	0x0001d1e0


	//   ....[17]....
        /*0e3c*/ 	.word	0x0001d270


	//   ....[18]....
        /*0e40*/ 	.word	0x0001d310


	//   ....[19]....
        /*0e44*/ 	.word	0x0001d3a0


	//   ....[20]....
        /*0e48*/ 	.word	0x0001d430


	//   ....[21]....
        /*0e4c*/ 	.word	0x0001d4d0


	//   ....[22]....
        /*0e50*/ 	.word	0x0001d570


	//   ....[23]....
        /*0e54*/ 	.word	0x0001d600


	//   ....[24]....
        /*0e58*/ 	.word	0x0001d690


	//   ....[25]....
        /*0e5c*/ 	.word	0x0001d730


	//   ....[26]....
        /*0e60*/ 	.word	0x0001d7d0


	//   ....[27]....
        /*0e64*/ 	.word	0x0001d860


	//   ....[28]....
        /*0e68*/ 	.word	0x0001d8f0


	//   ....[29]....
        /*0e6c*/ 	.word	0x0001d990


	//   ....[30]....
        /*0e70*/ 	.word	0x0001da30


	//   ....[31]....
        /*0e74*/ 	.word	0x0001dac0


	//   ....[32]....
        /*0e78*/ 	.word	0x0001db50


	//   ....[33]....
        /*0e7c*/ 	.word	0x0001dbf0


	//   ....[34]....
        /*0e80*/ 	.word	0x0001dc90


	//   ....[35]....
        /*0e84*/ 	.word	0x0001dd20


	//   ....[36]....
        /*0e88*/ 	.word	0x0001ddc0


	//   ....[37]....
        /*0e8c*/ 	.word	0x0001de60


	//   ....[38]....
        /*0e90*/ 	.word	0x0001df00


	//   ....[39]....
        /*0e94*/ 	.word	0x0001df90


	//   ....[40]....
        /*0e98*/ 	.word	0x0001e030


	//   ....[41]....
        /*0e9c*/ 	.word	0x0001e0d0


	//   ....[42]....
        /*0ea0*/ 	.word	0x0001e170


	//   ....[43]....
        /*0ea4*/ 	.word	0x0001e200


	//   ....[44]....
        /*0ea8*/ 	.word	0x0001e2b0


	//   ....[45]....
        /*0eac*/ 	.word	0x0001e340


	//   ....[46]....
        /*0eb0*/ 	.word	0x0001e3e0


	//   ....[47]....
        /*0eb4*/ 	.word	0x0001e470


	//   ....[48]....
        /*0eb8*/ 	.word	0x0001e510


	//   ....[49]....
        /*0ebc*/ 	.word	0x0001e5b0


	//   ....[50]....
        /*0ec0*/ 	.word	0x0001e650


	//   ....[51]....
        /*0ec4*/ 	.word	0x0001e6e0


	//   ....[52]....
        /*0ec8*/ 	.word	0x0001e780


	//   ....[53]....
        /*0ecc*/ 	.word	0x0001e820


	//   ....[54]....
        /*0ed0*/ 	.word	0x0001e8c0


	//   ....[55]....
        /*0ed4*/ 	.word	0x0001e950


	//   ....[56]....
        /*0ed8*/ 	.word	0x0001e9f0


	//   ....[57]....
        /*0edc*/ 	.word	0x0001ea90


	//   ....[58]....
        /*0ee0*/ 	.word	0x0001eb30


	//   ....[59]....
        /*0ee4*/ 	.word	0x0001ebc0


	//   ....[60]....
        /*0ee8*/ 	.word	0x0001ec70


	//   ....[61]....
        /*0eec*/ 	.word	0x0001ed00


	//   ....[62]....
        /*0ef0*/ 	.word	0x0001eda0


	//   ....[63]....
        /*0ef4*/ 	.word	0x0001ee30


	//   ....[64]....
        /*0ef8*/ 	.word	0x0001eed0


	//   ....[65]....
        /*0efc*/ 	.word	0x0001ef50


	//   ....[66]....
        /*0f00*/ 	.word	0x0001efb0


	//   ....[67]....
        /*0f04*/ 	.word	0x0001f020


	//   ....[68]....
        /*0f08*/ 	.word	0x0001f080


	//   ....[69]....
        /*0f0c*/ 	.word	0x0001f0d0


	//   ....[70]....
        /*0f10*/ 	.word	0x0001f160


	//   ....[71]....
        /*0f14*/ 	.word	0x0001f1e0


	//   ....[72]....
        /*0f18*/ 	.word	0x0001f240


	//   ....[73]....
        /*0f1c*/ 	.word	0x0001f2b0


	//   ....[74]....
        /*0f20*/ 	.word	0x0001f310


	//   ....[75]....
        /*0f24*/ 	.word	0x0001f360


	//   ....[76]....
        /*0f28*/ 	.word	0x0001f3f0


	//   ....[77]....
        /*0f2c*/ 	.word	0x0001f470


	//   ....[78]....
        /*0f30*/ 	.word	0x0001f4d0


	//   ....[79]....
        /*0f34*/ 	.word	0x0001f540


	//   ....[80]....
        /*0f38*/ 	.word	0x0001f5a0


	//   ....[81]....
        /*0f3c*/ 	.word	0x0001f5f0


	//   ....[82]....
        /*0f40*/ 	.word	0x0001f680


	//   ....[83]....
        /*0f44*/ 	.word	0x0001f700


	//   ....[84]....
        /*0f48*/ 	.word	0x0001f760


	//   ....[85]....
        /*0f4c*/ 	.word	0x0001f7d0


	//   ....[86]....
        /*0f50*/ 	.word	0x0001f830


	//   ....[87]....
        /*0f54*/ 	.word	0x0001f880


	//   ....[88]....
        /*0f58*/ 	.word	0x0001f910


	//   ....[89]....
        /*0f5c*/ 	.word	0x0001f990


	//   ....[90]....
        /*0f60*/ 	.word	0x0001f9f0


	//   ....[91]....
        /*0f64*/ 	.word	0x0001fa60


	//   ....[92]....
        /*0f68*/ 	.word	0x0001fac0


	//   ....[93]....
        /*0f6c*/ 	.word	0x0001fb10


	//   ....[94]....
        /*0f70*/ 	.word	0x0001fba0


	//   ....[95]....
        /*0f74*/ 	.word	0x0001fc20


	//   ....[96]....
        /*0f78*/ 	.word	0x0001fc80


	//   ....[97]....
        /*0f7c*/ 	.word	0x0001fcf0


	//   ....[98]....
        /*0f80*/ 	.word	0x0001fd50


	//   ....[99]....
        /*0f84*/ 	.word	0x0001fda0


	//   ....[100]....
        /*0f88*/ 	.word	0x0001fe30


	//   ....[101]....
        /*0f8c*/ 	.word	0x0001feb0


	//   ....[102]....
        /*0f90*/ 	.word	0x0001ff10


	//   ....[103]....
        /*0f94*/ 	.word	0x0001ff80


	//   ....[104]....
        /*0f98*/ 	.word	0x0001ffe0


	//   ....[105]....
        /*0f9c*/ 	.word	0x00020030


	//   ....[106]....
        /*0fa0*/ 	.word	0x000200c0


	//   ....[107]....
        /*0fa4*/ 	.word	0x00020140


	//   ....[108]....
        /*0fa8*/ 	.word	0x000201a0


	//   ....[109]....
        /*0fac*/ 	.word	0x00020210


	//   ....[110]....
        /*0fb0*/ 	.word	0x00020270


	//   ....[111]....
        /*0fb4*/ 	.word	0x000202c0


	//   ....[112]....
        /*0fb8*/ 	.word	0x00020350


	//   ....[113]....
        /*0fbc*/ 	.word	0x000203d0


	//   ....[114]....
        /*0fc0*/ 	.word	0x00020430


	//   ....[115]....
        /*0fc4*/ 	.word	0x000204a0


	//   ....[116]....
        /*0fc8*/ 	.word	0x00020500


	//   ....[117]....
        /*0fcc*/ 	.word	0x00020550


	//   ....[118]....
        /*0fd0*/ 	.word	0x000205e0


	//   ....[119]....
        /*0fd4*/ 	.word	0x00020660


	//   ....[120]....
        /*0fd8*/ 	.word	0x000206c0


	//   ....[121]....
        /*0fdc*/ 	.word	0x00020730


	//   ....[122]....
        /*0fe0*/ 	.word	0x00020790


	//   ....[123]....
        /*0fe4*/ 	.word	0x000207e0


	//   ....[124]....
        /*0fe8*/ 	.word	0x00020870


	//   ....[125]....
        /*0fec*/ 	.word	0x000208f0


	//   ....[126]....
        /*0ff0*/ 	.word	0x00020950


	//   ....[127]....
        /*0ff4*/ 	.word	0x000209c0


	//   ....[128]....
        /*0ff8*/ 	.word	0x00020a20


	//   ....[129]....
        /*0ffc*/ 	.word	0x00020a70


	//   ....[130]....
        /*1000*/ 	.word	0x00020b00


	//   ....[131]....
        /*1004*/ 	.word	0x00020b80


	//   ....[132]....
        /*1008*/ 	.word	0x00020be0


	//   ....[133]....
        /*100c*/ 	.word	0x00020c50


	//   ....[134]....
        /*1010*/ 	.word	0x00020cb0


	//   ....[135]....
        /*1014*/ 	.word	0x00020d00


	//   ....[136]....
        /*1018*/ 	.word	0x00020d90


	//   ....[137]....
        /*101c*/ 	.word	0x00020e10


	//   ....[138]....
        /*1020*/ 	.word	0x00020e70


	//   ....[139]....
        /*1024*/ 	.word	0x00020ee0


	//   ....[140]....
        /*1028*/ 	.word	0x00020f40


	//   ....[141]....
        /*102c*/ 	.word	0x00020f90


	//   ....[142]....
        /*1030*/ 	.word	0x00021020


	//   ....[143]....
        /*1034*/ 	.word	0x000210a0


	//   ....[144]....
        /*1038*/ 	.word	0x00021100


	//   ....[145]....
        /*103c*/ 	.word	0x00021170


	//   ....[146]....
        /*1040*/ 	.word	0x000211d0


	//   ....[147]....
        /*1044*/ 	.word	0x00021220


	//   ....[148]....
        /*1048*/ 	.word	0x000212b0


	//   ....[149]....
        /*104c*/ 	.word	0x00021330


	//   ....[150]....
        /*1050*/ 	.word	0x00021390


	//   ....[151]....
        /*1054*/ 	.word	0x00021400


	//   ....[152]....
        /*1058*/ 	.word	0x00021460


	//   ....[153]....
        /*105c*/ 	.word	0x000214b0


	//   ....[154]....
        /*1060*/ 	.word	0x00021540


	//   ....[155]....
        /*1064*/ 	.word	0x000215c0


	//   ....[156]....
        /*1068*/ 	.word	0x00021620


	//   ....[157]....
        /*106c*/ 	.word	0x00021690


	//   ....[158]....
        /*1070*/ 	.word	0x000216f0


	//   ....[159]....
        /*1074*/ 	.word	0x00021740


	//   ....[160]....
        /*1078*/ 	.word	0x000217d0


	//   ....[161]....
        /*107c*/ 	.word	0x00021850


	//   ....[162]....
        /*1080*/ 	.word	0x000218b0


	//   ....[163]....
        /*1084*/ 	.word	0x00021920


	//   ....[164]....
        /*1088*/ 	.word	0x00021980


	//   ....[165]....
        /*108c*/ 	.word	0x000219d0


	//   ....[166]....
        /*1090*/ 	.word	0x00021a60


	//   ....[167]....
        /*1094*/ 	.word	0x00021ae0


	//   ....[168]....
        /*1098*/ 	.word	0x00021b40


	//   ....[169]....
        /*109c*/ 	.word	0x00021bb0


	//   ....[170]....
        /*10a0*/ 	.word	0x00021c10


	//   ....[171]....
        /*10a4*/ 	.word	0x00021c60


	//   ....[172]....
        /*10a8*/ 	.word	0x00021cf0


	//   ....[173]....
        /*10ac*/ 	.word	0x00021d70


	//   ....[174]....
        /*10b0*/ 	.word	0x00021dd0


	//   ....[175]....
        /*10b4*/ 	.word	0x00021e40


	//   ....[176]....
        /*10b8*/ 	.word	0x00021ea0


	//   ....[177]....
        /*10bc*/ 	.word	0x00021ef0


	//   ....[178]....
        /*10c0*/ 	.word	0x00021f80


	//   ....[179]....
        /*10c4*/ 	.word	0x00022000


	//   ....[180]....
        /*10c8*/ 	.word	0x00022060


	//   ....[181]....
        /*10cc*/ 	.word	0x000220d0


	//   ....[182]....
        /*10d0*/ 	.word	0x00022130


	//   ....[183]....
        /*10d4*/ 	.word	0x00022180


	//   ....[184]....
        /*10d8*/ 	.word	0x00022210


	//   ....[185]....
        /*10dc*/ 	.word	0x00022290


	//   ....[186]....
        /*10e0*/ 	.word	0x000222f0


	//   ....[187]....
        /*10e4*/ 	.word	0x00022360


	//   ....[188]....
        /*10e8*/ 	.word	0x000223c0


	//   ....[189]....
        /*10ec*/ 	.word	0x00022410


	//   ....[190]....
        /*10f0*/ 	.word	0x000224a0


	//   ....[191]....
        /*10f4*/ 	.word	0x00022520


	//   ....[192]....
        /*10f8*/ 	.word	0x00022580


	//   ....[193]....
        /*10fc*/ 	.word	0x000225f0


	//   ....[194]....
        /*1100*/ 	.word	0x00022650


	//   ....[195]....
        /*1104*/ 	.word	0x000226a0


	//   ....[196]....
        /*1108*/ 	.word	0x00022730


	//   ....[197]....
        /*110c*/ 	.word	0x000227b0


	//   ....[198]....
        /*1110*/ 	.word	0x00022810


	//   ....[199]....
        /*1114*/ 	.word	0x00022880


	//   ....[200]....
        /*1118*/ 	.word	0x000228e0


	//   ....[201]....
        /*111c*/ 	.word	0x00022930


	//   ....[202]....
        /*1120*/ 	.word	0x000229c0


	//   ....[203]....
        /*1124*/ 	.word	0x00022a40


	//   ....[204]....
        /*1128*/ 	.word	0x00022aa0


	//   ....[205]....
        /*112c*/ 	.word	0x00022b10


	//   ....[206]....
        /*1130*/ 	.word	0x00022b70


	//   ....[207]....
        /*1134*/ 	.word	0x00022bc0


	//   ....[208]....
        /*1138*/ 	.word	0x00022c50


	//   ....[209]....
        /*113c*/ 	.word	0x00022cd0


	//   ....[210]....
        /*1140*/ 	.word	0x00022d30


	//   ....[211]....
        /*1144*/ 	.word	0x00022da0


	//   ....[212]....
        /*1148*/ 	.word	0x00022e00


	//   ....[213]....
        /*114c*/ 	.word	0x00022e50


	//   ....[214]....
        /*1150*/ 	.word	0x00022ee0


	//   ....[215]....
        /*1154*/ 	.word	0x00022f60


	//   ....[216]....
        /*1158*/ 	.word	0x00022fc0


	//   ....[217]....
        /*115c*/ 	.word	0x00023030


	//   ....[218]....
        /*1160*/ 	.word	0x00023090


	//   ....[219]....
        /*1164*/ 	.word	0x000230e0


	//   ....[220]....
        /*1168*/ 	.word	0x00023170


	//   ....[221]....
        /*116c*/ 	.word	0x000231f0


	//   ....[222]....
        /*1170*/ 	.word	0x00023250


	//   ....[223]....
        /*1174*/ 	.word	0x000232c0


	//   ....[224]....
        /*1178*/ 	.word	0x00023320


	//   ....[225]....
        /*117c*/ 	.word	0x00023370


	//   ....[226]....
        /*1180*/ 	.word	0x00023400


	//   ....[227]....
        /*1184*/ 	.word	0x00023480


	//   ....[228]....
        /*1188*/ 	.word	0x000234e0


	//   ....[229]....
        /*118c*/ 	.word	0x00023550


	//   ....[230]....
        /*1190*/ 	.word	0x000235b0


	//   ....[231]....
        /*1194*/ 	.word	0x00023600


	//   ....[232]....
        /*1198*/ 	.word	0x00023690


	//   ....[233]....
        /*119c*/ 	.word	0x00023710


	//   ....[234]....
        /*11a0*/ 	.word	0x00023770


	//   ....[235]....
        /*11a4*/ 	.word	0x000237e0


	//   ....[236]....
        /*11a8*/ 	.word	0x00023840


	//   ....[237]....
        /*11ac*/ 	.word	0x00023890


	//   ....[238]....
        /*11b0*/ 	.word	0x00023920


	//   ....[239]....
        /*11b4*/ 	.word	0x000239a0


	//   ....[240]....
        /*11b8*/ 	.word	0x00023a00


	//   ....[241]....
        /*11bc*/ 	.word	0x00023a70


	//   ....[242]....
        /*11c0*/ 	.word	0x00023ad0


	//   ....[243]....
        /*11c4*/ 	.word	0x00023b20


	//   ....[244]....
        /*11c8*/ 	.word	0x00023bb0


	//   ....[245]....
        /*11cc*/ 	.word	0x00023c30


	//   ....[246]....
        /*11d0*/ 	.word	0x00023c90


	//   ....[247]....
        /*11d4*/ 	.word	0x00023d00


	//   ....[248]....
        /*11d8*/ 	.word	0x00023d60


	//   ....[249]....
        /*11dc*/ 	.word	0x00023db0


	//   ....[250]....
        /*11e0*/ 	.word	0x00023e40


	//   ....[251]....
        /*11e4*/ 	.word	0x00023ec0


	//   ....[252]....
        /*11e8*/ 	.word	0x00023f20


	//   ....[253]....
        /*11ec*/ 	.word	0x00023f90


	//   ....[254]....
        /*11f0*/ 	.word	0x00023ff0


	//   ....[255]....
        /*11f4*/ 	.word	0x00024040


	//----- nvinfo : EIATTR_EXIT_INSTR_OFFSETS
	.align		4
.L_473:
        /*11f8*/ 	.byte	0x04, 0x1c
        /*11fa*/ 	.short	(.L_475 - .L_474)


	//   ....[0]....
.L_474:
        /*11fc*/ 	.word	0x00000090


	//   ....[1]....
        /*1200*/ 	.word	0x00009b70


	//   ....[2]....
        /*1204*/ 	.word	0x00011160


	//   ....[3]....
        /*1208*/ 	.word	0x0001c0f0


	//   ....[4]....
        /*120c*/ 	.word	0x0001c4f0


	//   ....[5]....
        /*1210*/ 	.word	0x0001c7d0


	//   ....[6]....
        /*1214*/ 	.word	0x0001c7f0


	//----- nvinfo : EIATTR_MAX_THREADS
	.align		4
.L_475:
        /*1218*/ 	.byte	0x04, 0x05
        /*121a*/ 	.short	(.L_477 - .L_476)
.L_476:
        /*121c*/ 	.word	0x00000100
        /*1220*/ 	.word	0x00000001
        /*1224*/ 	.word	0x00000001


	//----- nvinfo : EIATTR_CRS_STACK_SIZE
	.align		4
.L_477:
        /*1228*/ 	.byte	0x04, 0x1e
        /*122a*/ 	.short	(.L_479 - .L_478)
.L_478:
        /*122c*/ 	.word	0x00000000


	//----- nvinfo : EIATTR_CBANK_PARAM_SIZE
	.align		4
.L_479:
        /*1230*/ 	.byte	0x03, 0x19
        /*1232*/ 	.short	0x0070


	//----- nvinfo : EIATTR_PARAM_CBANK
	.align		4
        /*1234*/ 	.byte	0x04, 0x0a
        /*1236*/ 	.short	(.L_481 - .L_480)
	.align		4
.L_480:
        /*1238*/ 	.word	index@(.nv.constant0._ZN18transformer_engine71_GLOBAL__N__fadcdbdc_38_quantize_transpose_vector_blockwise_cu_d4a478bd37block_scaled_1d_cast_transpose_kernelILb0Ef6__half13__nv_fp8_e5m2EEvPKT1_PT2_S8_PT0_SA_mmmmmmfNS_6detail25FP8BlockwiseRowwiseOptionENSB_28FP8BlockwiseColumnwiseOptionEbPKf)
        /*123c*/ 	.short	0x0210
        /*123e*/ 	.short	0x0070


	//----- nvinfo : EIATTR_SW_WAR
	.align		4
.L_481:
        /*1240*/ 	.byte	0x04, 0x36
        /*1242*/ 	.short	(.L_483 - .L_482)
.L_482:
        /*1244*/ 	.word	0x00000008
.L_483:


//--------------------- .nv.info._ZN18transformer_engine71_GLOBAL__N__fadcdbdc_38_quantize_transpose_vector_blockwise_cu_d4a478bd37block_scaled_1d_cast_transpose_kernelILb1Ef6__half13__nv_fp8_e5m2EEvPKT1_PT2_S8_PT0_SA_mmmmmmfNS_6detail25FP8BlockwiseRowwiseOptionENSB_28FP8BlockwiseColumnwiseOptionEbPKf --------------------------
	.section	.nv.info._ZN18transformer_engine71_GLOBAL__N__fadcdbdc_38_quantize_transpose_vector_blockwise_cu_d4a478bd37block_scaled_1d_cast_transpose_kernelILb1Ef6__half13__nv_fp8_e5m2EEvPKT1_PT2_S8_PT0_SA_mmmmmmfNS_6detail25FP8BlockwiseRowwiseOptionENSB_28FP8BlockwiseColumnwiseOptionEbPKf,"",@"SHT_CUDA_INFO"
	.sectionflags	@""
	.align	4


	//----- nvinfo : EIATTR_CUDA_API_VERSION
	.align		4
        /*0000*/ 	.byte	0x04, 0x37
        /*0002*/ 	.short	(.L_485 - .L_484)
.L_484:
        /*0004*/ 	.word	0x00000082


	//----- nvinfo : EIATTR_KPARAM_INFO
	.align		4
.L_485:
        /*0008*/ 	.byte	0x04, 0x17
        /*000a*/ 	.short	(.L_487 - .L_486)
.L_486:
        /*000c*/ 	.word	0x00000000
        /*0010*/ 	.short	0x000f
        /*0012*/ 	.short	0x0068
        /*0014*/ 	.byte	0x00, 0xf0, 0x21, 0x00


	//----- nvinfo : EIATTR_KPARAM_INFO
	.align		4
.L_487:
        /*0018*/ 	.byte	0x04, 0x17
        /*001a*/ 	.short	(.L_489 - .L_488)
.L_488:
        /*001c*/ 	.word	0x00000000
        /*0020*/ 	.short	0x000e
        /*0022*/ 	.short	0x0064
        /*0024*/ 	.byte	0x00, 0xf0, 0x05, 0x00


	//----- nvinfo : EIATTR_KPARAM_INFO
	.align		4
.L_489:
        /*0028*/ 	.byte	0x04, 0x17
        /*002a*/ 	.short	(.L_491 - .L_490)
.L_490:
        /*002c*/ 	.word	0x00000000
        /*0030*/ 	.short	0x000d
        /*0032*/ 	.short	0x0060
        /*0034*/ 	.byte	0x00, 0xf0, 0x11, 0x00


	//----- nvinfo : EIATTR_KPARAM_INFO
	.align		4
.L_491:
        /*0038*/ 	.byte	0x04, 0x17
        /*003a*/ 	.short	(.L_493 - .L_492)
.L_492:
        /*003c*/ 	.word	0x00000000
        /*0040*/ 	.short	0x000c
        /*0042*/ 	.short	0x005c
        /*0044*/ 	.byte	0x00, 0xf0, 0x11, 0x00


	//----- nvinfo : EIATTR_KPARAM_INFO
	.align		4
.L_493:
        /*0048*/ 	.byte	0x04, 0x17
        /*004a*/ 	.short	(.L_495 - .L_494)
.L_494:
        /*004c*/ 	.word	0x00000000
        /*0050*/ 	.short	0x000b
        /*0052*/ 	.short	0x0058
        /*0054*/ 	.byte	0x00, 0xf0, 0x11, 0x00


	//----- nvinfo : EIATTR_KPARAM_INFO
	.align		4
.L_495:
        /*0058*/ 	.byte	0x04, 0x17
        /*005a*/ 	.short	(.L_497 - .L_496)
.L_496:
        /*005c*/ 	.word	0x00000000
        /*0060*/ 	.short	0x000a
        /*0062*/ 	.short	0x0050
        /*0064*/ 	.byte	0x00, 0xf0, 0x21, 0x00


	//----- nvinfo : EIATTR_KPARAM_INFO
	.align		4
.L_497:
        /*0068*/ 	.byte	0x04, 0x17
        /*006a*/ 	.short	(.L_499 - .L_498)
.L_498:
        /*006c*/ 	.word	0x00000000
        /*0070*/ 	.short	0x0009
        /*0072*/ 	.short	0x0048
        /*0074*/ 	.byte	0x00, 0xf0, 0x21, 0x00


	//----- nvinfo : EIATTR_KPARAM_INFO
	.align		4
.L_499:
        /*0078*/ 	.byte	0x04, 0x17
        /*007a*/ 	.short	(.L_501 - .L_500)
.L_500:
        /*007c*/ 	.word	0x00000000
        /*0080*/ 	.short	0x0008
        /*0082*/ 	.short	0x0040
        /*0084*/ 	.byte	0x00, 0xf0, 0x21, 0x00


	//----- nvinfo : EIATTR_KPARAM_INFO
	.align		4
.L_501:
        /*0088*/ 	.byte	0x04, 0x17
        /*008a*/ 	.short	(.L_503 - .L_502)
.L_502:
        /*008c*/ 	.word	0x00000000
        /*0090*/ 	.short	0x0007
        /*0092*/ 	.short	0x0038
        /*0094*/ 	.byte	0x00, 0xf0, 0x21, 0x00


	//----- nvinfo : EIATTR_KPARAM_INFO
	.align		4
.L_503:
        /*0098*/ 	.byte	0x04, 0x17
        /*009a*/ 	.short	(.L_505 - .L_504)
.L_504:
        /*009c*/ 	.word	0x00000000
        /*00a0*/ 	.short	0x0006
        /*00a2*/ 	.short	0x0030
        /*00a4*/ 	.byte	0x00, 0xf0, 0x21, 0x00


	//----- nvinfo : EIATTR_KPARAM_INFO
	.align		4
.L_505:
        /*00a8*/ 	.byte	0x04, 0x17
        /*00aa*/ 	.short	(.L_507 - .L_506)
.L_506:
        /*00ac*/ 	.word	0x00000000
        /*00b0*/ 	.short	0x0005
        /*00b2*/ 	.short	0x0028
        /*00b4*/ 	.byte	0x00, 0xf0, 0x21, 0x00


	//----- nvinfo : EIATTR_KPARAM_INFO
	.align		4
.L_507:
        /*00b8*/ 	.byte	0x04, 0x17
        /*00ba*/ 	.short	(.L_509 - .L_508)
.L_508:
        /*00bc*/ 	.word	0x00000000
        /*00c0*/ 	.short	0x0004
        /*00c2*/ 	.short	0x0020
        /*00c4*/ 	.byte	0x00, 0xf0, 0x21, 0x00


	//----- nvinfo : EIATTR_KPARAM_INFO
	.align		4
.L_509:
        /*00c8*/ 	.byte	0x04, 0x17
        /*00ca*/ 	.short	(.L_511 - .L_510)
.L_510:
        /*00cc*/ 	.word	0x00000000
        /*00d0*/ 	.short	0x0003
        /*00d2*/ 	.short	0x0018
        /*00d4*/ 	.byte	0x00, 0xf0, 0x21, 0x00


	//----- nvinfo : EIATTR_KPARAM_INFO
	.align		4
.L_511:
        /*00d8*/ 	.byte	0x04, 0x17
        /*00da*/ 	.short	(.L_513 - .L_512)
.L_512:
        /*00dc*/ 	.word	0x00000000
        /*00e0*/ 	.short	0x0002
        /*00e2*/ 	.short	0x0010
        /*00e4*/ 	.byte	0x00, 0xf0, 0x21, 0x00


	//----- nvinfo : EIATTR_KPARAM_INFO
	.align		4
.L_513:
        /*00e8*/ 	.byte	0x04, 0x17
        /*00ea*/ 	.short	(.L_515 - .L_514)
.L_514:
        /*00ec*/ 	.word	0x00000000
        /*00f0*/ 	.short	0x0001
        /*00f2*/ 	.short	0x0008
        /*00f4*/ 	.byte	0x00, 0xf0, 0x21, 0x00


	//----- nvinfo : EIATTR_KPARAM_INFO
	.align		4
.L_515:
        /*00f8*/ 	.byte	0x04, 0x17
        /*00fa*/ 	.short	(.L_517 - .L_516)
.L_516:
        /*00fc*/ 	.word	0x00000000
        /*0100*/ 	.short	0x0000
        /*0102*/ 	.short	0x0000
        /*0104*/ 	.byte	0x00, 0xf0, 0x21, 0x00


	//----- nvinfo : EIATTR_SPARSE_MMA_MASK
	.align		4
.L_517:
        /*0108*/ 	.byte	0x03, 0x50
        /*010a*/ 	.short	0x0000


	//----- nvinfo : EIATTR_MAXREG_COUNT
	.align		4
        /*010c*/ 	.byte	0x03, 0x1b
        /*010e*/ 	.short	0x00ff


	//----- nvinfo : EIATTR_NUM_BARRIERS
	.align		4
        /*0110*/ 	.byte	0x02, 0x4c
        /*0112*/ 	.byte	0x01
	.zero		1


	//----- nvinfo : EIATTR_MERCURY_ISA_VERSION
	.align		4
        /*0114*/ 	.byte	0x03, 0x5f
        /*0116*/ 	.short	0x0101


	//----- nvinfo : EIATTR_UNUSED_LOAD_BYTE_OFFSET
	.align		4
        /*0118*/ 	.byte	0x04, 0x44
        /*011a*/ 	.short	(.L_519 - .L_518)


	//   ....[0]....
.L_518:
        /*011c*/ 	.word	0x0000b920
        /*0120*/ 	.word	0x0000fff0


	//   ....[1]....
        /*0124*/ 	.word	0x0000b9c0
        /*0128*/ 	.word	0x00000fff


	//----- nvinfo : EIATTR_INT_WARP_WIDE_INSTR_OFFSETS
	.align		4
.L_519:
        /*012c*/ 	.byte	0x04, 0x31
        /*012e*/ 	.short	(.L_521 - .L_520)


	//   ....[0]....
.L_520:
        /*0130*/ 	.word	0x00000b00


	//   ....[1]....
        /*0134*/ 	.word	0x00000b20


	//   ....[2]....
        /*0138*/ 	.word	0x00000b70


	//   ....[3]....
        /*013c*/ 	.word	0x00001060


	//   ....[4]....
        /*0140*/ 	.word	0x000010a0


	//   ....[5]....
        /*0144*/ 	.word	0x000015a0


	//   ....[6]....
        /*0148*/ 	.word	0x00001b50


	//   ....[7]....
        /*014c*/ 	.word	0x00001bd0


	//   ....[8]....
        /*0150*/ 	.word	0x00002120


	//   ....[9]....
        /*0154*/ 	.word	0x00002640


	//   ....[10]....
        /*0158*/ 	.word	0x00002680


	//   ....[11]....
        /*015c*/ 	.word	0x00002c30


	//   ....[12]....
        /*0160*/ 	.word	0x00003640


	//   ....[13]....
        /*0164*/ 	.word	0x00003660


	//   ....[14]....
        /*0168*/ 	.word	0x000036b0


	//   ....[15]....
        /*016c*/ 	.word	0x00003b90


	//   ....[16]....
        /*0170*/ 	.word	0x00003bd0


	//   ....[17]....
        /*0174*/ 	.word	0x000040d0


	//   ....[18]....
        /*0178*/ 	.word	0x00004670


	//   ....[19]....
        /*017c*/ 	.word	0x000046f0


	//   ....[20]....
        /*0180*/ 	.word	0x00004c40


	//   ....[21]....
        /*0184*/ 	.word	0x00005150


	//   ....[22]....
        /*0188*/ 	.word	0x00005190


	//   ....[23]....
        /*018c*/ 	.word	0x00005730


	//   ....[24]....
        /*0190*/ 	.word	0x00006760


	//   ....[25]....
        /*0194*/ 	.word	0x00006770


	//   ....[26]....
        /*0198*/ 	.word	0x00006780


	//   ....[27]....
        /*019c*/ 	.word	0x00006ae0


	//   ....[28]....
        /*01a0*/ 	.word	0x00006b00


	//   ....[29]....
        /*01a4*/ 	.word	0x00006fb0


	//   ....[30]....
        /*01a8*/ 	.word	0x00007a60


	//   ....[31]....
        /*01ac*/ 	.word	0x00007a70


	//   ....[32]....
        /*01b0*/ 	.word	0x00007a80


	//   ....[33]....
        /*01b4*/ 	.word	0x00007dd0


	//   ....[34]....
        /*01b8*/ 	.word	0x00007df0


	//   ....[35]....
        /*01bc*/ 	.word	0x00008280


	//   ....[36]....
        /*01c0*/ 	.word	0x000091d0


	//   ....[37]....
        /*01c4*/ 	.word	0x000091e0


	//   ....[38]....
        /*01c8*/ 	.word	0x000091f0


	//   ....[39]....
        /*01cc*/ 	.word	0x00009550


	//   ....[40]....
        /*01d0*/ 	.word	0x00009570


	//   ....[41]....
        /*01d4*/ 	.word	0x00009a20


	//   ....[42]....
        /*01d8*/ 	.word	0x0000a4d0


	//   ....[43]....
        /*01dc*/ 	.word	0x0000a4e0


	//   ....[44]....
        /*01e0*/ 	.word	0x0000a4f0


	//   ....[45]....
        /*01e4*/ 	.word	0x0000a840


	//   ....[46]....
        /*01e8*/ 	.word	0x0000a860


	//   ....[47]....
        /*01ec*/ 	.word	0x0000acf0


	//----- nvinfo : EIATTR_COOP_GROUP_MASK_REGIDS
	.align		4
.L_521:
        /*01f0*/ 	.byte	0x04, 0x29
        /*01f2*/ 	.short	(.L_523 - .L_522)


	//   ....[0]....
.L_522:
        /*01f4*/ 	.word	0x05000013


	//   ....[1]....
        /*01f8*/ 	.word	0x05000013


	//   ....[2]....
        /*01fc*/ 	.word	0x05000013


	//   ....[3]....
        /*0200*/ 	.word	0x05000013


	//   ....[4]....
        /*0204*/ 	.word	0x05000013


	//   ....[5]....
        /*0208*/ 	.word	0x05000013


	//   ....[6]....
        /*020c*/ 	.word	0x05000013


	//   ....[7]....
        /*0210*/ 	.word	0x05000013


	//   ....[8]....
        /*0214*/ 	.word	0x05000013


	//   ....[9]....
        /*0218*/ 	.word	0x05000013


	//   ....[10]....
        /*021c*/ 	.word	0x05000013


	//   ....[11]....
        /*0220*/ 	.word	0x05000013


	//   ....[12]....
        /*0224*/ 	.word	0x05000013


	//   ....[13]....
        /*0228*/ 	.word	0x05000013


	//   ....[14]....
        /*022c*/ 	.word	0x05000013


	//   ....[15]....
        /*0230*/ 	.word	0x05000013


	//   ....[16]....
        /*0234*/ 	.word	0x05000013


	//   ....[17]....
        /*0238*/ 	.word	0x05000013


	//   ....[18]....
        /*023c*/ 	.word	0x05000013


	//   ....[19]....
        /*0240*/ 	.word	0x05000013


	//   ....[20]....
        /*0244*/ 	.word	0x05000013


	//   ....[21]....
        /*0248*/ 	.word	0x05000013


	//   ....[22]....
        /*024c*/ 	.word	0x05000013


	//   ....[23]....
        /*0250*/ 	.word	0x05000013


	//   ....[24]....
        /*0254*/ 	.word	0x05000013


	//   ....[25]....
        /*0258*/ 	.word	0x05000013


	//   ....[26]....
        /*025c*/ 	.word	0x05000013


	//   ....[27]....
        /*0260*/ 	.word	0x05000013


	//   ....[28]....
        /*0264*/ 	.word	0x05000013


	//   ....[29]....
        /*0268*/ 	.word	0x05000013


	//   ....[30]....
        /*026c*/ 	.word	0x05000013


	//   ....[31]....
        /*0270*/ 	.word	0x05000013


	//   ....[32]....
        /*0274*/ 	.word	0x0500001a


	//   ....[33]....
        /*0278*/ 	.word	0x0500001a


	//   ....[34]....
        /*027c*/ 	.word	0x0500001a


	//   ....[35]....
        /*0280*/ 	.word	0x0500001a


	//   ....[36]....
        /*0284*/ 	.word	0x0500001a


	//   ....[37]....
        /*0288*/ 	.word	0x0500001a


	//   ....[38]....
        /*028c*/ 	.word	0x0500001a


	//   ....[39]....
        /*0290*/ 	.word	0x0500001a


	//   ....[40]....
        /*0294*/ 	.word	0x0500001a


	//   ....[41]....
        /*0298*/ 	.word	0x0500001a


	//   ....[42]....
        /*029c*/ 	.word	0x0500001a


	//   ....[43]....
        /*02a0*/ 	.word	0x0500001a


	//   ....[44]....
        /*02a4*/ 	.word	0x0500001a


	//   ....[45]....
        /*02a8*/ 	.word	0x0500001a


	//   ....[46]....
        /*02ac*/ 	.word	0x0500001a


	//   ....[47]....
        /*02b0*/ 	.word	0x0500001a


	//   ....[48]....
        /*02b4*/ 	.word	0x0500001a


	//   ....[49]....
        /*02b8*/ 	.word	0x0500001a


	//   ....[50]....
        /*02bc*/ 	.word	0x0500001a


	//   ....[51]....
        /*02c0*/ 	.word	0x0500001a


	//   ....[52]....
        /*02c4*/ 	.word	0x0500001a


	//   ....[53]....
        /*02c8*/ 	.word	0x0500001a


	//   ....[54]....
        /*02cc*/ 	.word	0x0500001a


	//   ....[55]....
        /*02d0*/ 	.word	0x0500001a


	//   ....[56]....
        /*02d4*/ 	.word	0x0500001a


	//   ....[57]....
        /*02d8*/ 	.word	0x0500001a


	//   ....[58]....
        /*02dc*/ 	.word	0x0500001a


	//   ....[59]....
        /*02e0*/ 	.word	0x0500001a


	//   ....[60]....
        /*02e4*/ 	.word	0x0500001a


	//   ....[61]....
        /*02e8*/ 	.word	0x0500001a


	//   ....[62]....
        /*02ec*/ 	.word	0x0500001a


	//   ....[63]....
        /*02f0*/ 	.word	0x0500001a


	//   ....[64]....
        /*02f4*/ 	.word	0xffffffff


	//   ....[65]....
        /*02f8*/ 	.word	0xffffffff


	//   ....[66]....
        /*02fc*/ 	.word	0xffffffff


	//   ....[67]....
        /*0300*/ 	.word	0xffffffff


	//   ....[68]....
        /*0304*/ 	.word	0xffffffff


	//   ....[69]....
        /*0308*/ 	.word	0xffffffff


	//   ....[70]....
        /*030c*/ 	.word	0xffffffff


	//   ....[71]....
        /*0310*/ 	.word	0xffffffff


	//   ....[72]....
        /*0314*/ 	.word	0xffffffff


	//   ....[73]....
        /*0318*/ 	.word	0xffffffff


	//   ....[74]....
        /*031c*/ 	.word	0xffffffff


	//   ....[75]....
        /*0320*/ 	.word	0xffffffff


	//   ....[76]....
        /*0324*/ 	.word	0xffffffff


	//   ....[77]....
        /*0328*/ 	.word	0xffffffff


	//   ....[78]....
        /*032c*/ 	.word	0xffffffff


	//   ....[79]....
        /*0330*/ 	.word	0xffffffff


	//   ....[80]....
        /*0334*/ 	.word	0xffffffff


	//   ....[81]....
        /*0338*/ 	.word	0xffffffff


	//   ....[82]....
        /*033c*/ 	.word	0xffffffff


	//   ....[83]....
        /*0340*/ 	.word	0xffffffff


	//   ....[84]....
        /*0344*/ 	.word	0xffffffff


	//   ....[85]....
        /*0348*/ 	.word	0xffffffff


	//   ....[86]....
        /*034c*/ 	.word	0xffffffff


	//   ....[87]....
        /*0350*/ 	.word	0xffffffff


	//   ....[88]....
        /*0354*/ 	.word	0xffffffff


	//   ....[89]....
        /*0358*/ 	.word	0xffffffff


	//   ....[90]....
        /*035c*/ 	.word	0xffffffff


	//   ....[91]....
        /*0360*/ 	.word	0xffffffff


	//   ....[92]....
        /*0364*/ 	.word	0xffffffff


	//   ....[93]....
        /*0368*/ 	.word	0xffffffff


	//   ....[94]....
        /*036c*/ 	.word	0xffffffff


	//   ....[95]....
        /*0370*/ 	.word	0xffffffff


	//   ....[96]....
        /*0374*/ 	.word	0xffffffff


	//   ....[97]....
        /*0378*/ 	.word	0xffffffff


	//   ....[98]....
        /*037c*/ 	.word	0xffffffff


	//   ....[99]....
        /*0380*/ 	.word	0xffffffff


	//   ....[100]....
        /*0384*/ 	.word	0xffffffff


	//   ....[101]....
        /*0388*/ 	.word	0xffffffff


	//   ....[102]....
        /*038c*/ 	.word	0xffffffff


	//   ....[103]....
        /*0390*/ 	.word	0xffffffff


	//   ....[104]....
        /*0394*/ 	.word	0xffffffff


	//   ....[105]....
        /*0398*/ 	.word	0xffffffff


	//   ....[106]....
        /*039c*/ 	.word	0xffffffff


	//   ....[107]....
        /*03a0*/ 	.word	0xffffffff


	//   ....[108]....
        /*03a4*/ 	.word	0xffffffff


	//   ....[109]....
        /*03a8*/ 	.word	0xffffffff


	//   ....[110]....
        /*03ac*/ 	.word	0xffffffff


	//   ....[111]....
        /*03b0*/ 	.word	0xffffffff


	//   ....[112]....
        /*03b4*/ 	.word	0xffffffff


	//   ....[113]....
        /*03b8*/ 	.word	0xffffffff


	//   ....[114]....
        /*03bc*/ 	.word	0xffffffff


	//   ....[115]....
        /*03c0*/ 	.word	0xffffffff


	//   ....[116]....
        /*03c4*/ 	.word	0xffffffff


	//   ....[117]....
        /*03c8*/ 	.word	0xffffffff


	//   ....[118]....
        /*03cc*/ 	.word	0xffffffff


	//   ....[119]....
        /*03d0*/ 	.word	0xffffffff


	//   ....[120]....
        /*03d4*/ 	.word	0xffffffff


	//   ....[121]....
        /*03d8*/ 	.word	0xffffffff


	//   ....[122]....
        /*03dc*/ 	.word	0xffffffff


	//   ....[123]....
        /*03e0*/ 	.word	0xffffffff


	//   ....[124]....
        /*03e4*/ 	.word	0xffffffff


	//   ....[125]....
        /*03e8*/ 	.word	0xffffffff


	//   ....[126]....
        /*03ec*/ 	.word	0xffffffff


	//   ....[127]....
        /*03f0*/ 	.word	0xffffffff


	//   ....[128]....
        /*03f4*/ 	.word	0xffffffff


	//   ....[129]....
        /*03f8*/ 	.word	0xffffffff


	//   ....[130]....
        /*03fc*/ 	.word	0xffffffff


	//   ....[131]....
        /*0400*/ 	.word	0xffffffff


	//   ....[132]....
        /*0404*/ 	.word	0xffffffff


	//   ....[133]....
        /*0408*/ 	.word	0xffffffff


	//   ....[134]....
        /*040c*/ 	.word	0xffffffff


	//   ....[135]....
        /*0410*/ 	.word	0xffffffff


	//   ....[136]....
        /*0414*/ 	.word	0xffffffff


	//   ....[137]....
        /*0418*/ 	.word	0xffffffff


	//   ....[138]....
        /*041c*/ 	.word	0xffffffff


	//   ....[139]....
        /*0420*/ 	.word	0xffffffff


	//   ....[140]....
        /*0424*/ 	.word	0xffffffff


	//   ....[141]....
        /*0428*/ 	.word	0xffffffff


	//   ....[142]....
        /*042c*/ 	.word	0xffffffff


	//   ....[143]....
        /*0430*/ 	.word	0xffffffff


	//   ....[144]....
        /*0434*/ 	.word	0xffffffff


	//   ....[145]....
        /*0438*/ 	.word	0xffffffff


	//   ....[146]....
        /*043c*/ 	.word	0xffffffff


	//   ....[147]....
        /*0440*/ 	.word	0xffffffff


	//   ....[148]....
        /*0444*/ 	.word	0xffffffff


	//   ....[149]....
        /*0448*/ 	.word	0xffffffff


	//   ....[150]....
        /*044c*/ 	.word	0xffffffff


	//   ....[151]....
        /*0450*/ 	.word	0xffffffff


	//   ....[152]....
        /*0454*/ 	.word	0xffffffff


	//   ....[153]....
        /*0458*/ 	.word	0xffffffff


	//   ....[154]....
        /*045c*/ 	.word	0xffffffff


	//   ....[155]....
        /*0460*/ 	.word	0xffffffff


	//   ....[156]....
        /*0464*/ 	.word	0xffffffff


	//   ....[157]....
        /*0468*/ 	.word	0xffffffff


	//   ....[158]....
        /*046c*/ 	.word	0xffffffff


	//   ....[159]....
        /*0470*/ 	.word	0xffffffff


	//   ....[160]....
        /*0474*/ 	.word	0xffffffff


	//   ....[161]....
        /*0478*/ 	.word	0xffffffff


	//   ....[162]....
        /*047c*/ 	.word	0xffffffff


	//   ....[163]....
        /*0480*/ 	.word	0xffffffff


	//   ....[164]....
        /*0484*/ 	.word	0xffffffff


	//   ....[165]....
        /*0488*/ 	.word	0xffffffff


	//   ....[166]....
        /*048c*/ 	.word	0xffffffff


	//   ....[167]....
        /*0490*/ 	.word	0xffffffff


	//   ....[168]....
        /*0494*/ 	.word	0xffffffff


	//   ....[169]....
        /*0498*/ 	.word	0xffffffff


	//   ....[170]....
        /*049c*/ 	.word	0xffffffff


	//   ....[171]....
        /*04a0*/ 	.word	0xffffffff


	//   ....[172]....
        /*04a4*/ 	.word	0xffffffff


	//   ....[173]....
        /*04a8*/ 	.word	0xffffffff


	//   ....[174]....
        /*04ac*/ 	.word	0xffffffff


	//   ....[175]....
        /*04b0*/ 	.word	0xffffffff


	//   ....[176]....
        /*04b4*/ 	.word	0xffffffff


	//   ....[177]....
        /*04b8*/ 	.word	0xffffffff


	//   ....[178]....
        /*04bc*/ 	.word	0xffffffff


	//   ....[179]....
        /*04c0*/ 	.word	0xffffffff


	//   ....[180]....
        /*04c4*/ 	.word	0xffffffff


	//   ....[181]....
        /*04c8*/ 	.word	0xffffffff


	//   ....[182]....
        /*04cc*/ 	.word	0xffffffff


	//   ....[183]....
        /*04d0*/ 	.word	0xffffffff


	//   ....[184]....
        /*04d4*/ 	.word	0xffffffff


	//   ....[185]....
        /*04d8*/ 	.word	0xffffffff


	//   ....[186]....
        /*04dc*/ 	.word	0xffffffff


	//   ....[187]....
        /*04e0*/ 	.word	0xffffffff


	//   ....[188]....
        /*04e4*/ 	.word	0xffffffff


	//   ....[189]....
        /*04e8*/ 	.word	0xffffffff


	//   ....[190]....
        /*04ec*/ 	.word	0xffffffff


	//   ....[191]....
        /*04f0*/ 	.word	0xffffffff


	//   ....[192]....
        /*04f4*/ 	.word	0xffffffff


	//   ....[193]....
        /*04f8*/ 	.word	0xffffffff


	//   ....[194]....
        /*04fc*/ 	.word	0xffffffff


	//   ....[195]....
        /*0500*/ 	.word	0xffffffff


	//   ....[196]....
        /*0504*/ 	.word	0xffffffff


	//   ....[197]....
        /*0508*/ 	.word	0xffffffff


	//   ....[198]....
        /*050c*/ 	.word	0xffffffff


	//   ....[199]....
        /*0510*/ 	.word	0xffffffff


	//   ....[200]....
        /*0514*/ 	.word	0xffffffff


	//   ....[201]....
        /*0518*/ 	.word	0xffffffff


	//   ....[202]....
        /*051c*/ 	.word	0xffffffff


	//   ....[203]....
        /*0520*/ 	.word	0xffffffff


	//   ....[204]....
        /*0524*/ 	.word	0xffffffff


	//   ....[205]....
        /*0528*/ 	.word	0xffffffff


	//   ....[206]....
        /*052c*/ 	.word	0xffffffff


	//   ....[207]....
        /*0530*/ 	.word	0xffffffff


	//   ....[208]....
        /*0534*/ 	.word	0xffffffff


	//   ....[209]....
        /*0538*/ 	.word	0xffffffff


	//   ....[210]....
        /*053c*/ 	.word	0xffffffff


	//   ....[211]....
        /*0540*/ 	.word	0xffffffff


	//   ....[212]....
        /*0544*/ 	.word	0xffffffff


	//   ....[213]....
        /*0548*/ 	.word	0xffffffff


	//   ....[214]....
        /*054c*/ 	.word	0xffffffff


	//   ....[215]....
        /*0550*/ 	.word	0xffffffff


	//   ....[216]....
        /*0554*/ 	.word	0xffffffff


	//   ....[217]....
        /*0558*/ 	.word	0xffffffff


	//   ....[218]....
        /*055c*/ 	.word	0xffffffff


	//   ....[219]....
        /*0560*/ 	.word	0xffffffff


	//   ....[220]....
        /*0564*/ 	.word	0xffffffff


	//   ....[221]....
        /*0568*/ 	.word	0xffffffff


	//   ....[222]....
        /*056c*/ 	.word	0xffffffff


	//   ....[223]....
        /*0570*/ 	.word	0xffffffff


	//   ....[224]....
        /*0574*/ 	.word	0xffffffff


	//   ....[225]....
        /*0578*/ 	.word	0xffffffff


	//   ....[226]....
        /*057c*/ 	.word	0xffffffff


	//   ....[227]....
        /*0580*/ 	.word	0xffffffff


	//   ....[228]....
        /*0584*/ 	.word	0xffffffff


	//   ....[229]....
        /*0588*/ 	.word	0xffffffff


	//   ....[230]....
        /*058c*/ 	.word	0xffffffff


	//   ....[231]....
        /*0590*/ 	.word	0xffffffff


	//   ....[232]....
        /*0594*/ 	.word	0xffffffff


	//   ....[233]....
        /*0598*/ 	.word	0xffffffff


	//   ....[234]....
        /*059c*/ 	.word	0xffffffff


	//   ....[235]....
        /*05a0*/ 	.word	0xffffffff


	//   ....[236]....
        /*05a4*/ 	.word	0xffffffff


	//   ....[237]....
        /*05a8*/ 	.word	0xffffffff


	//   ....[238]....
        /*05ac*/ 	.word	0xffffffff


	//   ....[239]....
        /*05b0*/ 	.word	0xffffffff


	//   ....[240]....
        /*05b4*/ 	.word	0xffffffff


	//   ....[241]....
        /*05b8*/ 	.word	0xffffffff


	//   ....[242]....
        /*05bc*/ 	.word	0xffffffff


	//   ....[243]....
        /*05c0*/ 	.word	0xffffffff


	//   ....[244]....
        /*05c4*/ 	.word	0xffffffff


	//   ....[245]....
        /*05c8*/ 	.word	0xffffffff


	//   ....[246]....
        /*05cc*/ 	.word	0xffffffff


	//   ....[247]....
        /*05d0*/ 	.word	0xffffffff


	//   ....[248]....
        /*05d4*/ 	.word	0xffffffff


	//   ....[249]....
        /*05d8*/ 	.word	0xffffffff


	//   ....[250]....
        /*05dc*/ 	.word	0xffffffff


	//   ....[251]....
        /*05e0*/ 	.word	0xffffffff


	//   ....[252]....
        /*05e4*/ 	.word	0xffffffff


	//   ....[253]....
        /*05e8*/ 	.word	0xffffffff


	//   ....[254]....
        /*05ec*/ 	.word	0xffffffff


	//   ....[255]....
        /*05f0*/ 	.word	0xffffffff


	//   ....[0]....
        /*05f4*/ 	.word	0x05000036


	//   ....[1]....
        /*05f8*/ 	.word	0x05000036


	//   ....[2]....
        /*05fc*/ 	.word	0x05000036


	//   ....[3]....
        /*0600*/ 	.word	0x05000036


	//   ....[4]....
        /*0604*/ 	.word	0x05000036


	//   ....[5]....
        /*0608*/ 	.word	0x05000036


	//   ....[6]....
        /*060c*/ 	.word	0x05000036


	//   ....[7]....
        /*0610*/ 	.word	0x05000036


	//   ....[8]....
        /*0614*/ 	.word	0x05000036


	//   ....[9]....
        /*0618*/ 	.word	0x05000036


	//   ....[10]....
        /*061c*/ 	.word	0x05000036


	//   ....[11]....
        /*0620*/ 	.word	0x05000036


	//   ....[12]....
        /*0624*/ 	.word	0x05000036


	//   ....[13]....
        /*0628*/ 	.word	0x05000036


	//   ....[14]....
        /*062c*/ 	.word	0x05000036


	//   ....[15]....
        /*0630*/ 	.word	0x05000036


	//   ....[16]....
        /*0634*/ 	.word	0x05000036


	//   ....[17]....
        /*0638*/ 	.word	0x05000036


	//   ....[18]....
        /*063c*/ 	.word	0x05000036


	//   ....[19]....
        /*0640*/ 	.word	0x05000036


	//   ....[20]....
        /*0644*/ 	.word	0x05000036


	//   ....[21]....
        /*0648*/ 	.word	0x05000036


	//   ....[22]....
        /*064c*/ 	.word	0x05000036


	//   ....[23]....
        /*0650*/ 	.word	0x05000036


	//   ....[24]....
        /*0654*/ 	.word	0x05000036


	//   ....[25]....
        /*0658*/ 	.word	0x05000036


	//   ....[26]....
        /*065c*/ 	.word	0x05000036


	//   ....[27]....
        /*0660*/ 	.word	0x05000036


	//   ....[28]....
        /*0664*/ 	.word	0x05000036


	//   ....[29]....
        /*0668*/ 	.word	0x05000036


	//   ....[30]....
        /*066c*/ 	.word	0x05000036


	//   ....[31]....
        /*0670*/ 	.word	0x05000036


	//   ....[32]....
        /*0674*/ 	.word	0x05000036


	//   ....[33]....
        /*0678*/ 	.word	0x05000036


	//   ....[34]....
        /*067c*/ 	.word	0x05000036


	//   ....[35]....
        /*0680*/ 	.word	0x05000036


	//   ....[36]....
        /*0684*/ 	.word	0x05000036


	//   ....[37]....
        /*0688*/ 	.word	0x05000036


	//   ....[38]....
        /*068c*/ 	.word	0x05000036


	//   ....[39]....
        /*0690*/ 	.word	0x05000036


	//   ....[40]....
        /*0694*/ 	.word	0x05000036


	//   ....[41]....
        /*0698*/ 	.word	0x05000036


	//   ....[42]....
        /*069c*/ 	.word	0x05000036


	//   ....[43]....
        /*06a0*/ 	.word	0x05000036


	//   ....[44]....
        /*06a4*/ 	.word	0x05000036


	//   ....[45]....
        /*06a8*/ 	.word	0x05000036


	//   ....[46]....
        /*06ac*/ 	.word	0x05000036


	//   ....[47]....
        /*06b0*/ 	.word	0x05000036


	//   ....[48]....
        /*06b4*/ 	.word	0x05000036


	//   ....[49]....
        /*06b8*/ 	.word	0x05000036


	//   ....[50]....
        /*06bc*/ 	.word	0x05000036


	//   ....[51]....
        /*06c0*/ 	.word	0x05000036


	//   ....[52]....
        /*06c4*/ 	.word	0x05000036


	//   ....[53]....
        /*06c8*/ 	.word	0x05000036


	//   ....[54]....
        /*06cc*/ 	.word	0x05000036


	//   ....[55]....
        /*06d0*/ 	.word	0x05000036


	//   ....[56]....
        /*06d4*/ 	.word	0x05000036


	//   ....[57]....
        /*06d8*/ 	.word	0x05000036


	//   ....[58]....
        /*06dc*/ 	.word	0x05000036


	//   ....[59]....
        /*06e0*/ 	.word	0x05000036


	//   ....[60]....
        /*06e4*/ 	.word	0x05000036


	//   ....[61]....
        /*06e8*/ 	.word	0x05000036


	//   ....[62]....
        /*06ec*/ 	.word	0x05000036


	//   ....[63]....
        /*06f0*/ 	.word	0x05000036


	//   ....[64]....
        /*06f4*/ 	.word	0x05000036


	//   ....[65]....
        /*06f8*/ 	.word	0x05000036


	//   ....[66]....
        /*06fc*/ 	.word	0x05000036


	//   ....[67]....
        /*0700*/ 	.word	0x05000036


	//   ....[68]....
        /*0704*/ 	.word	0x05000036


	//   ....[69]....
        /*0708*/ 	.word	0x05000036


	//   ....[70]....
        /*070c*/ 	.word	0x05000036


	//   ....[71]....
        /*0710*/ 	.word	0x05000036


	//   ....[72]....
        /*0714*/ 	.word	0x05000036


	//   ....[73]....
        /*0718*/ 	.word	0x05000036


	//   ....[74]....
        /*071c*/ 	.word	0x05000036


	//   ....[75]....
        /*0720*/ 	.word	0x05000036


	//   ....[76]....
        /*0724*/ 	.word	0x05000036


	//   ....[77]....
        /*0728*/ 	.word	0x05000036


	//   ....[78]....
        /*072c*/ 	.word	0x05000036


	//   ....[79]....
        /*0730*/ 	.word	0x05000036


	//   ....[80]....
        /*0734*/ 	.word	0x05000036


	//   ....[81]....
        /*0738*/ 	.word	0x05000036


	//   ....[82]....
        /*073c*/ 	.word	0x05000036


	//   ....[83]....
        /*0740*/ 	.word	0x05000036


	//   ....[84]....
        /*0744*/ 	.word	0x05000036


	//   ....[85]....
        /*0748*/ 	.word	0x05000036


	//   ....[86]....
        /*074c*/ 	.word	0x05000036


	//   ....[87]....
        /*0750*/ 	.word	0x05000036


	//   ....[88]....
        /*0754*/ 	.word	0x05000036


	//   ....[89]....
        /*0758*/ 	.word	0x05000036


	//   ....[90]....
        /*075c*/ 	.word	0x05000036


	//   ....[91]....
        /*0760*/ 	.word	0x05000036


	//   ....[92]....
        /*0764*/ 	.word	0x05000036


	//   ....[93]....
        /*0768*/ 	.word	0x05000036


	//   ....[94]....
        /*076c*/ 	.word	0x05000036


	//   ....[95]....
        /*0770*/ 	.word	0x05000036


	//   ....[96]....
        /*0774*/ 	.word	0x05000036


	//   ....[97]....
        /*0778*/ 	.word	0x05000036


	//   ....[98]....
        /*077c*/ 	.word	0x05000036


	//   ....[99]....
        /*0780*/ 	.word	0x05000036


	//   ....[100]....
        /*0784*/ 	.word	0x05000036


	//   ....[101]....
        /*0788*/ 	.word	0x05000036


	//   ....[102]....
        /*078c*/ 	.word	0x05000036


	//   ....[103]....
        /*0790*/ 	.word	0x05000036


	//   ....[104]....
        /*0794*/ 	.word	0x05000036


	//   ....[105]....
        /*0798*/ 	.word	0x05000036


	//   ....[106]....
        /*079c*/ 	.word	0x05000036


	//   ....[107]....
        /*07a0*/ 	.word	0x05000036


	//   ....[108]....
        /*07a4*/ 	.word	0x05000036


	//   ....[109]....
        /*07a8*/ 	.word	0x05000036


	//   ....[110]....
        /*07ac*/ 	.word	0x05000036


	//   ....[111]....
        /*07b0*/ 	.word	0x05000036


	//   ....[112]....
        /*07b4*/ 	.word	0x05000036


	//   ....[113]....
        /*07b8*/ 	.word	0x05000036


	//   ....[114]....
        /*07bc*/ 	.word	0x05000036


	//   ....[115]....
        /*07c0*/ 	.word	0x05000036


	//   ....[116]....
        /*07c4*/ 	.word	0x05000036


	//   ....[117]....
        /*07c8*/ 	.word	0x05000036


	//   ....[118]....
        /*07cc*/ 	.word	0x05000036


	//   ....[119]....
        /*07d0*/ 	.word	0x05000036


	//   ....[120]....
        /*07d4*/ 	.word	0x05000036


	//   ....[121]....
        /*07d8*/ 	.word	0x05000036


	//   ....[122]....
        /*07dc*/ 	.word	0x05000036


	//   ....[123]....
        /*07e0*/ 	.word	0x05000036


	//   ....[124]....
        /*07e4*/ 	.word	0x05000036


	//   ....[125]....
        /*07e8*/ 	.word	0x05000036


	//   ....[126]....
        /*07ec*/ 	.word	0x05000036


	//   ....[127]....
        /*07f0*/ 	.word	0x05000036


	//   ....[128]....
        /*07f4*/ 	.word	0x05000036


	//   ....[129]....
        /*07f8*/ 	.word	0x05000036


	//   ....[130]....
        /*07fc*/ 	.word	0x05000036


	//   ....[131]....
        /*0800*/ 	.word	0x05000036


	//   ....[132]....
        /*0804*/ 	.word	0x05000036


	//   ....[133]....
        /*0808*/ 	.word	0x05000036


	//   ....[134]....
        /*080c*/ 	.word	0x05000036


	//   ....[135]....
        /*0810*/ 	.word	0x05000036


	//   ....[136]....
        /*0814*/ 	.word	0x05000036


	//   ....[137]....
        /*0818*/ 	.word	0x05000036


	//   ....[138]....
        /*081c*/ 	.word	0x05000036


	//   ....[139]....
        /*0820*/ 	.word	0x05000036


	//   ....[140]....
        /*0824*/ 	.word	0x05000036


	//   ....[141]....
        /*0828*/ 	.word	0x05000036


	//   ....[142]....
        /*082c*/ 	.word	0x05000036


	//   ....[143]....
        /*0830*/ 	.word	0x05000036


	//   ....[144]....
        /*0834*/ 	.word	0x05000036


	//   ....[145]....
        /*0838*/ 	.word	0x05000036


	//   ....[146]....
        /*083c*/ 	.word	0x05000036


	//   ....[147]....
        /*0840*/ 	.word	0x05000036


	//   ....[148]....
        /*0844*/ 	.word	0x05000036


	//   ....[149]....
        /*0848*/ 	.word	0x05000036


	//   ....[150]....
        /*084c*/ 	.word	0x05000036


	//   ....[151]....
        /*0850*/ 	.word	0x05000036


	//   ....[152]....
        /*0854*/ 	.word	0x05000036


	//   ....[153]....
        /*0858*/ 	.word	0x05000036


	//   ....[154]....
        /*085c*/ 	.word	0x05000036


	//   ....[155]....
        /*0860*/ 	.word	0x05000036


	//   ....[156]....
        /*0864*/ 	.word	0x05000036


	//   ....[157]....
        /*0868*/ 	.word	0x05000036


	//   ....[158]....
        /*086c*/ 	.word	0x05000036


	//   ....[159]....
        /*0870*/ 	.word	0x05000036


	//   ....[160]....
        /*0874*/ 	.word	0x05000036


	//   ....[161]....
        /*0878*/ 	.word	0x05000036


	//   ....[162]....
        /*087c*/ 	.word	0x05000036


	//   ....[163]....
        /*0880*/ 	.word	0x05000036


	//   ....[164]....
        /*0884*/ 	.word	0x05000036


	//   ....[165]....
        /*0888*/ 	.word	0x05000036


	//   ....[166]....
        /*088c*/ 	.word	0x05000036


	//   ....[167]....
        /*0890*/ 	.word	0x05000036


	//   ....[168]....
        /*0894*/ 	.word	0x05000036


	//   ....[169]....
        /*0898*/ 	.word	0x05000036


	//   ....[170]....
        /*089c*/ 	.word	0x05000036


	//   ....[171]....
        /*08a0*/ 	.word	0x05000036


	//   ....[172]....
        /*08a4*/ 	.word	0x05000036


	//   ....[173]....
        /*08a8*/ 	.word	0x05000036


	//   ....[174]....
        /*08ac*/ 	.word	0x05000036


	//   ....[175]....
        /*08b0*/ 	.word	0x05000036


	//   ....[176]....
        /*08b4*/ 	.word	0x05000036


	//   ....[177]....
        /*08b8*/ 	.word	0x05000036


	//   ....[178]....
        /*08bc*/ 	.word	0x05000036


	//   ....[179]....
        /*08c0*/ 	.word	0x05000036


	//   ....[180]....
        /*08c4*/ 	.word	0x05000036


	//   ....[181]....
        /*08c8*/ 	.word	0x05000036


	//   ....[182]....
        /*08cc*/ 	.word	0x05000036


	//   ....[183]....
        /*08d0*/ 	.word	0x05000036


	//   ....[184]....
        /*08d4*/ 	.word	0x05000036


	//   ....[185]....
        /*08d8*/ 	.word	0x05000036


	//   ....[186]....
        /*08dc*/ 	.word	0x05000036


	//   ....[187]....
        /*08e0*/ 	.word	0x05000036


	//   ....[188]....
        /*08e4*/ 	.word	0x05000036


	//   ....[189]....
        /*08e8*/ 	.word	0x05000036


	//   ....[190]....
        /*08ec*/ 	.word	0x05000036


	//   ....[191]....
        /*08f0*/ 	.word	0x05000036


	//   ....[192]....
        /*08f4*/ 	.word	0x05000036


	//   ....[193]....
        /*08f8*/ 	.word	0x05000036


	//   ....[194]....
        /*08fc*/ 	.word	0x05000036


	//   ....[195]....
        /*0900*/ 	.word	0x05000036


	//   ....[196]....
        /*0904*/ 	.word	0x05000036


	//   ....[197]....
        /*0908*/ 	.word	0x05000036


	//   ....[198]....
        /*090c*/ 	.word	0x05000036


	//   ....[199]....
        /*0910*/ 	.word	0x05000036


	//   ....[200]....
        /*0914*/ 	.word	0x05000036


	//   ....[201]....
        /*0918*/ 	.word	0x05000036


	//   ....[202]....
        /*091c*/ 	.word	0x05000036


	//   ....[203]....
        /*0920*/ 	.word	0x05000036


	//   ....[204]....
        /*0924*/ 	.word	0x05000036


	//   ....[205]....
        /*0928*/ 	.word	0x05000036


	//   ....[206]....
        /*092c*/ 	.word	0x05000036


	//   ....[207]....
        /*0930*/ 	.word	0x05000036


	//   ....[208]....
        /*0934*/ 	.word	0x05000036


	//   ....[209]....
        /*0938*/ 	.word	0x05000036


	//   ....[210]....
        /*093c*/ 	.word	0x05000036


	//   ....[211]....
        /*0940*/ 	.word	0x05000036


	//   ....[212]....
        /*0944*/ 	.word	0x05000036


	//   ....[213]....
        /*0948*/ 	.word	0x05000036


	//   ....[214]....
        /*094c*/ 	.word	0x05000036


	//   ....[215]....
        /*0950*/ 	.word	0x05000036


	//   ....[216]....
        /*0954*/ 	.word	0x05000036


	//   ....[217]....
        /*0958*/ 	.word	0x05000036


	//   ....[218]....
        /*095c*/ 	.word	0x05000036


	//   ....[219]....
        /*0960*/ 	.word	0x05000036


	//   ....[220]....
        /*0964*/ 	.word	0x05000036


	//   ....[221]....
        /*0968*/ 	.word	0x05000036


	//   ....[222]....
        /*096c*/ 	.word	0x05000036


	//   ....[223]....
        /*0970*/ 	.word	0x05000036


	//   ....[224]....
        /*0974*/ 	.word	0x05000036


	//   ....[225]....
        /*0978*/ 	.word	0x05000036


	//   ....[226]....
        /*097c*/ 	.word	0x05000036


	//   ....[227]....
        /*0980*/ 	.word	0x05000036


	//   ....[228]....
        /*0984*/ 	.word	0x05000036


	//   ....[229]....
        /*0988*/ 	.word	0x05000036


	//   ....[230]....
        /*098c*/ 	.word	0x05000036


	//   ....[231]....
        /*0990*/ 	.word	0x05000036


	//   ....[232]....
        /*0994*/ 	.word	0x05000036


	//   ....[233]....
        /*0998*/ 	.word	0x05000036


	//   ....[234]....
        /*099c*/ 	.word	0x05000036


	//   ....[235]....
        /*09a0*/ 	.word	0x05000036


	//   ....[236]....
        /*09a4*/ 	.word	0x05000036


	//   ....[237]....
        /*09a8*/ 	.word	0x05000036


	//   ....[238]....
        /*09ac*/ 	.word	0x05000036


	//   ....[239]....
        /*09b0*/ 	.word	0x05000036


	//   ....[240]....
        /*09b4*/ 	.word	0x05000036


	//   ....[241]....
        /*09b8*/ 	.word	0x05000036


	//   ....[242]....
        /*09bc*/ 	.word	0x05000036


	//   ....[243]....
        /*09c0*/ 	.word	0x05000036


	//   ....[244]....
        /*09c4*/ 	.word	0x05000036


	//   ....[245]....
        /*09c8*/ 	.word	0x05000036


	//   ....[246]....
        /*09cc*/ 	.word	0x05000036


	//   ....[247]....
        /*09d0*/ 	.word	0x05000036


	//   ....[248]....
        /*09d4*/ 	.word	0x05000036


	//   ....[249]....
        /*09d8*/ 	.word	0x05000036


	//   ....[250]....
        /*09dc*/ 	.word	0x05000036


	//   ....[251]....
        /*09e0*/ 	.word	0x05000036


	//   ....[252]....
        /*09e4*/ 	.word	0x05000036


	//   ....[253]....
        /*09e8*/ 	.word	0x05000036


	//   ....[254]....
        /*09ec*/ 	.word	0x05000036


	//   ....[255]....
        /*09f0*/ 	.word	0x05000036


	//----- nvinfo : EIATTR_COOP_GROUP_INSTR_OFFSETS
	.align		4
.L_523:
        /*09f4*/ 	.byte	0x04, 0x28
        /*09f6*/ 	.short	(.L_525 - .L_524)


	//   ....[0]....
.L_524:
        /*09f8*/ 	.word	0x00000d20


	//   ....[1]....
        /*09fc*/ 	.word	0x00000d40


	//   ....[2]....
        /*0a00*/ 	.word	0x00000d60


	//   ....[3]....
        /*0a04*/ 	.word	0x00000d80


	//   ....[4]....
        /*0a08*/ 	.word	0x00001820


	//   ....[5]....
        /*0a0c*/ 	.word	0x00001840


	//   ....[6]....
        /*0a10*/ 	.word	0x00001860


	//   ....[7]....
        /*0a14*/ 	.word	0x00001880


	//   ....[8]....
        /*0a18*/ 	.word	0x00002310


	//   ....[9]....
        /*0a1c*/ 	.word	0x00002330


	//   ....[10]....
        /*0a20*/ 	.word	0x00002350


	//   ....[11]....
        /*0a24*/ 	.word	0x00002370


	//   ....[12]....
        /*0a28*/ 	.word	0x00002e00


	//   ....[13]....
        /*0a2c*/ 	.word	0x00002e20


	//   ....[14]....
        /*0a30*/ 	.word	0x00002e40


	//   ....[15]....
        /*0a34*/ 	.word	0x00002e60


	//   ....[16]....
        /*0a38*/ 	.word	0x00003860


	//   ....[17]....
        /*0a3c*/ 	.word	0x00003880


	//   ....[18]....
        /*0a40*/ 	.word	0x000038a0


	//   ....[19]....
        /*0a44*/ 	.word	0x000038c0


	//   ....[20]....
        /*0a48*/ 	.word	0x00004350


	//   ....[21]....
        /*0a4c*/ 	.word	0x00004370


	//   ....[22]....
        /*0a50*/ 	.word	0x00004390


	//   ....[23]....
        /*0a54*/ 	.word	0x000043b0


	//   ....[24]....
        /*0a58*/ 	.word	0x00004e30


	//   ....[25]....
        /*0a5c*/ 	.word	0x00004e50


	//   ....[26]....
        /*0a60*/ 	.word	0x00004e70


	//   ....[27]....
        /*0a64*/ 	.word	0x00004e90


	//   ....[28]....
        /*0a68*/ 	.word	0x00005910


	//   ....[29]....
        /*0a6c*/ 	.word	0x00005930


	//   ....[30]....
        /*0a70*/ 	.word	0x00005950


	//   ....[31]....
        /*0a74*/ 	.word	0x00005970


	//   ....[32]....
        /*0a78*/ 	.word	0x000067b0


	//   ....[33]....
        /*0a7c*/ 	.word	0x000067d0


	//   ....[34]....
        /*0a80*/ 	.word	0x000067f0


	//   ....[35]....
        /*0a84*/ 	.word	0x00006810


	//   ....[36]....
        /*0a88*/ 	.word	0x00007230


	//   ....[37]....
        /*0a8c*/ 	.word	0x00007250


	//   ....[38]....
        /*0a90*/ 	.word	0x00007270


	//   ....[39]....
        /*0a94*/ 	.word	0x00007290


	//   ....[40]....
        /*0a98*/ 	.word	0x00007ab0


	//   ....[41]....
        /*0a9c*/ 	.word	0x00007ad0


	//   ....[42]....
        /*0aa0*/ 	.word	0x00007af0


	//   ....[43]....
        /*0aa4*/ 	.word	0x00007b10


	//   ....[44]....
        /*0aa8*/ 	.word	0x00008520


	//   ....[45]....
        /*0aac*/ 	.word	0x00008540


	//   ....[46]....
        /*0ab0*/ 	.word	0x00008560


	//   ....[47]....
        /*0ab4*/ 	.word	0x00008580


	//   ....[48]....
        /*0ab8*/ 	.word	0x00009220


	//   ....[49]....
        /*0abc*/ 	.word	0x00009240


	//   ....[50]....
        /*0ac0*/ 	.word	0x00009260


	//   ....[51]....
        /*0ac4*/ 	.word	0x00009280


	//   ....[52]....
        /*0ac8*/ 	.word	0x00009ca0


	//   ....[53]....
        /*0acc*/ 	.word	0x00009cc0


	//   ....[54]....
        /*0ad0*/ 	.word	0x00009ce0


	//   ....[55]....
        /*0ad4*/ 	.word	0x00009d00


	//   ....[56]....
        /*0ad8*/ 	.word	0x0000a520


	//   ....[57]....
        /*0adc*/ 	.word	0x0000a540


	//   ....[58]....
        /*0ae0*/ 	.word	0x0000a560


	//   ....[59]....
        /*0ae4*/ 	.word	0x0000a580


	//   ....[60]....
        /*0ae8*/ 	.word	0x0000af90


	//   ....[61]....
        /*0aec*/ 	.word	0x0000afb0


	//   ....[62]....
        /*0af0*/ 	.word	0x0000afd0


	//   ....[63]....
        /*0af4*/ 	.word	0x0000aff0


	//   ....[64]....
        /*0af8*/ 	.word	0x0000be20


	//   ....[65]....
        /*0afc*/ 	.word	0x0000be40


	//   ....[66]....
        /*0b00*/ 	.word	0x0000be60


	//   ....[67]....
        /*0b04*/ 	.word	0x0000be80


	//   ....[68]....
        /*0b08*/ 	.word	0x0000bea0


	//   ....[69]....
        /*0b0c*/ 	.word	0x0000bec0


	//   ....[70]....
        /*0b10*/ 	.word	0x0000c200


	//   ....[71]....
        /*0b14*/ 	.word	0x0000c220


	//   ....[72]....
        /*0b18*/ 	.word	0x0000c240


	//   ....[73]....
        /*0b1c*/ 	.word	0x0000c260


	//   ....[74]....
        /*0b20*/ 	.word	0x0000c280


	//   ....[75]....
        /*0b24*/ 	.word	0x0000c2a0


	//   ....[76]....
        /*0b28*/ 	.word	0x0000c5c0


	//   ....[77]....
        /*0b2c*/ 	.word	0x0000c5e0


	//   ....[78]....
        /*0b30*/ 	.word	0x0000c600


	//   ....[79]....
        /*0b34*/ 	.word	0x0000c620


	//   ....[80]....
        /*0b38*/ 	.word	0x0000c640


	//   ....[81]....
        /*0b3c*/ 	.word	0x0000c660


	//   ....[82]....
        /*0b40*/ 	.word	0x0000c980


	//   ....[83]....
        /*0b44*/ 	.word	0x0000c9a0


	//   ....[84]....
        /*0b48*/ 	.word	0x0000c9c0


	//   ....[85]....
        /*0b4c*/ 	.word	0x0000c9e0


	//   ....[86]....
        /*0b50*/ 	.word	0x0000ca00


	//   ....[87]....
        /*0b54*/ 	.word	0x0000ca20


	//   ....[88]....
        /*0b58*/ 	.word	0x0000cd40


	//   ....[89]....
        /*0b5c*/ 	.word	0x0000cd60


	//   ....[90]....
        /*0b60*/ 	.word	0x0000cd80


	//   ....[91]....
        /*0b64*/ 	.word	0x0000cda0


	//   ....[92]....
        /*0b68*/ 	.word	0x0000cdc0


	//   ....[93]....
        /*0b6c*/ 	.word	0x0000cde0


	//   ....[94]....
        /*0b70*/ 	.word	0x0000d100


	//   ....[95]....
        /*0b74*/ 	.word	0x0000d120


	//   ....[96]....
        /*0b78*/ 	.word	0x0000d140


	//   ....[97]....
        /*0b7c*/ 	.word	0x0000d160


	//   ....[98]....
        /*0b80*/ 	.word	0x0000d180


	//   ....[99]....
        /*0b84*/ 	.word	0x0000d1a0


	//   ....[100]....
        /*0b88*/ 	.word	0x0000d4c0


	//   ....[101]....
        /*0b8c*/ 	.word	0x0000d4e0


	//   ....[102]....
        /*0b90*/ 	.word	0x0000d500


	//   ....[103]....
        /*0b94*/ 	.word	0x0000d520


	//   ....[104]....
        /*0b98*/ 	.word	0x0000d540


	//   ....[105]....
        /*0b9c*/ 	.word	0x0000d560


	//   ....[106]....
        /*0ba0*/ 	.word	0x0000d8a0


	//   ....[107]....
        /*0ba4*/ 	.word	0x0000d8c0


	//   ....[108]....
        /*0ba8*/ 	.word	0x0000d8e0


	//   ....[109]....
        /*0bac*/ 	.word	0x0000d900


	//   ....[110]....
        /*0bb0*/ 	.word	0x0000d920


	//   ....[111]....
        /*0bb4*/ 	.word	0x0000d940


	//   ....[112]....
        /*0bb8*/ 	.word	0x0000dc80


	//   ....[113]....
        /*0bbc*/ 	.word	0x0000dca0


	//   ....[114]....
        /*0bc0*/ 	.word	0x0000dcc0


	//   ....[115]....
        /*0bc4*/ 	.word	0x0000dce0


	//   ....[116]....
        /*0bc8*/ 	.word	0x0000dd00


	//   ....[117]....
        /*0bcc*/ 	.word	0x0000dd20


	//   ....[118]....
        /*0bd0*/ 	.word	0x0000e130


	//   ....[119]....
        /*0bd4*/ 	.word	0x0000e150


	//   ....[120]....
        /*0bd8*/ 	.word	0x0000e170


	//   ....[121]....
        /*0bdc*/ 	.word	0x0000e190


	//   ....[122]....
        /*0be0*/ 	.word	0x0000e1b0


	//   ....[123]....
        /*0be4*/ 	.word	0x0000e1d0


	//   ....[124]....
        /*0be8*/ 	.word	0x0000e5d0


	//   ....[125]....
        /*0bec*/ 	.word	0x0000e5f0


	//   ....[126]....
        /*0bf0*/ 	.word	0x0000e610


	//   ....[127]....
        /*0bf4*/ 	.word	0x0000e630


	//   ....[128]....
        /*0bf8*/ 	.word	0x0000e650


	//   ....[129]....
        /*0bfc*/ 	.word	0x0000e670


	//   ....[130]....
        /*0c00*/ 	.word	0x0000eac0


	//   ....[131]....
        /*0c04*/ 	.word	0x0000eae0


	//   ....[132]....
        /*0c08*/ 	.word	0x0000eb00


	//   ....[133]....
        /*0c0c*/ 	.word	0x0000eb20


	//   ....[134]....
        /*0c10*/ 	.word	0x0000eb40


	//   ....[135]....
        /*0c14*/ 	.word	0x0000eb60


	//   ....[136]....
        /*0c18*/ 	.word	0x0000efb0


	//   ....[137]....
        /*0c1c*/ 	.word	0x0000efd0


	//   ....[138]....
        /*0c20*/ 	.word	0x0000eff0


	//   ....[139]....
        /*0c24*/ 	.word	0x0000f010


	//   ....[140]....
        /*0c28*/ 	.word	0x0000f030


	//   ....[141]....
        /*0c2c*/ 	.word	0x0000f050


	//   ....[142]....
        /*0c30*/ 	.word	0x0000f4a0


	//   ....[143]....
        /*0c34*/ 	.word	0x0000f4c0


	//   ....[144]....
        /*0c38*/ 	.word	0x0000f4e0


	//   ....[145]....
        /*0c3c*/ 	.word	0x0000f500


	//   ....[146]....
        /*0c40*/ 	.word	0x0000f520


	//   ....[147]....
        /*0c44*/ 	.word	0x0000f540


	//   ....[148]....
        /*0c48*/ 	.word	0x0000f990


	//   ....[149]....
        /*0c4c*/ 	.word	0x0000f9b0


	//   ....[150]....
        /*0c50*/ 	.word	0x0000f9d0


	//   ....[151]....
        /*0c54*/ 	.word	0x0000f9f0


	//   ....[152]....
        /*0c58*/ 	.word	0x0000fa10


	//   ....[153]....
        /*0c5c*/ 	.word	0x0000fa30


	//   ....[154]....
        /*0c60*/ 	.word	0x0000fe70


	//   ....[155]....
        /*0c64*/ 	.word	0x0000fe90


	//   ....[156]....
        /*0c68*/ 	.word	0x0000feb0


	//   ....[157]....
        /*0c6c*/ 	.word	0x0000fed0


	//   ....[158]....
        /*0c70*/ 	.word	0x0000fef0


	//   ....[159]....
        /*0c74*/ 	.word	0x0000ff10


	//   ....[160]....
        /*0c78*/ 	.word	0x000102b0


	//   ....[161]....
        /*0c7c*/ 	.word	0x000102d0


	//   ....[162]....
        /*0c80*/ 	.word	0x000102f0


	//   ....[163]....
        /*0c84*/ 	.word	0x00010310


	//   ....[164]....
        /*0c88*/ 	.word	0x00010330


	//   ....[165]....
        /*0c8c*/ 	.word	0x00010350


	//   ....[166]....
        /*0c90*/ 	.word	0x00010680


	//   ....[167]....
        /*0c94*/ 	.word	0x000106a0


	//   ....[168]....
        /*0c98*/ 	.word	0x000106c0


	//   ....[169]....
        /*0c9c*/ 	.word	0x000106e0


	//   ....[170]....
        /*0ca0*/ 	.word	0x00010700


	//   ....[171]....
        /*0ca4*/ 	.word	0x00010720


	//   ....[172]....
        /*0ca8*/ 	.word	0x00010a30


	//   ....[173]....
        /*0cac*/ 	.word	0x00010a50


	//   ....[174]....
        /*0cb0*/ 	.word	0x00010a70


	//   ....[175]....
        /*0cb4*/ 	.word	0x00010a90


	//   ....[176]....
        /*0cb8*/ 	.word	0x00010ab0


	//   ....[177]....
        /*0cbc*/ 	.word	0x00010ad0


	//   ....[178]....
        /*0cc0*/ 	.word	0x00010de0


	//   ....[179]....
        /*0cc4*/ 	.word	0x00010e00


	//   ....[180]....
        /*0cc8*/ 	.word	0x00010e20


	//   ....[181]....
        /*0ccc*/ 	.word	0x00010e40


	//   ....[182]....
        /*0cd0*/ 	.word	0x00010e60


	//   ....[183]....
        /*0cd4*/ 	.word	0x00010e80


	//   ....[184]....
        /*0cd8*/ 	.word	0x00011190


	//   ....[185]....
        /*0cdc*/ 	.word	0x000111b0


	//   ....[186]....
        /*0ce0*/ 	.word	0x000111d0


	//   ....[187]....
        /*0ce4*/ 	.word	0x000111f0


	//   ....[188]....
        /*0ce8*/ 	.word	0x00011210


	//   ....[189]....
        /*0cec*/ 	.word	0x00011230


	//   ....[190]....
        /*0cf0*/ 	.word	0x00011540


	//   ....[191]....
        /*0cf4*/ 	.word	0x00011560


	//   ....[192]....
        /*0cf8*/ 	.word	0x00011580


	//   ....[193]....
        /*0cfc*/ 	.word	0x000115a0


	//   ....[194]....
        /*0d00*/ 	.word	0x000115c0


	//   ....[195]....
        /*0d04*/ 	.word	0x000115e0


	//   ....[196]....
        /*0d08*/ 	.word	0x000118f0


	//   ....[197]....
        /*0d0c*/ 	.word	0x00011910


	//   ....[198]....
        /*0d10*/ 	.word	0x00011930


	//   ....[199]....
        /*0d14*/ 	.word	0x00011950


	//   ....[200]....
        /*0d18*/ 	.word	0x00011970


	//   ....[201]....
        /*0d1c*/ 	.word	0x00011990


	//   ....[202]....
        /*0d20*/ 	.word	0x00011cc0


	//   ....[203]....
        /*0d24*/ 	.word	0x00011ce0


	//   ....[204]....
        /*0d28*/ 	.word	0x00011d00


	//   ....[205]....
        /*0d2c*/ 	.word	0x00011d20


	//   ....[206]....
        /*0d30*/ 	.word	0x00011d40


	//   ....[207]....
        /*0d34*/ 	.word	0x00011d60


	//   ....[208]....
        /*0d38*/ 	.word	0x00012090


	//   ....[209]....
        /*0d3c*/ 	.word	0x000120b0


	//   ....[210]....
        /*0d40*/ 	.word	0x000120d0


	//   ....[211]....
        /*0d44*/ 	.word	0x000120f0


	//   ....[212]....
        /*0d48*/ 	.word	0x00012110


	//   ....[213]....
        /*0d4c*/ 	.word	0x00012130


	//   ....[214]....
        /*0d50*/ 	.word	0x00012530


	//   ....[215]....
        /*0d54*/ 	.word	0x00012550


	//   ....[216]....
        /*0d58*/ 	.word	0x00012570


	//   ....[217]....
        /*0d5c*/ 	.word	0x00012590


	//   ....[218]....
        /*0d60*/ 	.word	0x000125b0


	//   ....[219]....
        /*0d64*/ 	.word	0x000125d0


	//   ....[220]....
        /*0d68*/ 	.word	0x000129c0


	//   ....[221]....
        /*0d6c*/ 	.word	0x000129e0


	//   ....[222]....
        /*0d70*/ 	.word	0x00012a00


	//   ....[223]....
        /*0d74*/ 	.word	0x00012a20


	//   ....[224]....
        /*0d78*/ 	.word	0x00012a40


	//   ....[225]....
        /*0d7c*/ 	.word	0x00012a60


	//   ....[226]....
        /*0d80*/ 	.word	0x00012ea0


	//   ....[227]....
        /*0d84*/ 	.word	0x00012ec0


	//   ....[228]....
        /*0d88*/ 	.word	0x00012ee0


	//   ....[229]....
        /*0d8c*/ 	.word	0x00012f00


	//   ....[230]....
        /*0d90*/ 	.word	0x00012f20


	//   ....[231]....
        /*0d94*/ 	.word	0x00012f40


	//   ....[232]....
        /*0d98*/ 	.word	0x00013380


	//   ....[233]....
        /*0d9c*/ 	.word	0x000133a0


	//   ....[234]....
        /*0da0*/ 	.word	0x000133c0


	//   ....[235]....
        /*0da4*/ 	.word	0x000133e0


	//   ....[236]....
        /*0da8*/ 	.word	0x00013400


	//   ....[237]....
        /*0dac*/ 	.word	0x00013420


	//   ....[238]....
        /*0db0*/ 	.word	0x00013860


	//   ....[239]....
        /*0db4*/ 	.word	0x00013880


	//   ....[240]....
        /*0db8*/ 	.word	0x000138a0


	//   ....[241]....
        /*0dbc*/ 	.word	0x000138c0


	//   ....[242]....
        /*0dc0*/ 	.word	0x000138e0


	//   ....[243]....
        /*0dc4*/ 	.word	0x00013900


	//   ....[244]....
        /*0dc8*/ 	.word	0x00013d40


	//   ....[245]....
        /*0dcc*/ 	.word	0x00013d60


	//   ....[246]....
        /*0dd0*/ 	.word	0x00013d80


	//   ....[247]....
        /*0dd4*/ 	.word	0x00013da0


	//   ....[248]....
        /*0dd8*/ 	.word	0x00013dc0


	//   ....[249]....
        /*0ddc*/ 	.word	0x00013de0


	//   ....[250]....
        /*0de0*/ 	.word	0x00014210


	//   ....[251]....
        /*0de4*/ 	.word	0x00014230


	//   ....[252]....
        /*0de8*/ 	.word	0x00014250


	//   ....[253]....
        /*0dec*/ 	.word	0x00014270


	//   ....[254]....
        /*0df0*/ 	.word	0x00014290


	//   ....[255]....
        /*0df4*/ 	.word	0x000142b0


	//   ....[0]....
        /*0df8*/ 	.word	0x00015c30


	//   ....[1]....
        /*0dfc*/ 	.word	0x00015cd0


	//   ....[2]....
        /*0e00*/ 	.word	0x00015d70


	//   ....[3]....
        /*0e04*/ 	.word	0x00015e00


	//   ....[4]....
        /*0e08*/ 	.word	0x00015e90


	//   ....[5]....
        /*0e0c*/ 	.word	0x00015f30


	//   ....[6]....
        /*0e10*/ 	.word	0x00015fd0


	//   ....[7]....
        /*0e14*/ 	.word	0x00016060


	//   ....[8]....
        /*0e18*/ 	.word	0x000160f0


	//   ....[9]....
        /*0e1c*/ 	.word	0x00016190


	//   ....[10]....
        /*0e20*/ 	.word	0x00016230


	//   ....[11]....
        /*0e24*/ 	.word	0x000162c0


	//   ....[12]....
        /*0e28*/ 	.word	0x00016350


	//   ....[13]....
        /*0e2c*/ 	.word	0x000163f0


	//   ....[14]....
        /*0e30*/ 	.word	0x00016490


	//   ....[15]....
        /*0e34*/ 	.word	0x00016520


	//   ....[16]....
        /*0e38*/ 	.word	0x000165c0


	//   ....[17]....
        /*0e3c*/ 	.word	0x00016650


	//   ....[18]....
        /*0e40*/ 	.word	0x000166f0


	//   ....[19]....
        /*0e44*/ 	.word	0x00016780


	//   ....[20]....
        /*0e48*/ 	.word	0x00016810


	//   ....[21]....
        /*0e4c*/ 	.word	0x000168b0


	//   ....[22]....
        /*0e50*/ 	.word	0x00016950


	//   ....[23]....
        /*0e54*/ 	.word	0x000169e0


	//   ....[24]....
        /*0e58*/ 	.word	0x00016a70


	//   ....[25]....
        /*0e5c*/ 	.word	0x00016b10


	//   ....[26]....
        /*0e60*/ 	.word	0x00016bb0


	//   ....[27]....
        /*0e64*/ 	.word	0x00016c40


	//   ....[28]....
        /*0e68*/ 	.word	0x00016cd0


	//   ....[29]....
        /*0e6c*/ 	.word	0x00016d70


	//   ....[30]....
        /*0e70*/ 	.word	0x00016e10


	//   ....[31]....
        /*0e74*/ 	.word	0x00016ea0


	//   ....[32]....
        /*0e78*/ 	.word	0x00016f30


	//   ....[33]....
        /*0e7c*/ 	.word	0x00016fd0


	//   ....[34]....
        /*0e80*/ 	.word	0x00017070


	//   ....[35]....
        /*0e84*/ 	.word	0x00017100


	//   ....[36]....
        /*0e88*/ 	.word	0x00017190


	//   ....[37]....
        /*0e8c*/ 	.word	0x00017230


	//   ....[38]....
        /*0e90*/ 	.word	0x000172d0


	//   ....[39]....
        /*0e94*/ 	.word	0x00017360


	//   ....[40]....
        /*0e98*/ 	.word	0x000173f0


	//   ....[41]....
        /*0e9c*/ 	.word	0x00017490


	//   ....[42]....
        /*0ea0*/ 	.word	0x00017530


	//   ....[43]....
        /*0ea4*/ 	.word	0x000175c0


	//   ....[44]....
        /*0ea8*/ 	.word	0x00017660


	//   ....[45]....
        /*0eac*/ 	.word	0x000176f0


	//   ....[46]....
        /*0eb0*/ 	.word	0x00017790


	//   ....[47]....
        /*0eb4*/ 	.word	0x00017820


	//   ....[48]....
        /*0eb8*/ 	.word	0x000178b0


	//   ....[49]....
        /*0ebc*/ 	.word	0x00017950


	//   ....[50]....
        /*0ec0*/ 	.word	0x000179f0


	//   ....[51]....
        /*0ec4*/ 	.word	0x00017a80


	//   ....[52]....
        /*0ec8*/ 	.word	0x00017b10


	//   ....[53]....
        /*0ecc*/ 	.word	0x00017bb0


	//   ....[54]....
        /*0ed0*/ 	.word	0x00017c50


	//   ....[55]....
        /*0ed4*/ 	.word	0x00017ce0


	//   ....[56]....
        /*0ed8*/ 	.word	0x00017d70


	//   ....[57]....
        /*0edc*/ 	.word	0x00017e10


	//   ....[58]....
        /*0ee0*/ 	.word	0x00017eb0


	//   ....[59]....
        /*0ee4*/ 	.word	0x00017f40


	//   ....[60]....
        /*0ee8*/ 	.word	0x00017fe0


	//   ....[61]....
        /*0eec*/ 	.word	0x00018070


	//   ....[62]....
        /*0ef0*/ 	.word	0x00018110


	//   ....[63]....
        /*0ef4*/ 	.word	0x000181a0


	//   ....[64]....
        /*0ef8*/ 	.word	0x00018230


	//   ....[65]....
        /*0efc*/ 	.word	0x000182c0


	//   ....[66]....
        /*0f00*/ 	.word	0x00018320


	//   ....[67]....
        /*0f04*/ 	.word	0x00018380


	//   ....[68]....
        /*0f08*/ 	.word	0x000183e0


	//   ....[69]....
        /*0f0c*/ 	.word	0x00018430


	//   ....[70]....
        /*0f10*/ 	.word	0x000184c0


	//   ....[71]....
        /*0f14*/ 	.word	0x00018550


	//   ....[72]....
        /*0f18*/ 	.word	0x000185b0


	//   ....[73]....
        /*0f1c*/ 	.word	0x00018610


	//   ....[74]....
        /*0f20*/ 	.word	0x00018670


	//   ....[75]....
        /*0f24*/ 	.word	0x000186c0


	//   ....[76]....
        /*0f28*/ 	.word	0x00018750


	//   ....[77]....
        /*0f2c*/ 	.word	0x000187e0


	//   ....[78]....
        /*0f30*/ 	.word	0x00018840


	//   ....[79]....
        /*0f34*/ 	.word	0x000188a0


	//   ....[80]....
        /*0f38*/ 	.word	0x00018900


	//   ....[81]....
        /*0f3c*/ 	.word	0x00018950


	//   ....[82]....
        /*0f40*/ 	.word	0x000189e0


	//   ....[83]....
        /*0f44*/ 	.word	0x00018a70


	//   ....[84]....
        /*0f48*/ 	.word	0x00018ad0


	//   ....[85]....
        /*0f4c*/ 	.word	0x00018b30


	//   ....[86]....
        /*0f50*/ 	.word	0x00018b90


	//   ....[87]....
        /*0f54*/ 	.word	0x00018be0


	//   ....[88]....
        /*0f58*/ 	.word	0x00018c70


	//   ....[89]....
        /*0f5c*/ 	.word	0x00018d00


	//   ....[90]....
        /*0f60*/ 	.word	0x00018d60


	//   ....[91]....
        /*0f64*/ 	.word	0x00018dc0


	//   ....[92]....
        /*0f68*/ 	.word	0x00018e20


	//   ....[93]....
        /*0f6c*/ 	.word	0x00018e70


	//   ....[94]....
        /*0f70*/ 	.word	0x00018f00


	//   ....[95]....
        /*0f74*/ 	.word	0x00018f90


	//   ....[96]....
        /*0f78*/ 	.word	0x00018ff0


	//   ....[97]....
        /*0f7c*/ 	.word	0x00019050


	//   ....[98]....
        /*0f80*/ 	.word	0x000190b0


	//   ....[99]....
        /*0f84*/ 	.word	0x00019100


	//   ....[100]....
        /*0f88*/ 	.word	0x00019190


	//   ....[101]....
        /*0f8c*/ 	.word	0x00019220


	//   ....[102]....
        /*0f90*/ 	.word	0x00019280


	//   ....[103]....
        /*0f94*/ 	.word	0x000192e0


	//   ....[104]....
        /*0f98*/ 	.word	0x00019340


	//   ....[105]....
        /*0f9c*/ 	.word	0x00019390


	//   ....[106]....
        /*0fa0*/ 	.word	0x00019420


	//   ....[107]....
        /*0fa4*/ 	.word	0x000194b0


	//   ....[108]....
        /*0fa8*/ 	.word	0x00019510


	//   ....[109]....
        /*0fac*/ 	.word	0x00019570


	//   ....[110]....
        /*0fb0*/ 	.word	0x000195d0


	//   ....[111]....
        /*0fb4*/ 	.word	0x00019620


	//   ....[112]....
        /*0fb8*/ 	.word	0x000196b0


	//   ....[113]....
        /*0fbc*/ 	.word	0x00019740


	//   ....[114]....
        /*0fc0*/ 	.word	0x000197a0


	//   ....[115]....
        /*0fc4*/ 	.word	0x00019800


	//   ....[116]....
        /*0fc8*/ 	.word	0x00019860


	//   ....[117]....
        /*0fcc*/ 	.word	0x000198b0


	//   ....[118]....
        /*0fd0*/ 	.word	0x00019940


	//   ....[119]....
        /*0fd4*/ 	.word	0x000199d0


	//   ....[120]....
        /*0fd8*/ 	.word	0x00019a30


	//   ....[121]....
        /*0fdc*/ 	.word	0x00019a90


	//   ....[122]....
        /*0fe0*/ 	.word	0x00019af0


	//   ....[123]....
        /*0fe4*/ 	.word	0x00019b40


	//   ....[124]....
        /*0fe8*/ 	.word	0x00019bd0


	//   ....[125]....
        /*0fec*/ 	.word	0x00019c60


	//   ....[126]....
        /*0ff0*/ 	.word	0x00019cc0


	//   ....[127]....
        /*0ff4*/ 	.word	0x00019d20


	//   ....[128]....
        /*0ff8*/ 	.word	0x00019d80


	//   ....[129]....
        /*0ffc*/ 	.word	0x00019dd0


	//   ....[130]....
        /*1000*/ 	.word	0x00019e60


	//   ....[131]....
        /*1004*/ 	.word	0x00019ef0


	//   ....[132]....
        /*1008*/ 	.word	0x00019f50


	//   ....[133]....
        /*100c*/ 	.word	0x00019fb0


	//   ....[134]....
        /*1010*/ 	.word	0x0001a010


	//   ....[135]....
        /*1014*/ 	.word	0x0001a060


	//   ....[136]....
        /*1018*/ 	.word	0x0001a0f0


	//   ....[137]....
        /*101c*/ 	.word	0x0001a180


	//   ....[138]....
        /*1020*/ 	.word	0x0001a1e0


	//   ....[139]....
        /*1024*/ 	.word	0x0001a240


	//   ....[140]....
        /*1028*/ 	.word	0x0001a2a0


	//   ....[141]....
        /*102c*/ 	.word	0x0001a2f0


	//   ....[142]....
        /*1030*/ 	.word	0x0001a380


	//   ....[143]....
        /*1034*/ 	.word	0x0001a410


	//   ....[144]....
        /*1038*/ 	.word	0x0001a470


	//   ....[145]....
        /*103c*/ 	.word	0x0001a4d0


	//   ....[146]....
        /*1040*/ 	.word	0x0001a530


	//   ....[147]....
        /*1044*/ 	.word	0x0001a580


	//   ....[148]....
        /*1048*/ 	.word	0x0001a610


	//   ....[149]....
        /*104c*/ 	.word	0x0001a690


	//   ....[150]....
        /*1050*/ 	.word	0x0001a6f0


	//   ....[151]....
        /*1054*/ 	.word	0x0001a750


	//   ....[152]....
        /*1058*/ 	.word	0x0001a7b0


	//   ....[153]....
        /*105c*/ 	.word	0x0001a820


	//   ....[154]....
        /*1060*/ 	.word	0x0001a8b0


	//   ....[155]....
        /*1064*/ 	.word	0x0001a930


	//   ....[156]....
        /*1068*/ 	.word	0x0001a990


	//   ....[157]....
        /*106c*/ 	.word	0x0001a9f0


	//   ....[158]....
        /*1070*/ 	.word	0x0001aa60


	//   ....[159]....
        /*1074*/ 	.word	0x0001aac0


	//   ....[160]....
        /*1078*/ 	.word	0x0001ab50


	//   ....[161]....
        /*107c*/ 	.word	0x0001abe0


	//   ....[162]....
        /*1080*/ 	.word	0x0001ac40


	//   ....[163]....
        /*1084*/ 	.word	0x0001aca0


	//   ....[164]....
        /*1088*/ 	.word	0x0001ad00


	//   ....[165]....
        /*108c*/ 	.word	0x0001ad50


	//   ....[166]....
        /*1090*/ 	.word	0x0001adf0


	//   ....[167]....
        /*1094*/ 	.word	0x0001ae80


	//   ....[168]....
        /*1098*/ 	.word	0x0001aee0


	//   ....[169]....
        /*109c*/ 	.word	0x0001af40


	//   ....[170]....
        /*10a0*/ 	.word	0x0001afa0


	//   ....[171]....
        /*10a4*/ 	.word	0x0001aff0


	//   ....[172]....
        /*10a8*/ 	.word	0x0001b090


	//   ....[173]....
        /*10ac*/ 	.word	0x0001b120


	//   ....[174]....
        /*10b0*/ 	.word	0x0001b180


	//   ....[175]....
        /*10b4*/ 	.word	0x0001b1e0


	//   ....[176]....
        /*10b8*/ 	.word	0x0001b240


	//   ....[177]....
        /*10bc*/ 	.word	0x0001b290


	//   ....[178]....
        /*10c0*/ 	.word	0x0001b330


	//   ....[179]....
        /*10c4*/ 	.word	0x0001b3c0


	//   ....[180]....
        /*10c8*/ 	.word	0x0001b420


	//   ....[181]....
        /*10cc*/ 	.word	0x0001b480


	//   ....[182]....
        /*10d0*/ 	.word	0x0001b4e0


	//   ....[183]....
        /*10d4*/ 	.word	0x0001b530


	//   ....[184]....
        /*10d8*/ 	.word	0x0001b5d0


	//   ....[185]....
        /*10dc*/ 	.word	0x0001b660


	//   ....[186]....
        /*10e0*/ 	.word	0x0001b6c0


	//   ....[187]....
        /*10e4*/ 	.word	0x0001b720


	//   ....[188]....
        /*10e8*/ 	.word	0x0001b780


	//   ....[189]....
        /*10ec*/ 	.word	0x0001b7d0


	//   ....[190]....
        /*10f0*/ 	.word	0x0001b870


	//   ....[191]....
        /*10f4*/ 	.word	0x0001b900


	//   ....[192]....
        /*10f8*/ 	.word	0x0001b960


	//   ....[193]....
        /*10fc*/ 	.word	0x0001b9c0


	//   ....[194]....
        /*1100*/ 	.word	0x0001ba20


	//   ....[195]....
        /*1104*/ 	.word	0x0001ba70


	//   ....[196]....
        /*1108*/ 	.word	0x0001bb10


	//   ....[197]....
        /*110c*/ 	.word	0x0001bba0


	//   ....[198]....
        /*1110*/ 	.word	0x0001bc00


	//   ....[199]....
        /*1114*/ 	.word	0x0001bc60


	//   ....[200]....
        /*1118*/ 	.word	0x0001bcc0


	//   ....[201]....
        /*111c*/ 	.word	0x0001bd10


	//   ....[202]....
        /*1120*/ 	.word	0x0001bdb0


	//   ....[203]....
        /*1124*/ 	.word	0x0001be40


	//   ....[204]....
        /*1128*/ 	.word	0x0001bea0


	//   ....[205]....
        /*112c*/ 	.word	0x0001bf00


	//   ....[206]....
        /*1130*/ 	.word	0x0001bf60


	//   ....[207]....
        /*1134*/ 	.word	0x0001bfb0


	//   ....[208]....
        /*1138*/ 	.word	0x0001c050


	//   ....[209]....
        /*113c*/ 	.word	0x0001c0e0


	//   ....[210]....
        /*1140*/ 	.word	0x0001c140


	//   ....[211]....
        /*1144*/ 	.word	0x0001c1a0


	//   ....[212]....
        /*1148*/ 	.word	0x0001c200


	//   ....[213]....
        /*114c*/ 	.word	0x0001c250


	//   ....[214]....
        /*1150*/ 	.word	0x0001c2f0


	//   ....[215]....
        /*1154*/ 	.word	0x0001c380


	//   ....[216]....
        /*1158*/ 	.word	0x0001c3e0


	//   ....[217]....
        /*115c*/ 	.word	0x0001c440


	//   ....[218]....
        /*1160*/ 	.word	0x0001c4a0


	//   ....[219]....
        /*1164*/ 	.word	0x0001c4f0


	//   ....[220]....
        /*1168*/ 	.word	0x0001c590


	//   ....[221]....
        /*116c*/ 	.word	0x0001c620


	//   ....[222]....
        /*1170*/ 	.word	0x0001c680


	//   ....[223]....
        /*1174*/ 	.word	0x0001c6e0


	//   ....[224]....
        /*1178*/ 	.word	0x0001c740


	//   ....[225]....
        /*117c*/ 	.word	0x0001c790


	//   ....[226]....
        /*1180*/ 	.word	0x0001c830


	//   ....[227]....
        /*1184*/ 	.word	0x0001c8c0


	//   ....[228]....
        /*1188*/ 	.word	0x0001c920


	//   ....[229]....
        /*118c*/ 	.word	0x0001c980


	//   ....[230]....
        /*1190*/ 	.word	0x0001c9e0


	//   ....[231]....
        /*1194*/ 	.word	0x0001ca30


	//   ....[232]....
        /*1198*/ 	.word	0x0001cad0


	//   ....[233]....
        /*119c*/ 	.word	0x0001cb60


	//   ....[234]....
        /*11a0*/ 	.word	0x0001cbc0


	//   ....[235]....
        /*11a4*/ 	.word	0x0001cc20


	//   ....[236]....
        /*11a8*/ 	.word	0x0001cc80


	//   ....[237]....
        /*11ac*/ 	.word	0x0001ccd0


	//   ....[238]....
        /*11b0*/ 	.word	0x0001cd70


	//   ....[239]....
        /*11b4*/ 	.word	0x0001ce00


	//   ....[240]....
        /*11b8*/ 	.word	0x0001ce60


	//   ....[241]....
        /*11bc*/ 	.word	0x0001cec0


	//   ....[242]....
        /*11c0*/ 	.word	0x0001cf20


	//   ....[243]....
        /*11c4*/ 	.word	0x0001cf70


	//   ....[244]....
        /*11c8*/ 	.word	0x0001d010


	//   ....[245]....
        /*11cc*/ 	.word	0x0001d090


	//   ....[246]....
        /*11d0*/ 	.word	0x0001d0f0


	//   ....[247]....
        /*11d4*/ 	.word	0x0001d150


	//   ....[248]....
        /*11d8*/ 	.word	0x0001d1b0


	//   ....[249]....
        /*11dc*/ 	.word	0x0001d220


	//   ....[250]....
        /*11e0*/ 	.word	0x0001d2c0


	//   ....[251]....
        /*11e4*/ 	.word	0x0001d340


	//   ....[252]....
        /*11e8*/ 	.word	0x0001d3a0


	//   ....[253]....
        /*11ec*/ 	.word	0x0001d400


	//   ....[254]....
        /*11f0*/ 	.word	0x0001d470


	//   ....[255]....
        /*11f4*/ 	.word	0x0001d4d0


	//----- nvinfo : EIATTR_EXIT_INSTR_OFFSETS
	.align		4
.L_525:
        /*11f8*/ 	.byte	0x04, 0x1c
        /*11fa*/ 	.short	(.L_527 - .L_526)


	//   ....[0]....
.L_526:
        /*11fc*/ 	.word	0x00000090


	//   ....[1]....
        /*1200*/ 	.word	0x00006160


	//   ....[2]....
        /*1204*/ 	.word	0x0000b7c0


	//   ....[3]....
        /*1208*/ 	.word	0x00015bd0


	//----- nvinfo : EIATTR_MAX_THREADS
	.align		4
.L_527:
        /*120c*/ 	.byte	0x04, 0x05
        /*120e*/ 	.short	(.L_529 - .L_528)
.L_528:
        /*1210*/ 	.word	0x00000100
        /*1214*/ 	.word	0x00000001
        /*1218*/ 	.word	0x00000001


	//----- nvinfo : EIATTR_CRS_STACK_SIZE
	.align		4
.L_529:
        /*121c*/ 	.byte	0x04, 0x1e
        /*121e*/ 	.short	(.L_531 - .L_530)
.L_530:
        /*1220*/ 	.word	0x00000000


	//----- nvinfo : EIATTR_CBANK_PARAM_SIZE
	.align		4
.L_531:
        /*1224*/ 	.byte	0x03, 0x19
        /*1226*/ 	.short	0x0070


	//----- nvinfo : EIATTR_PARAM_CBANK
	.align		4
        /*1228*/ 	.byte	0x04, 0x0a
        /*122a*/ 	.short	(.L_533 - .L_532)
	.align		4
.L_532:
        /*122c*/ 	.word	index@(.nv.constant0._ZN18transformer_engine71_GLOBAL__N__fadcdbdc_38_quantize_transpose_vector_blockwise_cu_d4a478bd37block_scaled_1d_cast_transpose_kernelILb1Ef6__half13__nv_fp8_e5m2EEvPKT1_PT2_S8_PT0_SA_mmmmmmfNS_6detail25FP8BlockwiseRowwiseOptionENSB_28FP8BlockwiseColumnwiseOptionEbPKf)
        /*1230*/ 	.short	0x0210
        /*1232*/ 	.short	0x0070


	//----- nvinfo : EIATTR_SW_WAR
	.align		4
.L_533:
        /*1234*/ 	.byte	0x04, 0x36
        /*1236*/ 	.short	(.L_535 - .L_534)
.L_534:
        /*1238*/ 	.word	0x00000008
.L_535:


//--------------------- .nv.info._ZN18transformer_engine71_GLOBAL__N__fadcdbdc_38_quantize_transpose_vector_blockwise_cu_d4a478bd37block_scaled_1d_cast_transpose_kernelILb0Eff13__nv_fp8_e4m3EEvPKT1_PT2_S7_PT0_S9_mmmmmmfNS_6detail25FP8BlockwiseRowwiseOptionENSA_28FP8BlockwiseColumnwiseOptionEbPKf --------------------------
	.section	.nv.info._ZN18transformer_engine71_GLOBAL__N__fadcdbdc_38_quantize_transpose_vector_blockwise_cu_d4a478bd37block_scaled_1d_cast_transpose_kernelILb0Eff13__nv_fp8_e4m3EEvPKT1_PT2_S7_PT0_S9_mmmmmmfNS_6detail25FP8BlockwiseRowwiseOptionENSA_28FP8BlockwiseColumnwiseOptionEbPKf,"",@"SHT_CUDA_INFO"
	.sectionflags	@""
	.align	4


	//----- nvinfo : EIATTR_CUDA_API_VERSION
	.align		4
        /*0000*/ 	.byte	0x04, 0x37
        /*0002*/ 	.short	(.L_537 - .L_536)
.L_536:
        /*0004*/ 	.word	0x00000082


	//----- nvinfo : EIATTR_KPARAM_INFO
	.align		4
.L_537:
        /*0008*/ 	.byte	0x04, 0x17
        /*000a*/ 	.short	(.L_539 - .L_538)
.L_538:
        /*000c*/ 	.word	0x00000000
        /*0010*/ 	.short	0x000f
        /*0012*/ 	.short	0x0068
        /*0014*/ 	.byte	0x00, 0xf0, 0x21, 0x00


	//----- nvinfo : EIATTR_KPARAM_INFO
	.align		4
.L_539:
        /*0018*/ 	.byte	0x04, 0x17
        /*001a*/ 	.short	(.L_541 - .L_540)
.L_540:
        /*001c*/ 	.word	0x00000000
        /*0020*/ 	.short	0x000e
        /*0022*/ 	.short	0x0064
        /*0024*/ 	.byte	0x00, 0xf0, 0x05, 0x00


	//----- nvinfo : EIATTR_KPARAM_INFO
	.align		4
.L_541:
        /*0028*/ 	.byte	0x04, 0x17
        /*002a*/ 	.short	(.L_543 - .L_542)
.L_542:
        /*002c*/ 	.word	0x00000000
        /*0030*/ 	.short	0x000d
        /*0032*/ 	.short	0x0060
        /*0034*/ 	.byte	0x00, 0xf0, 0x11, 0x00


	//----- nvinfo : EIATTR_KPARAM_INFO
	.align		4
.L_543:
        /*0038*/ 	.byte	0x04, 0x17
        /*003a*/ 	.short	(.L_545 - .L_544)
.L_544:
        /*003c*/ 	.word	0x00000000
        /*0040*/ 	.short	0x000c
        /*0042*/ 	.short	0x005c
        /*0044*/ 	.byte	0x00, 0xf0, 0x11, 0x00


	//----- nvinfo : EIATTR_KPARAM_INFO
	.align		4
.L_545:
        /*0048*/ 	.byte	0x04, 0x17
        /*004a*/ 	.short	(.L_547 - .L_546)
.L_546:
        /*004c*/ 	.word	0x00000000
        /*0050*/ 	.short	0x000b
        /*0052*/ 	.short	0x0058
        /*0054*/ 	.byte	0x00, 0xf0, 0x11, 0x00


	//----- nvinfo : EIATTR_KPARAM_INFO
	.align		4
.L_547:
        /*0058*/ 	.byte	0x04, 0x17
        /*005a*/ 	.short	(.L_549 - .L_548)
.L_548:
        /*005c*/ 	.word	0x00000000
        /*0060*/ 	.short	0x000a
        /*0062*/ 	.short	0x0050
        /*0064*/ 	.byte	0x00, 0xf0, 0x21, 0x00


	//----- nvinfo : EIATTR_KPARAM_INFO
	.align		4
.L_549:
        /*0068*/ 	.byte	0x04, 0x17
        /*006a*/ 	.short	(.L_551 - .L_550)
.L_550:
        /*006c*/ 	.word	0x00000000
        /*0070*/ 	.short	0x0009
        /*0072*/ 	.short	0x0048
        /*0074*/ 	.byte	0x00, 0xf0, 0x21, 0x00


	//----- nvinfo : EIATTR_KPARAM_INFO
	.align		4
.L_551:
        /*0078*/ 	.byte	0x04, 0x17
        /*007a*/ 	.short	(.L_553 - .L_552)
.L_552:
        /*007c*/ 	.word	0x00000000
        /*0080*/ 	.short	0x0008
        /*0082*/ 	.short	0x0040
        /*0084*/ 	.byte	0x00, 0xf0, 0x21, 0x00


	//----- nvinfo : EIATTR_KPARAM_INFO
	.align		4
.L_553:
        /*0088*/ 	.byte	0x04, 0x17
        /*008a*/ 	.short	(.L_555 - .L_554)
.L_554:
        /*008c*/ 	.word	0x00000000
        /*0090*/ 	.short	0x0007
        /*0092*/ 	.short	0x0038
        /*0094*/ 	.byte	0x00, 0xf0, 0x21, 0x00


	//----- nvinfo : EIATTR_KPARAM_INFO
	.align		4
.L_555:
        /*0098*/ 	.byte	0x04, 0x17
        /*009a*/ 	.short	(.L_557 - .L_556)
.L_556:
        /*009c*/ 	.word	0x00000000
        /*00a0*/ 	.short	0x0006
        /*00a2*/ 	.short	0x0030
        /*00a4*/ 	.byte	0x00, 0xf0, 0x21, 0x00


	//----- nvinfo : EIATTR_KPARAM_INFO
	.align		4
.L_557:
        /*00a8*/ 	.byte	0x04, 0x17
        /*00aa*/ 	.short	(.L_559 - .L_558)
.L_558:
        /*00ac*/ 	.word	0x00000000
        /*00b0*/ 	.short	0x0005
        /*00b2*/ 	.short	0x0028
        /*00b4*/ 	.byte	0x00, 0xf0, 0x21, 0x00


	//----- nvinfo : EIATTR_KPARAM_INFO
	.align		4
.L_559:
        /*00b8*/ 	.byte	0x04, 0x17
        /*00ba*/ 	.short	(.L_561 - .L_560)
.L_560:
        /*00bc*/ 	.word	0x00000000
        /*00c0*/ 	.short	0x0004
        /*00c2*/ 	.short	0x0020
        /*00c4*/ 	.byte	0x00, 0xf0, 0x21, 0x00


	//----- nvinfo : EIATTR_KPARAM_INFO
	.align		4
.L_561:
        /*00c8*/ 	.byte	0x04, 0x17
        /*00ca*/ 	.short	(.L_563 - .L_562)
.L_562:
        /*00cc*/ 	.word	0x00000000
        /*00d0*/ 	.short	0x0003
        /*00d2*/ 	.short	0x0018
        /*00d4*/ 	.byte	0x00, 0xf0, 0x21, 0x00


	//----- nvinfo : EIATTR_KPARAM_INFO
	.align		4
.L_563:
        /*00d8*/ 	.byte	0x04, 0x17
        /*00da*/ 	.short	(.L_565 - .L_564)
.L_564:
        /*00dc*/ 	.word	0x00000000
        /*00e0*/ 	.short	0x0002
        /*00e2*/ 	.short	0x0010
        /*00e4*/ 	.byte	0x00, 0xf0, 0x21, 0x00


	//----- nvinfo : EIATTR_KPARAM_INFO
	.align		4
.L_565:
        /*00e8*/ 	.byte	0x04, 0x17
        /*00ea*/ 	.short	(.L_567 - .L_566)
.L_566:
        /*00ec*/ 	.word	0x00000000
        /*00f0*/ 	.short	0x0001
        /*00f2*/ 	.short	0x0008
        /*00f4*/ 	.byte	0x00, 0xf0, 0x21, 0x00


	//----- nvinfo : EIATTR_KPARAM_INFO
	.align		4
.L_567:
        /*00f8*/ 	.byte	0x04, 0x17
        /*00fa*/ 	.short	(.L_569 - .L_568)
.L_568:
        /*00fc*/ 	.word	0x00000000
        /*0100*/ 	.short	0x0000
        /*0102*/ 	.short	0x0000
        /*0104*/ 	.byte	0x00, 0xf0, 0x21, 0x00


	//----- nvinfo : EIATTR_SPARSE_MMA_MASK
	.align		4
.L_569:
        /*0108*/ 	.byte	0x03, 0x50
        /*010a*/ 	.short	0x0000


	//----- nvinfo : EIATTR_MAXREG_COUNT
	.align		4
        /*010c*/ 	.byte	0x03, 0x1b
        /*010e*/ 	.short	0x00ff


	//----- nvinfo : EIATTR_NUM_BARRIERS
	.align		4
        /*0110*/ 	.byte	0x02, 0x4c
        /*0112*/ 	.byte	0x01
	.zero		1


	//----- nvinfo : EIATTR_MERCURY_ISA_VERSION
	.align		4
        /*0114*/ 	.byte	0x03, 0x5f
        /*0116*/ 	.short	0x0101


	//----- nvinfo : EIATTR_INT_WARP_WIDE_INSTR_OFFSETS
	.align		4
        /*0118*/ 	.byte	0x04, 0x31
        /*011a*/ 	.short	(.L_571 - .L_570)


	//   ....[0]....
.L_570:
        /*011c*/ 	.word	0x000022c0


	//   ....[1]....
        /*0120*/ 	.word	0x000022d0


	//   ....[2]....
        /*0124*/ 	.word	0x000022e0


	//   ....[3]....
        /*0128*/ 	.word	0x00002ee0


	//   ....[4]....
        /*012c*/ 	.word	0x00002ef0


	//   ....[5]....
        /*0130*/ 	.word	0x00002f00


	//   ....[6]....
        /*0134*/ 	.word	0x00003bb0


	//   ....[7]....
        /*0138*/ 	.word	0x00003bc0


	//   ....[8]....
        /*013c*/ 	.word	0x00003bd0


	//   ....[9]....
        /*0140*/ 	.word	0x00004880


	//   ....[10]....
        /*0144*/ 	.word	0x00004890


	//   ....[11]....
        /*0148*/ 	.word	0x000048a0


	//   ....[12]....
        /*014c*/ 	.word	0x00005550


	//   ....[13]....
        /*0150*/ 	.word	0x00005560


	//   ....[14]....
        /*0154*/ 	.word	0x00005570


	//   ....[15]....
        /*0158*/ 	.word	0x00006160


	//   ....[16]....
        /*015c*/ 	.word	0x00006170


	//   ....[17]....
        /*0160*/ 	.word	0x00006180


	//   ....[18]....
        /*0164*/ 	.word	0x00006e20


	//   ....[19]....
        /*0168*/ 	.word	0x00006e30


	//   ....[20]....
        /*016c*/ 	.word	0x00006e40


	//   ....[21]....
        /*0170*/ 	.word	0x00007ae0


	//   ....[22]....
        /*0174*/ 	.word	0x00007af0


	//   ....[23]....
        /*0178*/ 	.word	0x00007b00


	//   ....[24]....
        /*017c*/ 	.word	0x00008d70


	//   ....[25]....
        /*0180*/ 	.word	0x00008d80


	//   ....[26]....
        /*0184*/ 	.word	0x00008d90


	//   ....[27]....
        /*0188*/ 	.word	0x000098c0


	//   ....[28]....
        /*018c*/ 	.word	0x000098d0


	//   ....[29]....
        /*0190*/ 	.word	0x000098e0


	//   ....[30]....
        /*0194*/ 	.word	0x0000a4f0


	//   ....[31]....
        /*0198*/ 	.word	0x0000a500


	//   ....[32]....
        /*019c*/ 	.word	0x0000a510


	//   ....[33]....
        /*01a0*/ 	.word	0x0000b030


	//   ....[34]....
        /*01a4*/ 	.word	0x0000b040


	//   ....[35]....
        /*01a8*/ 	.word	0x0000b050


	//   ....[36]....
        /*01ac*/ 	.word	0x0000c040


	//   ....[37]....
        /*01b0*/ 	.word	0x0000c050


	//   ....[38]....
        /*01b4*/ 	.word	0x0000c060


	//   ....[39]....
        /*01b8*/ 	.word	0x0000cb90


	//   ....[40]....
        /*01bc*/ 	.word	0x0000cba0


	//   ....[41]....
        /*01c0*/ 	.word	0x0000cbb0


	//   ....[42]....
        /*01c4*/ 	.word	0x0000d7e0


	//   ....[43]....
        /*01c8*/ 	.word	0x0000d7f0


	//   ....[44]....
        /*01cc*/ 	.word	0x0000d800


	//   ....[45]....
        /*01d0*/ 	.word	0x0000e320


	//   ....[46]....
        /*01d4*/ 	.word	0x0000e330


	//   ....[47]....
        /*01d8*/ 	.word	0x0000e340


	//----- nvinfo : EIATTR_COOP_GROUP_MASK_REGIDS
	.align		4
.L_571:
        /*01dc*/ 	.byte	0x04, 0x29
        /*01de*/ 	.short	(.L_573 - .L_572)


	//   ....[0]....
.L_572:
        /*01e0*/ 	.word	0x0500001e


	//   ....[1]....
        /*01e4*/ 	.word	0x0500001e


	//   ....[2]....
        /*01e8*/ 	.word	0x0500001e


	//   ....[3]....
        /*01ec*/ 	.word	0x0500001e


	//   ....[4]....
        /*01f0*/ 	.word	0x0500001e


	//   ....[5]....
        /*01f4*/ 	.word	0x0500001e


	//   ....[6]....
        /*01f8*/ 	.word	0x0500001e


	//   ....[7]....
        /*01fc*/ 	.word	0x0500001e


	//   ....[8]....
        /*0200*/ 	.word	0x0500001e


	//   ....[9]....
        /*0204*/ 	.word	0x0500001e


	//   ....[10]....
        /*0208*/ 	.word	0x0500001e


	//   ....[11]....
        /*020c*/ 	.word	0x0500001e


	//   ....[12]....
        /*0210*/ 	.word	0x0500001e


	//   ....[13]....
        /*0214*/ 	.word	0x0500001e


	//   ....[14]....
        /*0218*/ 	.word	0x0500001e


	//   ....[15]....
        /*021c*/ 	.word	0x0500001e


	//   ....[16]....
        /*0220*/ 	.word	0x0500001e


	//   ....[17]....
        /*0224*/ 	.word	0x0500001e


	//   ....[18]....
        /*0228*/ 	.word	0x0500001e


	//   ....[19]....
        /*022c*/ 	.word	0x0500001e


	//   ....[20]....
        /*0230*/ 	.word	0x0500001e


	//   ....[21]....
        /*0234*/ 	.word	0x0500001e


	//   ....[22]....
        /*0238*/ 	.word	0x0500001e


	//   ....[23]....
        /*023c*/ 	.word	0x0500001e


	//   ....[24]....
        /*0240*/ 	.word	0x0500001e


	//   ....[25]....
        /*0244*/ 	.word	0x0500001e


	//   ....[26]....
        /*0248*/ 	.word	0x0500001e


	//   ....[27]....
        /*024c*/ 	.word	0x0500001e


	//   ....[28]....
        /*0250*/ 	.word	0x0500001e


	//   ....[29]....
        /*0254*/ 	.word	0x0500001e


	//   ....[30]....
        /*0258*/ 	.word	0x0500001e


	//   ....[31]....
        /*025c*/ 	.word	0x0500001e


	//   ....[32]....
        /*0260*/ 	.word	0x05000035


	//   ....[33]....
        /*0264*/ 	.word	0x05000035


	//   ....[34]....
        /*0268*/ 	.word	0x05000035


	//   ....[35]....
        /*026c*/ 	.word	0x05000035


	//   ....[36]....
        /*0270*/ 	.word	0x05000035


	//   ....[37]....
        /*0274*/ 	.word	0x05000035


	//   ....[38]....
        /*0278*/ 	.word	0x05000035


	//   ....[39]....
        /*027c*/ 	.word	0x05000035


	//   ....[40]....
        /*0280*/ 	.word	0x05000035


	//   ....[41]....
        /*0284*/ 	.word	0x05000035


	//   ....[42]....
        /*0288*/ 	.word	0x05000035


	//   ....[43]....
        /*028c*/ 	.word	0x05000035


	//   ....[44]....
        /*0290*/ 	.word	0x05000035


	//   ....[45]....
        /*0294*/ 	.word	0x05000035


	//   ....[46]....
        /*0298*/ 	.word	0x05000035


	//   ....[47]....
        /*029c*/ 	.word	0x05000035


	//   ....[48]....
        /*02a0*/ 	.word	0x05000035


	//   ....[49]....
        /*02a4*/ 	.word	0x05000035


	//   ....[50]....
        /*02a8*/ 	.word	0x05000035


	//   ....[51]....
        /*02ac*/ 	.word	0x05000035


	//   ....[52]....
        /*02b0*/ 	.word	0x05000035


	//   ....[53]....
        /*02b4*/ 	.word	0x05000035


	//   ....[54]....
        /*02b8*/ 	.word	0x05000035


	//   ....[55]....
        /*02bc*/ 	.word	0x05000035


	//   ....[56]....
        /*02c0*/ 	.word	0x05000035


	//   ....[57]....
        /*02c4*/ 	.word	0x05000035


	//   ....[58]....
        /*02c8*/ 	.word	0x05000035


	//   ....[59]....
        /*02cc*/ 	.word	0x05000035


	//   ....[60]....
        /*02d0*/ 	.word	0x05000035


	//   ....[61]....
        /*02d4*/ 	.word	0x05000035


	//   ....[62]....
        /*02d8*/ 	.word	0x05000035


	//   ....[63]....
        /*02dc*/ 	.word	0x05000035


	//   ....[64]....
        /*02e0*/ 	.word	0xffffffff


	//   ....[65]....
        /*02e4*/ 	.word	0xffffffff


	//   ....[66]....
        /*02e8*/ 	.word	0xffffffff


	//   ....[67]....
        /*02ec*/ 	.word	0xffffffff


	//   ....[68]....
        /*02f0*/ 	.word	0xffffffff


	//   ....[69]....
        /*02f4*/ 	.word	0xffffffff


	//   ....[70]....
        /*02f8*/ 	.word	0xffffffff


	//   ....[71]....
        /*02fc*/ 	.word	0xffffffff


	//   ....[72]....
        /*0300*/ 	.word	0xffffffff


	//   ....[73]....
        /*0304*/ 	.word	0xffffffff


	//   ....[74]....
        /*0308*/ 	.word	0xffffffff


	//   ....[75]....
        /*030c*/ 	.word	0xffffffff


	//   ....[76]....
        /*0310*/ 	.word	0xffffffff


	//   ....[77]....
        /*0314*/ 	.word	0xffffffff


	//   ....[78]....
        /*0318*/ 	.word	0xffffffff


	//   ....[79]....
        /*031c*/ 	.word	0xffffffff


	//   ....[80]....
        /*0320*/ 	.word	0xffffffff


	//   ....[81]....
        /*0324*/ 	.word	0xffffffff


	//   ....[82]....
        /*0328*/ 	.word	0xffffffff


	//   ....[83]....
        /*032c*/ 	.word	0xffffffff


	//   ....[84]....
        /*0330*/ 	.word	0xffffffff


	//   ....[85]....
        /*0334*/ 	.word	0xffffffff


	//   ....[86]....
        /*0338*/ 	.word	0xffffffff


	//   ....[87]....
        /*033c*/ 	.word	0xffffffff


	//   ....[88]....
        /*0340*/ 	.word	0xffffffff


	//   ....[89]....
        /*0344*/ 	.word	0xffffffff


	//   ....[90]....
        /*0348*/ 	.word	0xffffffff


	//   ....[91]....
        /*034c*/ 	.word	0xffffffff


	//   ....[92]....
        /*0350*/ 	.word	0xffffffff


	//   ....[93]....
        /*0354*/ 	.word	0xffffffff


	//   ....[94]....
        /*0358*/ 	.word	0xffffffff


	//   ....[95]....
        /*035c*/ 	.word	0xffffffff


	//   ....[96]....
        /*0360*/ 	.word	0xffffffff


	//   ....[97]....
        /*0364*/ 	.word	0xffffffff


	//   ....[98]....
        /*0368*/ 	.word	0xffffffff


	//   ....[99]....
        /*036c*/ 	.word	0xffffffff


	//   ....[100]....
        /*0370*/ 	.word	0xffffffff


	//   ....[101]....
        /*0374*/ 	.word	0xffffffff


	//   ....[102]....
        /*0378*/ 	.word	0xffffffff


	//   ....[103]....
        /*037c*/ 	.word	0xffffffff


	//   ....[104]....
        /*0380*/ 	.word	0xffffffff


	//   ....[105]....
        /*0384*/ 	.word	0xffffffff


	//   ....[106]....
        /*0388*/ 	.word	0xffffffff


	//   ....[107]....
        /*038c*/ 	.word	0xffffffff


	//   ....[108]....
        /*0390*/ 	.word	0xffffffff


	//   ....[109]....
        /*0394*/ 	.word	0xffffffff


	//   ....[110]....
        /*0398*/ 	.word	0xffffffff


	//   ....[111]....
        /*039c*/ 	.word	0xffffffff


	//   ....[112]....
        /*03a0*/ 	.word	0xffffffff


	//   ....[113]....
        /*03a4*/ 	.word	0xffffffff


	//   ....[114]....
        /*03a8*/ 	.word	0xffffffff


	//   ....[115]....
        /*03ac*/ 	.word	0xffffffff


	//   ....[116]....
        /*03b0*/ 	.word	0xffffffff


	//   ....[117]....
        /*03b4*/ 	.word	0xffffffff


	//   ....[118]....
        /*03b8*/ 	.word	0xffffffff


	//   ....[119]....
        /*03bc*/ 	.word	0xffffffff


	//   ....[120]....
        /*03c0*/ 	.word	0xffffffff


	//   ....[121]....
        /*03c4*/ 	.word	0xffffffff


	//   ....[122]....
        /*03c8*/ 	.word	0xffffffff


	//   ....[123]....
        /*03cc*/ 	.word	0xffffffff


	//   ....[124]....
        /*03d0*/ 	.word	0xffffffff


	//   ....[125]....
        /*03d4*/ 	.word	0xffffffff


	//   ....[126]....
        /*03d8*/ 	.word	0xffffffff


	//   ....[127]....
        /*03dc*/ 	.word	0xffffffff


	//   ....[128]....
        /*03e0*/ 	.word	0xffffffff


	//   ....[129]....
        /*03e4*/ 	.word	0xffffffff


	//   ....[130]....
        /*03e8*/ 	.word	0xffffffff


	//   ....[131]....
        /*03ec*/ 	.word	0xffffffff


	//   ....[132]....
        /*03f0*/ 	.word	0xffffffff


	//   ....[133]....
        /*03f4*/ 	.word	0xffffffff


	//   ....[134]....
        /*03f8*/ 	.word	0xffffffff


	//   ....[135]....
        /*03fc*/ 	.word	0xffffffff


	//   ....[136]....
        /*0400*/ 	.word	0xffffffff


	//   ....[137]....
        /*0404*/ 	.word	0xffffffff


	//   ....[138]....
        /*0408*/ 	.word	0xffffffff


	//   ....[139]....
        /*040c*/ 	.word	0xffffffff


	//   ....[140]....
        /*0410*/ 	.word	0xffffffff


	//   ....[141]....
        /*0414*/ 	.word	0xffffffff


	//   ....[142]....
        /*0418*/ 	.word	0xffffffff


	//   ....[143]....
        /*041c*/ 	.word	0xffffffff


	//   ....[144]....
        /*0420*/ 	.word	0xffffffff


	//   ....[145]....
        /*0424*/ 	.word	0xffffffff


	//   ....[146]....
        /*0428*/ 	.word	0xffffffff


	//   ....[147]....
        /*042c*/ 	.word	0xffffffff


	//   ....[148]....
        /*0430*/ 	.word	0xffffffff


	//   ....[149]....
        /*0434*/ 	.word	0xffffffff


	//   ....[150]....
        /*0438*/ 	.word	0xffffffff


	//   ....[151]....
        /*043c*/ 	.word	0xffffffff


	//   ....[152]....
        /*0440*/ 	.word	0xffffffff


	//   ....[153]....
        /*0444*/ 	.word	0xffffffff


	//   ....[154]....
        /*0448*/ 	.word	0xffffffff


	//   ....[155]....
        /*044c*/ 	.word	0xffffffff


	//   ....[156]....
        /*0450*/ 	.word	0xffffffff


	//   ....[157]....
        /*0454*/ 	.word	0xffffffff


	//   ....[158]....
        /*0458*/ 	.word	0xffffffff


	//   ....[159]....
        /*045c*/ 	.word	0xffffffff


	//   ....[160]....
        /*0460*/ 	.word	0xffffffff


	//   ....[161]....
        /*0464*/ 	.word	0xffffffff


	//   ....[162]....
        /*0468*/ 	.word	0xffffffff


	//   ....[163]....
        /*046c*/ 	.word	0xffffffff


	//   ....[164]....
        /*0470*/ 	.word	0xffffffff


	//   ....[165]....
        /*0474*/ 	.word	0xffffffff


	//   ....[166]....
        /*0478*/ 	.word	0xffffffff


	//   ....[167]....
        /*047c*/ 	.word	0xffffffff


	//   ....[168]....
        /*0480*/ 	.word	0xffffffff


	//   ....[169]....
        /*0484*/ 	.word	0xffffffff


	//   ....[170]....
        /*0488*/ 	.word	0xffffffff


	//   ....[171]....
        /*048c*/ 	.word	0xffffffff


	//   ....[172]....
        /*0490*/ 	.word	0xffffffff


	//   ....[173]....
        /*0494*/ 	.word	0xffffffff


	//   ....[174]....
        /*0498*/ 	.word	0xffffffff


	//   ....[175]....
        /*049c*/ 	.word	0xffffffff


	//   ....[176]....
        /*04a0*/ 	.word	0xffffffff


	//   ....[177]....
        /*04a4*/ 	.word	0xffffffff


	//   ....[178]....
        /*04a8*/ 	.word	0xffffffff


	//   ....[179]....
        /*04ac*/ 	.word	0xffffffff


	//   ....[180]....
        /*04b0*/ 	.word	0xffffffff


	//   ....[181]....
        /*04b4*/ 	.word	0xffffffff


	//   ....[182]....
        /*04b8*/ 	.word	0xffffffff


	//   ....[183]....
        /*04bc*/ 	.word	0xffffffff


	//   ....[184]....
        /*04c0*/ 	.word	0xffffffff


	//   ....[185]....
        /*04c4*/ 	.word	0xffffffff


	//   ....[186]....
        /*04c8*/ 	.word	0xffffffff


	//   ....[187]....
        /*04cc*/ 	.word	0xffffffff


	//   ....[188]....
        /*04d0*/ 	.word	0xffffffff


	//   ....[189]....
        /*04d4*/ 	.word	0xffffffff


	//   ....[190]....
        /*04d8*/ 	.word	0xffffffff


	//   ....[191]....
        /*04dc*/ 	.word	0xffffffff


	//   ....[192]....
        /*04e0*/ 	.word	0xffffffff


	//   ....[193]....
        /*04e4*/ 	.word	0xffffffff


	//   ....[194]....
        /*04e8*/ 	.word	0xffffffff


	//   ....[195]....
        /*04ec*/ 	.word	0xffffffff


	//   ....[196]....
        /*04f0*/ 	.word	0xffffffff


	//   ....[197]....
        /*04f4*/ 	.word	0xffffffff


	//   ....[198]....
        /*04f8*/ 	.word	0xffffffff


	//   ....[199]....
        /*04fc*/ 	.word	0xffffffff


	//   ....[200]....
        /*0500*/ 	.word	0xffffffff


	//   ....[201]....
        /*0504*/ 	.word	0xffffffff


	//   ....[202]....
        /*0508*/ 	.word	0xffffffff


	//   ....[203]....
        /*050c*/ 	.word	0xffffffff


	//   ....[204]....
        /*0510*/ 	.word	0xffffffff


	//   ....[205]....
        /*0514*/ 	.word	0xffffffff


	//   ....[206]....
        /*0518*/ 	.word	0xffffffff


	//   ....[207]....
        /*051c*/ 	.word	0xffffffff


	//   ....[208]....
        /*0520*/ 	.word	0xffffffff


	//   ....[209]....
        /*0524*/ 	.word	0xffffffff


	//   ....[210]....
        /*0528*/ 	.word	0xffffffff


	//   ....[211]....
        /*052c*/ 	.word	0xffffffff


	//   ....[212]....
        /*0530*/ 	.word	0xffffffff


	//   ....[213]....
        /*0534*/ 	.word	0xffffffff


	//   ....[214]....
        /*0538*/ 	.word	0xffffffff


	//   ....[215]....
        /*053c*/ 	.word	0xffffffff


	//   ....[216]....
        /*0540*/ 	.word	0xffffffff


	//   ....[217]....
        /*0544*/ 	.word	0xffffffff


	//   ....[218]....
        /*0548*/ 	.word	0xffffffff


	//   ....[219]....
        /*054c*/ 	.word	0xffffffff


	//   ....[220]....
        /*0550*/ 	.word	0xffffffff


	//   ....[221]....
        /*0554*/ 	.word	0xffffffff


	//   ....[222]....
        /*0558*/ 	.word	0xffffffff


	//   ....[223]....
        /*055c*/ 	.word	0xffffffff


	//   ....[224]....
        /*0560*/ 	.word	0xffffffff


	//   ....[225]....
        /*0564*/ 	.word	0xffffffff


	//   ....[226]....
        /*0568*/ 	.word	0xffffffff


	//   ....[227]....
        /*056c*/ 	.word	0xffffffff


	//   ....[228]....
        /*0570*/ 	.word	0xffffffff


	//   ....[229]....
        /*0574*/ 	.word	0xffffffff


	//   ....[230]....
        /*0578*/ 	.word	0xffffffff


	//   ....[231]....
        /*057c*/ 	.word	0xffffffff


	//   ....[232]....
        /*0580*/ 	.word	0xffffffff


	//   ....[233]....
        /*0584*/ 	.word	0xffffffff


	//   ....[234]....
        /*0588*/ 	.word	0xffffffff


	//   ....[235]....
        /*058c*/ 	.word	0xffffffff


	//   ....[236]....
        /*0590*/ 	.word	0xffffffff


	//   ....[237]....
        /*0594*/ 	.word	0xffffffff


	//   ....[238]....
        /*0598*/ 	.word	0xffffffff


	//   ....[239]....
        /*059c*/ 	.word	0xffffffff


	//   ....[240]....
        /*05a0*/ 	.word	0xffffffff


	//   ....[241]....
        /*05a4*/ 	.word	0xffffffff


	//   ....[242]....
        /*05a8*/ 	.word	0xffffffff


	//   ....[243]....
        /*05ac*/ 	.word	0xffffffff


	//   ....[244]....
        /*05b0*/ 	.word	0xffffffff


	//   ....[245]....
        /*05b4*/ 	.word	0xffffffff


	//   ....[246]....
        /*05b8*/ 	.word	0xffffffff


	//   ....[247]....
        /*05bc*/ 	.word	0xffffffff


	//   ....[248]....
        /*05c0*/ 	.word	0xffffffff


	//   ....[249]....
        /*05c4*/ 	.word	0xffffffff


	//   ....[250]....
        /*05c8*/ 	.word	0xffffffff


	//   ....[251]....
        /*05cc*/ 	.word	0xffffffff


	//   ....[252]....
        /*05d0*/ 	.word	0xffffffff


	//   ....[253]....
        /*05d4*/ 	.word	0xffffffff


	//   ....[254]....
        /*05d8*/ 	.word	0xffffffff


	//   ....[255]....
        /*05dc*/ 	.word	0xffffffff


	//   ....[0]....
        /*05e0*/ 	.word	0x05000005


	//   ....[1]....
        /*05e4*/ 	.word	0x05000005


	//   ....[2]....
        /*05e8*/ 	.word	0x05000005


	//   ....[3]....
        /*05ec*/ 	.word	0x05000005


	//   ....[4]....
        /*05f0*/ 	.word	0x05000005


	//   ....[5]....
        /*05f4*/ 	.word	0x05000005


	//   ....[6]....
        /*05f8*/ 	.word	0x05000005


	//   ....[7]....
        /*05fc*/ 	.word	0x05000005


	//   ....[8]....
        /*0600*/ 	.word	0x05000005


	//   ....[9]....
        /*0604*/ 	.word	0x05000005


	//   ....[10]....
        /*0608*/ 	.word	0x05000005


	//   ....[11]....
        /*060c*/ 	.word	0x05000005


	//   ....[12]....
        /*0610*/ 	.word	0x05000005


	//   ....[13]....
        /*0614*/ 	.word	0x05000005


	//   ....[14]....
        /*0618*/ 	.word	0x05000005


	//   ....[15]....
        /*061c*/ 	.word	0x05000005


	//   ....[16]....
        /*0620*/ 	.word	0x05000005


	//   ....[17]....
        /*0624*/ 	.word	0x05000005


	//   ....[18]....
        /*0628*/ 	.word	0x05000005


	//   ....[19]....
        /*062c*/ 	.word	0x05000005


	//   ....[20]....
        /*0630*/ 	.word	0x05000005


	//   ....[21]....
        /*0634*/ 	.word	0x05000005


	//   ....[22]....
        /*0638*/ 	.word	0x05000005


	//   ....[23]....
        /*063c*/ 	.word	0x05000005


	//   ....[24]....
        /*0640*/ 	.word	0x05000005


	//   ....[25]....
        /*0644*/ 	.word	0x05000005


	//   ....[26]....
        /*0648*/ 	.word	0x05000005


	//   ....[27]....
        /*064c*/ 	.word	0x05000005


	//   ....[28]....
        /*0650*/ 	.word	0x05000005


	//   ....[29]....
        /*0654*/ 	.word	0x05000005


	//   ....[30]....
        /*0658*/ 	.word	0x05000005


	//   ....[31]....
        /*065c*/ 	.word	0x05000005


	//   ....[32]....
        /*0660*/ 	.word	0x05000005


	//   ....[33]....
        /*0664*/ 	.word	0x05000005


	//   ....[34]....
        /*0668*/ 	.word	0x05000005


	//   ....[35]....
        /*066c*/ 	.word	0x05000005


	//   ....[36]....
        /*0670*/ 	.word	0x05000005


	//   ....[37]....
        /*0674*/ 	.word	0x05000005


	//   ....[38]....
        /*0678*/ 	.word	0x05000005


	//   ....[39]....
        /*067c*/ 	.word	0x05000005


	//   ....[40]....
        /*0680*/ 	.word	0x05000005


	//   ....[41]....
        /*0684*/ 	.word	0x05000005


	//   ....[42]....
        /*0688*/ 	.word	0x05000005


	//   ....[43]....
        /*068c*/ 	.word	0x05000005


	//   ....[44]....
        /*0690*/ 	.word	0x05000005


	//   ....[45]....
        /*0694*/ 	.word	0x05000005


	//   ....[46]....
        /*0698*/ 	.word	0x05000005


	//   ....[47]....
        /*069c*/ 	.word	0x05000005


	//   ....[48]....
        /*06a0*/ 	.word	0x05000005


	//   ....[49]....
        /*06a4*/ 	.word	0x05000005


	//   ....[50]....
        /*06a8*/ 	.word	0x05000005


	//   ....[51]....
        /*06ac*/ 	.word	0x05000005


	//   ....[52]....
        /*06b0*/ 	.word	0x05000005


	//   ....[53]....
        /*06b4*/ 	.word	0x05000005


	//   ....[54]....
        /*06b8*/ 	.word	0x05000005


	//   ....[55]....
        /*06bc*/ 	.word	0x05000005


	//   ....[56]....
        /*06c0*/ 	.word	0x05000005


	//   ....[57]....
        /*06c4*/ 	.word	0x05000005


	//   ....[58]....
        /*06c8*/ 	.word	0x05000005


	//   ....[59]....
        /*06cc*/ 	.word	0x05000005


	//   ....[60]....
        /*06d0*/ 	.word	0x05000005


	//   ....[61]....
        /*06d4*/ 	.word	0x05000005


	//   ....[62]....
        /*06d8*/ 	.word	0x05000005


	//   ....[63]....
        /*06dc*/ 	.word	0x05000005


	//   ....[64]....
        /*06e0*/ 	.word	0x05000005


	//   ....[65]....
        /*06e4*/ 	.word	0x05000005


	//   ....[66]....
        /*06e8*/ 	.word	0x05000005


	//   ....[67]....
        /*06ec*/ 	.word	0x05000005


	//   ....[68]....
        /*06f0*/ 	.word	0x05000005


	//   ....[69]....
        /*06f4*/ 	.word	0x05000005


	//   ....[70]....
        /*06f8*/ 	.word	0x05000005


	//   ....[71]....
        /*06fc*/ 	.word	0x05000005


	//   ....[72]....
        /*0700*/ 	.word	0x05000005


	//   ....[73]....
        /*0704*/ 	.word	0x05000005


	//   ....[74]....
        /*0708*/ 	.word	0x05000005


	//   ....[75]....
        /*070c*/ 	.word	0x05000005


	//   ....[76]....
        /*0710*/ 	.word	0x05000005


	//   ....[77]....
        /*0714*/ 	.word	0x05000005


	//   ....[78]....
        /*0718*/ 	.word	0x05000005


	//   ....[79]....
        /*071c*/ 	.word	0x05000005


	//   ....[80]....
        /*0720*/ 	.word	0x05000005


	//   ....[81]....
        /*0724*/ 	.word	0x05000005


	//   ....[82]....
        /*0728*/ 	.word	0x05000005


	//   ....[83]....
        /*072c*/ 	.word	0x05000005


	//   ....[84]....
        /*0730*/ 	.word	0x05000005


	//   ....[85]....
        /*0734*/ 	.word	0x05000005


	//   ....[86]....
        /*0738*/ 	.word	0x05000005


	//   ....[87]....
        /*073c*/ 	.word	0x05000005


	//   ....[88]....
        /*0740*/ 	.word	0x05000005


	//   ....[89]....
        /*0744*/ 	.word	0x05000005


	//   ....[90]....
        /*0748*/ 	.word	0x05000005


	//   ....[91]....
        /*074c*/ 	.word	0x05000005


	//   ....[92]....
        /*0750*/ 	.word	0x05000005


	//   ....[93]....
        /*0754*/ 	.word	0x05000005


	//   ....[94]....
        /*0758*/ 	.word	0x05000005


	//   ....[95]....
        /*075c*/ 	.word	0x05000005


	//   ....[96]....
        /*0760*/ 	.word	0x05000005


	//   ....[97]....
        /*0764*/ 	.word	0x05000005


	//   ....[98]....
        /*0768*/ 	.word	0x05000005


	//   ....[99]....
        /*076c*/ 	.word	0x05000005


	//   ....[100]....
        /*0770*/ 	.word	0x05000005


	//   ....[101]....
        /*0774*/ 	.word	0x05000005


	//   ....[102]....
        /*0778*/ 	.word	0x05000005


	//   ....[103]....
        /*077c*/ 	.word	0x05000005


	//   ....[104]....
        /*0780*/ 	.word	0x05000005


	//   ....[105]....
        /*0784*/ 	.word	0x05000005


	//   ....[106]....
        /*0788*/ 	.word	0x05000005


	//   ....[107]....
        /*078c*/ 	.word	0x05000005


	//   ....[108]....
        /*0790*/ 	.word	0x05000005


	//   ....[109]....
        /*0794*/ 	.word	0x05000005


	//   ....[110]....
        /*0798*/ 	.word	0x05000005


	//   ....[111]....
        /*079c*/ 	.word	0x05000005


	//   ....[112]....
        /*07a0*/ 	.word	0x05000005


	//   ....[113]....
        /*07a4*/ 	.word	0x05000005


	//   ....[114]....
        /*07a8*/ 	.word	0x05000005


	//   ....[115]....
        /*07ac*/ 	.word	0x05000005


	//   ....[116]....
        /*07b0*/ 	.word	0x05000005


	//   ....[117]....
        /*07b4*/ 	.word	0x05000005


	//   ....[118]....
        /*07b8*/ 	.word	0x05000005


	//   ....[119]....
        /*07bc*/ 	.word	0x05000005


	//   ....[120]....
        /*07c0*/ 	.word	0x05000005


	//   ....[121]....
        /*07c4*/ 	.word	0x05000005


	//   ....[122]....
        /*07c8*/ 	.word	0x05000005


	//   ....[123]....
        /*07cc*/ 	.word	0x05000005


	//   ....[124]....
        /*07d0*/ 	.word	0x05000005


	//   ....[125]....
        /*07d4*/ 	.word	0x05000005


	//   ....[126]....
        /*07d8*/ 	.word	0x05000005


	//   ....[127]....
        /*07dc*/ 	.word	0x05000005


	//   ....[128]....
        /*07e0*/ 	.word	0x05000005


	//   ....[129]....
        /*07e4*/ 	.word	0x05000005


	//   ....[130]....
        /*07e8*/ 	.word	0x05000005


	//   ....[131]....
        /*07ec*/ 	.word	0x05000005


	//   ....[132]....
        /*07f0*/ 	.word	0x05000005


	//   ....[133]....
        /*07f4*/ 	.word	0x05000005


	//   ....[134]....
        /*07f8*/ 	.word	0x05000005


	//   ....[135]....
        /*07fc*/ 	.word	0x05000005


	//   ....[136]....
        /*0800*/ 	.word	0x05000005


	//   ....[137]....
        /*0804*/ 	.word	0x05000005


	//   ....[138]....
        /*0808*/ 	.word	0x05000005


	//   ....[139]....
        /*080c*/ 	.word	0x05000005


	//   ....[140]....
        /*0810*/ 	.word	0x05000005


	//   ....[141]....
        /*0814*/ 	.word	0x05000005


	//   ....[142]....
        /*0818*/ 	.word	0x05000005


	//   ....[143]....
        /*081c*/ 	.word	0x05000005


	//   ....[144]....
        /*0820*/ 	.word	0x05000005


	//   ....[145]....
        /*0824*/ 	.word	0x05000005


	//   ....[146]....
        /*0828*/ 	.word	0x05000005


	//   ....[147]....
        /*082c*/ 	.word	0x05000005


	//   ....[148]....
        /*0830*/ 	.word	0x05000005


	//   ....[149]....
        /*0834*/ 	.word	0x05000005


	//   ....[150]....
        /*0838*/ 	.word	0x05000005


	//   ....[151]....
        /*083c*/ 	.word	0x05000005


	//   ....[152]....
        /*0840*/ 	.word	0x05000005


	//   ....[153]....
        /*0844*/ 	.word	0x05000005


	//   ....[154]....
        /*0848*/ 	.word	0x05000005


	//   ....[155]....
        /*084c*/ 	.word	0x05000005


	//   ....[156]....
        /*0850*/ 	.word	0x05000005


	//   ....[157]....
        /*0854*/ 	.word	0x05000005


	//   ....[158]....
        /*0858*/ 	.word	0x05000005


	//   ....[159]....
        /*085c*/ 	.word	0x05000005


	//   ....[160]....
        /*0860*/ 	.word	0x05000005


	//   ....[161]....
        /*0864*/ 	.word	0x05000005


	//   ....[162]....
        /*0868*/ 	.word	0x05000005


	//   ....[163]....
        /*086c*/ 	.word	0x05000005


	//   ....[164]....
        /*0870*/ 	.word	0x05000005


	//   ....[165]....
        /*0874*/ 	.word	0x05000005


	//   ....[166]....
        /*0878*/ 	.word	0x05000005


	//   ....[167]....
        /*087c*/ 	.word	0x05000005


	//   ....[168]....
        /*0880*/ 	.word	0x05000005


	//   ....[169]....
        /*0884*/ 	.word	0x05000005


	//   ....[170]....
        /*0888*/ 	.word	0x05000005


	//   ....[171]....
        /*088c*/ 	.word	0x05000005


	//   ....[172]....
        /*0890*/ 	.word	0x05000005


	//   ....[173]....
        /*0894*/ 	.word	0x05000005


	//   ....[174]....
        /*0898*/ 	.word	0x05000005


	//   ....[175]....
        /*089c*/ 	.word	0x05000005


	//   ....[176]....
        /*08a0*/ 	.word	0x05000005


	//   ....[177]....
        /*08a4*/ 	.word	0x05000005


	//   ....[178]....
        /*08a8*/ 	.word	0x05000005


	//   ....[179]....
        /*08ac*/ 	.word	0x05000005


	//   ....[180]....
        /*08b0*/ 	.word	0x05000005


	//   ....[181]....
        /*08b4*/ 	.word	0x05000005


	//   ....[182]....
        /*08b8*/ 	.word	0x05000005


	//   ....[183]....
        /*08bc*/ 	.word	0x05000005


	//   ....[184]....
        /*08c0*/ 	.word	0x05000005


	//   ....[185]....
        /*08c4*/ 	.word	0x05000005


	//   ....[186]....
        /*08c8*/ 	.word	0x05000005


	//   ....[187]....
        /*08cc*/ 	.word	0x05000005


	//   ....[188]....
        /*08d0*/ 	.word	0x05000005


	//   ....[189]....
        /*08d4*/ 	.word	0x05000005


	//   ....[190]....
        /*08d8*/ 	.word	0x05000005


	//   ....[191]....
        /*08dc*/ 	.word	0x05000005


	//   ....[192]....
        /*08e0*/ 	.word	0x05000005


	//   ....[193]....
        /*08e4*/ 	.word	0x05000005


	//   ....[194]....
        /*08e8*/ 	.word	0x05000005


	//   ....[195]....
        /*08ec*/ 	.word	0x05000005


	//   ....[196]....
        /*08f0*/ 	.word	0x05000005


	//   ....[197]....
        /*08f4*/ 	.word	0x05000005


	//   ....[198]....
        /*08f8*/ 	.word	0x05000005


	//   ....[199]....
        /*08fc*/ 	.word	0x05000005


	//   ....[200]....
        /*0900*/ 	.word	0x05000005


	//   ....[201]....
        /*0904*/ 	.word	0x05000005


	//   ....[202]....
        /*0908*/ 	.word	0x05000005


	//   ....[203]....
        /*090c*/ 	.word	0x05000005


	//   ....[204]....
        /*0910*/ 	.word	0x05000005


	//   ....[205]....
        /*0914*/ 	.word	0x05000005


	//   ....[206]....
        /*0918*/ 	.word	0x05000005


	//   ....[207]....
        /*091c*/ 	.word	0x05000005


	//   ....[208]....
        /*0920*/ 	.word	0x05000005


	//   ....[209]....
        /*0924*/ 	.word	0x05000005


	//   ....[210]....
        /*0928*/ 	.word	0x05000005


	//   ....[211]....
        /*092c*/ 	.word	0x05000005


	//   ....[212]....
        /*0930*/ 	.word	0x05000005


	//   ....[213]....
        /*0934*/ 	.word	0x05000005


	//   ....[214]....
        /*0938*/ 	.word	0x05000005


	//   ....[215]....
        /*093c*/ 	.word	0x05000005


	//   ....[216]....
        /*0940*/ 	.word	0x05000005


	//   ....[217]....
        /*0944*/ 	.word	0x05000005


	//   ....[218]....
        /*0948*/ 	.word	0x05000005


	//   ....[219]....
        /*094c*/ 	.word	0x05000005


	//   ....[220]....
        /*0950*/ 	.word	0x05000005


	//   ....[221]....
        /*0954*/ 	.word	0x05000005


	//   ....[222]....
        /*0958*/ 	.word	0x05000005


	//   ....[223]....
        /*095c*/ 	.word	0x05000005


	//   ....[224]....
        /*0960*/ 	.word	0x05000005


	//   ....[225]....
        /*0964*/ 	.word	0x05000005


	//   ....[226]....
        /*0968*/ 	.word	0x05000005


	//   ....[227]....
        /*096c*/ 	.word	0x05000005


	//   ....[228]....
        /*0970*/ 	.word	0x05000005


	//   ....[229]....
        /*0974*/ 	.word	0x05000005


	//   ....[230]....
        /*0978*/ 	.word	0x05000005


	//   ....[231]....
        /*097c*/ 	.word	0x05000005


	//   ....[232]....
        /*0980*/ 	.word	0x05000005


	//   ....[233]....
        /*0984*/ 	.word	0x05000005


	//   ....[234]....
        /*0988*/ 	.word	0x05000005


	//   ....[235]....
        /*098c*/ 	.word	0x05000005


	//   ....[236]....
        /*0990*/ 	.word	0x05000005


	//   ....[237]....
        /*0994*/ 	.word	0x05000005


	//   ....[238]....
        /*0998*/ 	.word	0x05000005


	//   ....[239]....
        /*099c*/ 	.word	0x05000005


	//   ....[240]....
        /*09a0*/ 	.word	0x05000005


	//   ....[241]....
        /*09a4*/ 	.word	0x05000005


	//   ....[242]....
        /*09a8*/ 	.word	0x05000005


	//   ....[243]....
        /*09ac*/ 	.word	0x05000005


	//   ....[244]....
        /*09b0*/ 	.word	0x05000005


	//   ....[245]....
        /*09b4*/ 	.word	0x05000005


	//   ....[246]....
        /*09b8*/ 	.word	0x05000005


	//   ....[247]....
        /*09bc*/ 	.word	0x05000005


	//   ....[248]....
        /*09c0*/ 	.word	0x05000005


	//   ....[249]....
        /*09c4*/ 	.word	0x05000005


	//   ....[250]....
        /*09c8*/ 	.word	0x05000005


	//   ....[251]....
        /*09cc*/ 	.word	0x05000005


	//   ....[252]....
        /*09d0*/ 	.word	0x05000005


	//   ....[253]....
        /*09d4*/ 	.word	0x05000005


	//   ....[254]....
        /*09d8*/ 	.word	0x05000005


	//   ....[255]....
        /*09dc*/ 	.word	0x05000005


	//----- nvinfo : EIATTR_COOP_GROUP_INSTR_OFFSETS
	.align		4
.L_573:
        /*09e0*/ 	.byte	0x04, 0x28
        /*09e2*/ 	.short	(.L_575 - .L_574)


	//   ....[0]....
.L_574:
        /*09e4*/ 	.word	0x000023f0


	//   ....[1]....
        /*09e8*/ 	.word	0x00002410


	//   ....[2]....
        /*09ec*/ 	.word	0x00002430


	//   ....[3]....
        /*09f0*/ 	.word	0x00002450


	//   ....[4]....
        /*09f4*/ 	.word	0x000030c0


	//   ....[5]....
        /*09f8*/ 	.word	0x000030e0


	//   ....[6]....
        /*09fc*/ 	.word	0x00003100


	//   ....[7]....
        /*0a00*/ 	.word	0x00003120


	//   ....[8]....
        /*0a04*/ 	.word	0x00003d90


	//   ....[9]....
        /*0a08*/ 	.word	0x00003db0


	//   ....[10]....
        /*0a0c*/ 	.word	0x00003dd0


	//   ....[11]....
        /*0a10*/ 	.word	0x00003df0


	//   ....[12]....
        /*0a14*/ 	.word	0x00004a70


	//   ....[13]....
        /*0a18*/ 	.word	0x00004a90


	//   ....[14]....
        /*0a1c*/ 	.word	0x00004ab0


	//   ....[15]....
        /*0a20*/ 	.word	0x00004ad0


	//   ....[16]....
        /*0a24*/ 	.word	0x00005680


	//   ....[17]....
        /*0a28*/ 	.word	0x000056a0


	//   ....[18]....
        /*0a2c*/ 	.word	0x000056c0


	//   ....[19]....
        /*0a30*/ 	.word	0x000056e0


	//   ....[20]....
        /*0a34*/ 	.word	0x00006340


	//   ....[21]....
        /*0a38*/ 	.word	0x00006360


	//   ....[22]....
        /*0a3c*/ 	.word	0x00006380


	//   ....[23]....
        /*0a40*/ 	.word	0x000063a0


	//   ....[24]....
        /*0a44*/ 	.word	0x00007000


	//   ....[25]....
        /*0a48*/ 	.word	0x00007020


	//   ....[26]....
        /*0a4c*/ 	.word	0x00007040


	//   ....[27]....
        /*0a50*/ 	.word	0x00007060


	//   ....[28]....
        /*0a54*/ 	.word	0x00007cd0


	//   ....[29]....
        /*0a58*/ 	.word	0x00007cf0


	//   ....[30]....
        /*0a5c*/ 	.word	0x00007d10


	//   ....[31]....
        /*0a60*/ 	.word	0x00007d30


	//   ....[32]....
        /*0a64*/ 	.word	0x00008dc0


	//   ....[33]....
        /*0a68*/ 	.word	0x00008de0


	//   ....[34]....
        /*0a6c*/ 	.word	0x00008e00


	//   ....[35]....
        /*0a70*/ 	.word	0x00008e20


	//   ....[36]....
        /*0a74*/ 	.word	0x00009a00


	//   ....[37]....
        /*0a78*/ 	.word	0x00009a20


	//   ....[38]....
        /*0a7c*/ 	.word	0x00009a40


	//   ....[39]....
        /*0a80*/ 	.word	0x00009a60


	//   ....[40]....
        /*0a84*/ 	.word	0x0000a540


	//   ....[41]....
        /*0a88*/ 	.word	0x0000a560


	//   ....[42]....
        /*0a8c*/ 	.word	0x0000a580


	//   ....[43]....
        /*0a90*/ 	.word	0x0000a5a0


	//   ....[44]....
        /*0a94*/ 	.word	0x0000b170


	//   ....[45]....
        /*0a98*/ 	.word	0x0000b190


	//   ....[46]....
        /*0a9c*/ 	.word	0x0000b1b0


	//   ....[47]....
        /*0aa0*/ 	.word	0x0000b1d0


	//   ....[48]....
        /*0aa4*/ 	.word	0x0000c090


	//   ....[49]....
        /*0aa8*/ 	.word	0x0000c0b0


	//   ....[50]....
        /*0aac*/ 	.word	0x0000c0d0


	//   ....[51]....
        /*0ab0*/ 	.word	0x0000c0f0


	//   ....[52]....
        /*0ab4*/ 	.word	0x0000ccd0


	//   ....[53]....
        /*0ab8*/ 	.word	0x0000ccf0


	//   ....[54]....
        /*0abc*/ 	.word	0x0000cd10


	//   ....[55]....
        /*0ac0*/ 	.word	0x0000cd30


	//   ....[56]....
        /*0ac4*/ 	.word	0x0000d830


	//   ....[57]....
        /*0ac8*/ 	.word	0x0000d850


	//   ....[58]....
        /*0acc*/ 	.word	0x0000d870


	//   ....[59]....
        /*0ad0*/ 	.word	0x0000d890


	//   ....[60]....
        /*0ad4*/ 	.word	0x0000e460


	//   ....[61]....
        /*0ad8*/ 	.word	0x0000e480


	//   ....[62]....
        /*0adc*/ 	.word	0x0000e4a0


	//   ....[63]....
        /*0ae0*/ 	.word	0x0000e4c0


	//   ....[64]....
        /*0ae4*/ 	.word	0x0000f6b0


	//   ....[65]....
        /*0ae8*/ 	.word	0x0000f6d0


	//   ....[66]....
        /*0aec*/ 	.word	0x0000f6f0


	//   ....[67]....
        /*0af0*/ 	.word	0x0000f710


	//   ....[68]....
        /*0af4*/ 	.word	0x0000f730


	//   ....[69]....
        /*0af8*/ 	.word	0x0000f750


	//   ....[70]....
        /*0afc*/ 	.word	0x0000fa80


	//   ....[71]....
        /*0b00*/ 	.word	0x0000faa0


	//   ....[72]....
        /*0b04*/ 	.word	0x0000fac0


	//   ....[73]....
        /*0b08*/ 	.word	0x0000fae0


	//   ....[74]....
        /*0b0c*/ 	.word	0x0000fb00


	//   ....[75]....
        /*0b10*/ 	.word	0x0000fb20


	//   ....[76]....
        /*0b14*/ 	.word	0x0000fe30


	//   ....[77]....
        /*0b18*/ 	.word	0x0000fe50


	//   ....[78]....
        /*0b1c*/ 	.word	0x0000fe70


	//   ....[79]....
        /*0b20*/ 	.word	0x0000fe90


	//   ....[80]....
        /*0b24*/ 	.word	0x0000feb0


	//   ....[81]....
        /*0b28*/ 	.word	0x0000fed0


	//   ....[82]....
        /*0b2c*/ 	.word	0x000101e0


	//   ....[83]....
        /*0b30*/ 	.word	0x00010200


	//   ....[84]....
        /*0b34*/ 	.word	0x00010220


	//   ....[85]....
        /*0b38*/ 	.word	0x00010240


	//   ....[86]....
        /*0b3c*/ 	.word	0x00010260


	//   ....[87]....
        /*0b40*/ 	.word	0x00010280


	//   ....[88]....
        /*0b44*/ 	.word	0x00010590


	//   ....[89]....
        /*0b48*/ 	.word	0x000105b0


	//   ....[90]....
        /*0b4c*/ 	.word	0x000105d0


	//   ....[91]....
        /*0b50*/ 	.word	0x000105f0


	//   ....[92]....
        /*0b54*/ 	.word	0x00010610


	//   ....[93]....
        /*0b58*/ 	.word	0x00010630


	//   ....[94]....
        /*0b5c*/ 	.word	0x00010940


	//   ....[95]....
        /*0b60*/ 	.word	0x00010960


	//   ....[96]....
        /*0b64*/ 	.word	0x00010980


	//   ....[97]....
        /*0b68*/ 	.word	0x000109a0


	//   ....[98]....
        /*0b6c*/ 	.word	0x000109c0


	//   ....[99]....
        /*0b70*/ 	.word	0x000109e0


	//   ....[100]....
        /*0b74*/ 	.word	0x00010cf0


	//   ....[101]....
        /*0b78*/ 	.word	0x00010d10


	//   ....[102]....
        /*0b7c*/ 	.word	0x00010d30


	//   ....[103]....
        /*0b80*/ 	.word	0x00010d50


	//   ....[104]....
        /*0b84*/ 	.word	0x00010d70


	//   ....[105]....
        /*0b88*/ 	.word	0x00010d90


	//   ....[106]....
        /*0b8c*/ 	.word	0x000110a0


	//   ....[107]....
        /*0b90*/ 	.word	0x000110c0


	//   ....[108]....
        /*0b94*/ 	.word	0x000110e0


	//   ....[109]....
        /*0b98*/ 	.word	0x00011100


	//   ....[110]....
        /*0b9c*/ 	.word	0x00011120


	//   ....[111]....
        /*0ba0*/ 	.word	0x00011140


	//   ....[112]....
        /*0ba4*/ 	.word	0x00011450


	//   ....[113]....
        /*0ba8*/ 	.word	0x00011470


	//   ....[114]....
        /*0bac*/ 	.word	0x00011490


	//   ....[115]....
        /*0bb0*/ 	.word	0x000114b0


	//   ....[116]....
        /*0bb4*/ 	.word	0x000114d0


	//   ....[117]....
        /*0bb8*/ 	.word	0x000114f0


	//   ....[118]....
        /*0bbc*/ 	.word	0x000118d0


	//   ....[119]....
        /*0bc0*/ 	.word	0x000118f0


	//   ....[120]....
        /*0bc4*/ 	.word	0x00011910


	//   ....[121]....
        /*0bc8*/ 	.word	0x00011930


	//   ....[122]....
        /*0bcc*/ 	.word	0x00011950


	//   ....[123]....
        /*0bd0*/ 	.word	0x00011970


	//   ....[124]....
        /*0bd4*/ 	.word	0x00011d50


	//   ....[125]....
        /*0bd8*/ 	.word	0x00011d70


	//   ....[126]....
        /*0bdc*/ 	.word	0x00011d90


	//   ....[127]....
        /*0be0*/ 	.word	0x00011db0


	//   ....[128]....
        /*0be4*/ 	.word	0x00011dd0


	//   ....[129]....
        /*0be8*/ 	.word	0x00011df0


	//   ....[130]....
        /*0bec*/ 	.word	0x00012220


	//   ....[131]....
        /*0bf0*/ 	.word	0x00012240


	//   ....[132]....
        /*0bf4*/ 	.word	0x00012260


	//   ....[133]....
        /*0bf8*/ 	.word	0x00012280


	//   ....[134]....
        /*0bfc*/ 	.word	0x000122a0


	//   ....[135]....
        /*0c00*/ 	.word	0x000122c0


	//   ....[136]....
        /*0c04*/ 	.word	0x00012690


	//   ....[137]....
        /*0c08*/ 	.word	0x000126b0


	//   ....[138]....
        /*0c0c*/ 	.word	0x000126d0


	//   ....[139]....
        /*0c10*/ 	.word	0x000126f0


	//   ....[140]....
        /*0c14*/ 	.word	0x00012710


	//   ....[141]....
        /*0c18*/ 	.word	0x00012730


	//   ....[142]....
        /*0c1c*/ 	.word	0x00012b00


	//   ....[143]....
        /*0c20*/ 	.word	0x00012b20


	//   ....[144]....
        /*0c24*/ 	.word	0x00012b40


	//   ....[145]....
        /*0c28*/ 	.word	0x00012b60


	//   ....[146]....
        /*0c2c*/ 	.word	0x00012b80


	//   ....[147]....
        /*0c30*/ 	.word	0x00012ba0


	//   ....[148]....
        /*0c34*/ 	.word	0x00012f70


	//   ....[149]....
        /*0c38*/ 	.word	0x00012f90


	//   ....[150]....
        /*0c3c*/ 	.word	0x00012fb0


	//   ....[151]....
        /*0c40*/ 	.word	0x00012fd0


	//   ....[152]....
        /*0c44*/ 	.word	0x00012ff0


	//   ....[153]....
        /*0c48*/ 	.word	0x00013010


	//   ....[154]....
        /*0c4c*/ 	.word	0x000133e0


	//   ....[155]....
        /*0c50*/ 	.word	0x00013400


	//   ....[156]....
        /*0c54*/ 	.word	0x00013420


	//   ....[157]....
        /*0c58*/ 	.word	0x00013440


	//   ....[158]....
        /*0c5c*/ 	.word	0x00013460


	//   ....[159]....
        /*0c60*/ 	.word	0x00013480


	//   ....[160]....
        /*0c64*/ 	.word	0x000137f0


	//   ....[161]....
        /*0c68*/ 	.word	0x00013810


	//   ....[162]....
        /*0c6c*/ 	.word	0x00013830


	//   ....[163]....
        /*0c70*/ 	.word	0x00013850


	//   ....[164]....
        /*0c74*/ 	.word	0x00013870


	//   ....[165]....
        /*0c78*/ 	.word	0x00013890


	//   ....[166]....
        /*0c7c*/ 	.word	0x00013bb0


	//   ....[167]....
        /*0c80*/ 	.word	0x00013bd0


	//   ....[168]....
        /*0c84*/ 	.word	0x00013bf0


	//   ....[169]....
        /*0c88*/ 	.word	0x00013c10


	//   ....[170]....
        /*0c8c*/ 	.word	0x00013c30


	//   ....[171]....
        /*0c90*/ 	.word	0x00013c50


	//   ....[172]....
        /*0c94*/ 	.word	0x00013f50


	//   ....[173]....
        /*0c98*/ 	.word	0x00013f70


	//   ....[174]....
        /*0c9c*/ 	.word	0x00013f90


	//   ....[175]....
        /*0ca0*/ 	.word	0x00013fb0


	//   ....[176]....
        /*0ca4*/ 	.word	0x00013fd0


	//   ....[177]....
        /*0ca8*/ 	.word	0x00013ff0


	//   ....[178]....
        /*0cac*/ 	.word	0x000142f0


	//   ....[179]....
        /*0cb0*/ 	.word	0x00014310


	//   ....[180]....
        /*0cb4*/ 	.word	0x00014330


	//   ....[181]....
        /*0cb8*/ 	.word	0x00014350


	//   ....[182]....
        /*0cbc*/ 	.word	0x00014370


	//   ....[183]....
        /*0cc0*/ 	.word	0x00014390


	//   ....[184]....
        /*0cc4*/ 	.word	0x00014690


	//   ....[185]....
        /*0cc8*/ 	.word	0x000146b0


	//   ....[186]....
        /*0ccc*/ 	.word	0x000146d0


	//   ....[187]....
        /*0cd0*/ 	.word	0x000146f0


	//   ....[188]....
        /*0cd4*/ 	.word	0x00014710


	//   ....[189]....
        /*0cd8*/ 	.word	0x00014730


	//   ....[190]....
        /*0cdc*/ 	.word	0x00014a30


	//   ....[191]....
        /*0ce0*/ 	.word	0x00014a50


	//   ....[192]....
        /*0ce4*/ 	.word	0x00014a70


	//   ....[193]....
        /*0ce8*/ 	.word	0x00014a90


	//   ....[194]....
        /*0cec*/ 	.word	0x00014ab0


	//   ....[195]....
        /*0cf0*/ 	.word	0x00014ad0


	//   ....[196]....
        /*0cf4*/ 	.word	0x00014dd0


	//   ....[197]....
        /*0cf8*/ 	.word	0x00014df0


	//   ....[198]....
        /*0cfc*/ 	.word	0x00014e10


	//   ....[199]....
        /*0d00*/ 	.word	0x00014e30


	//   ....[200]....
        /*0d04*/ 	.word	0x00014e50


	//   ....[201]....
        /*0d08*/ 	.word	0x00014e70


	//   ....[202]....
        /*0d0c*/ 	.word	0x00015170


	//   ....[203]....
        /*0d10*/ 	.word	0x00015190


	//   ....[204]....
        /*0d14*/ 	.word	0x000151b0


	//   ....[205]....
        /*0d18*/ 	.word	0x000151d0


	//   ....[206]....
        /*0d1c*/ 	.word	0x000151f0


	//   ....[207]....
        /*0d20*/ 	.word	0x00015210


	//   ....[208]....
        /*0d24*/ 	.word	0x00015510


	//   ....[209]....
        /*0d28*/ 	.word	0x00015530


	//   ....[210]....
        /*0d2c*/ 	.word	0x00015550


	//   ....[211]....
        /*0d30*/ 	.word	0x00015570


	//   ....[212]....
        /*0d34*/ 	.word	0x00015590


	//   ....[213]....
        /*0d38*/ 	.word	0x000155b0


	//   ....[214]....
        /*0d3c*/ 	.word	0x00015980


	//   ....[215]....
        /*0d40*/ 	.word	0x000159a0


	//   ....[216]....
        /*0d44*/ 	.word	0x000159c0


	//   ....[217]....
        /*0d48*/ 	.word	0x000159e0


	//   ....[218]....
        /*0d4c*/ 	.word	0x00015a00


	//   ....[219]....
        /*0d50*/ 	.word	0x00015a20


	//   ....[220]....
        /*0d54*/ 	.word	0x00015df0


	//   ....[221]....
        /*0d58*/ 	.word	0x00015e10


	//   ....[222]....
        /*0d5c*/ 	.word	0x00015e30


	//   ....[223]....
        /*0d60*/ 	.word	0x00015e50


	//   ....[224]....
        /*0d64*/ 	.word	0x00015e70


	//   ....[225]....
        /*0d68*/ 	.word	0x00015e90


	//   ....[226]....
        /*0d6c*/ 	.word	0x000162b0


	//   ....[227]....
        /*0d70*/ 	.word	0x000162d0


	//   ....[228]....
        /*0d74*/ 	.word	0x000162f0


	//   ....[229]....
        /*0d78*/ 	.word	0x00016310


	//   ....[230]....
        /*0d7c*/ 	.word	0x00016330


	//   ....[231]....
        /*0d80*/ 	.word	0x00016350


	//   ....[232]....
        /*0d84*/ 	.word	0x00016710


	//   ....[233]....
        /*0d88*/ 	.word	0x00016730


	//   ....[234]....
        /*0d8c*/ 	.word	0x00016750


	//   ....[235]....
        /*0d90*/ 	.word	0x00016770


	//   ....[236]....
        /*0d94*/ 	.word	0x00016790


	//   ....[237]....
        /*0d98*/ 	.word	0x000167b0


	//   ....[238]....
        /*0d9c*/ 	.word	0x00016b70


	//   ....[239]....
        /*0da0*/ 	.word	0x00016b90


	//   ....[240]....
        /*0da4*/ 	.word	0x00016bb0


	//   ....[241]....
        /*0da8*/ 	.word	0x00016bd0


	//   ....[242]....
        /*0dac*/ 	.word	0x00016bf0


	//   ....[243]....
        /*0db0*/ 	.word	0x00016c10


	//   ....[244]....
        /*0db4*/ 	.word	0x00016fd0


	//   ....[245]....
        /*0db8*/ 	.word	0x00016ff0


	//   ....[246]....
        /*0dbc*/ 	.word	0x00017010


	//   ....[247]....
        /*0dc0*/ 	.word	0x00017030


	//   ....[248]....
        /*0dc4*/ 	.word	0x00017050


	//   ....[249]....
        /*0dc8*/ 	.word	0x00017070


	//   ....[250]....
        /*0dcc*/ 	.word	0x00017430


	//   ....[251]....
        /*0dd0*/ 	.word	0x00017450


	//   ....[252]....
        /*0dd4*/ 	.word	0x00017470


	//   ....[253]....
        /*0dd8*/ 	.word	0x00017490


	//   ....[254]....
        /*0ddc*/ 	.word	0x000174b0


	//   ....[255]....
        /*0de0*/ 	.word	0x000174d0


	//   ....[0]....
        /*0de4*/ 	.word	0x00019900


	//   ....[1]....
        /*0de8*/ 	.word	0x000199a0


	//   ....[2]....
        /*0dec*/ 	.word	0x00019a40


	//   ....[3]....
        /*0df0*/ 	.word	0x00019ad0


	//   ....[4]....
        /*0df4*/ 	.word	0x00019b60


	//   ....[5]....
        /*0df8*/ 	.word	0x00019c00


	//   ....[6]....
        /*0dfc*/ 	.word	0x00019ca0


	//   ....[7]....
        /*0e00*/ 	.word	0x00019d30


	//   ....[8]....
        /*0e04*/ 	.word	0x00019dc0


	//   ....[9]....
        /*0e08*/ 	.word	0x00019e60


	//   ....[10]....
        /*0e0c*/ 	.word	0x00019f00


	//   ....[11]....
        /*0e10*/ 	.word	0x00019f90


	//   ....[12]....
        /*0e14*/ 	.word	0x0001a020


	//   ....[13]....
        /*0e18*/ 	.word	0x0001a0c0


	//   ....[14]....
        /*0e1c*/ 	.word	0x0001a160


	//   ....[15]....
        /*0e20*/ 	.word	0x0001a1f0


	//   ....[16]....
        /*0e24*/ 	.word	0x0001a290


	//   ....[17]....
        /*0e28*/ 	.word	0x0001a320


	//   ....[18]....
        /*0e2c*/ 	.word	0x0001a3c0


	//   ....[19]....
        /*0e30*/ 	.word	0x0001a450


	//   ....[20]....
        /*0e34*/ 	.word	0x0001a4e0


	//   ....[21]....
        /*0e38*/ 	.word	0x0001a580


	//   ....[22]....
        /*0e3c*/ 	.word	0x0001a620


	//   ....[23]....
        /*0e40*/ 	.word	0x0001a6b0


	//   ....[24]....
        /*0e44*/ 	.word	0x0001a740


	//   ....[25]....
        /*0e48*/ 	.word	0x0001a7e0


	//   ....[26]....
        /*0e4c*/ 	.word	0x0001a880


	//   ....[27]....
        /*0e50*/ 	.word	0x0001a910


	//   ....[28]....
        /*0e54*/ 	.word	0x0001a9a0


	//   ....[29]....
        /*0e58*/ 	.word	0x0001aa40


	//   ....[30]....
        /*0e5c*/ 	.word	0x0001aae0


	//   ....[31]....
        /*0e60*/ 	.word	0x0001ab70


	//   ....[32]....
        /*0e64*/ 	.word	0x0001ac00


	//   ....[33]....
        /*0e68*/ 	.word	0x0001aca0


	//   ....[34]....
        /*0e6c*/ 	.word	0x0001ad40


	//   ....[35]....
        /*0e70*/ 	.word	0x0001ade0


	//   ....[36]....
        /*0e74*/ 	.word	0x0001ae70


	//   ....[37]....
        /*0e78*/ 	.word	0x0001af10


	//   ....[38]....
        /*0e7c*/ 	.word	0x0001afb0


	//   ....[39]....
        /*0e80*/ 	.word	0x0001b050


	//   ....[40]....
        /*0e84*/ 	.word	0x0001b0e0


	//   ....[41]....
        /*0e88*/ 	.word	0x0001b180


	//   ....[42]....
        /*0e8c*/ 	.word	0x0001b220


	//   ....[43]....
        /*0e90*/ 	.word	0x0001b2c0


	//   ....[44]....
        /*0e94*/ 	.word	0x0001b360


	//   ....[45]....
        /*0e98*/ 	.word	0x0001b3f0


	//   ....[46]....
        /*0e9c*/ 	.word	0x0001b490


	//   ....[47]....
        /*0ea0*/ 	.word	0x0001b530


	//   ....[48]....
        /*0ea4*/ 	.word	0x0001b5c0


	//   ....[49]....
        /*0ea8*/ 	.word	0x0001b660


	//   ....[50]....
        /*0eac*/ 	.word	0x0001b700


	//   ....[51]....
        /*0eb0*/ 	.word	0x0001b7a0


	//   ....[52]....
        /*0eb4*/ 	.word	0x0001b830


	//   ....[53]....
        /*0eb8*/ 	.word	0x0001b8d0


	//   ....[54]....
        /*0ebc*/ 	.word	0x0001b970


	//   ....[55]....
        /*0ec0*/ 	.word	0x0001ba10


	//   ....[56]....
        /*0ec4*/ 	.word	0x0001baa0


	//   ....[57]....
        /*0ec8*/ 	.word	0x0001bb40


	//   ....[58]....
        /*0ecc*/ 	.word	0x0001bbe0


	//   ....[59]....
        /*0ed0*/ 	.word	0x0001bc80


	//   ....[60]....
        /*0ed4*/ 	.word	0x0001bd20


	//   ....[61]....
        /*0ed8*/ 	.word	0x0001bdb0


	//   ....[62]....
        /*0edc*/ 	.word	0x0001be50


	//   ....[63]....
        /*0ee0*/ 	.word	0x0001bef0


	//   ....[64]....
        /*0ee4*/ 	.word	0x0001bf80


	//   ....[65]....
        /*0ee8*/ 	.word	0x0001c000


	//   ....[66]....
        /*0eec*/ 	.word	0x0001c060


	//   ....[67]....
        /*0ef0*/ 	.word	0x0001c0d0


	//   ....[68]....
        /*0ef4*/ 	.word	0x0001c130


	//   ....[69]....
        /*0ef8*/ 	.word	0x0001c190


	//   ....[70]....
        /*0efc*/ 	.word	0x0001c220


	//   ....[71]....
        /*0f00*/ 	.word	0x0001c2a0


	//   ....[72]....
        /*0f04*/ 	.word	0x0001c300


	//   ....[73]....
        /*0f08*/ 	.word	0x0001c370


	//   ....[74]....
        /*0f0c*/ 	.word	0x0001c3d0


	//   ....[75]....
        /*0f10*/ 	.word	0x0001c430


	//   ....[76]....
        /*0f14*/ 	.word	0x0001c4c0


	//   ....[77]....
        /*0f18*/ 	.word	0x0001c540


	//   ....[78]....
        /*0f1c*/ 	.word	0x0001c5a0


	//   ....[79]....
        /*0f20*/ 	.word	0x0001c610


	//   ....[80]....
        /*0f24*/ 	.word	0x0001c670


	//   ....[81]....
        /*0f28*/ 	.word	0x0001c6d0


	//   ....[82]....
        /*0f2c*/ 	.word	0x0001c760


	//   ....[83]....
        /*0f30*/ 	.word	0x0001c7e0


	//   ....[84]....
        /*0f34*/ 	.word	0x0001c840


	//   ....[85]....
        /*0f38*/ 	.word	0x0001c8b0


	//   ....[86]....
        /*0f3c*/ 	.word	0x0001c910


	//   ....[87]....
        /*0f40*/ 	.word	0x0001c970


	//   ....[88]....
        /*0f44*/ 	.word	0x0001ca00


	//   ....[89]....
        /*0f48*/ 	.word	0x0001ca80


	//   ....[90]....
        /*0f4c*/ 	.word	0x0001cae0


	//   ....[91]....
        /*0f50*/ 	.word	0x0001cb50


	//   ....[92]....
        /*0f54*/ 	.word	0x0001cbb0


	//   ....[93]....
        /*0f58*/ 	.word	0x0001cc10


	//   ....[94]....
        /*0f5c*/ 	.word	0x0001cca0


	//   ....[95]....
        /*0f60*/ 	.word	0x0001cd20


	//   ....[96]....
        /*0f64*/ 	.word	0x0001cd80


	//   ....[97]....
        /*0f68*/ 	.word	0x0001cdf0


	//   ....[98]....
        /*0f6c*/ 	.word	0x0001ce50


	//   ....[99]....
        /*0f70*/ 	.word	0x0001ceb0


	//   ....[100]....
        /*0f74*/ 	.word	0x0001cf40


	//   ....[101]....
        /*0f78*/ 	.word	0x0001cfc0


	//   ....[102]....
        /*0f7c*/ 	.word	0x0001d020


	//   ....[103]....
        /*0f80*/ 	.word	0x0001d090


	//   ....[104]....
        /*0f84*/ 	.word	0x0001d0f0


	//   ....[105]....
        /*0f88*/ 	.word	0x0001d150


	//   ....[106]....
        /*0f8c*/ 	.word	0x0001d1e0


	//   ....[107]....
        /*0f90*/ 	.word	0x0001d260


	//   ....[108]....
        /*0f94*/ 	.word	0x0001d2c0


	//   ....[109]....
        /*0f98*/ 	.word	0x0001d330


	//   ....[110]....
        /*0f9c*/ 	.word	0x0001d390


	//   ....[111]....
        /*0fa0*/ 	.word	0x0001d3f0


	//   ....[112]....
        /*0fa4*/ 	.word	0x0001d480


	//   ....[113]....
        /*0fa8*/ 	.word	0x0001d500


	//   ....[114]....
        /*0fac*/ 	.word	0x0001d560


	//   ....[115]....
        /*0fb0*/ 	.word	0x0001d5d0


	//   ....[116]....
        /*0fb4*/ 	.word	0x0001d630


	//   ....[117]....
        /*0fb8*/ 	.word	0x0001d690


	//   ....[118]....
        /*0fbc*/ 	.word	0x0001d720


	//   ....[119]....
        /*0fc0*/ 	.word	0x0001d7a0


	//   ....[120]....
        /*0fc4*/ 	.word	0x0001d800


	//   ....[121]....
        /*0fc8*/ 	.word	0x0001d870


	//   ....[122]....
        /*0fcc*/ 	.word	0x0001d8d0


	//   ....[123]....
        /*0fd0*/ 	.word	0x0001d930


	//   ....[124]....
        /*0fd4*/ 	.word	0x0001d9c0


	//   ....[125]....
        /*0fd8*/ 	.word	0x0001da40


	//   ....[126]....
        /*0fdc*/ 	.word	0x0001daa0


	//   ....[127]....
        /*0fe0*/ 	.word	0x0001db10


	//   ....[128]....
        /*0fe4*/ 	.word	0x0001db70


	//   ....[129]....
        /*0fe8*/ 	.word	0x0001dbd0


	//   ....[130]....
        /*0fec*/ 	.word	0x0001dc60


	//   ....[131]....
        /*0ff0*/ 	.word	0x0001dce0


	//   ....[132]....
        /*0ff4*/ 	.word	0x0001dd40


	//   ....[133]....
        /*0ff8*/ 	.word	0x0001ddb0


	//   ....[134]....
        /*0ffc*/ 	.word	0x0001de10


	//   ....[135]....
        /*1000*/ 	.word	0x0001de70


	//   ....[136]....
        /*1004*/ 	.word	0x0001df00


	//   ....[137]....
        /*1008*/ 	.word	0x0001df80


	//   ....[138]....
        /*100c*/ 	.word	0x0001dfe0


	//   ....[139]....
        /*1010*/ 	.word	0x0001e050


	//   ....[140]....
        /*1014*/ 	.word	0x0001e0b0


	//   ....[141]....
        /*1018*/ 	.word	0x0001e110


	//   ....[142]....
        /*101c*/ 	.word	0x0001e1a0


	//   ....[143]....
        /*1020*/ 	.word	0x0001e220


	//   ....[144]....
        /*1024*/ 	.word	0x0001e280


	//   ....[145]....
        /*1028*/ 	.word	0x0001e2f0


	//   ....[146]....
        /*102c*/ 	.word	0x0001e350


	//   ....[147]....
        /*1030*/ 	.word	0x0001e3b0


	//   ....[148]....
        /*1034*/ 	.word	0x0001e440


	//   ....[149]....
        /*1038*/ 	.word	0x0001e4c0


	//   ....[150]....
        /*103c*/ 	.word	0x0001e520


	//   ....[151]....
        /*1040*/ 	.word	0x0001e590


	//   ....[152]....
        /*1044*/ 	.word	0x0001e5f0


	//   ....[153]....
        /*1048*/ 	.word	0x0001e650


	//   ....[154]....
        /*104c*/ 	.word	0x0001e6e0


	//   ....[155]....
        /*1050*/ 	.word	0x0001e760


	//   ....[156]....
        /*1054*/ 	.word	0x0001e7c0


	//   ....[157]....
        /*1058*/ 	.word	0x0001e830


	//   ....[158]....
        /*105c*/ 	.word	0x0001e890


	//   ....[159]....
        /*1060*/ 	.word	0x0001e8f0


	//   ....[160]....
        /*1064*/ 	.word	0x0001e980


	//   ....[161]....
        /*1068*/ 	.word	0x0001ea00


	//   ....[162]....
        /*106c*/ 	.word	0x0001ea60


	//   ....[163]....
        /*1070*/ 	.word	0x0001ead0


	//   ....[164]....
        /*1074*/ 	.word	0x0001eb30


	//   ....[165]....
        /*1078*/ 	.word	0x0001eb90


	//   ....[166]....
        /*107c*/ 	.word	0x0001ec30


	//   ....[167]....
        /*1080*/ 	.word	0x0001ecb0


	//   ....[168]....
        /*1084*/ 	.word	0x0001ed10


	//   ....[169]....
        /*1088*/ 	.word	0x0001ed80


	//   ....[170]....
        /*108c*/ 	.word	0x0001ede0


	//   ....[171]....
        /*1090*/ 	.word	0x0001ee40


	//   ....[172]....
        /*1094*/ 	.word	0x0001eee0


	//   ....[173]....
        /*1098*/ 	.word	0x0001ef60


	//   ....[174]....
        /*109c*/ 	.word	0x0001efc0


	//   ....[175]....
        /*10a0*/ 	.word	0x0001f030


	//   ....[176]....
        /*10a4*/ 	.word	0x0001f090


	//   ....[177]....
        /*10a8*/ 	.word	0x0001f0f0


	//   ....[178]....
        /*10ac*/ 	.word	0x0001f190


	//   ....[179]....
        /*10b0*/ 	.word	0x0001f210


	//   ....[180]....
        /*10b4*/ 	.word	0x0001f270


	//   ....[181]....
        /*10b8*/ 	.word	0x0001f2e0


	//   ....[182]....
        /*10bc*/ 	.word	0x0001f340


	//   ....[183]....
        /*10c0*/ 	.word	0x0001f3a0


	//   ....[184]....
        /*10c4*/ 	.word	0x0001f440


	//   ....[185]....
        /*10c8*/ 	.word	0x0001f4c0


	//   ....[186]....
        /*10cc*/ 	.word	0x0001f520


	//   ....[187]....
        /*10d0*/ 	.word	0x0001f590


	//   ....[188]....
        /*10d4*/ 	.word	0x0001f5f0


	//   ....[189]....
        /*10d8*/ 	.word	0x0001f650


	//   ....[190]....
        /*10dc*/ 	.word	0x0001f6f0


	//   ....[191]....
        /*10e0*/ 	.word	0x0001f770


	//   ....[192]....
        /*10e4*/ 	.word	0x0001f7d0


	//   ....[193]....
        /*10e8*/ 	.word	0x0001f840


	//   ....[194]....
        /*10ec*/ 	.word	0x0001f8a0


	//   ....[195]....
        /*10f0*/ 	.word	0x0001f900


	//   ....[196]....
        /*10f4*/ 	.word	0x0001f9a0


	//   ....[197]....
        /*10f8*/ 	.word	0x0001fa20


	//   ....[198]....
        /*10fc*/ 	.word	0x0001fa80


	//   ....[199]....
        /*1100*/ 	.word	0x0001faf0


	//   ....[200]....
        /*1104*/ 	.word	0x0001fb50


	//   ....[201]....
        /*1108*/ 	.word	0x0001fbb0


	//   ....[202]....
        /*110c*/ 	.word	0x0001fc50


	//   ....[203]....
        /*1110*/ 	.word	0x0001fcd0


	//   ....[204]....
        /*1114*/ 	.word	0x0001fd30


	//   ....[205]....
        /*1118*/ 	.word	0x0001fda0


	//   ....[206]....
        /*111c*/ 	.word	0x0001fe00


	//   ....[207]....
        /*1120*/ 	.word	0x0001fe60


	//   ....[208]....
        /*1124*/ 	.word	0x0001ff00


	//   ....[209]....
        /*1128*/ 	.word	0x0001ff80


	//   ....[210]....
        /*112c*/ 	.word	0x0001ffe0


	//   ....[211]....
        /*1130*/ 	.word	0x00020050


	//   ....[212]....
        /*1134*/ 	.word	0x000200b0


	//   ....[213]....
        /*1138*/ 	.word	0x00020110


	//   ....[214]....
        /*113c*/ 	.word	0x000201b0


	//   ....[215]....
        /*1140*/ 	.word	0x00020230


	//   ....[216]....
        /*1144*/ 	.word	0x00020290


	//   ....[217]....
        /*1148*/ 	.word	0x00020300


	//   ....[218]....
        /*114c*/ 	.word	0x00020360


	//   ....[219]....
        /*1150*/ 	.word	0x000203c0


	//   ....[220]....
        /*1154*/ 	.word	0x00020460


	//   ....[221]....
        /*1158*/ 	.word	0x000204e0


	//   ....[222]....
        /*115c*/ 	.word	0x00020540


	//   ....[223]....
        /*1160*/ 	.word	0x000205b0


	//   ....[224]....
        /*1164*/ 	.word	0x00020610


	//   ....[225]....
        /*1168*/ 	.word	0x00020670


	//   ....[226]....
        /*116c*/ 	.word	0x00020710


	//   ....[227]....
        /*1170*/ 	.word	0x00020790


	//   ....[228]....
        /*1174*/ 	.word	0x000207f0


	//   ....[229]....
        /*1178*/ 	.word	0x00020860


	//   ....[230]....
        /*117c*/ 	.word	0x000208c0


	//   ....[231]....
        /*1180*/ 	.word	0x00020920


	//   ....[232]....
        /*1184*/ 	.word	0x000209c0


	//   ....[233]....
        /*1188*/ 	.word	0x00020a40


	//   ....[234]....
        /*118c*/ 	.word	0x00020aa0


	//   ....[235]....
        /*1190*/ 	.word	0x00020b10


	//   ....[236]....
        /*1194*/ 	.word	0x00020b70


	//   ....[237]....
        /*1198*/ 	.word	0x00020bd0


	//   ....[238]....
        /*119c*/ 	.word	0x00020c70


	//   ....[239]....
        /*11a0*/ 	.word	0x00020cf0


	//   ....[240]....
        /*11a4*/ 	.word	0x00020d50


	//   ....[241]....
        /*11a8*/ 	.word	0x00020dc0


	//   ....[242]....
        /*11ac*/ 	.word	0x00020e20


	//   ....[243]....
        /*11b0*/ 	.word	0x00020e80


	//   ....[244]....
        /*11b4*/ 	.word	0x00020f20


	//   ....[245]....
        /*11b8*/ 	.word	0x00020fa0


	//   ....[246]....
        /*11bc*/ 	.word	0x00021000


	//   ....[247]....
        /*11c0*/ 	.word	0x00021070


	//   ....[248]....
        /*11c4*/ 	.word	0x000210d0


	//   ....[249]....
        /*11c8*/ 	.word	0x00021130


	//   ....[250]....
        /*11cc*/ 	.word	0x000211d0


	//   ....[251]....
        /*11d0*/ 	.word	0x00021250


	//   ....[252]....
        /*11d4*/ 	.word	0x000212b0


	//   ....[253]....
        /*11d8*/ 	.word	0x00021320


	//   ....[254]....
        /*11dc*/ 	.word	0x00021380


	//   ....[255]....
        /*11e0*/ 	.word	0x000213e0


	//----- nvinfo : EIATTR_EXIT_INSTR_OFFSETS
	.align		4
.L_575:
        /*11e4*/ 	.byte	0x04, 0x1c
        /*11e6*/ 	.short	(.L_577 - .L_576)


	//   ....[0]....
.L_576:
        /*11e8*/ 	.word	0x00000090


	//   ....[1]....
        /*11ec*/ 	.word	0x000087c0


	//   ....[2]....
        /*11f0*/ 	.word	0x0000ef70


	//   ....[3]....
        /*11f4*/ 	.word	0x000191a0


	//   ....[4]....
        /*11f8*/ 	.word	0x000195a0


	//   ....[5]....
        /*11fc*/ 	.word	0x00019880


	//   ....[6]....
        /*1200*/ 	.word	0x000198a0


	//----- nvinfo : EIATTR_MAX_THREADS
	.align		4
.L_577:
        /*1204*/ 	.byte	0x04, 0x05
        /*1206*/ 	.short	(.L_579 - .L_578)
.L_578:
        /*1208*/ 	.word	0x00000100
        /*120c*/ 	.word	0x00000001
        /*1210*/ 	.word	0x00000001


	//----- nvinfo : EIATTR_CRS_STACK_SIZE
	.align		4
.L_579:
        /*1214*/ 	.byte	0x04, 0x1e
        /*1216*/ 	.short	(.L_581 - .L_580)
.L_580:
        /*1218*/ 	.word	0x00000000


	//----- nvinfo : EIATTR_CBANK_PARAM_SIZE
	.align		4
.L_581:
        /*121c*/ 	.byte	0x03, 0x19
        /*121e*/ 	.short	0x0070


	//----- nvinfo : EIATTR_PARAM_CBANK
	.align		4
        /*1220*/ 	.byte	0x04, 0x0a
        /*1222*/ 	.short	(.L_583 - .L_582)
	.align		4
.L_582:
        /*1224*/ 	.word	index@(.nv.constant0._ZN18transformer_engine71_GLOBAL__N__fadcdbdc_38_quantize_transpose_vector_blockwise_cu_d4a478bd37block_scaled_1d_cast_transpose_kernelILb0Eff13__nv_fp8_e4m3EEvPKT1_PT2_S7_PT0_S9_mmmmmmfNS_6detail25FP8BlockwiseRowwiseOptionENSA_28FP8BlockwiseColumnwiseOptionEbPKf)
        /*1228*/ 	.short	0x0210
        /*122a*/ 	.short	0x0070


	//----- nvinfo : EIATTR_SW_WAR
	.align		4
.L_583:
        /*122c*/ 	.byte	0x04, 0x36
        /*122e*/ 	.short	(.L_585 - .L_584)
.L_584:
        /*1230*/ 	.word	0x00000008
.L_585:


//--------------------- .nv.info._ZN18transformer_engine71_GLOBAL__N__fadcdbdc_38_quantize_transpose_vector_blockwise_cu_d4a478bd37block_scaled_1d_cast_transpose_kernelILb1Eff13__nv_fp8_e4m3EEvPKT1_PT2_S7_PT0_S9_mmmmmmfNS_6detail25FP8BlockwiseRowwiseOptionENSA_28FP8BlockwiseColumnwiseOptionEbPKf --------------------------
	.section	.nv.info._ZN18transformer_engine71_GLOBAL__N__fadcdbdc_38_quantize_transpose_vector_blockwise_cu_d4a478bd37block_scaled_1d_cast_transpose_kernelILb1Eff13__nv_fp8_e4m3EEvPKT1_PT2_S7_PT0_S9_mmmmmmfNS_6detail25FP8BlockwiseRowwiseOptionENSA_28FP8BlockwiseColumnwiseOptionEbPKf,"",@"SHT_CUDA_INFO"
	.sectionflags	@""
	.align	4


	//----- nvinfo : EIATTR_CUDA_API_VERSION
	.align		4
        /*0000*/ 	.byte	0x04, 0x37
        /*0002*/ 	.short	(.L_587 - .L_586)
.L_586:
        /*0004*/ 	.word	0x00000082


	//----- nvinfo : EIATTR_KPARAM_INFO
	.align		4
.L_587:
        /*0008*/ 	.byte	0x04, 0x17
        /*000a*/ 	.short	(.L_589 - .L_588)
.L_588:
        /*000c*/ 	.word	0x00000000
        /*0010*/ 	.short	0x000f
        /*0012*/ 	.short	0x0068
        /*0014*/ 	.byte	0x00, 0xf0, 0x21, 0x00


	//----- nvinfo : EIATTR_KPARAM_INFO
	.align		4
.L_589:
        /*0018*/ 	.byte	0x04, 0x17
        /*001a*/ 	.short	(.L_591 - .L_590)
.L_590:
        /*001c*/ 	.word	0x00000000
        /*0020*/ 	.short	0x000e
        /*0022*/ 	.short	0x0064
        /*0024*/ 	.byte	0x00, 0xf0, 0x05, 0x00


	//----- nvinfo : EIATTR_KPARAM_INFO
	.align		4
.L_591:
        /*0028*/ 	.byte	0x04, 0x17
        /*002a*/ 	.short	(.L_593 - .L_592)
.L_592:
        /*002c*/ 	.word	0x00000000
        /*0030*/ 	.short	0x000d
        /*0032*/ 	.short	0x0060
        /*0034*/ 	.byte	0x00, 0xf0, 0x11, 0x00


	//----- nvinfo : EIATTR_KPARAM_INFO
	.align		4
.L_593:
        /*0038*/ 	.byte	0x04, 0x17
        /*003a*/ 	.short	(.L_595 - .L_594)
.L_594:
        /*003c*/ 	.word	0x00000000
        /*0040*/ 	.short	0x000c
        /*0042*/ 	.short	0x005c
        /*0044*/ 	.byte	0x00, 0xf0, 0x11, 0x00


	//----- nvinfo : EIATTR_KPARAM_INFO
	.align		4
.L_595:
        /*0048*/ 	.byte	0x04, 0x17
        /*004a*/ 	.short	(.L_597 - .L_596)
.L_596:
        /*004c*/ 	.word	0x00000000
        /*0050*/ 	.short	0x000b
        /*0052*/ 	.short	0x0058
        /*0054*/ 	.byte	0x00, 0xf0, 0x11, 0x00


	//----- nvinfo : EIATTR_KPARAM_INFO
	.align		4
.L_597:
        /*0058*/ 	.byte	0x04, 0x17
        /*005a*/ 	.short	(.L_599 - .L_598)
.L_598:
        /*005c*/ 	.word	0x00000000
        /*0060*/ 	.short	0x000a
        /*0062*/ 	.short	0x0050
        /*0064*/ 	.byte	0x00, 0xf0, 0x21, 0x00


	//----- nvinfo : EIATTR_KPARAM_INFO
	.align		4
.L_599:
        /*0068*/ 	.byte	0x04, 0x17
        /*006a*/ 	.short	(.L_601 - .L_600)
.L_600:
        /*006c*/ 	.word	0x00000000
        /*0070*/ 	.short	0x0009
        /*0072*/ 	.short	0x0048
        /*0074*/ 	.byte	0x00, 0xf0, 0x21, 0x00


	//----- nvinfo : EIATTR_KPARAM_INFO
	.align		4
.L_601:
        /*0078*/ 	.byte	0x04, 0x17
        /*007a*/ 	.short	(.L_603 - .L_602)
.L_602:
        /*007c*/ 	.word	0x00000000
        /*0080*/ 	.short	0x0008
        /*0082*/ 	.short	0x0040
        /*0084*/ 	.byte	0x00, 0xf0, 0x21, 0x00


	//----- nvinfo : EIATTR_KPARAM_INFO
	.align		4
.L_603:
        /*0088*/ 	.byte	0x04, 0x17
        /*008a*/ 	.short	(.L_605 - .L_604)
.L_604:
        /*008c*/ 	.word	0x00000000
        /*0090*/ 	.short	0x0007
        /*0092*/ 	.short	0x0038
        /*0094*/ 	.byte	0x00, 0xf0, 0x21, 0x00


	//----- nvinfo : EIATTR_KPARAM_INFO
	.align		4
.L_605:
        /*0098*/ 	.byte	0x04, 0x17
        /*009a*/ 	.short	(.L_607 - .L_606)
.L_606:
        /*009c*/ 	.word	0x00000000
        /*00a0*/ 	.short	0x0006
        /*00a2*/ 	.short	0x0030
        /*00a4*/ 	.byte	0x00, 0xf0, 0x21, 0x00


	//----- nvinfo : EIATTR_KPARAM_INFO
	.align		4
.L_607:
        /*00a8*/ 	.byte	0x04, 0x17
        /*00aa*/ 	.short	(.L_609 - .L_608)
.L_608:
        /*00ac*/ 	.word	0x00000000
        /*00b0*/ 	.short	0x0005
        /*00b2*/ 	.short	0x0028
        /*00b4*/ 	.byte	0x00, 0xf0, 0x21, 0x00


	//----- nvinfo : EIATTR_KPARAM_INFO
	.align		4
.L_609:
        /*00b8*/ 	.byte	0x04, 0x17
        /*00ba*/ 	.short	(.L_611 - .L_610)
.L_610:
        /*00bc*/ 	.word	0x00000000
        /*00c0*/ 	.short	0x0004
        /*00c2*/ 	.short	0x0020
        /*00c4*/ 	.byte	0x00, 0xf0, 0x21, 0x00


	//----- nvinfo : EIATTR_KPARAM_INFO
	.align		4
.L_611:
        /*00c8*/ 	.byte	0x04, 0x17
        /*00ca*/ 	.short	(.L_613 - .L_612)
.L_612:
        /*00cc*/ 	.word	0x00000000
        /*00d0*/ 	.short	0x0003
        /*00d2*/ 	.short	0x0018
        /*00d4*/ 	.byte	0x00, 0xf0, 0x21, 0x00


	//----- nvinfo : EIATTR_KPARAM_INFO
	.align		4
.L_613:
        /*00d8*/ 	.byte	0x04, 0x17
        /*00da*/ 	.short	(.L_615 - .L_614)
.L_614:
        /*00dc*/ 	.word	0x00000000
        /*00e0*/ 	.short	0x0002
        /*00e2*/ 	.short	0x0010
        /*00e4*/ 	.byte	0x00, 0xf0, 0x21, 0x00


	//----- nvinfo : EIATTR_KPARAM_INFO
	.align		4
.L_615:
        /*00e8*/ 	.byte	0x04, 0x17
        /*00ea*/ 	.short	(.L_617 - .L_616)
.L_616:
        /*00ec*/ 	.word	0x00000000
        /*00f0*/ 	.short	0x0001
        /*00f2*/ 	.short	0x0008
        /*00f4*/ 	.byte	0x00, 0xf0, 0x21, 0x00


	//----- nvinfo : EIATTR_KPARAM_INFO
	.align		4
.L_617:
        /*00f8*/ 	.byte	0x04, 0x17
        /*00fa*/ 	.short	(.L_619 - .L_618)
.L_618:
        /*00fc*/ 	.word	0x00000000
        /*0100*/ 	.short	0x0000
        /*0102*/ 	.short	0x0000
        /*0104*/ 	.byte	0x00, 0xf0, 0x21, 0x00


	//----- nvinfo : EIATTR_SPARSE_MMA_MASK
	.align		4
.L_619:
        /*0108*/ 	.byte	0x03, 0x50
        /*010a*/ 	.short	0x0000


	//----- nvinfo : EIATTR_MAXREG_COUNT
	.align		4
        /*010c*/ 	.byte	0x03, 0x1b
        /*010e*/ 	.short	0x00ff


	//----- nvinfo : EIATTR_NUM_BARRIERS
	.align		4
        /*0110*/ 	.byte	0x02, 0x4c
        /*0112*/ 	.byte	0x01
	.zero		1


	//----- nvinfo : EIATTR_MERCURY_ISA_VERSION
	.align		4
        /*0114*/ 	.byte	0x03, 0x5f
        /*0116*/ 	.short	0x0101


	//----- nvinfo : EIATTR_INT_WARP_WIDE_INSTR_OFFSETS
	.align		4
        /*0118*/ 	.byte	0x04, 0x31
        /*011a*/ 	.short	(.L_621 - .L_620)


	//   ....[0]....
.L_620:
        /*011c*/ 	.word	0x00000b90


	//   ....[1]....
        /*0120*/ 	.word	0x00000ba0


	//   ....[2]....
        /*0124*/ 	.word	0x00000bb0


	//   ....[3]....
        /*0128*/ 	.word	0x000011f0


	//   ....[4]....
        /*012c*/ 	.word	0x00001210


	//   ....[5]....
        /*0130*/ 	.word	0x00001380


	//   ....[6]....
        /*0134*/ 	.word	0x00001ac0


	//   ....[7]....
        /*0138*/ 	.word	0x00001ae0


	//   ....[8]....
        /*013c*/ 	.word	0x00001b80


	//   ....[9]....
        /*0140*/ 	.word	0x000023a0


	//   ....[10]....
        /*0144*/ 	.word	0x000023c0


	//   ....[11]....
        /*0148*/ 	.word	0x000025f0


	//   ....[12]....
        /*014c*/ 	.word	0x00002ee0


	//   ....[13]....
        /*0150*/ 	.word	0x00002ef0


	//   ....[14]....
        /*0154*/ 	.word	0x00002f00


	//   ....[15]....
        /*0158*/ 	.word	0x00003530


	//   ....[16]....
        /*015c*/ 	.word	0x00003550


	//   ....[17]....
        /*0160*/ 	.word	0x000036c0


	//   ....[18]....
        /*0164*/ 	.word	0x00003df0


	//   ....[19]....
        /*0168*/ 	.word	0x00003e10


	//   ....[20]....
        /*016c*/ 	.word	0x00003eb0


	//   ....[21]....
        /*0170*/ 	.word	0x000046c0


	//   ....[22]....
        /*0174*/ 	.word	0x000046e0


	//   ....[23]....
        /*0178*/ 	.word	0x00004910


	//   ....[24]....
        /*017c*/ 	.word	0x00005710


	//   ....[25]....
        /*0180*/ 	.word	0x00005720


	//   ....[26]....
        /*0184*/ 	.word	0x00005730


	//   ....[27]....
        /*0188*/ 	.word	0x00005bd0


	//   ....[28]....
        /*018c*/ 	.word	0x00005bf0


	//   ....[29]....
        /*0190*/ 	.word	0x00005c10


	//   ....[30]....
        /*0194*/ 	.word	0x00006720


	//   ....[31]....
        /*0198*/ 	.word	0x00006730


	//   ....[32]....
        /*019c*/ 	.word	0x00006740


	//   ....[33]....
        /*01a0*/ 	.word	0x00006bd0


	//   ....[34]....
        /*01a4*/ 	.word	0x00006bf0


	//   ....[35]....
        /*01a8*/ 	.word	0x00006c30


	//   ....[36]....
        /*01ac*/ 	.word	0x00007ad0


	//   ....[37]....
        /*01b0*/ 	.word	0x00007ae0


	//   ....[38]....
        /*01b4*/ 	.word	0x00007af0


	//   ....[39]....
        /*01b8*/ 	.word	0x00007f90


	//   ....[40]....
        /*01bc*/ 	.word	0x00007fb0


	//   ....[41]....
        /*01c0*/ 	.word	0x00007fd0


	//   ....[42]....
        /*01c4*/ 	.word	0x00008ae0


	//   ....[43]....
        /*01c8*/ 	.word	0x00008af0


	//   ....[44]....
        /*01cc*/ 	.word	0x00008b00


	//   ....[45]....
        /*01d0*/ 	.word	0x00008f90


	//   ....[46]....
        /*01d4*/ 	.word	0x00008fb0


	//   ....[47]....
        /*01d8*/ 	.word	0x00008fd0


	//----- nvinfo : EIATTR_COOP_GROUP_MASK_REGIDS
	.align		4
.L_621:
        /*01dc*/ 	.byte	0x04, 0x29
        /*01de*/ 	.short	(.L_623 - .L_622)


	//   ....[0]....
.L_622:
        /*01e0*/ 	.word	0x0500001c


	//   ....[1]....
        /*01e4*/ 	.word	0x0500001c


	//   ....[2]....
        /*01e8*/ 	.word	0x0500001c


	//   ....[3]....
        /*01ec*/ 	.word	0x0500001c


	//   ....[4]....
        /*01f0*/ 	.word	0x0500001c


	//   ....[5]....
        /*01f4*/ 	.word	0x0500001c


	//   ....[6]....
        /*01f8*/ 	.word	0x0500001c


	//   ....[7]....
        /*01fc*/ 	.word	0x0500001c


	//   ....[8]....
        /*0200*/ 	.word	0x0500001c


	//   ....[9]....
        /*0204*/ 	.word	0x0500001c


	//   ....[10]....
        /*0208*/ 	.word	0x0500001c


	//   ....[11]....
        /*020c*/ 	.word	0x0500001c


	//   ....[12]....
        /*0210*/ 	.word	0x0500001c


	//   ....[13]....
        /*0214*/ 	.word	0x0500001c


	//   ....[14]....
        /*0218*/ 	.word	0x0500001c


	//   ....[15]....
        /*021c*/ 	.word	0x0500001c


	//   ....[16]....
        /*0220*/ 	.word	0x0500001c


	//   ....[17]....
        /*0224*/ 	.word	0x0500001c


	//   ....[18]....
        /*0228*/ 	.word	0x0500001c


	//   ....[19]....
        /*022c*/ 	.word	0x0500001c


	//   ....[20]....
        /*0230*/ 	.word	0x0500001c


	//   ....[21]....
        /*0234*/ 	.word	0x0500001c


	//   ....[22]....
        /*0238*/ 	.word	0x0500001c


	//   ....[23]....
        /*023c*/ 	.word	0x0500001c


	//   ....[24]....
        /*0240*/ 	.word	0x0500001c


	//   ....[25]....
        /*0244*/ 	.word	0x0500001c


	//   ....[26]....
        /*0248*/ 	.word	0x0500001c


	//   ....[27]....
        /*024c*/ 	.word	0x0500001c


	//   ....[28]....
        /*0250*/ 	.word	0x0500001c


	//   ....[29]....
        /*0254*/ 	.word	0x0500001c


	//   ....[30]....
        /*0258*/ 	.word	0x0500001c


	//   ....[31]....
        /*025c*/ 	.word	0x0500001c


	//   ....[32]....
        /*0260*/ 	.word	0x05000031


	//   ....[33]....
        /*0264*/ 	.word	0x05000031


	//   ....[34]....
        /*0268*/ 	.word	0x05000031


	//   ....[35]....
        /*026c*/ 	.word	0x05000031


	//   ....[36]....
        /*0270*/ 	.word	0x05000031


	//   ....[37]....
        /*0274*/ 	.word	0x05000031


	//   ....[38]....
        /*0278*/ 	.word	0x05000031


	//   ....[39]....
        /*027c*/ 	.word	0x05000031


	//   ....[40]....
        /*0280*/ 	.word	0x05000031


	//   ....[41]....
        /*0284*/ 	.word	0x05000031


	//   ....[42]....
        /*0288*/ 	.word	0x05000031


	//   ....[43]....
        /*028c*/ 	.word	0x05000031


	//   ....[44]....
        /*0290*/ 	.word	0x05000031


	//   ....[45]....
        /*0294*/ 	.word	0x05000031


	//   ....[46]....
        /*0298*/ 	.word	0x05000031


	//   ....[47]....
        /*029c*/ 	.word	0x05000031


	//   ....[48]....
        /*02a0*/ 	.word	0x05000031


	//   ....[49]....
        /*02a4*/ 	.word	0x05000031


	//   ....[50]....
        /*02a8*/ 	.word	0x05000031


	//   ....[51]....
        /*02ac*/ 	.word	0x05000031


	//   ....[52]....
        /*02b0*/ 	.word	0x05000031


	//   ....[53]....
        /*02b4*/ 	.word	0x05000031


	//   ....[54]....
        /*02b8*/ 	.word	0x05000031


	//   ....[55]....
        /*02bc*/ 	.word	0x05000031


	//   ....[56]....
        /*02c0*/ 	.word	0x05000031


	//   ....[57]....
        /*02c4*/ 	.word	0x05000031


	//   ....[58]....
        /*02c8*/ 	.word	0x05000031


	//   ....[59]....
        /*02cc*/ 	.word	0x05000031


	//   ....[60]....
        /*02d0*/ 	.word	0x05000031


	//   ....[61]....
        /*02d4*/ 	.word	0x05000031


	//   ....[62]....
        /*02d8*/ 	.word	0x05000031


	//   ....[63]....
        /*02dc*/ 	.word	0x05000031


	//   ....[64]....
        /*02e0*/ 	.word	0xffffffff


	//   ....[65]....
        /*02e4*/ 	.word	0xffffffff


	//   ....[66]....
        /*02e8*/ 	.word	0xffffffff


	//   ....[67]....
        /*02ec*/ 	.word	0xffffffff


	//   ....[68]....
        /*02f0*/ 	.word	0xffffffff


	//   ....[69]....
        /*02f4*/ 	.word	0xffffffff


	//   ....[70]....
        /*02f8*/ 	.word	0xffffffff


	//   ....[71]....
        /*02fc*/ 	.word	0xffffffff


	//   ....[72]....
        /*0300*/ 	.word	0xffffffff


	//   ....[73]....
        /*0304*/ 	.word	0xffffffff


	//   ....[74]....
        /*0308*/ 	.word	0xffffffff


	//   ....[75]....
        /*030c*/ 	.word	0xffffffff


	//   ....[76]....
        /*0310*/ 	.word	0xffffffff


	//   ....[77]....
        /*0314*/ 	.word	0xffffffff


	//   ....[78]....
        /*0318*/ 	.word	0xffffffff


	//   ....[79]....
        /*031c*/ 	.word	0xffffffff


	//   ....[80]....
        /*0320*/ 	.word	0xffffffff


	//   ....[81]....
        /*0324*/ 	.word	0xffffffff


	//   ....[82]....
        /*0328*/ 	.word	0xffffffff


	//   ....[83]....
        /*032c*/ 	.word	0xffffffff


	//   ....[84]....
        /*0330*/ 	.word	0xffffffff


	//   ....[85]....
        /*0334*/ 	.word	0xffffffff


	//   ....[86]....
        /*0338*/ 	.word	0xffffffff


	//   ....[87]....
        /*033c*/ 	.word	0xffffffff


	//   ....[88]....
        /*0340*/ 	.word	0xffffffff


	//   ....[89]....
        /*0344*/ 	.word	0xffffffff


	//   ....[90]....
        /*0348*/ 	.word	0xffffffff


	//   ....[91]....
        /*034c*/ 	.word	0xffffffff


	//   ....[92]....
        /*0350*/ 	.word	0xffffffff


	//   ....[93]....
        /*0354*/ 	.word	0xffffffff


	//   ....[94]....
        /*0358*/ 	.word	0xffffffff


	//   ....[95]....
        /*035c*/ 	.word	0xffffffff


	//   ....[96]....
        /*0360*/ 	.word	0xffffffff


	//   ....[97]....
        /*0364*/ 	.word	0xffffffff


	//   ....[98]....
        /*0368*/ 	.word	0xffffffff


	//   ....[99]....
        /*036c*/ 	.word	0xffffffff


	//   ....[100]....
        /*0370*/ 	.word	0xffffffff


	//   ....[101]....
        /*0374*/ 	.word	0xffffffff


	//   ....[102]....
        /*0378*/ 	.word	0xffffffff


	//   ....[103]....
        /*037c*/ 	.word	0xffffffff


	//   ....[104]....
        /*0380*/ 	.word	0xffffffff


	//   ....[105]....
        /*0384*/ 	.word	0xffffffff


	//   ....[106]....
        /*0388*/ 	.word	0xffffffff


	//   ....[107]....
        /*038c*/ 	.word	0xffffffff


	//   ....[108]....
        /*0390*/ 	.word	0xffffffff


	//   ....[109]....
        /*0394*/ 	.word	0xffffffff


	//   ....[110]....
        /*0398*/ 	.word	0xffffffff


	//   ....[111]....
        /*039c*/ 	.word	0xffffffff


	//   ....[112]....
        /*03a0*/ 	.word	0xffffffff


	//   ....[113]....
        /*03a4*/ 	.word	0xffffffff


	//   ....[114]....
        /*03a8*/ 	.word	0xffffffff


	//   ....[115]....
        /*03ac*/ 	.word	0xffffffff


	//   ....[116]....
        /*03b0*/ 	.word	0xffffffff


	//   ....[117]....
        /*03b4*/ 	.word	0xffffffff


	//   ....[118]....
        /*03b8*/ 	.word	0xffffffff


	//   ....[119]....
        /*03bc*/ 	.word	0xffffffff


	//   ....[120]....
        /*03c0*/ 	.word	0xffffffff


	//   ....[121]....
        /*03c4*/ 	.word	0xffffffff


	//   ....[122]....
        /*03c8*/ 	.word	0xffffffff


	//   ....[123]....
        /*03cc*/ 	.word	0xffffffff


	//   ....[124]....
        /*03d0*/ 	.word	0xffffffff


	//   ....[125]....
        /*03d4*/ 	.word	0xffffffff


	//   ....[126]....
        /*03d8*/ 	.word	0xffffffff


	//   ....[127]....
        /*03dc*/ 	.word	0xffffffff


	//   ....[128]....
        /*03e0*/ 	.word	0xffffffff


	//   ....[129]....
        /*03e4*/ 	.word	0xffffffff


	//   ....[130]....
        /*03e8*/ 	.word	0xffffffff


	//   ....[131]....
        /*03ec*/ 	.word	0xffffffff


	//   ....[132]....
        /*03f0*/ 	.word	0xffffffff


	//   ....[133]....
        /*03f4*/ 	.word	0xffffffff


	//   ....[134]....
        /*03f8*/ 	.word	0xffffffff


	//   ....[135]....
        /*03fc*/ 	.word	0xffffffff


	//   ....[136]....
        /*0400*/ 	.word	0xffffffff


	//   ....[137]....
        /*0404*/ 	.word	0xffffffff


	//   ....[138]....
        /*0408*/ 	.word	0xffffffff


	//   ....[139]....
        /*040c*/ 	.word	0xffffffff


	//   ....[140]....
        /*0410*/ 	.word	0xffffffff


	//   ....[141]....
        /*0414*/ 	.word	0xffffffff


	//   ....[142]....
        /*0418*/ 	.word	0xffffffff


	//   ....[143]....
        /*041c*/ 	.word	0xffffffff


	//   ....[144]....
        /*0420*/ 	.word	0xffffffff


	//   ....[145]....
        /*0424*/ 	.word	0xffffffff


	//   ....[146]....
        /*0428*/ 	.word	0xffffffff


	//   ....[147]....
        /*042c*/ 	.word	0xffffffff


	//   ....[148]....
        /*0430*/ 	.word	0xffffffff


	//   ....[149]....
        /*0434*/ 	.word	0xffffffff


	//   ....[150]....
        /*0438*/ 	.word	0xffffffff


	//   ....[151]....
        /*043c*/ 	.word	0xffffffff


	//   ....[152]....
        /*0440*/ 	.word	0xffffffff


	//   ....[153]....
        /*0444*/ 	.word	0xffffffff


	//   ....[154]....
        /*0448*/ 	.word	0xffffffff


	//   ....[155]....
        /*044c*/ 	.word	0xffffffff


	//   ....[156]....
        /*0450*/ 	.word	0xffffffff


	//   ....[157]....
        /*0454*/ 	.word	0xffffffff


	//   ....[158]....
        /*0458*/ 	.word	0xffffffff


	//   ....[159]....
        /*045c*/ 	.word	0xffffffff


	//   ....[160]....
        /*0460*/ 	.word	0xffffffff


	//   ....[161]....
        /*0464*/ 	.word	0xffffffff


	//   ....[162]....
        /*0468*/ 	.word	0xffffffff


	//   ....[163]....
        /*046c*/ 	.word	0xffffffff


	//   ....[164]....
        /*0470*/ 	.word	0xffffffff


	//   ....[165]....
        /*0474*/ 	.word	0xffffffff


	//   ....[166]....
        /*0478*/ 	.word	0xffffffff


	//   ....[167]....
        /*047c*/ 	.word	0xffffffff


	//   ....[168]....
        /*0480*/ 	.word	0xffffffff


	//   ....[169]....
        /*0484*/ 	.word	0xffffffff


	//   ....[170]....
        /*0488*/ 	.word	0xffffffff


	//   ....[171]....
        /*048c*/ 	.word	0xffffffff


	//   ....[172]....
        /*0490*/ 	.word	0xffffffff


	//   ....[173]....
        /*0494*/ 	.word	0xffffffff


	//   ....[174]....
        /*0498*/ 	.word	0xffffffff


	//   ....[175]....
        /*049c*/ 	.word	0xffffffff


	//   ....[176]....
        /*04a0*/ 	.word	0xffffffff


	//   ....[177]....
        /*04a4*/ 	.word	0xffffffff


	//   ....[178]....
        /*04a8*/ 	.word	0xffffffff


	//   ....[179]....
        /*04ac*/ 	.word	0xffffffff


	//   ....[180]....
        /*04b0*/ 	.word	0xffffffff


	//   ....[181]....
        /*04b4*/ 	.word	0xffffffff


	//   ....[182]....
        /*04b8*/ 	.word	0xffffffff


	//   ....[183]....
        /*04bc*/ 	.word	0xffffffff


	//   ....[184]....
        /*04c0*/ 	.word	0xffffffff


	//   ....[185]....
        /*04c4*/ 	.word	0xffffffff


	//   ....[186]....
        /*04c8*/ 	.word	0xffffffff


	//   ....[187]....
        /*04cc*/ 	.word	0xffffffff


	//   ....[188]....
        /*04d0*/ 	.word	0xffffffff


	//   ....[189]....
        /*04d4*/ 	.word	0xffffffff


	//   ....[190]....
        /*04d8*/ 	.word	0xffffffff


	//   ....[191]....
        /*04dc*/ 	.word	0xffffffff


	//   ....[192]....
        /*04e0*/ 	.word	0xffffffff


	//   ....[193]....
        /*04e4*/ 	.word	0xffffffff


	//   ....[194]....
        /*04e8*/ 	.word	0xffffffff


	//   ....[195]....
        /*04ec*/ 	.word	0xffffffff


	//   ....[196]....
        /*04f0*/ 	.word	0xffffffff


	//   ....[197]....
        /*04f4*/ 	.word	0xffffffff


	//   ....[198]....
        /*04f8*/ 	.word	0xffffffff


	//   ....[199]....
        /*04fc*/ 	.word	0xffffffff


	//   ....[200]....
        /*0500*/ 	.word	0xffffffff


	//   ....[201]....
        /*0504*/ 	.word	0xffffffff


	//   ....[202]....
        /*0508*/ 	.word	0xffffffff


	//   ....[203]....
        /*050c*/ 	.word	0xffffffff


	//   ....[204]....
        /*0510*/ 	.word	0xffffffff


	//   ....[205]....
        /*0514*/ 	.word	0xffffffff


	//   ....[206]....
        /*0518*/ 	.word	0xffffffff


	//   ....[207]....
        /*051c*/ 	.word	0xffffffff


	//   ....[208]....
        /*0520*/ 	.word	0xffffffff


	//   ....[209]....
        /*0524*/ 	.word	0xffffffff


	//   ....[210]....
        /*0528*/ 	.word	0xffffffff


	//   ....[211]....
        /*052c*/ 	.word	0xffffffff


	//   ....[212]....
        /*0530*/ 	.word	0xffffffff


	//   ....[213]....
        /*0534*/ 	.word	0xffffffff


	//   ....[214]....
        /*0538*/ 	.word	0xffffffff


	//   ....[215]....
        /*053c*/ 	.word	0xffffffff


	//   ....[216]....
        /*0540*/ 	.word	0xffffffff


	//   ....[217]....
        /*0544*/ 	.word	0xffffffff


	//   ....[218]....
        /*0548*/ 	.word	0xffffffff


	//   ....[219]....
        /*054c*/ 	.word	0xffffffff


	//   ....[220]....
        /*0550*/ 	.word	0xffffffff


	//   ....[221]....
        /*0554*/ 	.word	0xffffffff


	//   ....[222]....
        /*0558*/ 	.word	0xffffffff


	//   ....[223]....
        /*055c*/ 	.word	0xffffffff


	//   ....[224]....
        /*0560*/ 	.word	0xffffffff


	//   ....[225]....
        /*0564*/ 	.word	0xffffffff


	//   ....[226]....
        /*0568*/ 	.word	0xffffffff


	//   ....[227]....
        /*056c*/ 	.word	0xffffffff


	//   ....[228]....
        /*0570*/ 	.word	0xffffffff


	//   ....[229]....
        /*0574*/ 	.word	0xffffffff


	//   ....[230]....
        /*0578*/ 	.word	0xffffffff


	//   ....[231]....
        /*057c*/ 	.word	0xffffffff


	//   ....[232]....
        /*0580*/ 	.word	0xffffffff


	//   ....[233]....
        /*0584*/ 	.word	0xffffffff


	//   ....[234]....
        /*0588*/ 	.word	0xffffffff


	//   ....[235]....
        /*058c*/ 	.word	0xffffffff


	//   ....[236]....
        /*0590*/ 	.word	0xffffffff


	//   ....[237]....
        /*0594*/ 	.word	0xffffffff


	//   ....[238]....
        /*0598*/ 	.word	0xffffffff


	//   ....[239]....
        /*059c*/ 	.word	0xffffffff


	//   ....[240]....
        /*05a0*/ 	.word	0xffffffff


	//   ....[241]....
        /*05a4*/ 	.word	0xffffffff


	//   ....[242]....
        /*05a8*/ 	.word	0xffffffff


	//   ....[243]....
        /*05ac*/ 	.word	0xffffffff


	//   ....[244]....
        /*05b0*/ 	.word	0xffffffff


	//   ....[245]....
        /*05b4*/ 	.word	0xffffffff


	//   ....[246]....
        /*05b8*/ 	.word	0xffffffff


	//   ....[247]....
        /*05bc*/ 	.word	0xffffffff


	//   ....[248]....
        /*05c0*/ 	.word	0xffffffff


	//   ....[249]....
        /*05c4*/ 	.word	0xffffffff


	//   ....[250]....
        /*05c8*/ 	.word	0xffffffff


	//   ....[251]....
        /*05cc*/ 	.word	0xffffffff


	//   ....[252]....
        /*05d0*/ 	.word	0xffffffff


	//   ....[253]....
        /*05d4*/ 	.word	0xffffffff


	//   ....[254]....
        /*05d8*/ 	.word	0xffffffff


	//   ....[255]....
        /*05dc*/ 	.word	0xffffffff


	//   ....[0]....
        /*05e0*/ 	.word	0x05000005


	//   ....[1]....
        /*05e4*/ 	.word	0x05000005


	//   ....[2]....
        /*05e8*/ 	.word	0x05000005


	//   ....[3]....
        /*05ec*/ 	.word	0x05000005


	//   ....[4]....
        /*05f0*/ 	.word	0x05000005


	//   ....[5]....
        /*05f4*/ 	.word	0x05000005


	//   ....[6]....
        /*05f8*/ 	.word	0x05000005


	//   ....[7]....
        /*05fc*/ 	.word	0x05000005


	//   ....[8]....
        /*0600*/ 	.word	0x05000005


	//   ....[9]....
        /*0604*/ 	.word	0x05000005


	//   ....[10]....
        /*0608*/ 	.word	0x05000005


	//   ....[11]....
        /*060c*/ 	.word	0x05000005


	//   ....[12]....
        /*0610*/ 	.word	0x05000005


	//   ....[13]....
        /*0614*/ 	.word	0x05000005


	//   ....[14]....
        /*0618*/ 	.word	0x05000005


	//   ....[15]....
        /*061c*/ 	.word	0x05000005


	//   ....[16]....
        /*0620*/ 	.word	0x05000005


	//   ....[17]....
        /*0624*/ 	.word	0x05000005


	//   ....[18]....
        /*0628*/ 	.word	0x05000005


	//   ....[19]....
        /*062c*/ 	.word	0x05000005


	//   ....[20]....
        /*0630*/ 	.word	0x05000005


	//   ....[21]....
        /*0634*/ 	.word	0x05000005


	//   ....[22]....
        /*0638*/ 	.word	0x05000005


	//   ....[23]....
        /*063c*/ 	.word	0x05000005


	//   ....[24]....
        /*0640*/ 	.word	0x05000005


	//   ....[25]....
        /*0644*/ 	.word	0x05000005


	//   ....[26]....
        /*0648*/ 	.word	0x05000005


	//   ....[27]....
        /*064c*/ 	.word	0x05000005


	//   ....[28]....
        /*0650*/ 	.word	0x05000005


	//   ....[29]....
        /*0654*/ 	.word	0x05000005


	//   ....[30]....
        /*0658*/ 	.word	0x05000005


	//   ....[31]....
        /*065c*/ 	.word	0x05000005


	//   ....[32]....
        /*0660*/ 	.word	0x05000005


	//   ....[33]....
        /*0664*/ 	.word	0x05000005


	//   ....[34]....
        /*0668*/ 	.word	0x05000005


	//   ....[35]....
        /*066c*/ 	.word	0x05000005


	//   ....[36]....
        /*0670*/ 	.word	0x05000005


	//   ....[37]....
        /*0674*/ 	.word	0x05000005


	//   ....[38]....
        /*0678*/ 	.word	0x05000005


	//   ....[39]....
        /*067c*/ 	.word	0x05000005


	//   ....[40]....
        /*0680*/ 	.word	0x05000005


	//   ....[41]....
        /*0684*/ 	.word	0x05000005


	//   ....[42]....
        /*0688*/ 	.word	0x05000005


	//   ....[43]....
        /*068c*/ 	.word	0x05000005


	//   ....[44]....
        /*0690*/ 	.word	0x05000005


	//   ....[45]....
        /*0694*/ 	.word	0x05000005


	//   ....[46]....
        /*0698*/ 	.word	0x05000005


	//   ....[47]....
        /*069c*/ 	.word	0x05000005


	//   ....[48]....
        /*06a0*/ 	.word	0x05000005


	//   ....[49]....
        /*06a4*/ 	.word	0x05000005


	//   ....[50]....
        /*06a8*/ 	.word	0x05000005


	//   ....[51]....
        /*06ac*/ 	.word	0x05000005


	//   ....[52]....
        /*06b0*/ 	.word	0x05000005


	//   ....[53]....
        /*06b4*/ 	.word	0x05000005


	//   ....[54]....
        /*06b8*/ 	.word	0x05000005


	//   ....[55]....
        /*06bc*/ 	.word	0x05000005


	//   ....[56]....
        /*06c0*/ 	.word	0x05000005


	//   ....[57]....
        /*06c4*/ 	.word	0x05000005


	//   ....[58]....
        /*06c8*/ 	.word	0x05000005


	//   ....[59]....
        /*06cc*/ 	.word	0x05000005


	//   ....[60]....
        /*06d0*/ 	.word	0x05000005


	//   ....[61]....
        /*06d4*/ 	.word	0x05000005


	//   ....[62]....
        /*06d8*/ 	.word	0x05000005


	//   ....[63]....
        /*06dc*/ 	.word	0x05000005


	//   ....[64]....
        /*06e0*/ 	.word	0x05000005


	//   ....[65]....
        /*06e4*/ 	.word	0x05000005


	//   ....[66]....
        /*06e8*/ 	.word	0x05000005


	//   ....[67]....
        /*06ec*/ 	.word	0x05000005


	//   ....[68]....
        /*06f0*/ 	.word	0x05000005


	//   ....[69]....
        /*06f4*/ 	.word	0x05000005


	//   ....[70]....
        /*06f8*/ 	.word	0x05000005


	//   ....[71]....
        /*06fc*/ 	.word	0x05000005


	//   ....[72]....
        /*0700*/ 	.word	0x05000005


	//   ....[73]....
        /*0704*/ 	.word	0x05000005


	//   ....[74]....
        /*0708*/ 	.word	0x05000005


	//   ....[75]....
        /*070c*/ 	.word	0x05000005


	//   ....[76]....
        /*0710*/ 	.word	0x05000005


	//   ....[77]....
        /*0714*/ 	.word	0x05000005


	//   ....[78]....
        /*0718*/ 	.word	0x05000005


	//   ....[79]....
        /*071c*/ 	.word	0x05000005


	//   ....[80]....
        /*0720*/ 	.word	0x05000005


	//   ....[81]....
        /*0724*/ 	.word	0x05000005


	//   ....[82]....
        /*0728*/ 	.word	0x05000005


	//   ....[83]....
        /*072c*/ 	.word	0x05000005


	//   ....[84]....
        /*0730*/ 	.word	0x05000005


	//   ....[85]....
        /*0734*/ 	.word	0x05000005


	//   ....[86]....
        /*0738*/ 	.word	0x05000005


	//   ....[87]....
        /*073c*/ 	.word	0x05000005


	//   ....[88]....
        /*0740*/ 	.word	0x05000005


	//   ....[89]....
        /*0744*/ 	.word	0x05000005


	//   ....[90]....
        /*0748*/ 	.word	0x05000005


	//   ....[91]....
        /*074c*/ 	.word	0x05000005


	//   ....[92]....
        /*0750*/ 	.word	0x05000005


	//   ....[93]....
        /*0754*/ 	.word	0x05000005


	//   ....[94]....
        /*0758*/ 	.word	0x05000005


	//   ....[95]....
        /*075c*/ 	.word	0x05000005


	//   ....[96]....
        /*0760*/ 	.word	0x05000005


	//   ....[97]....
        /*0764*/ 	.word	0x05000005


	//   ....[98]....
        /*0768*/ 	.word	0x05000005


	//   ....[99]....
        /*076c*/ 	.word	0x05000005


	//   ....[100]....
        /*0770*/ 	.word	0x05000005


	//   ....[101]....
        /*0774*/ 	.word	0x05000005


	//   ....[102]....
        /*0778*/ 	.word	0x05000005


	//   ....[103]....
        /*077c*/ 	.word	0x05000005


	//   ....[104]....
        /*0780*/ 	.word	0x05000005


	//   ....[105]....
        /*0784*/ 	.word	0x05000005


	//   ....[106]....
        /*0788*/ 	.word	0x05000005


	//   ....[107]....
        /*078c*/ 	.word	0x05000005


	//   ....[108]....
        /*0790*/ 	.word	0x05000005


	//   ....[109]....
        /*0794*/ 	.word	0x05000005


	//   ....[110]....
        /*0798*/ 	.word	0x05000005


	//   ....[111]....
        /*079c*/ 	.word	0x05000005


	//   ....[112]....
        /*07a0*/ 	.word	0x05000005


	//   ....[113]....
        /*07a4*/ 	.word	0x05000005


	//   ....[114]....
        /*07a8*/ 	.word	0x05000005


	//   ....[115]....
        /*07ac*/ 	.word	0x05000005


	//   ....[116]....
        /*07b0*/ 	.word	0x05000005


	//   ....[117]....
        /*07b4*/ 	.word	0x05000005


	//   ....[118]....
        /*07b8*/ 	.word	0x05000005


	//   ....[119]....
        /*07bc*/ 	.word	0x05000005


	//   ....[120]....
        /*07c0*/ 	.word	0x05000005


	//   ....[121]....
        /*07c4*/ 	.word	0x05000005


	//   ....[122]....
        /*07c8*/ 	.word	0x05000005


	//   ....[123]....
        /*07cc*/ 	.word	0x05000005


	//   ....[124]....
        /*07d0*/ 	.word	0x05000005


	//   ....[125]....
        /*07d4*/ 	.word	0x05000005


	//   ....[126]....
        /*07d8*/ 	.word	0x05000005


	//   ....[127]....
        /*07dc*/ 	.word	0x05000005


	//   ....[128]....
        /*07e0*/ 	.word	0x05000005


	//   ....[129]....
        /*07e4*/ 	.word	0x05000005


	//   ....[130]....
        /*07e8*/ 	.word	0x05000005


	//   ....[131]....
        /*07ec*/ 	.word	0x05000005


	//   ....[132]....
        /*07f0*/ 	.word	0x05000005


	//   ....[133]....
        /*07f4*/ 	.word	0x05000005


	//   ....[134]....
        /*07f8*/ 	.word	0x05000005


	//   ....[135]....
        /*07fc*/ 	.word	0x05000005


	//   ....[136]....
        /*0800*/ 	.word	0x05000005


	//   ....[137]....
        /*0804*/ 	.word	0x05000005


	//   ....[138]....
        /*0808*/ 	.word	0x05000005


	//   ....[139]....
        /*080c*/ 	.word	0x05000005


	//   ....[140]....
        /*0810*/ 	.word	0x05000005


	//   ....[141]....
        /*0814*/ 	.word	0x05000005


	//   ....[142]....
        /*0818*/ 	.word	0x05000005


	//   ....[143]....
        /*081c*/ 	.word	0x05000005


	//   ....[144]....
        /*0820*/ 	.word	0x05000005


	//   ....[145]....
        /*0824*/ 	.word	0x05000005


	//   ....[146]....
        /*0828*/ 	.word	0x05000005


	//   ....[147]....
        /*082c*/ 	.word	0x05000005


	//   ....[148]....
        /*0830*/ 	.word	0x05000005


	//   ....[149]....
        /*0834*/ 	.word	0x05000005


	//   ....[150]....
        /*0838*/ 	.word	0x05000005


	//   ....[151]....
        /*083c*/ 	.word	0x05000005


	//   ....[152]....
        /*0840*/ 	.word	0x05000005


	//   ....[153]....
        /*0844*/ 	.word	0x05000005


	//   ....[154]....
        /*0848*/ 	.word	0x05000005


	//   ....[155]....
        /*084c*/ 	.word	0x05000005


	//   ....[156]....
        /*0850*/ 	.word	0x05000005


	//   ....[157]....
        /*0854*/ 	.word	0x05000005


	//   ....[158]....
        /*0858*/ 	.word	0x05000005


	//   ....[159]....
        /*085c*/ 	.word	0x05000005


	//   ....[160]....
        /*0860*/ 	.word	0x05000005


	//   ....[161]....
        /*0864*/ 	.word	0x05000005


	//   ....[162]....
        /*0868*/ 	.word	0x05000005


	//   ....[163]....
        /*086c*/ 	.word	0x05000005


	//   ....[164]....
        /*0870*/ 	.word	0x05000005


	//   ....[165]....
        /*0874*/ 	.word	0x05000005


	//   ....[166]....
        /*0878*/ 	.word	0x05000005


	//   ....[167]....
        /*087c*/ 	.word	0x05000005


	//   ....[168]....
        /*0880*/ 	.word	0x05000005


	//   ....[169]....
        /*0884*/ 	.word	0x05000005


	//   ....[170]....
        /*0888*/ 	.word	0x05000005


	//   ....[171]....
        /*088c*/ 	.word	0x05000005


	//   ....[172]....
        /*0890*/ 	.word	0x05000005


	//   ....[173]....
        /*0894*/ 	.word	0x05000005


	//   ....[174]....
        /*0898*/ 	.word	0x05000005


	//   ....[175]....
        /*089c*/ 	.word	0x05000005


	//   ....[176]....
        /*08a0*/ 	.word	0x05000005


	//   ....[177]....
        /*08a4*/ 	.word	0x05000005


	//   ....[178]....
        /*08a8*/ 	.word	0x05000005


	//   ....[179]....
        /*08ac*/ 	.word	0x05000005


	//   ....[180]....
        /*08b0*/ 	.word	0x05000005


	//   ....[181]....
        /*08b4*/ 	.word	0x05000005


	//   ....[182]....
        /*08b8*/ 	.word	0x05000005


	//   ....[183]....
        /*08bc*/ 	.word	0x05000005


	//   ....[184]....
        /*08c0*/ 	.word	0x05000005


	//   ....[185]....
        /*08c4*/ 	.word	0x05000005


	//   ....[186]....
        /*08c8*/ 	.word	0x05000005


	//   ....[187]....
        /*08cc*/ 	.word	0x05000005


	//   ....[188]....
        /*08d0*/ 	.word	0x05000005


	//   ....[189]....
        /*08d4*/ 	.word	0x05000005


	//   ....[190]....
        /*08d8*/ 	.word	0x05000005


	//   ....[191]....
        /*08dc*/ 	.word	0x05000005


	//   ....[192]....
        /*08e0*/ 	.word	0x05000005


	//   ....[193]....
        /*08e4*/ 	.word	0x05000005


	//   ....[194]....
        /*08e8*/ 	.word	0x05000005


	//   ....[195]....
        /*08ec*/ 	.word	0x05000005


	//   ....[196]....
        /*08f0*/ 	.word	0x05000005


	//   ....[197]....
        /*08f4*/ 	.word	0x05000005


	//   ....[198]....
        /*08f8*/ 	.word	0x05000005


	//   ....[199]....
        /*08fc*/ 	.word	0x05000005


	//   ....[200]....
        /*0900*/ 	.word	0x05000005


	//   ....[201]....
        /*0904*/ 	.word	0x05000005


	//   ....[202]....
        /*0908*/ 	.word	0x05000005


	//   ....[203]....
        /*090c*/ 	.word	0x05000005


	//   ....[204]....
        /*0910*/ 	.word	0x05000005


	//   ....[205]....
        /*0914*/ 	.word	0x05000005


	//   ....[206]....
        /*0918*/ 	.word	0x05000005


	//   ....[207]....
        /*091c*/ 	.word	0x05000005


	//   ....[208]....
        /*0920*/ 	.word	0x05000005


	//   ....[209]....
        /*0924*/ 	.word	0x05000005


	//   ....[210]....
        /*0928*/ 	.word	0x05000005


	//   ....[211]....
        /*092c*/ 	.word	0x05000005


	//   ....[212]....
        /*0930*/ 	.word	0x05000005


	//   ....[213]....
        /*0934*/ 	.word	0x05000005


	//   ....[214]....
        /*0938*/ 	.word	0x05000005


	//   ....[215]....
        /*093c*/ 	.word	0x05000005


	//   ....[216]....
        /*0940*/ 	.word	0x05000005


	//   ....[217]....
        /*0944*/ 	.word	0x05000005


	//   ....[218]....
        /*0948*/ 	.word	0x05000005


	//   ....[219]....
        /*094c*/ 	.word	0x05000005


	//   ....[220]....
        /*0950*/ 	.word	0x05000005


	//   ....[221]....
        /*0954*/ 	.word	0x05000005


	//   ....[222]....
        /*0958*/ 	.word	0x05000005


	//   ....[223]....
        /*095c*/ 	.word	0x05000005


	//   ....[224]....
        /*0960*/ 	.word	0x05000005


	//   ....[225]....
        /*0964*/ 	.word	0x05000005


	//   ....[226]....
        /*0968*/ 	.word	0x05000005


	//   ....[227]....
        /*096c*/ 	.word	0x05000005


	//   ....[228]....
        /*0970*/ 	.word	0x05000005


	//   ....[229]....
        /*0974*/ 	.word	0x05000005


	//   ....[230]....
        /*0978*/ 	.word	0x05000005


	//   ....[231]....
        /*097c*/ 	.word	0x05000005


	//   ....[232]....
        /*0980*/ 	.word	0x05000005


	//   ....[233]....
        /*0984*/ 	.word	0x05000005


	//   ....[234]....
        /*0988*/ 	.word	0x05000005


	//   ....[235]....
        /*098c*/ 	.word	0x05000005


	//   ....[236]....
        /*0990*/ 	.word	0x05000005


	//   ....[237]....
        /*0994*/ 	.word	0x05000005


	//   ....[238]....
        /*0998*/ 	.word	0x05000005


	//   ....[239]....
        /*099c*/ 	.word	0x05000005


	//   ....[240]....
        /*09a0*/ 	.word	0x05000005


	//   ....[241]....
        /*09a4*/ 	.word	0x05000005


	//   ....[242]....
        /*09a8*/ 	.word	0x05000005


	//   ....[243]....
        /*09ac*/ 	.word	0x05000005


	//   ....[244]....
        /*09b0*/ 	.word	0x05000005


	//   ....[245]....
        /*09b4*/ 	.word	0x05000005


	//   ....[246]....
        /*09b8*/ 	.word	0x05000005


	//   ....[247]....
        /*09bc*/ 	.word	0x05000005


	//   ....[248]....
        /*09c0*/ 	.word	0x05000005


	//   ....[249]....
        /*09c4*/ 	.word	0x05000005


	//   ....[250]....
        /*09c8*/ 	.word	0x05000005


	//   ....[251]....
        /*09cc*/ 	.word	0x05000005


	//   ....[252]....
        /*09d0*/ 	.word	0x05000005


	//   ....[253]....
        /*09d4*/ 	.word	0x05000005


	//   ....[254]....
        /*09d8*/ 	.word	0x05000005


	//   ....[255]....
        /*09dc*/ 	.word	0x05000005


	//----- nvinfo : EIATTR_COOP_GROUP_INSTR_OFFSETS
	.align		4
.L_623:
        /*09e0*/ 	.byte	0x04, 0x28
        /*09e2*/ 	.short	(.L_625 - .L_624)


	//   ....[0]....
.L_624:
        /*09e4*/ 	.word	0x00000cc0


	//   ....[1]....
        /*09e8*/ 	.word	0x00000ce0


	//   ....[2]....
        /*09ec*/ 	.word	0x00000d00


	//   ....[3]....
        /*09f0*/ 	.word	0x00000d20


	//   ....[4]....
        /*09f4*/ 	.word	0x000015c0


	//   ....[5]....
        /*09f8*/ 	.word	0x000015e0


	//   ....[6]....
        /*09fc*/ 	.word	0x00001600


	//   ....[7]....
        /*0a00*/ 	.word	0x00001620


	//   ....[8]....
        /*0a04*/ 	.word	0x00001eb0


	//   ....[9]....
        /*0a08*/ 	.word	0x00001ed0


	//   ....[10]....
        /*0a0c*/ 	.word	0x00001ef0


	//   ....[11]....
        /*0a10*/ 	.word	0x00001f10


	//   ....[12]....
        /*0a14*/ 	.word	0x000027a0


	//   ....[13]....
        /*0a18*/ 	.word	0x000027c0


	//   ....[14]....
        /*0a1c*/ 	.word	0x000027e0


	//   ....[15]....
        /*0a20*/ 	.word	0x00002800


	//   ....[16]....
        /*0a24*/ 	.word	0x00003010


	//   ....[17]....
        /*0a28*/ 	.word	0x00003030


	//   ....[18]....
        /*0a2c*/ 	.word	0x00003050


	//   ....[19]....
        /*0a30*/ 	.word	0x00003070


	//   ....[20]....
        /*0a34*/ 	.word	0x00003900


	//   ....[21]....
        /*0a38*/ 	.word	0x00003920


	//   ....[22]....
        /*0a3c*/ 	.word	0x00003940


	//   ....[23]....
        /*0a40*/ 	.word	0x00003960


	//   ....[24]....
        /*0a44*/ 	.word	0x000041e0


	//   ....[25]....
        /*0a48*/ 	.word	0x00004200


	//   ....[26]....
        /*0a4c*/ 	.word	0x00004220


	//   ....[27]....
        /*0a50*/ 	.word	0x00004240


	//   ....[28]....
        /*0a54*/ 	.word	0x00004ac0


	//   ....[29]....
        /*0a58*/ 	.word	0x00004ae0


	//   ....[30]....
        /*0a5c*/ 	.word	0x00004b00


	//   ....[31]....
        /*0a60*/ 	.word	0x00004b20


	//   ....[32]....
        /*0a64*/ 	.word	0x00005760


	//   ....[33]....
        /*0a68*/ 	.word	0x00005780


	//   ....[34]....
        /*0a6c*/ 	.word	0x000057a0


	//   ....[35]....
        /*0a70*/ 	.word	0x000057c0


	//   ....[36]....
        /*0a74*/ 	.word	0x00005ff0


	//   ....[37]....
        /*0a78*/ 	.word	0x00006010


	//   ....[38]....
        /*0a7c*/ 	.word	0x00006030


	//   ....[39]....
        /*0a80*/ 	.word	0x00006050


	//   ....[40]....
        /*0a84*/ 	.word	0x00006770


	//   ....[41]....
        /*0a88*/ 	.word	0x00006790


	//   ....[42]....
        /*0a8c*/ 	.word	0x000067b0


	//   ....[43]....
        /*0a90*/ 	.word	0x000067d0


	//   ....[44]....
        /*0a94*/ 	.word	0x00007010


	//   ....[45]....
        /*0a98*/ 	.word	0x00007030


	//   ....[46]....
        /*0a9c*/ 	.word	0x00007050


	//   ....[47]....
        /*0aa0*/ 	.word	0x00007070


	//   ....[48]....
        /*0aa4*/ 	.word	0x00007b20


	//   ....[49]....
        /*0aa8*/ 	.word	0x00007b40


	//   ....[50]....
        /*0aac*/ 	.word	0x00007b60


	//   ....[51]....
        /*0ab0*/ 	.word	0x00007b80


	//   ....[52]....
        /*0ab4*/ 	.word	0x000083b0


	//   ....[53]....
        /*0ab8*/ 	.word	0x000083d0


	//   ....[54]....
        /*0abc*/ 	.word	0x000083f0


	//   ....[55]....
        /*0ac0*/ 	.word	0x00008410


	//   ....[56]....
        /*0ac4*/ 	.word	0x00008b30


	//   ....[57]....
        /*0ac8*/ 	.word	0x00008b50


	//   ....[58]....
        /*0acc*/ 	.word	0x00008b70


	//   ....[59]....
        /*0ad0*/ 	.word	0x00008b90


	//   ....[60]....
        /*0ad4*/ 	.word	0x000093b0


	//   ....[61]....
        /*0ad8*/ 	.word	0x000093d0


	//   ....[62]....
        /*0adc*/ 	.word	0x000093f0


	//   ....[63]....
        /*0ae0*/ 	.word	0x00009410


	//   ....[64]....
        /*0ae4*/ 	.word	0x0000a170


	//   ....[65]....
        /*0ae8*/ 	.word	0x0000a190


	//   ....[66]....
        /*0aec*/ 	.word	0x0000a1b0


	//   ....[67]....
        /*0af0*/ 	.word	0x0000a1d0


	//   ....[68]....
        /*0af4*/ 	.word	0x0000a1f0


	//   ....[69]....
        /*0af8*/ 	.word	0x0000a210


	//   ....[70]....
        /*0afc*/ 	.word	0x0000a510


	//   ....[71]....
        /*0b00*/ 	.word	0x0000a530


	//   ....[72]....
        /*0b04*/ 	.word	0x0000a550


	//   ....[73]....
        /*0b08*/ 	.word	0x0000a570


	//   ....[74]....
        /*0b0c*/ 	.word	0x0000a590


	//   ....[75]....
        /*0b10*/ 	.word	0x0000a5b0


	//   ....[76]....
        /*0b14*/ 	.word	0x0000a890


	//   ....[77]....
        /*0b18*/ 	.word	0x0000a8b0


	//   ....[78]....
        /*0b1c*/ 	.word	0x0000a8d0


	//   ....[79]....
        /*0b20*/ 	.word	0x0000a8f0


	//   ....[80]....
        /*0b24*/ 	.word	0x0000a910


	//   ....[81]....
        /*0b28*/ 	.word	0x0000a930


	//   ....[82]....
        /*0b2c*/ 	.word	0x0000ac10


	//   ....[83]....
        /*0b30*/ 	.word	0x0000ac30


	//   ....[84]....
        /*0b34*/ 	.word	0x0000ac50


	//   ....[85]....
        /*0b38*/ 	.word	0x0000ac70


	//   ....[86]....
        /*0b3c*/ 	.word	0x0000ac90


	//   ....[87]....
        /*0b40*/ 	.word	0x0000acb0


	//   ....[88]....
        /*0b44*/ 	.word	0x0000af90


	//   ....[89]....
        /*0b48*/ 	.word	0x0000afb0


	//   ....[90]....
        /*0b4c*/ 	.word	0x0000afd0


	//   ....[91]....
        /*0b50*/ 	.word	0x0000aff0


	//   ....[92]....
        /*0b54*/ 	.word	0x0000b010


	//   ....[93]....
        /*0b58*/ 	.word	0x0000b030


	//   ....[94]....
        /*0b5c*/ 	.word	0x0000b310


	//   ....[95]....
        /*0b60*/ 	.word	0x0000b330


	//   ....[96]....
        /*0b64*/ 	.word	0x0000b350


	//   ....[97]....
        /*0b68*/ 	.word	0x0000b370


	//   ....[98]....
        /*0b6c*/ 	.word	0x0000b390


	//   ....[99]....
        /*0b70*/ 	.word	0x0000b3b0


	//   ....[100]....
        /*0b74*/ 	.word	0x0000b690


	//   ....[101]....
        /*0b78*/ 	.word	0x0000b6b0


	//   ....[102]....
        /*0b7c*/ 	.word	0x0000b6d0


	//   ....[103]....
        /*0b80*/ 	.word	0x0000b6f0


	//   ....[104]....
        /*0b84*/ 	.word	0x0000b710


	//   ....[105]....
        /*0b88*/ 	.word	0x0000b730


	//   ....[106]....
        /*0b8c*/ 	.word	0x0000ba30


	//   ....[107]....
        /*0b90*/ 	.word	0x0000ba50


	//   ....[108]....
        /*0b94*/ 	.word	0x0000ba70


	//   ....[109]....
        /*0b98*/ 	.word	0x0000ba90


	//   ....[110]....
        /*0b9c*/ 	.word	0x0000bab0


	//   ....[111]....
        /*0ba0*/ 	.word	0x0000bad0


	//   ....[112]....
        /*0ba4*/ 	.word	0x0000bdd0


	//   ....[113]....
        /*0ba8*/ 	.word	0x0000bdf0


	//   ....[114]....
        /*0bac*/ 	.word	0x0000be10


	//   ....[115]....
        /*0bb0*/ 	.word	0x0000be30


	//   ....[116]....
        /*0bb4*/ 	.word	0x0000be50


	//   ....[117]....
        /*0bb8*/ 	.word	0x0000be70


	//   ....[118]....
        /*0bbc*/ 	.word	0x0000c240


	//   ....[119]....
        /*0bc0*/ 	.word	0x0000c260


	//   ....[120]....
        /*0bc4*/ 	.word	0x0000c280


	//   ....[121]....
        /*0bc8*/ 	.word	0x0000c2a0


	//   ....[122]....
        /*0bcc*/ 	.word	0x0000c2c0


	//   ....[123]....
        /*0bd0*/ 	.word	0x0000c2e0


	//   ....[124]....
        /*0bd4*/ 	.word	0x0000c6b0


	//   ....[125]....
        /*0bd8*/ 	.word	0x0000c6d0


	//   ....[126]....
        /*0bdc*/ 	.word	0x0000c6f0


	//   ....[127]....
        /*0be0*/ 	.word	0x0000c710


	//   ....[128]....
        /*0be4*/ 	.word	0x0000c730


	//   ....[129]....
        /*0be8*/ 	.word	0x0000c750


	//   ....[130]....
        /*0bec*/ 	.word	0x0000cb60


	//   ....[131]....
        /*0bf0*/ 	.word	0x0000cb80


	//   ....[132]....
        /*0bf4*/ 	.word	0x0000cba0


	//   ....[133]....
        /*0bf8*/ 	.word	0x0000cbc0


	//   ....[134]....
        /*0bfc*/ 	.word	0x0000cbe0


	//   ....[135]....
        /*0c00*/ 	.word	0x0000cc00


	//   ....[136]....
        /*0c04*/ 	.word	0x0000d010


	//   ....[137]....
        /*0c08*/ 	.word	0x0000d030


	//   ....[138]....
        /*0c0c*/ 	.word	0x0000d050


	//   ....[139]....
        /*0c10*/ 	.word	0x0000d070


	//   ....[140]....
        /*0c14*/ 	.word	0x0000d090


	//   ....[141]....
        /*0c18*/ 	.word	0x0000d0b0


	//   ....[142]....
        /*0c1c*/ 	.word	0x0000d4c0


	//   ....[143]....
        /*0c20*/ 	.word	0x0000d4e0


	//   ....[144]....
        /*0c24*/ 	.word	0x0000d500


	//   ....[145]....
        /*0c28*/ 	.word	0x0000d520


	//   ....[146]....
        /*0c2c*/ 	.word	0x0000d540


	//   ....[147]....
        /*0c30*/ 	.word	0x0000d560


	//   ....[148]....
        /*0c34*/ 	.word	0x0000d970


	//   ....[149]....
        /*0c38*/ 	.word	0x0000d990


	//   ....[150]....
        /*0c3c*/ 	.word	0x0000d9b0


	//   ....[151]....
        /*0c40*/ 	.word	0x0000d9d0


	//   ....[152]....
        /*0c44*/ 	.word	0x0000d9f0


	//   ....[153]....
        /*0c48*/ 	.word	0x0000da10


	//   ....[154]....
        /*0c4c*/ 	.word	0x0000de20


	//   ....[155]....
        /*0c50*/ 	.word	0x0000de40


	//   ....[156]....
        /*0c54*/ 	.word	0x0000de60


	//   ....[157]....
        /*0c58*/ 	.word	0x0000de80


	//   ....[158]....
        /*0c5c*/ 	.word	0x0000dea0


	//   ....[159]....
        /*0c60*/ 	.word	0x0000dec0


	//   ....[160]....
        /*0c64*/ 	.word	0x0000e270


	//   ....[161]....
        /*0c68*/ 	.word	0x0000e290


	//   ....[162]....
        /*0c6c*/ 	.word	0x0000e2b0


	//   ....[163]....
        /*0c70*/ 	.word	0x0000e2d0


	//   ....[164]....
        /*0c74*/ 	.word	0x0000e2f0


	//   ....[165]....
        /*0c78*/ 	.word	0x0000e310


	//   ....[166]....
        /*0c7c*/ 	.word	0x0000e600


	//   ....[167]....
        /*0c80*/ 	.word	0x0000e620


	//   ....[168]....
        /*0c84*/ 	.word	0x0000e640


	//   ....[169]....
        /*0c88*/ 	.word	0x0000e660


	//   ....[170]....
        /*0c8c*/ 	.word	0x0000e680


	//   ....[171]....
        /*0c90*/ 	.word	0x0000e6a0


	//   ....[172]....
        /*0c94*/ 	.word	0x0000e970


	//   ....[173]....
        /*0c98*/ 	.word	0x0000e990


	//   ....[174]....
        /*0c9c*/ 	.word	0x0000e9b0


	//   ....[175]....
        /*0ca0*/ 	.word	0x0000e9d0


	//   ....[176]....
        /*0ca4*/ 	.word	0x0000e9f0


	//   ....[177]....
        /*0ca8*/ 	.word	0x0000ea10


	//   ....[178]....
        /*0cac*/ 	.word	0x0000ece0


	//   ....[179]....
        /*0cb0*/ 	.word	0x0000ed00


	//   ....[180]....
        /*0cb4*/ 	.word	0x0000ed20


	//   ....[181]....
        /*0cb8*/ 	.word	0x0000ed40


	//   ....[182]....
        /*0cbc*/ 	.word	0x0000ed60


	//   ....[183]....
        /*0cc0*/ 	.word	0x0000ed80


	//   ....[184]....
        /*0cc4*/ 	.word	0x0000f050


	//   ....[185]....
        /*0cc8*/ 	.word	0x0000f070


	//   ....[186]....
        /*0ccc*/ 	.word	0x0000f090


	//   ....[187]....
        /*0cd0*/ 	.word	0x0000f0b0


	//   ....[188]....
        /*0cd4*/ 	.word	0x0000f0d0


	//   ....[189]....
        /*0cd8*/ 	.word	0x0000f0f0


	//   ....[190]....
        /*0cdc*/ 	.word	0x0000f3c0


	//   ....[191]....
        /*0ce0*/ 	.word	0x0000f3e0


	//   ....[192]....
        /*0ce4*/ 	.word	0x0000f400


	//   ....[193]....
        /*0ce8*/ 	.word	0x0000f420


	//   ....[194]....
        /*0cec*/ 	.word	0x0000f440


	//   ....[195]....
        /*0cf0*/ 	.word	0x0000f460


	//   ....[196]....
        /*0cf4*/ 	.word	0x0000f730


	//   ....[197]....
        /*0cf8*/ 	.word	0x0000f750


	//   ....[198]....
        /*0cfc*/ 	.word	0x0000f770


	//   ....[199]....
        /*0d00*/ 	.word	0x0000f790


	//   ....[200]....
        /*0d04*/ 	.word	0x0000f7b0


	//   ....[201]....
        /*0d08*/ 	.word	0x0000f7d0


	//   ....[202]....
        /*0d0c*/ 	.word	0x0000fac0


	//   ....[203]....
        /*0d10*/ 	.word	0x0000fae0


	//   ....[204]....
        /*0d14*/ 	.word	0x0000fb00


	//   ....[205]....
        /*0d18*/ 	.word	0x0000fb20


	//   ....[206]....
        /*0d1c*/ 	.word	0x0000fb40


	//   ....[207]....
        /*0d20*/ 	.word	0x0000fb60


	//   ....[208]....
        /*0d24*/ 	.word	0x0000fe50


	//   ....[209]....
        /*0d28*/ 	.word	0x0000fe70


	//   ....[210]....
        /*0d2c*/ 	.word	0x0000fe90


	//   ....[211]....
        /*0d30*/ 	.word	0x0000feb0


	//   ....[212]....
        /*0d34*/ 	.word	0x0000fed0


	//   ....[213]....
        /*0d38*/ 	.word	0x0000fef0


	//   ....[214]....
        /*0d3c*/ 	.word	0x000102b0


	//   ....[215]....
        /*0d40*/ 	.word	0x000102d0


	//   ....[216]....
        /*0d44*/ 	.word	0x000102f0


	//   ....[217]....
        /*0d48*/ 	.word	0x00010310


	//   ....[218]....
        /*0d4c*/ 	.word	0x00010330


	//   ....[219]....
        /*0d50*/ 	.word	0x00010350


	//   ....[220]....
        /*0d54*/ 	.word	0x00010710


	//   ....[221]....
        /*0d58*/ 	.word	0x00010730


	//   ....[222]....
        /*0d5c*/ 	.word	0x00010750


	//   ....[223]....
        /*0d60*/ 	.word	0x00010770


	//   ....[224]....
        /*0d64*/ 	.word	0x00010790


	//   ....[225]....
        /*0d68*/ 	.word	0x000107b0


	//   ....[226]....
        /*0d6c*/ 	.word	0x00010bb0


	//   ....[227]....
        /*0d70*/ 	.word	0x00010bd0


	//   ....[228]....
        /*0d74*/ 	.word	0x00010bf0


	//   ....[229]....
        /*0d78*/ 	.word	0x00010c10


	//   ....[230]....
        /*0d7c*/ 	.word	0x00010c30


	//   ....[231]....
        /*0d80*/ 	.word	0x00010c50


	//   ....[232]....
        /*0d84*/ 	.word	0x00011050


	//   ....[233]....
        /*0d88*/ 	.word	0x00011070


	//   ....[234]....
        /*0d8c*/ 	.word	0x00011090


	//   ....[235]....
        /*0d90*/ 	.word	0x000110b0


	//   ....[236]....
        /*0d94*/ 	.word	0x000110d0


	//   ....[237]....
        /*0d98*/ 	.word	0x000110f0


	//   ....[238]....
        /*0d9c*/ 	.word	0x000114f0


	//   ....[239]....
        /*0da0*/ 	.word	0x00011510


	//   ....[240]....
        /*0da4*/ 	.word	0x00011530


	//   ....[241]....
        /*0da8*/ 	.word	0x00011550


	//   ....[242]....
        /*0dac*/ 	.word	0x00011570


	//   ....[243]....
        /*0db0*/ 	.word	0x00011590


	//   ....[244]....
        /*0db4*/ 	.word	0x00011990


	//   ....[245]....
        /*0db8*/ 	.word	0x000119b0


	//   ....[246]....
        /*0dbc*/ 	.word	0x000119d0


	//   ....[247]....
        /*0dc0*/ 	.word	0x000119f0


	//   ....[248]....
        /*0dc4*/ 	.word	0x00011a10


	//   ....[249]....
        /*0dc8*/ 	.word	0x00011a30


	//   ....[250]....
        /*0dcc*/ 	.word	0x00011e30


	//   ....[251]....
        /*0dd0*/ 	.word	0x00011e50


	//   ....[252]....
        /*0dd4*/ 	.word	0x00011e70


	//   ....[253]....
        /*0dd8*/ 	.word	0x00011e90


	//   ....[254]....
        /*0ddc*/ 	.word	0x00011eb0


	//   ....[255]....
        /*0de0*/ 	.word	0x00011ed0


	//   ....[0]....
        /*0de4*/ 	.word	0x00013450


	//   ....[1]....
        /*0de8*/ 	.word	0x000134f0


	//   ....[2]....
        /*0dec*/ 	.word	0x00013590


	//   ....[3]....
        /*0df0*/ 	.word	0x00013620


	//   ....[4]....
        /*0df4*/ 	.word	0x000136b0


	//   ....[5]....
        /*0df8*/ 	.word	0x00013750


	//   ....[6]....
        /*0dfc*/ 	.word	0x000137f0


	//   ....[7]....
        /*0e00*/ 	.word	0x00013880


	//   ....[8]....
        /*0e04*/ 	.word	0x00013910


	//   ....[9]....
        /*0e08*/ 	.word	0x000139b0


	//   ....[10]....
        /*0e0c*/ 	.word	0x00013a50


	//   ....[11]....
        /*0e10*/ 	.word	0x00013ae0


	//   ....[12]....
        /*0e14*/ 	.word	0x00013b70


	//   ....[13]....
        /*0e18*/ 	.word	0x00013c10


	//   ....[14]....
        /*0e1c*/ 	.word	0x00013cb0


	//   ....[15]....
        /*0e20*/ 	.word	0x00013d40


	//   ....[16]....
        /*0e24*/ 	.word	0x00013de0


	//   ....[17]....
        /*0e28*/ 	.word	0x00013e70


	//   ....[18]....
        /*0e2c*/ 	.word	0x00013f10


	//   ....[19]....
        /*0e30*/ 	.word	0x00013fa0


	//   ....[20]....
        /*0e34*/ 	.word	0x00014030


	//   ....[21]....
        /*0e38*/ 	.word	0x000140d0


	//   ....[22]....
        /*0e3c*/ 	.word	0x00014170


	//   ....[23]....
        /*0e40*/ 	.word	0x00014200


	//   ....[24]....
        /*0e44*/ 	.word	0x00014290


	//   ....[25]....
        /*0e48*/ 	.word	0x00014330


	//   ....[26]....
        /*0e4c*/ 	.word	0x000143d0


	//   ....[27]....
        /*0e50*/ 	.word	0x00014460


	//   ....[28]....
        /*0e54*/ 	.word	0x000144f0


	//   ....[29]....
        /*0e58*/ 	.word	0x00014590


	//   ....[30]....
        /*0e5c*/ 	.word	0x00014630


	//   ....[31]....
        /*0e60*/ 	.word	0x000146c0


	//   ....[32]....
        /*0e64*/ 	.word	0x00014750


	//   ....[33]....
        /*0e68*/ 	.word	0x000147f0


	//   ....[34]....
        /*0e6c*/ 	.word	0x00014890


	//   ....[35]....
        /*0e70*/ 	.word	0x00014930


	//   ....[36]....
        /*0e74*/ 	.word	0x000149c0


	//   ....[37]....
        /*0e78*/ 	.word	0x00014a60


	//   ....[38]....
        /*0e7c*/ 	.word	0x00014b00


	//   ....[39]....
        /*0e80*/ 	.word	0x00014ba0


	//   ....[40]....
        /*0e84*/ 	.word	0x00014c30


	//   ....[41]....
        /*0e88*/ 	.word	0x00014cd0


	//   ....[42]....
        /*0e8c*/ 	.word	0x00014d70


	//   ....[43]....
        /*0e90*/ 	.word	0x00014e10


	//   ....[44]....
        /*0e94*/ 	.word	0x00014eb0


	//   ....[45]....
        /*0e98*/ 	.word	0x00014f40


	//   ....[46]....
        /*0e9c*/ 	.word	0x00014fe0


	//   ....[47]....
        /*0ea0*/ 	.word	0x00015080


	//   ....[48]....
        /*0ea4*/ 	.word	0x00015110


	//   ....[49]....
        /*0ea8*/ 	.word	0x000151b0


	//   ....[50]....
        /*0eac*/ 	.word	0x00015250


	//   ....[51]....
        /*0eb0*/ 	.word	0x000152f0


	//   ....[52]....
        /*0eb4*/ 	.word	0x00015380


	//   ....[53]....
        /*0eb8*/ 	.word	0x00015420


	//   ....[54]....
        /*0ebc*/ 	.word	0x000154c0


	//   ....[55]....
        /*0ec0*/ 	.word	0x00015560


	//   ....[56]....
        /*0ec4*/ 	.word	0x000155f0


	//   ....[57]....
        /*0ec8*/ 	.word	0x00015690


	//   ....[58]....
        /*0ecc*/ 	.word	0x00015730


	//   ....[59]....
        /*0ed0*/ 	.word	0x000157d0


	//   ....[60]....
        /*0ed4*/ 	.word	0x00015870


	//   ....[61]....
        /*0ed8*/ 	.word	0x00015900


	//   ....[62]....
        /*0edc*/ 	.word	0x000159a0


	//   ....[63]....
        /*0ee0*/ 	.word	0x00015a40


	//   ....[64]....
        /*0ee4*/ 	.word	0x00015ad0


	//   ....[65]....
        /*0ee8*/ 	.word	0x00015b50


	//   ....[66]....
        /*0eec*/ 	.word	0x00015bb0


	//   ....[67]....
        /*0ef0*/ 	.word	0x00015c20


	//   ....[68]....
        /*0ef4*/ 	.word	0x00015c80


	//   ....[69]....
        /*0ef8*/ 	.word	0x00015ce0


	//   ....[70]....
        /*0efc*/ 	.word	0x00015d70


	//   ....[71]....
        /*0f00*/ 	.word	0x00015df0


	//   ....[72]....
        /*0f04*/ 	.word	0x00015e50


	//   ....[73]....
        /*0f08*/ 	.word	0x00015ec0


	//   ....[74]....
        /*0f0c*/ 	.word	0x00015f20


	//   ....[75]....
        /*0f10*/ 	.word	0x00015f80


	//   ....[76]....
        /*0f14*/ 	.word	0x00016010


	//   ....[77]....
        /*0f18*/ 	.word	0x00016090


	//   ....[78]....
        /*0f1c*/ 	.word	0x000160f0


	//   ....[79]....
        /*0f20*/ 	.word	0x00016160


	//   ....[80]....
        /*0f24*/ 	.word	0x000161c0


	//   ....[81]....
        /*0f28*/ 	.word	0x00016220


	//   ....[82]....
        /*0f2c*/ 	.word	0x000162b0


	//   ....[83]....
        /*0f30*/ 	.word	0x00016330


	//   ....[84]....
        /*0f34*/ 	.word	0x00016390


	//   ....[85]....
        /*0f38*/ 	.word	0x00016400


	//   ....[86]....
        /*0f3c*/ 	.word	0x00016460


	//   ....[87]....
        /*0f40*/ 	.word	0x000164c0


	//   ....[88]....
        /*0f44*/ 	.word	0x00016550


	//   ....[89]....
        /*0f48*/ 	.word	0x000165d0


	//   ....[90]....
        /*0f4c*/ 	.word	0x00016630


	//   ....[91]....
        /*0f50*/ 	.word	0x000166a0


	//   ....[92]....
        /*0f54*/ 	.word	0x00016700


	//   ....[93]....
        /*0f58*/ 	.word	0x00016760


	//   ....[94]....
        /*0f5c*/ 	.word	0x000167f0


	//   ....[95]....
        /*0f60*/ 	.word	0x00016870


	//   ....[96]....
        /*0f64*/ 	.word	0x000168d0


	//   ....[97]....
        /*0f68*/ 	.word	0x00016940


	//   ....[98]....
        /*0f6c*/ 	.word	0x000169a0


	//   ....[99]....
        /*0f70*/ 	.word	0x00016a00


	//   ....[100]....
        /*0f74*/ 	.word	0x00016a90


	//   ....[101]....
        /*0f78*/ 	.word	0x00016b10


	//   ....[102]....
        /*0f7c*/ 	.word	0x00016b70


	//   ....[103]....
        /*0f80*/ 	.word	0x00016be0


	//   ....[104]....
        /*0f84*/ 	.word	0x00016c40


	//   ....[105]....
        /*0f88*/ 	.word	0x00016ca0


	//   ....[106]....
        /*0f8c*/ 	.word	0x00016d30


	//   ....[107]....
        /*0f90*/ 	.word	0x00016db0


	//   ....[108]....
        /*0f94*/ 	.word	0x00016e10


	//   ....[109]....
        /*0f98*/ 	.word	0x00016e80


	//   ....[110]....
        /*0f9c*/ 	.word	0x00016ee0


	//   ....[111]....
        /*0fa0*/ 	.word	0x00016f40


	//   ....[112]....
        /*0fa4*/ 	.word	0x00016fd0


	//   ....[113]....
        /*0fa8*/ 	.word	0x00017050


	//   ....[114]....
        /*0fac*/ 	.word	0x000170b0


	//   ....[115]....
        /*0fb0*/ 	.word	0x00017120


	//   ....[116]....
        /*0fb4*/ 	.word	0x00017180


	//   ....[117]....
        /*0fb8*/ 	.word	0x000171e0


	//   ....[118]....
        /*0fbc*/ 	.word	0x00017270


	//   ....[119]....
        /*0fc0*/ 	.word	0x000172f0


	//   ....[120]....
        /*0fc4*/ 	.word	0x00017350


	//   ....[121]....
        /*0fc8*/ 	.word	0x000173c0


	//   ....[122]....
        /*0fcc*/ 	.word	0x00017420


	//   ....[123]....
        /*0fd0*/ 	.word	0x00017480


	//   ....[124]....
        /*0fd4*/ 	.word	0x00017510


	//   ....[125]....
        /*0fd8*/ 	.word	0x00017590


	//   ....[126]....
        /*0fdc*/ 	.word	0x000175f0


	//   ....[127]....
        /*0fe0*/ 	.word	0x00017660


	//   ....[128]....
        /*0fe4*/ 	.word	0x000176c0


	//   ....[129]....
        /*0fe8*/ 	.word	0x00017720


	//   ....[130]....
        /*0fec*/ 	.word	0x000177b0


	//   ....[131]....
        /*0ff0*/ 	.word	0x00017830


	//   ....[132]....
        /*0ff4*/ 	.word	0x00017890


	//   ....[133]....
        /*0ff8*/ 	.word	0x00017900


	//   ....[134]....
        /*0ffc*/ 	.word	0x00017960


	//   ....[135]....
        /*1000*/ 	.word	0x000179c0


	//   ....[136]....
        /*1004*/ 	.word	0x00017a50


	//   ....[137]....
        /*1008*/ 	.word	0x00017ad0


	//   ....[138]....
        /*100c*/ 	.word	0x00017b30


	//   ....[139]....
        /*1010*/ 	.word	0x00017ba0


	//   ....[140]....
        /*1014*/ 	.word	0x00017c00


	//   ....[141]....
        /*1018*/ 	.word	0x00017c60


	//   ....[142]....
        /*101c*/ 	.word	0x00017cf0


	//   ....[143]....
        /*1020*/ 	.word	0x00017d70


	//   ....[144]....
        /*1024*/ 	.word	0x00017dd0


	//   ....[145]....
        /*1028*/ 	.word	0x00017e40


	//   ....[146]....
        /*102c*/ 	.word	0x00017ea0


	//   ....[147]....
        /*1030*/ 	.word	0x00017f00


	//   ....[148]....
        /*1034*/ 	.word	0x00017f90


	//   ....[149]....
        /*1038*/ 	.word	0x00018010


	//   ....[150]....
        /*103c*/ 	.word	0x00018070


	//   ....[151]....
        /*1040*/ 	.word	0x000180e0


	//   ....[152]....
        /*1044*/ 	.word	0x00018140


	//   ....[153]....
        /*1048*/ 	.word	0x000181a0


	//   ....[154]....
        /*104c*/ 	.word	0x00018230


	//   ....[155]....
        /*1050*/ 	.word	0x000182b0


	//   ....[156]....
        /*1054*/ 	.word	0x00018310


	//   ....[157]....
        /*1058*/ 	.word	0x00018380


	//   ....[158]....
        /*105c*/ 	.word	0x000183e0


	//   ....[159]....
        /*1060*/ 	.word	0x00018440


	//   ....[160]....
        /*1064*/ 	.word	0x000184d0


	//   ....[161]....
        /*1068*/ 	.word	0x00018550


	//   ....[162]....
        /*106c*/ 	.word	0x000185b0


	//   ....[163]....
        /*1070*/ 	.word	0x00018620


	//   ....[164]....
        /*1074*/ 	.word	0x00018680


	//   ....[165]....
        /*1078*/ 	.word	0x000186e0


	//   ....[166]....
        /*107c*/ 	.word	0x00018780


	//   ....[167]....
        /*1080*/ 	.word	0x00018800


	//   ....[168]....
        /*1084*/ 	.word	0x00018860


	//   ....[169]....
        /*1088*/ 	.word	0x000188d0


	//   ....[170]....
        /*108c*/ 	.word	0x00018930


	//   ....[171]....
        /*1090*/ 	.word	0x00018990


	//   ....[172]....
        /*1094*/ 	.word	0x00018a30


	//   ....[173]....
        /*1098*/ 	.word	0x00018ab0


	//   ....[174]....
        /*109c*/ 	.word	0x00018b10


	//   ....[175]....
        /*10a0*/ 	.word	0x00018b80


	//   ....[176]....
        /*10a4*/ 	.word	0x00018be0


	//   ....[177]....
        /*10a8*/ 	.word	0x00018c40


	//   ....[178]....
        /*10ac*/ 	.word	0x00018ce0


	//   ....[179]....
        /*10b0*/ 	.word	0x00018d60


	//   ....[180]....
        /*10b4*/ 	.word	0x00018dc0


	//   ....[181]....
        /*10b8*/ 	.word	0x00018e30


	//   ....[182]....
        /*10bc*/ 	.word	0x00018e90


	//   ....[183]....
        /*10c0*/ 	.word	0x00018ef0


	//   ....[184]....
        /*10c4*/ 	.word	0x00018f90


	//   ....[185]....
        /*10c8*/ 	.word	0x00019010


	//   ....[186]....
        /*10cc*/ 	.word	0x00019070


	//   ....[187]....
        /*10d0*/ 	.word	0x000190e0


	//   ....[188]....
        /*10d4*/ 	.word	0x00019140


	//   ....[189]....
        /*10d8*/ 	.word	0x000191a0


	//   ....[190]....
        /*10dc*/ 	.word	0x00019240


	//   ....[191]....
        /*10e0*/ 	.word	0x000192c0


	//   ....[192]....
        /*10e4*/ 	.word	0x00019320


	//   ....[193]....
        /*10e8*/ 	.word	0x00019390


	//   ....[194]....
        /*10ec*/ 	.word	0x000193f0


	//   ....[195]....
        /*10f0*/ 	.word	0x00019450


	//   ....[196]....
        /*10f4*/ 	.word	0x000194f0


	//   ....[197]....
        /*10f8*/ 	.word	0x00019570


	//   ....[198]....
        /*10fc*/ 	.word	0x000195d0


	//   ....[199]....
        /*1100*/ 	.word	0x00019640


	//   ....[200]....
        /*1104*/ 	.word	0x000196a0


	//   ....[201]....
        /*1108*/ 	.word	0x00019700


	//   ....[202]....
        /*110c*/ 	.word	0x000197a0


	//   ....[203]....
        /*1110*/ 	.word	0x00019820


	//   ....[204]....
        /*1114*/ 	.word	0x00019880


	//   ....[205]....
        /*1118*/ 	.word	0x000198f0


	//   ....[206]....
        /*111c*/ 	.word	0x00019950


	//   ....[207]....
        /*1120*/ 	.word	0x000199b0


	//   ....[208]....
        /*1124*/ 	.word	0x00019a50


	//   ....[209]....
        /*1128*/ 	.word	0x00019ad0


	//   ....[210]....
        /*112c*/ 	.word	0x00019b30


	//   ....[211]....
        /*1130*/ 	.word	0x00019ba0


	//   ....[212]....
        /*1134*/ 	.word	0x00019c00


	//   ....[213]....
        /*1138*/ 	.word	0x00019c60


	//   ....[214]....
        /*113c*/ 	.word	0x00019d00


	//   ....[215]....
        /*1140*/ 	.word	0x00019d80


	//   ....[216]....
        /*1144*/ 	.word	0x00019de0


	//   ....[217]....
        /*1148*/ 	.word	0x00019e50


	//   ....[218]....
        /*114c*/ 	.word	0x00019eb0


	//   ....[219]....
        /*1150*/ 	.word	0x00019f10


	//   ....[220]....
        /*1154*/ 	.word	0x00019fb0


	//   ....[221]....
        /*1158*/ 	.word	0x0001a030


	//   ....[222]....
        /*115c*/ 	.word	0x0001a090


	//   ....[223]....
        /*1160*/ 	.word	0x0001a100


	//   ....[224]....
        /*1164*/ 	.word	0x0001a160


	//   ....[225]....
        /*1168*/ 	.word	0x0001a1c0


	//   ....[226]....
        /*116c*/ 	.word	0x0001a260


	//   ....[227]....
        /*1170*/ 	.word	0x0001a2e0


	//   ....[228]....
        /*1174*/ 	.word	0x0001a340


	//   ....[229]....
        /*1178*/ 	.word	0x0001a3b0


	//   ....[230]....
        /*117c*/ 	.word	0x0001a410


	//   ....[231]....
        /*1180*/ 	.word	0x0001a470


	//   ....[232]....
        /*1184*/ 	.word	0x0001a510


	//   ....[233]....
        /*1188*/ 	.word	0x0001a590


	//   ....[234]....
        /*118c*/ 	.word	0x0001a5f0


	//   ....[235]....
        /*1190*/ 	.word	0x0001a660


	//   ....[236]....
        /*1194*/ 	.word	0x0001a6c0


	//   ....[237]....
        /*1198*/ 	.word	0x0001a720


	//   ....[238]....
        /*119c*/ 	.word	0x0001a7c0


	//   ....[239]....
        /*11a0*/ 	.word	0x0001a840


	//   ....[240]....
        /*11a4*/ 	.word	0x0001a8a0


	//   ....[241]....
        /*11a8*/ 	.word	0x0001a910


	//   ....[242]....
        /*11ac*/ 	.word	0x0001a970


	//   ....[243]....
        /*11b0*/ 	.word	0x0001a9d0


	//   ....[244]....
        /*11b4*/ 	.word	0x0001aa70


	//   ....[245]....
        /*11b8*/ 	.word	0x0001aaf0


	//   ....[246]....
        /*11bc*/ 	.word	0x0001ab50


	//   ....[247]....
        /*11c0*/ 	.word	0x0001abc0


	//   ....[248]....
        /*11c4*/ 	.word	0x0001ac20


	//   ....[249]....
        /*11c8*/ 	.word	0x0001ac80


	//   ....[250]....
        /*11cc*/ 	.word	0x0001ad20


	//   ....[251]....
        /*11d0*/ 	.word	0x0001ada0


	//   ....[252]....
        /*11d4*/ 	.word	0x0001ae00


	//   ....[253]....
        /*11d8*/ 	.word	0x0001ae70


	//   ....[254]....
        /*11dc*/ 	.word	0x0001aed0


	//   ....[255]....
        /*11e0*/ 	.word	0x0001af30


	//----- nvinfo : EIATTR_EXIT_INSTR_OFFSETS
	.align		4
.L_625:
        /*11e4*/ 	.byte	0x04, 0x1c
        /*11e6*/ 	.short	(.L_627 - .L_626)


	//   ....[0]....
.L_626:
        /*11e8*/ 	.word	0x00000090


	//   ....[1]....
        /*11ec*/ 	.word	0x00005210


	//   ....[2]....
        /*11f0*/ 	.word	0x00009ae0


	//   ....[3]....
        /*11f4*/ 	.word	0x000133f0


	//----- nvinfo : EIATTR_MAX_THREADS
	.align		4
.L_627:
        /*11f8*/ 	.byte	0x04, 0x05
        /*11fa*/ 	.short	(.L_629 - .L_628)
.L_628:
        /*11fc*/ 	.word	0x00000100
        /*1200*/ 	.word	0x00000001
        /*1204*/ 	.word	0x00000001


	//----- nvinfo : EIATTR_CRS_STACK_SIZE
	.align		4
.L_629:
        /*1208*/ 	.byte	0x04, 0x1e
        /*120a*/ 	.short	(.L_631 - .L_630)
.L_630:
        /*120c*/ 	.word	0x00000000


	//----- nvinfo : EIATTR_CBANK_PARAM_SIZE
	.align		4
.L_631:
        /*1210*/ 	.byte	0x03, 0x19
        /*1212*/ 	.short	0x0070


	//----- nvinfo : EIATTR_PARAM_CBANK
	.align		4
        /*1214*/ 	.byte	0x04, 0x0a
        /*1216*/ 	.short	(.L_633 - .L_632)
	.align		4
.L_632:
        /*1218*/ 	.word	index@(.nv.constant0._ZN18transformer_engine71_GLOBAL__N__fadcdbdc_38_quantize_transpose_vector_blockwise_cu_d4a478bd37block_scaled_1d_cast_transpose_kernelILb1Eff13__nv_fp8_e4m3EEvPKT1_PT2_S7_PT0_S9_mmmmmmfNS_6detail25FP8BlockwiseRowwiseOptionENSA_28FP8BlockwiseColumnwiseOptionEbPKf)
        /*121c*/ 	.short	0x0210
        /*121e*/ 	.short	0x0070


	//----- nvinfo : EIATTR_SW_WAR
	.align		4
.L_633:
        /*1220*/ 	.byte	0x04, 0x36
        /*1222*/ 	.short	(.L_635 - .L_634)
.L_634:
        /*1224*/ 	.word	0x00000008
.L_635:


//--------------------- .nv.info._ZN18transformer_engine71_GLOBAL__N__fadcdbdc_38_quantize_transpose_vector_blockwise_cu_d4a478bd37block_scaled_1d_cast_transpose_kernelILb0Eff13__nv_fp8_e5m2EEvPKT1_PT2_S7_PT0_S9_mmmmmmfNS_6detail25FP8BlockwiseRowwiseOptionENSA_28FP8BlockwiseColumnwiseOptionEbPKf --------------------------
	.section	.nv.info._ZN18transformer_engine71_GLOBAL__N__fadcdbdc_38_quantize_transpose_vector_blockwise_cu_d4a478bd37block_scaled_1d_cast_transpose_kernelILb0Eff13__nv_fp8_e5m2EEvPKT1_PT2_S7_PT0_S9_mmmmmmfNS_6detail25FP8BlockwiseRowwiseOptionENSA_28FP8BlockwiseColumnwiseOptionEbPKf,"",@"SHT_CUDA_INFO"
	.sectionflags	@""
	.align	4


	//----- nvinfo : EIATTR_CUDA_API_VERSION
	.align		4
        /*0000*/ 	.byte	0x04, 0x37
        /*0002*/ 	.short	(.L_637 - .L_636)
.L_636:
        /*0004*/ 	.word	0x00000082


	//----- nvinfo : EIATTR_KPARAM_INFO
	.align		4
.L_637:
        /*0008*/ 	.byte	0x04, 0x17
        /*000a*/ 	.short	(.L_639 - .L_638)
.L_638:
        /*000c*/ 	.word	0x00000000
        /*0010*/ 	.short	0x000f
        /*0012*/ 	.short	0x0068
        /*0014*/ 	.byte	0x00, 0xf0, 0x21, 0x00


	//----- nvinfo : EIATTR_KPARAM_INFO
	.align		4
.L_639:
        /*0018*/ 	.byte	0x04, 0x17
        /*001a*/ 	.short	(.L_641 - .L_640)
.L_640:
        /*001c*/ 	.word	0x00000000
        /*0020*/ 	.short	0x000e
        /*0022*/ 	.short	0x0064
        /*0024*/ 	.byte	0x00, 0xf0, 0x05, 0x00


	//----- nvinfo : EIATTR_KPARAM_INFO
	.align		4
.L_641:
        /*0028*/ 	.byte	0x04, 0x17
        /*002a*/ 	.short	(.L_643 - .L_642)
.L_642:
        /*002c*/ 	.word	0x00000000
        /*0030*/ 	.short	0x000d
        /*0032*/ 	.short	0x0060
        /*0034*/ 	.byte	0x00, 0xf0, 0x11, 0x00


	//----- nvinfo : EIATTR_KPARAM_INFO
	.align		4
.L_643:
        /*0038*/ 	.byte	0x04, 0x17
        /*003a*/ 	.short	(.L_645 - .L_644)
.L_644:
        /*003c*/ 	.word	0x00000000
        /*0040*/ 	.short	0x000c
        /*0042*/ 	.short	0x005c
        /*0044*/ 	.byte	0x00, 0xf0, 0x11, 0x00


	//----- nvinfo : EIATTR_KPARAM_INFO
	.align		4
.L_645:
        /*0048*/ 	.byte	0x04, 0x17
        /*004a*/ 	.short	(.L_647 - .L_646)
.L_646:
        /*004c*/ 	.word	0x00000000
        /*0050*/ 	.short	0x000b
        /*0052*/ 	.short	0x0058
        /*0054*/ 	.byte	0x00, 0xf0, 0x11, 0x00


	//----- nvinfo : EIATTR_KPARAM_INFO
	.align		4
.L_647:
        /*0058*/ 	.byte	0x04, 0x17
        /*005a*/ 	.short	(.L_649 - .L_648)
.L_648:
        /*005c*/ 	.word	0x00000000
        /*0060*/ 	.short	0x000a
        /*0062*/ 	.short	0x0050
        /*0064*/ 	.byte	0x00, 0xf0, 0x21, 0x00


	//----- nvinfo : EIATTR_KPARAM_INFO
	.align		4
.L_649:
        /*0068*/ 	.byte	0x04, 0x17
        /*006a*/ 	.short	(.L_651 - .L_650)
.L_650:
        /*006c*/ 	.word	0x00000000
        /*0070*/ 	.short	0x0009
        /*0072*/ 	.short	0x0048
        /*0074*/ 	.byte	0x00, 0xf0, 0x21, 0x00


	//----- nvinfo : EIATTR_KPARAM_INFO
	.align		4
.L_651:
        /*0078*/ 	.byte	0x04, 0x17
        /*007a*/ 	.short	(.L_653 - .L_652)
.L_652:
        /*007c*/ 	.word	0x00000000
        /*0080*/ 	.short	0x0008
        /*0082*/ 	.short	0x0040
        /*0084*/ 	.byte	0x00, 0xf0, 0x21, 0x00


	//----- nvinfo : EIATTR_KPARAM_INFO
	.align		4
.L_653:
        /*0088*/ 	.byte	0x04, 0x17
        /*008a*/ 	.short	(.L_655 - .L_654)
.L_654:
        /*008c*/ 	.word	0x00000000
        /*0090*/ 	.short	0x0007
        /*0092*/ 	.short	0x0038
        /*0094*/ 	.byte	0x00, 0xf0, 0x21, 0x00


	//----- nvinfo : EIATTR_KPARAM_INFO
	.align		4
.L_655:
        /*0098*/ 	.byte	0x04, 0x17
        /*009a*/ 	.short	(.L_657 - .L_656)
.L_656:
        /*009c*/ 	.word	0x00000000
        /*00a0*/ 	.short	0x0006
        /*00a2*/ 	.short	0x0030
        /*00a4*/ 	.byte	0x00, 0xf0, 0x21, 0x00


	//----- nvinfo : EIATTR_KPARAM_INFO
	.align		4
.L_657:
        /*00a8*/ 	.byte	0x04, 0x17
        /*00aa*/ 	.short	(.L_659 - .L_658)
.L_658:
        /*00ac*/ 	.word	0x00000000
        /*00b0*/ 	.short	0x0005
        /*00b2*/ 	.short	0x0028
        /*00b4*/ 	.byte	0x00, 0xf0, 0x21, 0x00


	//----- nvinfo : EIATTR_KPARAM_INFO
	.align		4
.L_659:
        /*00b8*/ 	.byte	0x04, 0x17
        /*00ba*/ 	.short	(.L_661 - .L_660)
.L_660:
        /*00bc*/ 	.word	0x00000000
        /*00c0*/ 	.short	0x0004
        /*00c2*/ 	.short	0x0020
        /*00c4*/ 	.byte	0x00, 0xf0, 0x21, 0x00


	//----- nvinfo : EIATTR_KPARAM_INFO
	.align		4
.L_661:
        /*00c8*/ 	.byte	0x04, 0x17
        /*00ca*/ 	.short	(.L_663 - .L_662)
.L_662:
        /*00cc*/ 	.word	0x00000000
        /*00d0*/ 	.short	0x0003
        /*00d2*/ 	.short	0x0018
        /*00d4*/ 	.byte	0x00, 0xf0, 0x21, 0x00


	//----- nvinfo : EIATTR_KPARAM_INFO
	.align		4
.L_663:
        /*00d8*/ 	.byte	0x04, 0x17
        /*00da*/ 	.short	(.L_665 - .L_664)
.L_664:
        /*00dc*/ 	.word	0x00000000
        /*00e0*/ 	.short	0x0002
        /*00e2*/ 	.short	0x0010
        /*00e4*/ 	.byte	0x00, 0xf0, 0x21, 0x00


	//----- nvinfo : EIATTR_KPARAM_INFO
	.align		4
.L_665:
        /*00e8*/ 	.byte	0x04, 0x17
        /*00ea*/ 	.short	(.L_667 - .L_666)
.L_666:
        /*00ec*/ 	.word	0x00000000
        /*00f0*/ 	.short	0x0001
        /*00f2*/ 	.short	0x0008
        /*00f4*/ 	.byte	0x00, 0xf0, 0x21, 0x00


	//----- nvinfo : EIATTR_KPARAM_INFO
	.align		4
.L_667:
        /*00f8*/ 	.byte	0x04, 0x17
        /*00fa*/ 	.short	(.L_669 - .L_668)
.L_668:
        /*00fc*/ 	.word	0x00000000
        /*0100*/ 	.short	0x0000
        /*0102*/ 	.short	0x0000
        /*0104*/ 	.byte	0x00, 0xf0, 0x21, 0x00


	//----- nvinfo : EIATTR_SPARSE_MMA_MASK
	.align		4
.L_669:
        /*0108*/ 	.byte	0x03, 0x50
        /*010a*/ 	.short	0x0000


	//----- nvinfo : EIATTR_MAXREG_COUNT
	.align		4
        /*010c*/ 	.byte	0x03, 0x1b
        /*010e*/ 	.short	0x00ff


	//----- nvinfo : EIATTR_NUM_BARRIERS
	.align		4
        /*0110*/ 	.byte	0x02, 0x4c
        /*0112*/ 	.byte	0x01
	.zero		1


	//----- nvinfo : EIATTR_MERCURY_ISA_VERSION
	.align		4
        /*0114*/ 	.byte	0x03, 0x5f
        /*0116*/ 	.short	0x0101


	//----- nvinfo : EIATTR_INT_WARP_WIDE_INSTR_OFFSETS
	.align		4
        /*0118*/ 	.byte	0x04, 0x31
        /*011a*/ 	.short	(.L_671 - .L_670)


	//   ....[0]....
.L_670:
        /*011c*/ 	.word	0x000022c0


	//   ....[1]....
        /*0120*/ 	.word	0x000022d0


	//   ....[2]....
        /*0124*/ 	.word	0x000022e0


	//   ....[3]....
        /*0128*/ 	.word	0x00002ee0


	//   ....[4]....
        /*012c*/ 	.word	0x00002ef0


	//   ....[5]....
        /*0130*/ 	.word	0x00002f00


	//   ....[6]....
        /*0134*/ 	.word	0x00003bb0


	//   ....[7]....
        /*0138*/ 	.word	0x00003bc0


	//   ....[8]....
        /*013c*/ 	.word	0x00003bd0


	//   ....[9]....
        /*0140*/ 	.word	0x00004880


	//   ....[10]....
        /*0144*/ 	.word	0x00004890


	//   ....[11]....
        /*0148*/ 	.word	0x000048a0


	//   ....[12]....
        /*014c*/ 	.word	0x00005550


	//   ....[13]....
        /*0150*/ 	.word	0x00005560


	//   ....[14]....
        /*0154*/ 	.word	0x00005570


	//   ....[15]....
        /*0158*/ 	.word	0x00006160


	//   ....[16]....
        /*015c*/ 	.word	0x00006170


	//   ....[17]....
        /*0160*/ 	.word	0x00006180


	//   ....[18]....
        /*0164*/ 	.word	0x00006e20


	//   ....[19]....
        /*0168*/ 	.word	0x00006e30


	//   ....[20]....
        /*016c*/ 	.word	0x00006e40


	//   ....[21]....
        /*0170*/ 	.word	0x00007ae0


	//   ....[22]....
        /*0174*/ 	.word	0x00007af0


	//   ....[23]....
        /*0178*/ 	.word	0x00007b00


	//   ....[24]....
        /*017c*/ 	.word	0x00008d70


	//   ....[25]....
        /*0180*/ 	.word	0x00008d80


	//   ....[26]....
        /*0184*/ 	.word	0x00008d90


	//   ....[27]....
        /*0188*/ 	.word	0x000098c0


	//   ....[28]....
        /*018c*/ 	.word	0x000098d0


	//   ....[29]....
        /*0190*/ 	.word	0x000098e0


	//   ....[30]....
        /*0194*/ 	.word	0x0000a4f0


	//   ....[31]....
        /*0198*/ 	.word	0x0000a500


	//   ....[32]....
        /*019c*/ 	.word	0x0000a510


	//   ....[33]....
        /*01a0*/ 	.word	0x0000b030


	//   ....[34]....
        /*01a4*/ 	.word	0x0000b040


	//   ....[35]....
        /*01a8*/ 	.word	0x0000b050


	//   ....[36]....
        /*01ac*/ 	.word	0x0000c040


	//   ....[37]....
        /*01b0*/ 	.word	0x0000c050


	//   ....[38]....
        /*01b4*/ 	.word	0x0000c060


	//   ....[39]....
        /*01b8*/ 	.word	0x0000cb90


	//   ....[40]....
        /*01bc*/ 	.word	0x0000cba0


	//   ....[41]....
        /*01c0*/ 	.word	0x0000cbb0


	//   ....[42]....
        /*01c4*/ 	.word	0x0000d7e0


	//   ....[43]....
        /*01c8*/ 	.word	0x0000d7f0


	//   ....[44]....
        /*01cc*/ 	.word	0x0000d800


	//   ....[45]....
        /*01d0*/ 	.word	0x0000e320


	//   ....[46]....
        /*01d4*/ 	.word	0x0000e330


	//   ....[47]....
        /*01d8*/ 	.word	0x0000e340


	//----- nvinfo : EIATTR_COOP_GROUP_MASK_REGIDS
	.align		4
.L_671:
        /*01dc*/ 	.byte	0x04, 0x29
        /*01de*/ 	.short	(.L_673 - .L_672)


	//   ....[0]....
.L_672:
        /*01e0*/ 	.word	0x0500001e


	//   ....[1]....
        /*01e4*/ 	.word	0x0500001e


	//   ....[2]....
        /*01e8*/ 	.word	0x0500001e


	//   ....[3]....
        /*01ec*/ 	.word	0x0500001e


	//   ....[4]....
        /*01f0*/ 	.word	0x0500001e


	//   ....[5]....
        /*01f4*/ 	.word	0x0500001e


	//   ....[6]....
        /*01f8*/ 	.word	0x0500001e


	//   ....[7]....
        /*01fc*/ 	.word	0x0500001e


	//   ....[8]....
        /*0200*/ 	.word	0x0500001e


	//   ....[9]....
        /*0204*/ 	.word	0x0500001e


	//   ....[10]....
        /*0208*/ 	.word	0x0500001e


	//   ....[11]....
        /*020c*/ 	.word	0x0500001e


	//   ....[12]....
        /*0210*/ 	.word	0x0500001e


	//   ....[13]....
        /*0214*/ 	.word	0x0500001e


	//   ....[14]....
        /*0218*/ 	.word	0x0500001e


	//   ....[15]....
        /*021c*/ 	.word	0x0500001e


	//   ....[16]....
        /*0220*/ 	.word	0x0500001e


	//   ....[17]....
        /*0224*/ 	.word	0x0500001e


	//   ....[18]....
        /*0228*/ 	.word	0x0500001e


	//   ....[19]....
        /*022c*/ 	.word	0x0500001e


	//   ....[20]....
        /*0230*/ 	.word	0x0500001e


	//   ....[21]....
        /*0234*/ 	.word	0x0500001e


	//   ....[22]....
        /*0238*/ 	.word	0x0500001e


	//   ....[23]....
        /*023c*/ 	.word	0x0500001e


	//   ....[24]....
        /*0240*/ 	.word	0x0500001e


	//   ....[25]....
        /*0244*/ 	.word	0x0500001e


	//   ....[26]....
        /*0248*/ 	.word	0x0500001e


	//   ....[27]....
        /*024c*/ 	.word	0x0500001e


	//   ....[28]....
        /*0250*/ 	.word	0x0500001e


	//   ....[29]....
        /*0254*/ 	.word	0x0500001e


	//   ....[30]....
        /*0258*/ 	.word	0x0500001e


	//   ....[31]....
        /*025c*/ 	.word	0x0500001e


	//   ....[32]....
        /*0260*/ 	.word	0x05000035


	//   ....[33]....
        /*0264*/ 	.word	0x05000035


	//   ....[34]....
        /*0268*/ 	.word	0x05000035


	//   ....[35]....
        /*026c*/ 	.word	0x05000035


	//   ....[36]....
        /*0270*/ 	.word	0x05000035


	//   ....[37]....
        /*0274*/ 	.word	0x05000035


	//   ....[38]....
        /*0278*/ 	.word	0x05000035


	//   ....[39]....
        /*027c*/ 	.word	0x05000035


	//   ....[40]....
        /*0280*/ 	.word	0x05000035


	//   ....[41]....
        /*0284*/ 	.word	0x05000035


	//   ....[42]....
        /*0288*/ 	.word	0x05000035


	//   ....[43]....
        /*028c*/ 	.word	0x05000035


	//   ....[44]....
        /*0290*/ 	.word	0x05000035


	//   ....[45]....
        /*0294*/ 	.word	0x05000035


	//   ....[46]....
        /*0298*/ 	.word	0x05000035


	//   ....[47]....
        /*029c*/ 	.word	0x05000035


	//   ....[48]....
        /*02a0*/ 	.word	0x05000035


	//   ....[49]....
        /*02a4*/ 	.word	0x05000035


	//   ....[50]....
        /*02a8*/ 	.word	0x05000035


	//   ....[51]....
        /*02ac*/ 	.word	0x05000035


	//   ....[52]....
        /*02b0*/ 	.word	0x05000035


	//   ....[53]....
        /*02b4*/ 	.word	0x05000035


	//   ....[54]....
        /*02b8*/ 	.word	0x05000035


	//   ....[55]....
        /*02bc*/ 	.word	0x05000035


	//   ....[56]....
        /*02c0*/ 	.word	0x05000035


	//   ....[57]....
        /*02c4*/ 	.word	0x05000035


	//   ....[58]....
        /*02c8*/ 	.word	0x05000035


	//   ....[59]....
        /*02cc*/ 	.word	0x05000035


	//   ....[60]....
        /*02d0*/ 	.word	0x05000035


	//   ....[61]....
        /*02d4*/ 	.word	0x05000035


	//   ....[62]....
        /*02d8*/ 	.word	0x05000035


	//   ....[63]....
        /*02dc*/ 	.word	0x05000035


	//   ....[64]....
        /*02e0*/ 	.word	0xffffffff


	//   ....[65]....
        /*02e4*/ 	.word	0xffffffff


	//   ....[66]....
        /*02e8*/ 	.word	0xffffffff


	//   ....[67]....
        /*02ec*/ 	.word	0xffffffff


	//   ....[68]....
        /*02f0*/ 	.word	0xffffffff


	//   ....[69]....
        /*02f4*/ 	.word	0xffffffff


	//   ....[70]....
        /*02f8*/ 	.word	0xffffffff


	//   ....[71]....
        /*02fc*/ 	.word	0xffffffff


	//   ....[72]....
        /*0300*/ 	.word	0xffffffff


	//   ....[73]....
        /*0304*/ 	.word	0xffffffff


	//   ....[74]....
        /*0308*/ 	.word	0xffffffff


	//   ....[75]....
        /*030c*/ 	.word	0xffffffff


	//   ....[76]....
        /*0310*/ 	.word	0xffffffff


	//   ....[77]....
        /*0314*/ 	.word	0xffffffff


	//   ....[78]....
        /*0318*/ 	.word	0xffffffff


	//   ....[79]....
        /*031c*/ 	.word	0xffffffff


	//   ....[80]....
        /*0320*/ 	.word	0xffffffff


	//   ....[81]....
        /*0324*/ 	.word	0xffffffff


	//   ....[82]....
        /*0328*/ 	.word	0xffffffff


	//   ....[83]....
        /*032c*/ 	.word	0xffffffff


	//   ....[84]....
        /*0330*/ 	.word	0xffffffff


	//   ....[85]....
        /*0334*/ 	.word	0xffffffff


	//   ....[86]....
        /*0338*/ 	.word	0xffffffff


	//   ....[87]....
        /*033c*/ 	.word	0xffffffff


	//   ....[88]....
        /*0340*/ 	.word	0xffffffff


	//   ....[89]....
        /*0344*/ 	.word	0xffffffff


	//   ....[90]....
        /*0348*/ 	.word	0xffffffff


	//   ....[91]....
        /*034c*/ 	.word	0xffffffff


	//   ....[92]....
        /*0350*/ 	.word	0xffffffff


	//   ....[93]....
        /*0354*/ 	.word	0xffffffff


	//   ....[94]....
        /*0358*/ 	.word	0xffffffff


	//   ....[95]....
        /*035c*/ 	.word	0xffffffff


	//   ....[96]....
        /*0360*/ 	.word	0xffffffff


	//   ....[97]....
        /*0364*/ 	.word	0xffffffff


	//   ....[98]....
        /*0368*/ 	.word	0xffffffff


	//   ....[99]....
        /*036c*/ 	.word	0xffffffff


	//   ....[100]....
        /*0370*/ 	.word	0xffffffff


	//   ....[101]....
        /*0374*/ 	.word	0xffffffff


	//   ....[102]....
        /*0378*/ 	.word	0xffffffff


	//   ....[103]....
        /*037c*/ 	.word	0xffffffff


	//   ....[104]....
        /*0380*/ 	.word	0xffffffff


	//   ....[105]....
        /*0384*/ 	.word	0xffffffff


	//   ....[106]....
        /*0388*/ 	.word	0xffffffff


	//   ....[107]....
        /*038c*/ 	.word	0xffffffff


	//   ....[108]....
        /*0390*/ 	.word	0xffffffff


	//   ....[109]....
        /*0394*/ 	.word	0xffffffff


	//   ....[110]....
        /*0398*/ 	.word	0xffffffff


	//   ....[111]....
        /*039c*/ 	.word	0xffffffff


	//   ....[112]....
        /*03a0*/ 	.word	0xffffffff


	//   ....[113]....
        /*03a4*/ 	.word	0xffffffff


	//   ....[114]....
        /*03a8*/ 	.word	0xffffffff


	//   ....[115]....
        /*03ac*/ 	.word	0xffffffff


	//   ....[116]....
        /*03b0*/ 	.word	0xffffffff


	//   ....[117]....
        /*03b4*/ 	.word	0xffffffff


	//   ....[118]....
        /*03b8*/ 	.word	0xffffffff


	//   ....[119]....
        /*03bc*/ 	.word	0xffffffff


	//   ....[120]....
        /*03c0*/ 	.word	0xffffffff


	//   ....[121]....
        /*03c4*/ 	.word	0xffffffff


	//   ....[122]....
        /*03c8*/ 	.word	0xffffffff


	//   ....[123]....
        /*03cc*/ 	.word	0xffffffff


	//   ....[124]....
        /*03d0*/ 	.word	0xffffffff


	//   ....[125]....
        /*03d4*/ 	.word	0xffffffff


	//   ....[126]....
        /*03d8*/ 	.word	0xffffffff


	//   ....[127]....
        /*03dc*/ 	.word	0xffffffff


	//   ....[128]....
        /*03e0*/ 	.word	0xffffffff


	//   ....[129]....
        /*03e4*/ 	.word	0xffffffff


	//   ....[130]....
        /*03e8*/ 	.word	0xffffffff


	//   ....[131]....
        /*03ec*/ 	.word	0xffffffff


	//   ....[132]....
        /*03f0*/ 	.word	0xffffffff


	//   ....[133]....
        /*03f4*/ 	.word	0xffffffff


	//   ....[134]....
        /*03f8*/ 	.word	0xffffffff


	//   ....[135]....
        /*03fc*/ 	.word	0xffffffff


	//   ....[136]....
        /*0400*/ 	.word	0xffffffff


	//   ....[137]....
        /*0404*/ 	.word	0xffffffff


	//   ....[138]....
        /*0408*/ 	.word	0xffffffff


	//   ....[139]....
        /*040c*/ 	.word	0xffffffff


	//   ....[140]....
        /*0410*/ 	.word	0xffffffff


	//   ....[141]....
        /*0414*/ 	.word	0xffffffff


	//   ....[142]....
        /*0418*/ 	.word	0xffffffff


	//   ....[143]....
        /*041c*/ 	.word	0xffffffff


	//   ....[144]....
        /*0420*/ 	.word	0xffffffff


	//   ....[145]....
        /*0424*/ 	.word	0xffffffff


	//   ....[146]....
        /*0428*/ 	.word	0xffffffff


	//   ....[147]....
        /*042c*/ 	.word	0xffffffff


	//   ....[148]....
        /*0430*/ 	.word	0xffffffff


	//   ....[149]....
        /*0434*/ 	.word	0xffffffff


	//   ....[150]....
        /*0438*/ 	.word	0xffffffff


	//   ....[151]....
        /*043c*/ 	.word	0xffffffff


	//   ....[152]....
        /*0440*/ 	.word	0xffffffff


	//   ....[153]....
        /*0444*/ 	.word	0xffffffff


	//   ....[154]....
        /*0448*/ 	.word	0xffffffff


	//   ....[155]....
        /*044c*/ 	.word	0xffffffff


	//   ....[156]....
        /*0450*/ 	.word	0xffffffff


	//   ....[157]....
        /*0454*/ 	.word	0xffffffff


	//   ....[158]....
        /*0458*/ 	.word	0xffffffff


	//   ....[159]....
        /*045c*/ 	.word	0xffffffff


	//   ....[160]....
        /*0460*/ 	.word	0xffffffff


	//   ....[161]....
        /*0464*/ 	.word	0xffffffff


	//   ....[162]....
        /*0468*/ 	.word	0xffffffff


	//   ....[163]....
        /*046c*/ 	.word	0xffffffff


	//   ....[164]....
        /*0470*/ 	.word	0xffffffff


	//   ....[165]....
        /*0474*/ 	.word	0xffffffff


	//   ....[166]....
        /*0478*/ 	.word	0xffffffff


	//   ....[167]....
        /*047c*/ 	.word	0xffffffff


	//   ....[168]....
        /*0480*/ 	.word	0xffffffff


	//   ....[169]....
        /*0484*/ 	.word	0xffffffff


	//   ....[170]....
        /*0488*/ 	.word	0xffffffff


	//   ....[171]....
        /*048c*/ 	.word	0xffffffff


	//   ....[172]....
        /*0490*/ 	.word	0xffffffff


	//   ....[173]....
        /*0494*/ 	.word	0xffffffff


	//   ....[174]....
        /*0498*/ 	.word	0xffffffff


	//   ....[175]....
        /*049c*/ 	.word	0xffffffff


	//   ....[176]....
        /*04a0*/ 	.word	0xffffffff


	//   ....[177]....
        /*04a4*/ 	.word	0xffffffff


	//   ....[178]....
        /*04a8*/ 	.word	0xffffffff


	//   ....[179]....
        /*04ac*/ 	.word	0xffffffff


	//   ....[180]....
        /*04b0*/ 	.word	0xffffffff


	//   ....[181]....
        /*04b4*/ 	.word	0xffffffff


	//   ....[182]....
        /*04b8*/ 	.word	0xffffffff


	//   ....[183]....
        /*04bc*/ 	.word	0xffffffff


	//   ....[184]....
        /*04c0*/ 	.word	0xffffffff


	//   ....[185]....
        /*04c4*/ 	.word	0xffffffff


	//   ....[186]....
        /*04c8*/ 	.word	0xffffffff


	//   ....[187]....
        /*04cc*/ 	.word	0xffffffff


	//   ....[188]....
        /*04d0*/ 	.word	0xffffffff


	//   ....[189]....
        /*04d4*/ 	.word	0xffffffff


	//   ....[190]....
        /*04d8*/ 	.word	0xffffffff


	//   ....[191]....
        /*04dc*/ 	.word	0xffffffff


	//   ....[192]....
        /*04e0*/ 	.word	0xffffffff


	//   ....[193]....
        /*04e4*/ 	.word	0xffffffff


	//   ....[194]....
        /*04e8*/ 	.word	0xffffffff


	//   ....[195]....
        /*04ec*/ 	.word	0xffffffff


	//   ....[196]....
        /*04f0*/ 	.word	0xffffffff


	//   ....[197]....
        /*04f4*/ 	.word	0xffffffff


	//   ....[198]....
        /*04f8*/ 	.word	0xffffffff


	//   ....[199]....
        /*04fc*/ 	.word	0xffffffff


	//   ....[200]....
        /*0500*/ 	.word	0xffffffff


	//   ....[201]....
        /*0504*/ 	.word	0xffffffff


	//   ....[202]....
        /*0508*/ 	.word	0xffffffff


	//   ....[203]....
        /*050c*/ 	.word	0xffffffff


	//   ....[204]....
        /*0510*/ 	.word	0xffffffff


	//   ....[205]....
        /*0514*/ 	.word	0xffffffff


	//   ....[206]....
        /*0518*/ 	.word	0xffffffff


	//   ....[207]....
        /*051c*/ 	.word	0xffffffff


	//   ....[208]....
        /*0520*/ 	.word	0xffffffff


	//   ....[209]....
        /*0524*/ 	.word	0xffffffff


	//   ....[210]....
        /*0528*/ 	.word	0xffffffff


	//   ....[211]....
        /*052c*/ 	.word	0xffffffff


	//   ....[212]....
        /*0530*/ 	.word	0xffffffff


	//   ....[213]....
        /*0534*/ 	.word	0xffffffff


	//   ....[214]....
        /*0538*/ 	.word	0xffffffff


	//   ....[215]....
        /*053c*/ 	.word	0xffffffff


	//   ....[216]....
        /*0540*/ 	.word	0xffffffff


	//   ....[217]....
        /*0544*/ 	.word	0xffffffff


	//   ....[218]....
        /*0548*/ 	.word	0xffffffff


	//   ....[219]....
        /*054c*/ 	.word	0xffffffff


	//   ....[220]....
        /*0550*/ 	.word	0xffffffff


	//   ....[221]....
        /*0554*/ 	.word	0xffffffff


	//   ....[222]....
        /*0558*/ 	.word	0xffffffff


	//   ....[223]....
        /*055c*/ 	.word	0xffffffff


	//   ....[224]....
        /*0560*/ 	.word	0xffffffff


	//   ....[225]....
        /*0564*/ 	.word	0xffffffff


	//   ....[226]....
        /*0568*/ 	.word	0xffffffff


	//   ....[227]....
        /*056c*/ 	.word	0xffffffff


	//   ....[228]....
        /*0570*/ 	.word	0xffffffff


	//   ....[229]....
        /*0574*/ 	.word	0xffffffff


	//   ....[230]....
        /*0578*/ 	.word	0xffffffff


	//   ....[231]....
        /*057c*/ 	.word	0xffffffff


	//   ....[232]....
        /*0580*/ 	.word	0xffffffff


	//   ....[233]....
        /*0584*/ 	.word	0xffffffff


	//   ....[234]....
        /*0588*/ 	.word	0xffffffff


	//   ....[235]....
        /*058c*/ 	.word	0xffffffff


	//   ....[236]....
        /*0590*/ 	.word	0xffffffff


	//   ....[237]....
        /*0594*/ 	.word	0xffffffff


	//   ....[238]....
        /*0598*/ 	.word	0xffffffff


	//   ....[239]....
        /*059c*/ 	.word	0xffffffff


	//   ....[240]....
        /*05a0*/ 	.word	0xffffffff


	//   ....[241]....
        /*05a4*/ 	.word	0xffffffff


	//   ....[242]....
        /*05a8*/ 	.word	0xffffffff


	//   ....[243]....
        /*05ac*/ 	.word	0xffffffff


	//   ....[244]....
        /*05b0*/ 	.word	0xffffffff


	//   ....[245]....
        /*05b4*/ 	.word	0xffffffff


	//   ....[246]....
        /*05b8*/ 	.word	0xffffffff


	//   ....[247]....
        /*05bc*/ 	.word	0xffffffff


	//   ....[248]....
        /*05c0*/ 	.word	0xffffffff


	//   ....[249]....
        /*05c4*/ 	.word	0xffffffff


	//   ....[250]....
        /*05c8*/ 	.word	0xffffffff


	//   ....[251]....
        /*05cc*/ 	.word	0xffffffff


	//   ....[252]....
        /*05d0*/ 	.word	0xffffffff


	//   ....[253]....
        /*05d4*/ 	.word	0xffffffff


	//   ....[254]....
        /*05d8*/ 	.word	0xffffffff


	//   ....[255]....
        /*05dc*/ 	.word	0xffffffff


	//   ....[0]....
        /*05e0*/ 	.word	0x05000005


	//   ....[1]....
        /*05e4*/ 	.word	0x05000005


	//   ....[2]....
        /*05e8*/ 	.word	0x05000005


	//   ....[3]....
        /*05ec*/ 	.word	0x05000005


	//   ....[4]....
        /*05f0*/ 	.word	0x05000005


	//   ....[5]....
        /*05f4*/ 	.word	0x05000005


	//   ....[6]....
        /*05f8*/ 	.word	0x05000005


	//   ....[7]....
        /*05fc*/ 	.word	0x05000005


	//   ....[8]....
        /*0600*/ 	.word	0x05000005


	//   ....[9]....
        /*0604*/ 	.word	0x05000005


	//   ....[10]....
        /*0608*/ 	.word	0x05000005


	//   ....[11]....
        /*060c*/ 	.word	0x05000005


	//   ....[12]....
        /*0610*/ 	.word	0x05000005


	//   ....[13]....
        /*0614*/ 	.word	0x05000005


	//   ....[14]....
        /*0618*/ 	.word	0x05000005


	//   ....[15]....
        /*061c*/ 	.word	0x05000005


	//   ....[16]....
        /*0620*/ 	.word	0x05000005


	//   ....[17]....
        /*0624*/ 	.word	0x05000005


	//   ....[18]....
        /*0628*/ 	.word	0x05000005


	//   ....[19]....
        /*062c*/ 	.word	0x05000005


	//   ....[20]....
        /*0630*/ 	.word	0x05000005


	//   ....[21]....
        /*0634*/ 	.word	0x05000005


	//   ....[22]....
        /*0638*/ 	.word	0x05000005


	//   ....[23]....
        /*063c*/ 	.word	0x05000005


	//   ....[24]....
        /*0640*/ 	.word	0x05000005


	//   ....[25]....
        /*0644*/ 	.word	0x05000005


	//   ....[26]....
        /*0648*/ 	.word	0x05000005


	//   ....[27]....
        /*064c*/ 	.word	0x05000005


	//   ....[28]....
        /*0650*/ 	.word	0x05000005


	//   ....[29]....
        /*0654*/ 	.word	0x05000005


	//   ....[30]....
        /*0658*/ 	.word	0x05000005


	//   ....[31]....
        /*065c*/ 	.word	0x05000005


	//   ....[32]....
        /*0660*/ 	.word	0x05000005


	//   ....[33]....
        /*0664*/ 	.word	0x05000005


	//   ....[34]....
        /*0668*/ 	.word	0x05000005


	//   ....[35]....
        /*066c*/ 	.word	0x05000005


	//   ....[36]....
        /*0670*/ 	.word	0x05000005


	//   ....[37]....
        /*0674*/ 	.word	0x05000005


	//   ....[38]....
        /*0678*/ 	.word	0x05000005


	//   ....[39]....
        /*067c*/ 	.word	0x05000005


	//   ....[40]....
        /*0680*/ 	.word	0x05000005


	//   ....[41]....
        /*0684*/ 	.word	0x05000005


	//   ....[42]....
        /*0688*/ 	.word	0x05000005


	//   ....[43]....
        /*068c*/ 	.word	0x05000005


	//   ....[44]....
        /*0690*/ 	.word	0x05000005


	//   ....[45]....
        /*0694*/ 	.word	0x05000005


	//   ....[46]....
        /*0698*/ 	.word	0x05000005


	//   ....[47]....
        /*069c*/ 	.word	0x05000005


	//   ....[48]....
        /*06a0*/ 	.word	0x05000005


	//   ....[49]....
        /*06a4*/ 	.word	0x05000005


	//   ....[50]....
        /*06a8*/ 	.word	0x05000005


	//   ....[51]....
        /*06ac*/ 	.word	0x05000005


	//   ....[52]....
        /*06b0*/ 	.word	0x05000005


	//   ....[53]....
        /*06b4*/ 	.word	0x05000005


	//   ....[54]....
        /*06b8*/ 	.word	0x05000005


	//   ....[55]....
        /*06bc*/ 	.word	0x05000005


	//   ....[56]....
        /*06c0*/ 	.word	0x05000005


	//   ....[57]....
        /*06c4*/ 	.word	0x05000005


	//   ....[58]....
        /*06c8*/ 	.word	0x05000005


	//   ....[59]....
        /*06cc*/ 	.word	0x05000005


	//   ....[60]....
        /*06d0*/ 	.word	0x05000005


	//   ....[61]....
        /*06d4*/ 	.word	0x05000005


	//   ....[62]....
        /*06d8*/ 	.word	0x05000005


	//   ....[63]....
        /*06dc*/ 	.word	0x05000005


	//   ....[64]....
        /*06e0*/ 	.word	0x05000005


	//   ....[65]....
        /*06e4*/ 	.word	0x05000005


	//   ....[66]....
        /*06e8*/ 	.word	0x05000005


	//   ....[67]....
        /*06ec*/ 	.word	0x05000005


	//   ....[68]....
        /*06f0*/ 	.word	0x05000005


	//   ....[69]....
        /*06f4*/ 	.word	0x05000005


	//   ....[70]....
        /*06f8*/ 	.word	0x05000005


	//   ....[71]....
        /*06fc*/ 	.word	0x05000005


	//   ....[72]....
        /*0700*/ 	.word	0x05000005


	//   ....[73]....
        /*0704*/ 	.word	0x05000005


	//   ....[74]....
        /*0708*/ 	.word	0x05000005


	//   ....[75]....
        /*070c*/ 	.word	0x05000005


	//   ....[76]....
        /*0710*/ 	.word	0x05000005


	//   ....[77]....
        /*0714*/ 	.word	0x05000005


	//   ....[78]....
        /*0718*/ 	.word	0x05000005


	//   ....[79]....
        /*071c*/ 	.word	0x05000005


	//   ....[80]....
        /*0720*/ 	.word	0x05000005


	//   ....[81]....
        /*0724*/ 	.word	0x05000005


	//   ....[82]....
        /*0728*/ 	.word	0x05000005


	//   ....[83]....
        /*072c*/ 	.word	0x05000005


	//   ....[84]....
        /*0730*/ 	.word	0x05000005


	//   ....[85]....
        /*0734*/ 	.word	0x05000005


	//   ....[86]....
        /*0738*/ 	.word	0x05000005


	//   ....[87]....
        /*073c*/ 	.word	0x05000005


	//   ....[88]....
        /*0740*/ 	.word	0x05000005


	//   ....[89]....
        /*0744*/ 	.word	0x05000005


	//   ....[90]....
        /*0748*/ 	.word	0x05000005


	//   ....[91]....
        /*074c*/ 	.word	0x05000005


	//   ....[92]....
        /*0750*/ 	.word	0x05000005


	//   ....[93]....
        /*0754*/ 	.word	0x05000005


	//   ....[94]....
        /*0758*/ 	.word	0x05000005


	//   ....[95]....
        /*075c*/ 	.word	0x05000005


	//   ....[96]....
        /*0760*/ 	.word	0x05000005


	//   ....[97]....
        /*0764*/ 	.word	0x05000005


	//   ....[98]....
        /*0768*/ 	.word	0x05000005


	//   ....[99]....
        /*076c*/ 	.word	0x05000005


	//   ....[100]....
        /*0770*/ 	.word	0x05000005


	//   ....[101]....
        /*0774*/ 	.word	0x05000005


	//   ....[102]....
        /*0778*/ 	.word	0x05000005


	//   ....[103]....
        /*077c*/ 	.word	0x05000005


	//   ....[104]....
        /*0780*/ 	.word	0x05000005


	//   ....[105]....
        /*0784*/ 	.word	0x05000005


	//   ....[106]....
        /*0788*/ 	.word	0x05000005


	//   ....[107]....
        /*078c*/ 	.word	0x05000005


	//   ....[108]....
        /*0790*/ 	.word	0x05000005


	//   ....[109]....
        /*0794*/ 	.word	0x05000005


	//   ....[110]....
        /*0798*/ 	.word	0x05000005


	//   ....[111]....
        /*079c*/ 	.word	0x05000005


	//   ....[112]....
        /*07a0*/ 	.word	0x05000005


	//   ....[113]....
        /*07a4*/ 	.word	0x05000005


	//   ....[114]....
        /*07a8*/ 	.word	0x05000005


	//   ....[115]....
        /*07ac*/ 	.word	0x05000005


	//   ....[116]....
        /*07b0*/ 	.word	0x05000005


	//   ....[117]....
        /*07b4*/ 	.word	0x05000005


	//   ....[118]....
        /*07b8*/ 	.word	0x05000005


	//   ....[119]....
        /*07bc*/ 	.word	0x05000005


	//   ....[120]....
        /*07c0*/ 	.word	0x05000005


	//   ....[121]....
        /*07c4*/ 	.word	0x05000005


	//   ....[122]....
        /*07c8*/ 	.word	0x05000005


	//   ....[123]....
        /*07cc*/ 	.word	0x05000005


	//   ....[124]....
        /*07d0*/ 	.word	0x05000005


	//   ....[125]....
        /*07d4*/ 	.word	0x05000005


	//   ....[126]....
        /*07d8*/ 	.word	0x05000005


	//   ....[127]....
        /*07dc*/ 	.word	0x05000005


	//   ....[128]....
        /*07e0*/ 	.word	0x05000005


	//   ....[129]....
        /*07e4*/ 	.word	0x05000005


	//   ....[130]....
        /*07e8*/ 	.word	0x05000005


	//   ....[131]....
        /*07ec*/ 	.word	0x05000005


	//   ....[132]....
        /*07f0*/ 	.word	0x05000005


	//   ....[133]....
        /*07f4*/ 	.word	0x05000005


	//   ....[134]....
        /*07f8*/ 	.word	0x05000005


	//   ....[135]....
        /*07fc*/ 	.word	0x05000005


	//   ....[136]....
        /*0800*/ 	.word	0x05000005


	//   ....[137]....
        /*0804*/ 	.word	0x05000005


	//   ....[138]....
        /*0808*/ 	.word	0x05000005


	//   ....[139]....
        /*080c*/ 	.word	0x05000005


	//   ....[140]....
        /*0810*/ 	.word	0x05000005


	//   ....[141]....
        /*0814*/ 	.word	0x05000005


	//   ....[142]....
        /*0818*/ 	.word	0x05000005


	//   ....[143]....
        /*081c*/ 	.word	0x05000005


	//   ....[144]....
        /*0820*/ 	.word	0x05000005


	//   ....[145]....
        /*0824*/ 	.word	0x05000005


	//   ....[146]....
        /*0828*/ 	.word	0x05000005


	//   ....[147]....
        /*082c*/ 	.word	0x05000005


	//   ....[148]....
        /*0830*/ 	.word	0x05000005


	//   ....[149]....
        /*0834*/ 	.word	0x05000005


	//   ....[150]....
        /*0838*/ 	.word	0x05000005


	//   ....[151]....
        /*083c*/ 	.word	0x05000005


	//   ....[152]....
        /*0840*/ 	.word	0x05000005


	//   ....[153]....
        /*0844*/ 	.word	0x05000005


	//   ....[154]....
        /*0848*/ 	.word	0x05000005


	//   ....[155]....
        /*084c*/ 	.word	0x05000005


	//   ....[156]....
        /*0850*/ 	.word	0x05000005


	//   ....[157]....
        /*0854*/ 	.word	0x05000005


	//   ....[158]....
        /*0858*/ 	.word	0x05000005


	//   ....[159]....
        /*085c*/ 	.word	0x05000005


	//   ....[160]....
        /*0860*/ 	.word	0x05000005


	//   ....[161]....
        /*0864*/ 	.word	0x05000005


	//   ....[162]....
        /*0868*/ 	.word	0x05000005


	//   ....[163]....
        /*086c*/ 	.word	0x05000005


	//   ....[164]....
        /*0870*/ 	.word	0x05000005


	//   ....[165]....
        /*0874*/ 	.word	0x05000005


	//   ....[166]....
        /*0878*/ 	.word	0x05000005


	//   ....[167]....
        /*087c*/ 	.word	0x05000005


	//   ....[168]....
        /*0880*/ 	.word	0x05000005


	//   ....[169]....
        /*0884*/ 	.word	0x05000005


	//   ....[170]....
        /*0888*/ 	.word	0x05000005


	//   ....[171]....
        /*088c*/ 	.word	0x05000005


	//   ....[172]....
        /*0890*/ 	.word	0x05000005


	//   ....[173]....
        /*0894*/ 	.word	0x05000005


	//   ....[174]....
        /*0898*/ 	.word	0x05000005


	//   ....[175]....
        /*089c*/ 	.word	0x05000005


	//   ....[176]....
        /*08a0*/ 	.word	0x05000005


	//   ....[177]....
        /*08a4*/ 	.word	0x05000005


	//   ....[178]....
        /*08a8*/ 	.word	0x05000005


	//   ....[179]....
        /*08ac*/ 	.word	0x05000005


	//   ....[180]....
        /*08b0*/ 	.word	0x05000005


	//   ....[181]....
        /*08b4*/ 	.word	0x05000005


	//   ....[182]....
        /*08b8*/ 	.word	0x05000005


	//   ....[183]....
        /*08bc*/ 	.word	0x05000005


	//   ....[184]....
        /*08c0*/ 	.word	0x05000005


	//   ....[185]....
        /*08c4*/ 	.word	0x05000005


	//   ....[186]....
        /*08c8*/ 	.word	0x05000005


	//   ....[187]....
        /*08cc*/ 	.word	0x05000005


	//   ....[188]....
        /*08d0*/ 	.word	0x05000005


	//   ....[189]....
        /*08d4*/ 	.word	0x05000005


	//   ....[190]....
        /*08d8*/ 	.word	0x05000005


	//   ....[191]....
        /*08dc*/ 	.word	0x05000005


	//   ....[192]....
        /*08e0*/ 	.word	0x05000005


	//   ....[193]....
        /*08e4*/ 	.word	0x05000005


	//   ....[194]....
        /*08e8*/ 	.word	0x05000005


	//   ....[195]....
        /*08ec*/ 	.word	0x05000005


	//   ....[196]....
        /*08f0*/ 	.word	0x05000005


	//   ....[197]....
        /*08f4*/ 	.word	0x05000005


	//   ....[198]....
        /*08f8*/ 	.word	0x05000005


	//   ....[199]....
        /*08fc*/ 	.word	0x05000005


	//   ....[200]....
        /*0900*/ 	.word	0x05000005


	//   ....[201]....
        /*0904*/ 	.word	0x05000005


	//   ....[202]....
        /*0908*/ 	.word	0x05000005


	//   ....[203]....
        /*090c*/ 	.word	0x05000005


	//   ....[204]....
        /*0910*/ 	.word	0x05000005


	//   ....[205]....
        /*0914*/ 	.word	0x05000005


	//   ....[206]....
        /*0918*/ 	.word	0x05000005


	//   ....[207]....
        /*091c*/ 	.word	0x05000005


	//   ....[208]....
        /*0920*/ 	.word	0x05000005


	//   ....[209]....
        /*0924*/ 	.word	0x05000005


	//   ....[210]....
        /*0928*/ 	.word	0x05000005


	//   ....[211]....
        /*092c*/ 	.word	0x05000005


	//   ....[212]....
        /*0930*/ 	.word	0x05000005


	//   ....[213]....
        /*0934*/ 	.word	0x05000005


	//   ....[214]....
        /*0938*/ 	.word	0x05000005


	//   ....[215]....
        /*093c*/ 	.word	0x05000005


	//   ....[216]....
        /*0940*/ 	.word	0x05000005


	//   ....[217]....
        /*0944*/ 	.word	0x05000005


	//   ....[218]....
        /*0948*/ 	.word	0x05000005


	//   ....[219]....
        /*094c*/ 	.word	0x05000005


	//   ....[220]....
        /*0950*/ 	.word	0x05000005


	//   ....[221]....
        /*0954*/ 	.word	0x05000005


	//   ....[222]....
        /*0958*/ 	.word	0x05000005


	//   ....[223]....
        /*095c*/ 	.word	0x05000005


	//   ....[224]....
        /*0960*/ 	.word	0x05000005


	//   ....[225]....
        /*0964*/ 	.word	0x05000005


	//   ....[226]....
        /*0968*/ 	.word	0x05000005


	//   ....[227]....
        /*096c*/ 	.word	0x05000005


	//   ....[228]....
        /*0970*/ 	.word	0x05000005


	//   ....[229]....
        /*0974*/ 	.word	0x05000005


	//   ....[230]....
        /*0978*/ 	.word	0x05000005


	//   ....[231]....
        /*097c*/ 	.word	0x05000005


	//   ....[232]....
        /*0980*/ 	.word	0x05000005


	//   ....[233]....
        /*0984*/ 	.word	0x05000005


	//   ....[234]....
        /*0988*/ 	.word	0x05000005


	//   ....[235]....
        /*098c*/ 	.word	0x05000005


	//   ....[236]....
        /*0990*/ 	.word	0x05000005


	//   ....[237]....
        /*0994*/ 	.word	0x05000005


	//   ....[238]....
        /*0998*/ 	.word	0x05000005


	//   ....[239]....
        /*099c*/ 	.word	0x05000005


	//   ....[240]....
        /*09a0*/ 	.word	0x05000005


	//   ....[241]....
        /*09a4*/ 	.word	0x05000005


	//   ....[242]....
        /*09a8*/ 	.word	0x05000005


	//   ....[243]....
        /*09ac*/ 	.word	0x05000005


	//   ....[244]....
        /*09b0*/ 	.word	0x05000005


	//   ....[245]....
        /*09b4*/ 	.word	0x05000005


	//   ....[246]....
        /*09b8*/ 	.word	0x05000005


	//   ....[247]....
        /*09bc*/ 	.word	0x05000005


	//   ....[248]....
        /*09c0*/ 	.word	0x05000005


	//   ....[249]....
        /*09c4*/ 	.word	0x05000005


	//   ....[250]....
        /*09c8*/ 	.word	0x05000005


	//   ....[251]....
        /*09cc*/ 	.word	0x05000005


	//   ....[252]....
        /*09d0*/ 	.word	0x05000005


	//   ....[253]....
        /*09d4*/ 	.word	0x05000005


	//   ....[254]....
        /*09d8*/ 	.word	0x05000005


	//   ....[255]....
        /*09dc*/ 	.word	0x05000005


	//----- nvinfo : EIATTR_COOP_GROUP_INSTR_OFFSETS
	.align		4
.L_673:
        /*09e0*/ 	.byte	0x04, 0x28
        /*09e2*/ 	.short	(.L_675 - .L_674)


	//   ....[0]....
.L_674:
        /*09e4*/ 	.word	0x000023f0


	//   ....[1]....
        /*09e8*/ 	.word	0x00002410


	//   ....[2]....
        /*09ec*/ 	.word	0x00002430


	//   ....[3]....
        /*09f0*/ 	.word	0x00002450


	//   ....[4]....
        /*09f4*/ 	.word	0x000030c0


	//   ....[5]....
        /*09f8*/ 	.word	0x000030e0


	//   ....[6]....
        /*09fc*/ 	.word	0x00003100


	//   ....[7]....
        /*0a00*/ 	.word	0x00003120


	//   ....[8]....
        /*0a04*/ 	.word	0x00003d90


	//   ....[9]....
        /*0a08*/ 	.word	0x00003db0


	//   ....[10]....
        /*0a0c*/ 	.word	0x00003dd0


	//   ....[11]....
        /*0a10*/ 	.word	0x00003df0


	//   ....[12]....
        /*0a14*/ 	.word	0x00004a70


	//   ....[13]....
        /*0a18*/ 	.word	0x00004a90


	//   ....[14]....
        /*0a1c*/ 	.word	0x00004ab0


	//   ....[15]....
        /*0a20*/ 	.word	0x00004ad0


	//   ....[16]....
        /*0a24*/ 	.word	0x00005680


	//   ....[17]....
        /*0a28*/ 	.word	0x000056a0


	//   ....[18]....
        /*0a2c*/ 	.word	0x000056c0


	//   ....[19]....
        /*0a30*/ 	.word	0x000056e0


	//   ....[20]....
        /*0a34*/ 	.word	0x00006340


	//   ....[21]....
        /*0a38*/ 	.word	0x00006360


	//   ....[22]....
        /*0a3c*/ 	.word	0x00006380


	//   ....[23]....
        /*0a40*/ 	.word	0x000063a0


	//   ....[24]....
        /*0a44*/ 	.word	0x00007000


	//   ....[25]....
        /*0a48*/ 	.word	0x00007020


	//   ....[26]....
        /*0a4c*/ 	.word	0x00007040


	//   ....[27]....
        /*0a50*/ 	.word	0x00007060


	//   ....[28]....
        /*0a54*/ 	.word	0x00007cd0


	//   ....[29]....
        /*0a58*/ 	.word	0x00007cf0


	//   ....[30]....
        /*0a5c*/ 	.word	0x00007d10


	//   ....[31]....
        /*0a60*/ 	.word	0x00007d30


	//   ....[32]....
        /*0a64*/ 	.word	0x00008dc0


	//   ....[33]....
        /*0a68*/ 	.word	0x00008de0


	//   ....[34]....
        /*0a6c*/ 	.word	0x00008e00


	//   ....[35]....
        /*0a70*/ 	.word	0x00008e20


	//   ....[36]....
        /*0a74*/ 	.word	0x00009a00


	//   ....[37]....
        /*0a78*/ 	.word	0x00009a20


	//   ....[38]....
        /*0a7c*/ 	.word	0x00009a40


	//   ....[39]....
        /*0a80*/ 	.word	0x00009a60


	//   ....[40]....
        /*0a84*/ 	.word	0x0000a540


	//   ....[41]....
        /*0a88*/ 	.word	0x0000a560


	//   ....[42]....
        /*0a8c*/ 	.word	0x0000a580


	//   ....[43]....
        /*0a90*/ 	.word	0x0000a5a0


	//   ....[44]....
        /*0a94*/ 	.word	0x0000b170


	//   ....[45]....
        /*0a98*/ 	.word	0x0000b190


	//   ....[46]....
        /*0a9c*/ 	.word	0x0000b1b0


	//   ....[47]....
        /*0aa0*/ 	.word	0x0000b1d0


	//   ....[48]....
        /*0aa4*/ 	.word	0x0000c090


	//   ....[49]....
        /*0aa8*/ 	.word	0x0000c0b0


	//   ....[50]....
        /*0aac*/ 	.word	0x0000c0d0


	//   ....[51]....
        /*0ab0*/ 	.word	0x0000c0f0


	//   ....[52]....
        /*0ab4*/ 	.word	0x0000ccd0


	//   ....[53]....
        /*0ab8*/ 	.word	0x0000ccf0


	//   ....[54]....
        /*0abc*/ 	.word	0x0000cd10


	//   ....[55]....
        /*0ac0*/ 	.word	0x0000cd30


	//   ....[56]....
        /*0ac4*/ 	.word	0x0000d830


	//   ....[57]....
        /*0ac8*/ 	.word	0x0000d850


	//   ....[58]....
        /*0acc*/ 	.word	0x0000d870


	//   ....[59]....
        /*0ad0*/ 	.word	0x0000d890


	//   ....[60]....
        /*0ad4*/ 	.word	0x0000e460


	//   ....[61]....
        /*0ad8*/ 	.word	0x0000e480


	//   ....[62]....
        /*0adc*/ 	.word	0x0000e4a0


	//   ....[63]....
        /*0ae0*/ 	.word	0x0000e4c0


	//   ....[64]....
        /*0ae4*/ 	.word	0x0000f6b0


	//   ....[65]....
        /*0ae8*/ 	.word	0x0000f6d0


	//   ....[66]....
        /*0aec*/ 	.word	0x0000f6f0


	//   ....[67]....
        /*0af0*/ 	.word	0x0000f710


	//   ....[68]....
        /*0af4*/ 	.word	0x0000f730


	//   ....[69]....
        /*0af8*/ 	.word	0x0000f750


	//   ....[70]....
        /*0afc*/ 	.word	0x0000fa80


	//   ....[71]....
        /*0b00*/ 	.word	0x0000faa0


	//   ....[72]....
        /*0b04*/ 	.word	0x0000fac0


	//   ....[73]....
        /*0b08*/ 	.word	0x0000fae0


	//   ....[74]....
        /*0b0c*/ 	.word	0x0000fb00


	//   ....[75]....
        /*0b10*/ 	.word	0x0000fb20


	//   ....[76]....
        /*0b14*/ 	.word	0x0000fe30


	//   ....[77]....
        /*0b18*/ 	.word	0x0000fe50


	//   ....[78]....
        /*0b1c*/ 	.word	0x0000fe70


	//   ....[79]....
        /*0b20*/ 	.word	0x0000fe90


	//   ....[80]....
        /*0b24*/ 	.word	0x0000feb0


	//   ....[81]....
        /*0b28*/ 	.word	0x0000fed0


	//   ....[82]....
        /*0b2c*/ 	.word	0x000101e0


	//   ....[83]....
        /*0b30*/ 	.word	0x00010200


	//   ....[84]....
        /*0b34*/ 	.word	0x00010220


	//   ....[85]....
        /*0b38*/ 	.word	0x00010240


	//   ....[86]....
        /*0b3c*/ 	.word	0x00010260


	//   ....[87]....
        /*0b40*/ 	.word	0x00010280


	//   ....[88]....
        /*0b44*/ 	.word	0x00010590


	//   ....[89]....
        /*0b48*/ 	.word	0x000105b0


	//   ....[90]....
        /*0b4c*/ 	.word	0x000105d0


	//   ....[91]....
        /*0b50*/ 	.word	0x000105f0


	//   ....[92]....
        /*0b54*/ 	.word	0x00010610


	//   ....[93]....
        /*0b58*/ 	.word	0x00010630


	//   ....[94]....
        /*0b5c*/ 	.word	0x00010940


	//   ....[95]....
        /*0b60*/ 	.word	0x00010960


	//   ....[96]....
        /*0b64*/ 	.word	0x00010980


	//   ....[97]....
        /*0b68*/ 	.word	0x000109a0


	//   ....[98]....
        /*0b6c*/ 	.word	0x000109c0


	//   ....[99]....
        /*0b70*/ 	.word	0x000109e0


	//   ....[100]....
        /*0b74*/ 	.word	0x00010cf0


	//   ....[101]....
        /*0b78*/ 	.word	0x00010d10


	//   ....[102]....
        /*0b7c*/ 	.word	0x00010d30


	//   ....[103]....
        /*0b80*/ 	.word	0x00010d50


	//   ....[104]....
        /*0b84*/ 	.word	0x00010d70


	//   ....[105]....
        /*0b88*/ 	.word	0x00010d90


	//   ....[106]....
        /*0b8c*/ 	.word	0x000110a0


	//   ....[107]....
        /*0b90*/ 	.word	0x000110c0


	//   ....[108]....
        /*0b94*/ 	.word	0x000110e0


	//   ....[109]....
        /*0b98*/ 	.word	0x00011100


	//   ....[110]....
        /*0b9c*/ 	.word	0x00011120


	//   ....[111]....
        /*0ba0*/ 	.word	0x00011140


	//   ....[112]....
        /*0ba4*/ 	.word	0x00011450


	//   ....[113]....
        /*0ba8*/ 	.word	0x00011470


	//   ....[114]....
        /*0bac*/ 	.word	0x00011490


	//   ....[115]....
        /*0bb0*/ 	.word	0x000114b0


	//   ....[116]....
        /*0bb4*/ 	.word	0x000114d0


	//   ....[117]....
        /*0bb8*/ 	.word	0x000114f0


	//   ....[118]....
        /*0bbc*/ 	.word	0x000118d0


	//   ....[119]....
        /*0bc0*/ 	.word	0x000118f0


	//   ....[120]....
        /*0bc4*/ 	.word	0x00011910


	//   ....[121]....
        /*0bc8*/ 	.word	0x00011930


	//   ....[122]....
        /*0bcc*/ 	.word	0x00011950


	//   ....[123]....
        /*0bd0*/ 	.word	0x00011970


	//   ....[124]....
        /*0bd4*/ 	.word	0x00011d50


	//   ....[125]....
        /*0bd8*/ 	.word	0x00011d70


	//   ....[126]....
        /*0bdc*/ 	.word	0x00011d90


	//   ....[127]....
        /*0be0*/ 	.word	0x00011db0


	//   ....[128]....
        /*0be4*/ 	.word	0x00011dd0


	//   ....[129]....
        /*0be8*/ 	.word	0x00011df0


	//   ....[130]....
        /*0bec*/ 	.word	0x00012220


	//   ....[131]....
        /*0bf0*/ 	.word	0x00012240


	//   ....[132]....
        /*0bf4*/ 	.word	0x00012260


	//   ....[133]....
        /*0bf8*/ 	.word	0x00012280


	//   ....[134]....
        /*0bfc*/ 	.word	0x000122a0


	//   ....[135]....
        /*0c00*/ 	.word	0x000122c0


	//   ....[136]....
        /*0c04*/ 	.word	0x00012690


	//   ....[137]....
        /*0c08*/ 	.word	0x000126b0


	//   ....[138]....
        /*0c0c*/ 	.word	0x000126d0


	//   ....[139]....
        /*0c10*/ 	.word	0x000126f0


	//   ....[140]....
        /*0c14*/ 	.word	0x00012710


	//   ....[141]....
        /*0c18*/ 	.word	0x00012730


	//   ....[142]....
        /*0c1c*/ 	.word	0x00012b00


	//   ....[143]....
        /*0c20*/ 	.word	0x00012b20


	//   ....[144]....
        /*0c24*/ 	.word	0x00012b40


	//   ....[145]....
        /*0c28*/ 	.word	0x00012b60


	//   ....[146]....
        /*0c2c*/ 	.word	0x00012b80


	//   ....[147]....
        /*0c30*/ 	.word	0x00012ba0


	//   ....[148]....
        /*0c34*/ 	.word	0x00012f70


	//   ....[149]....
        /*0c38*/ 	.word	0x00012f90


	//   ....[150]....
        /*0c3c*/ 	.word	0x00012fb0


	//   ....[151]....
        /*0c40*/ 	.word	0x00012fd0


	//   ....[152]....
        /*0c44*/ 	.word	0x00012ff0


	//   ....[153]....
        /*0c48*/ 	.word	0x00013010


	//   ....[154]....
        /*0c4c*/ 	.word	0x000133e0


	//   ....[155]....
        /*0c50*/ 	.word	0x00013400


	//   ....[156]....
        /*0c54*/ 	.word	0x00013420


	//   ....[157]....
        /*0c58*/ 	.word	0x00013440


	//   ....[158]....
        /*0c5c*/ 	.word	0x00013460


	//   ....[159]....
        /*0c60*/ 	.word	0x00013480


	//   ....[160]....
        /*0c64*/ 	.word	0x000137f0


	//   ....[161]....
        /*0c68*/ 	.word	0x00013810


	//   ....[162]....
        /*0c6c*/ 	.word	0x00013830


	//   ....[163]....
        /*0c70*/ 	.word	0x00013850


	//   ....[164]....
        /*0c74*/ 	.word	0x00013870


	//   ....[165]....
        /*0c78*/ 	.word	0x00013890


	//   ....[166]....
        /*0c7c*/ 	.word	0x00013bb0


	//   ....[167]....
        /*0c80*/ 	.word	0x00013bd0


	//   ....[168]....
        /*0c84*/ 	.word	0x00013bf0


	//   ....[169]....
        /*0c88*/ 	.word	0x00013c10


	//   ....[170]....
        /*0c8c*/ 	.word	0x00013c30


	//   ....[171]....
        /*0c90*/ 	.word	0x00013c50


	//   ....[172]....
        /*0c94*/ 	.word	0x00013f50


	//   ....[173]....
        /*0c98*/ 	.word	0x00013f70


	//   ....[174]....
        /*0c9c*/ 	.word	0x00013f90


	//   ....[175]....
        /*0ca0*/ 	.word	0x00013fb0


	//   ....[176]....
        /*0ca4*/ 	.word	0x00013fd0


	//   ....[177]....
        /*0ca8*/ 	.word	0x00013ff0


	//   ....[178]....
        /*0cac*/ 	.word	0x000142f0


	//   ....[179]....
        /*0cb0*/ 	.word	0x00014310


	//   ....[180]....
        /*0cb4*/ 	.word	0x00014330


	//   ....[181]....
        /*0cb8*/ 	.word	0x00014350


	//   ....[182]....
        /*0cbc*/ 	.word	0x00014370


	//   ....[183]....
        /*0cc0*/ 	.word	0x00014390


	//   ....[184]....
        /*0cc4*/ 	.word	0x00014690


	//   ....[185]....
        /*0cc8*/ 	.word	0x000146b0


	//   ....[186]....
        /*0ccc*/ 	.word	0x000146d0


	//   ....[187]....
        /*0cd0*/ 	.word	0x000146f0


	//   ....[188]....
        /*0cd4*/ 	.word	0x00014710


	//   ....[189]....
        /*0cd8*/ 	.word	0x00014730


	//   ....[190]....
        /*0cdc*/ 	.word	0x00014a30


	//   ....[191]....
        /*0ce0*/ 	.word	0x00014a50


	//   ....[192]....
        /*0ce4*/ 	.word	0x00014a70


	//   ....[193]....
        /*0ce8*/ 	.word	0x00014a90


	//   ....[194]....
        /*0cec*/ 	.word	0x00014ab0


	//   ....[195]....
        /*0cf0*/ 	.word	0x00014ad0


	//   ....[196]....
        /*0cf4*/ 	.word	0x00014dd0


	//   ....[197]....
        /*0cf8*/ 	.word	0x00014df0


	//   ....[198]....
        /*0cfc*/ 	.word	0x00014e10


	//   ....[199]....
        /*0d00*/ 	.word	0x00014e30


	//   ....[200]....
        /*0d04*/ 	.word	0x00014e50


	//   ....[201]....
        /*0d08*/ 	.word	0x00014e70


	//   ....[202]....
        /*0d0c*/ 	.word	0x00015170


	//   ....[203]....
        /*0d10*/ 	.word	0x00015190


	//   ....[204]....
        /*0d14*/ 	.word	0x000151b0


	//   ....[205]....
        /*0d18*/ 	.word	0x000151d0


	//   ....[206]....
        /*0d1c*/ 	.word	0x000151f0


	//   ....[207]....
        /*0d20*/ 	.word	0x00015210


	//   ....[208]....
        /*0d24*/ 	.word	0x00015510


	//   ....[209]....
        /*0d28*/ 	.word	0x00015530


	//   ....[210]....
        /*0d2c*/ 	.word	0x00015550


	//   ....[211]....
        /*0d30*/ 	.word	0x00015570


	//   ....[212]....
        /*0d34*/ 	.word	0x00015590


	//   ....[213]....
        /*0d38*/ 	.word	0x000155b0


	//   ....[214]....
        /*0d3c*/ 	.word	0x00015980


	//   ....[215]....
        /*0d40*/ 	.word	0x000159a0


	//   ....[216]....
        /*0d44*/ 	.word	0x000159c0


	//   ....[217]....
        /*0d48*/ 	.word	0x000159e0


	//   ....[218]....
        /*0d4c*/ 	.word	0x00015a00


	//   ....[219]....
        /*0d50*/ 	.word	0x00015a20


	//   ....[220]....
        /*0d54*/ 	.word	0x00015df0


	//   ....[221]....
        /*0d58*/ 	.word	0x00015e10


	//   ....[222]....
        /*0d5c*/ 	.word	0x00015e30


	//   ....[223]....
        /*0d60*/ 	.word	0x00015e50


	//   ....[224]....
        /*0d64*/ 	.word	0x00015e70


	//   ....[225]....
        /*0d68*/ 	.word	0x00015e90


	//   ....[226]....
        /*0d6c*/ 	.word	0x000162b0


	//   ....[227]....
        /*0d70*/ 	.word	0x000162d0


	//   ....[228]....
        /*0d74*/ 	.word	0x000162f0


	//   ....[229]....
        /*0d78*/ 	.word	0x00016310


	//   ....[230]....
        /*0d7c*/ 	.word	0x00016330


	//   ....[231]....
        /*0d80*/ 	.word	0x00016350


	//   ....[232]....
        /*0d84*/ 	.word	0x00016710


	//   ....[233]....
        /*0d88*/ 	.word	0x00016730


	//   ....[234]....
        /*0d8c*/ 	.word	0x00016750


	//   ....[235]....
        /*0d90*/ 	.word	0x00016770


	//   ....[236]....
        /*0d94*/ 	.word	0x00016790


	//   ....[237]....
        /*0d98*/ 	.word	0x000167b0


	//   ....[238]....
        /*0d9c*/ 	.word	0x00016b70


	//   ....[239]....
        /*0da0*/ 	.word	0x00016b90


	//   ....[240]....
        /*0da4*/ 	.word	0x00016bb0


	//   ....[241]....
        /*0da8*/ 	.word	0x00016bd0


	//   ....[242]....
        /*0dac*/ 	.word	0x00016bf0


	//   ....[243]....
        /*0db0*/ 	.word	0x00016c10


	//   ....[244]....
        /*0db4*/ 	.word	0x00016fd0


	//   ....[245]....
        /*0db8*/ 	.word	0x00016ff0


	//   ....[246]....
        /*0dbc*/ 	.word	0x00017010


	//   ....[247]....
        /*0dc0*/ 	.word	0x00017030


	//   ....[248]....
        /*0dc4*/ 	.word	0x00017050


	//   ....[249]....
        /*0dc8*/ 	.word	0x00017070


	//   ....[250]....
        /*0dcc*/ 	.word	0x00017430


	//   ....[251]....
        /*0dd0*/ 	.word	0x00017450


	//   ....[252]....
        /*0dd4*/ 	.word	0x00017470


	//   ....[253]....
        /*0dd8*/ 	.word	0x00017490


	//   ....[254]....
        /*0ddc*/ 	.word	0x000174b0


	//   ....[255]....
        /*0de0*/ 	.word	0x000174d0


	//   ....[0]....
        /*0de4*/ 	.word	0x00019900


	//   ....[1]....
        /*0de8*/ 	.word	0x000199a0


	//   ....[2]....
        /*0dec*/ 	.word	0x00019a40


	//   ....[3]....
        /*0df0*/ 	.word	0x00019ad0


	//   ....[4]....
        /*0df4*/ 	.word	0x00019b60


	//   ....[5]....
        /*0df8*/ 	.word	0x00019c00


	//   ....[6]....
        /*0dfc*/ 	.word	0x00019ca0


	//   ....[7]....
        /*0e00*/ 	.word	0x00019d30


	//   ....[8]....
        /*0e04*/ 	.word	0x00019dc0


	//   ....[9]....
        /*0e08*/ 	.word	0x00019e60


	//   ....[10]....
        /*0e0c*/ 	.word	0x00019f00


	//   ....[11]....
        /*0e10*/ 	.word	0x00019f90


	//   ....[12]....
        /*0e14*/ 	.word	0x0001a020


	//   ....[13]....
        /*0e18*/ 	.word	0x0001a0c0


	//   ....[14]....
        /*0e1c*/ 	.word	0x0001a160


	//   ....[15]....
        /*0e20*/ 	.word	0x0001a1f0


	//   ....[16]....
        /*0e24*/ 	.word	0x0001a290


	//   ....[17]....
        /*0e28*/ 	.word	0x0001a320


	//   ....[18]....
        /*0e2c*/ 	.word	0x0001a3c0


	//   ....[19]....
        /*0e30*/ 	.word	0x0001a450


	//   ....[20]....
        /*0e34*/ 	.word	0x0001a4e0


	//   ....[21]....
        /*0e38*/ 	.word	0x0001a580


	//   ....[22]....
        /*0e3c*/ 	.word	0x0001a620


	//   ....[23]....
        /*0e40*/ 	.word	0x0001a6b0


	//   ....[24]....
        /*0e44*/ 	.word	0x0001a740


	//   ....[25]....
        /*0e48*/ 	.word	0x0001a7e0


	//   ....[26]....
        /*0e4c*/ 	.word	0x0001a880


	//   ....[27]....
        /*0e50*/ 	.word	0x0001a910


	//   ....[28]....
        /*0e54*/ 	.word	0x0001a9a0


	//   ....[29]....
        /*0e58*/ 	.word	0x0001aa40


	//   ....[30]....
        /*0e5c*/ 	.word	0x0001aae0


	//   ....[31]....
        /*0e60*/ 	.word	0x0001ab70


	//   ....[32]....
        /*0e64*/ 	.word	0x0001ac00


	//   ....[33]....
        /*0e68*/ 	.word	0x0001aca0


	//   ....[34]....
        /*0e6c*/ 	.word	0x0001ad40


	//   ....[35]....
        /*0e70*/ 	.word	0x0001ade0


	//   ....[36]....
        /*0e74*/ 	.word	0x0001ae70


	//   ....[37]....
        /*0e78*/ 	.word	0x0001af10


	//   ....[38]....
        /*0e7c*/ 	.word	0x0001afb0


	//   ....[39]....
        /*0e80*/ 	.word	0x0001b050


	//   ....[40]....
        /*0e84*/ 	.word	0x0001b0e0


	//   ....[41]....
        /*0e88*/ 	.word	0x0001b180


	//   ....[42]....
        /*0e8c*/ 	.word	0x0001b220


	//   ....[43]....
        /*0e90*/ 	.word	0x0001b2c0


	//   ....[44]....
        /*0e94*/ 	.word	0x0001b360


	//   ....[45]....
        /*0e98*/ 	.word	0x0001b3f0


	//   ....[46]....
        /*0e9c*/ 	.word	0x0001b490


	//   ....[47]....
        /*0ea0*/ 	.word	0x0001b530


	//   ....[48]....
        /*0ea4*/ 	.word	0x0001b5c0


	//   ....[49]....
        /*0ea8*/ 	.word	0x0001b660


	//   ....[50]....
        /*0eac*/ 	.word	0x0001b700


	//   ....[51]....
        /*0eb0*/ 	.word	0x0001b7a0


	//   ....[52]....
        /*0eb4*/ 	.word	0x0001b830


	//   ....[53]....
        /*0eb8*/ 	.word	0x0001b8d0


	//   ....[54]....
        /*0ebc*/ 	.word	0x0001b970


	//   ....[55]....
        /*0ec0*/ 	.word	0x0001ba10


	//   ....[56]....
        /*0ec4*/ 	.word	0x0001baa0


	//   ....[57]....
        /*0ec8*/ 	.word	0x0001bb40


	//   ....[58]....
        /*0ecc*/ 	.word	0x0001bbe0


	//   ....[59]....
        /*0ed0*/ 	.word	0x0001bc80


	//   ....[60]....
        /*0ed4*/ 	.word	0x0001bd20


	//   ....[61]....
        /*0ed8*/ 	.word	0x0001bdb0


	//   ....[62]....
        /*0edc*/ 	.word	0x0001be50


	//   ....[63]....
        /*0ee0*/ 	.word	0x0001bef0


	//   ....[64]....
        /*0ee4*/ 	.word	0x0001bf80


	//   ....[65]....
        /*0ee8*/ 	.word	0x0001c000


	//   ....[66]....
        /*0eec*/ 	.word	0x0001c060


	//   ....[67]....
        /*0ef0*/ 	.word	0x0001c0d0


	//   ....[68]....
        /*0ef4*/ 	.word	0x0001c130


	//   ....[69]....
        /*0ef8*/ 	.word	0x0001c190


	//   ....[70]....
        /*0efc*/ 	.word	0x0001c220


	//   ....[71]....
        /*0f00*/ 	.word	0x0001c2a0


	//   ....[72]....
        /*0f04*/ 	.word	0x0001c300


	//   ....[73]....
        /*0f08*/ 	.word	0x0001c370


	//   ....[74]....
        /*0f0c*/ 	.word	0x0001c3d0


	//   ....[75]....
        /*0f10*/ 	.word	0x0001c430


	//   ....[76]....
        /*0f14*/ 	.word	0x0001c4c0


	//   ....[77]....
        /*0f18*/ 	.word	0x0001c540


	//   ....[78]....
        /*0f1c*/ 	.word	0x0001c5a0


	//   ....[79]....
        /*0f20*/ 	.word	0x0001c610


	//   ....[80]....
        /*0f24*/ 	.word	0x0001c670


	//   ....[81]....
        /*0f28*/ 	.word	0x0001c6d0


	//   ....[82]....
        /*0f2c*/ 	.word	0x0001c760


	//   ....[83]....
        /*0f30*/ 	.word	0x0001c7e0


	//   ....[84]....
        /*0f34*/ 	.word	0x0001c840


	//   ....[85]....
        /*0f38*/ 	.word	0x0001c8b0


	//   ....[86]....
        /*0f3c*/ 	.word	0x0001c910


	//   ....[87]....
        /*0f40*/ 	.word	0x0001c970


	//   ....[88]....
        /*0f44*/ 	.word	0x0001ca00


	//   ....[89]....
        /*0f48*/ 	.word	0x0001ca80


	//   ....[90]....
        /*0f4c*/ 	.word	0x0001cae0


	//   ....[91]....
        /*0f50*/ 	.word	0x0001cb50


	//   ....[92]....
        /*0f54*/ 	.word	0x0001cbb0


	//   ....[93]....
        /*0f58*/ 	.word	0x0001cc10


	//   ....[94]....
        /*0f5c*/ 	.word	0x0001cca0


	//   ....[95]....
        /*0f60*/ 	.word	0x0001cd20


	//   ....[96]....
        /*0f64*/ 	.word	0x0001cd80


	//   ....[97]....
        /*0f68*/ 	.word	0x0001cdf0


	//   ....[98]....
        /*0f6c*/ 	.word	0x0001ce50


	//   ....[99]....
        /*0f70*/ 	.word	0x0001ceb0


	//   ....[100]....
        /*0f74*/ 	.word	0x0001cf40


	//   ....[101]....
        /*0f78*/ 	.word	0x0001cfc0


	//   ....[102]....
        /*0f7c*/ 	.word	0x0001d020


	//   ....[103]....
        /*0f80*/ 	.word	0x0001d090


	//   ....[104]....
        /*0f84*/ 	.word	0x0001d0f0


	//   ....[105]....
        /*0f88*/ 	.word	0x0001d150


	//   ....[106]....
        /*0f8c*/ 	.word	0x0001d1e0


	//   ....[107]....
        /*0f90*/ 	.word	0x0001d260


	//   ....[108]....
        /*0f94*/ 	.word	0x0001d2c0


	//   ....[109]....
        /*0f98*/ 	.word	0x0001d330


	//   ....[110]....
        /*0f9c*/ 	.word	0x0001d390


	//   ....[111]....
        /*0fa0*/ 	.word	0x0001d3f0


	//   ....[112]....
        /*0fa4*/ 	.word	0x0001d480


	//   ....[113]....
        /*0fa8*/ 	.word	0x0001d500


	//   ....[114]....
        /*0fac*/ 	.word	0x0001d560


	//   ....[115]....
        /*0fb0*/ 	.word	0x0001d5d0


	//   ....[116]....
        /*0fb4*/ 	.word	0x0001d630


	//   ....[117]....
        /*0fb8*/ 	.word	0x0001d690


	//   ....[118]....
        /*0fbc*/ 	.word	0x0001d720


	//   ....[119]....
        /*0fc0*/ 	.word	0x0001d7a0


	//   ....[120]....
        /*0fc4*/ 	.word	0x0001d800


	//   ....[121]....
        /*0fc8*/ 	.word	0x0001d870


	//   ....[122]....
        /*0fcc*/ 	.word	0x0001d8d0


	//   ....[123]....
        /*0fd0*/ 	.word	0x0001d930


	//   ....[124]....
        /*0fd4*/ 	.word	0x0001d9c0


	//   ....[125]....
        /*0fd8*/ 	.word	0x0001da40


	//   ....[126]....
        /*0fdc*/ 	.word	0x0001daa0


	//   ....[127]....
        /*0fe0*/ 	.word	0x0001db10


	//   ....[128]....
        /*0fe4*/ 	.word	0x0001db70


	//   ....[129]....
        /*0fe8*/ 	.word	0x0001dbd0


	//   ....[130]....
        /*0fec*/ 	.word	0x0001dc60


	//   ....[131]....
        /*0ff0*/ 	.word	0x0001dce0


	//   ....[132]....
        /*0ff4*/ 	.word	0x0001dd40


	//   ....[133]....
        /*0ff8*/ 	.word	0x0001ddb0


	//   ....[134]....
        /*0ffc*/ 	.word	0x0001de10


	//   ....[135]....
        /*1000*/ 	.word	0x0001de70


	//   ....[136]....
        /*1004*/ 	.word	0x0001df00


	//   ....[137]....
        /*1008*/ 	.word	0x0001df80


	//   ....[138]....
        /*100c*/ 	.word	0x0001dfe0


	//   ....[139]....
        /*1010*/ 	.word	0x0001e050


	//   ....[140]....
        /*1014*/ 	.word	0x0001e0b0


	//   ....[141]....
        /*1018*/ 	.word	0x0001e110


	//   ....[142]....
        /*101c*/ 	.word	0x0001e1a0


	//   ....[143]....
        /*1020*/ 	.word	0x0001e220


	//   ....[144]....
        /*1024*/ 	.word	0x0001e280


	//   ....[145]....
        /*1028*/ 	.word	0x0001e2f0


	//   ....[146]....
        /*102c*/ 	.word	0x0001e350


	//   ....[147]....
        /*1030*/ 	.word	0x0001e3b0


	//   ....[148]....
        /*1034*/ 	.word	0x0001e440


	//   ....[149]....
        /*1038*/ 	.word	0x0001e4c0


	//   ....[150]....
        /*103c*/ 	.word	0x0001e520


	//   ....[151]....
        /*1040*/ 	.word	0x0001e590


	//   ....[152]....
        /*1044*/ 	.word	0x0001e5f0


	//   ....[153]....
        /*1048*/ 	.word	0x0001e650


	//   ....[154]....
        /*104c*/ 	.word	0x0001e6e0


	//   ....[155]....
        /*1050*/ 	.word	0x0001e760


	//   ....[156]....
        /*1054*/ 	.word	0x0001e7c0


	//   ....[157]....
        /*1058*/ 	.word	0x0001e830


	//   ....[158]....
        /*105c*/ 	.word	0x0001e890


	//   ....[159]....
        /*1060*/ 	.word	0x0001e8f0


	//   ....[160]....
        /*1064*/ 	.word	0x0001e980


	//   ....[161]....
        /*1068*/ 	.word	0x0001ea00


	//   ....[162]....
        /*106c*/ 	.word	0x0001ea60


	//   ....[163]....
        /*1070*/ 	.word	0x0001ead0


	//   ....[164]....
        /*1074*/ 	.word	0x0001eb30


	//   ....[165]....
        /*1078*/ 	.word	0x0001eb90


	//   ....[166]....
        /*107c*/ 	.word	0x0001ec30


	//   ....[167]....
        /*1080*/ 	.word	0x0001ecb0


	//   ....[168]....
        /*1084*/ 	.word	0x0001ed10


	//   ....[169]....
        /*1088*/ 	.word	0x0001ed80


	//   ....[170]....
        /*108c*/ 	.word	0x0001ede0


	//   ....[171]....
        /*1090*/ 	.word	0x0001ee40


	//   ....[172]....
        /*1094*/ 	.word	0x0001eee0


	//   ....[173]....
        /*1098*/ 	.word	0x0001ef60


	//   ....[174]....
        /*109c*/ 	.word	0x0001efc0


	//   ....[175]....
        /*10a0*/ 	.word	0x0001f030


	//   ....[176]....
        /*10a4*/ 	.word	0x0001f090


	//   ....[177]....
        /*10a8*/ 	.word	0x0001f0f0


	//   ....[178]....
        /*10ac*/ 	.word	0x0001f190


	//   ....[179]....
        /*10b0*/ 	.word	0x0001f210


	//   ....[180]....
        /*10b4*/ 	.word	0x0001f270


	//   ....[181]....
        /*10b8*/ 	.word	0x0001f2e0


	//   ....[182]....
        /*10bc*/ 	.word	0x0001f340


	//   ....[183]....
        /*10c0*/ 	.word	0x0001f3a0


	//   ....[184]....
        /*10c4*/ 	.word	0x0001f440


	//   ....[185]....
        /*10c8*/ 	.word	0x0001f4c0


	//   ....[186]....
        /*10cc*/ 	.word	0x0001f520


	//   ....[187]....
        /*10d0*/ 	.word	0x0001f590


	//   ....[188]....
        /*10d4*/ 	.word	0x0001f5f0


	//   ....[189]....
        /*10d8*/ 	.word	0x0001f650


	//   ....[190]....
        /*10dc*/ 	.word	0x0001f6f0


	//   ....[191]....
        /*10e0*/ 	.word	0x0001f770


	//   ....[192]....
        /*10e4*/ 	.word	0x0001f7d0


	//   ....[193]....
        /*10e8*/ 	.word	0x0001f840


	//   ....[194]....
        /*10ec*/ 	.word	0x0001f8a0


	//   ....[195]....
        /*10f0*/ 	.word	0x0001f900


	//   ....[196]....
        /*10f4*/ 	.word	0x0001f9a0


	//   ....[197]....
        /*10f8*/ 	.word	0x0001fa20


	//   ....[198]....
        /*10fc*/ 	.word	0x0001fa80


	//   ....[199]....
        /*1100*/ 	.word	0x0001faf0


	//   ....[200]....
        /*1104*/ 	.word	0x0001fb50


	//   ....[201]....
        /*1108*/ 	.word	0x0001fbb0


	//   ....[202]....
        /*110c*/ 	.word	0x0001fc50


	//   ....[203]....
        /*1110*/ 	.word	0x0001fcd0


	//   ....[204]....
        /*1114*/ 	.word	0x0001fd30


	//   ....[205]....
        /*1118*/ 	.word	0x0001fda0


	//   ....[206]....
        /*111c*/ 	.word	0x0001fe00


	//   ....[207]....
        /*1120*/ 	.word	0x0001fe60


	//   ....[208]....
        /*1124*/ 	.word	0x0001ff00


	//   ....[209]....
        /*1128*/ 	.word	0x0001ff80


	//   ....[210]....
        /*112c*/ 	.word	0x0001ffe0


	//   ....[211]....
        /*1130*/ 	.word	0x00020050


	//   ....[212]....
        /*1134*/ 	.word	0x000200b0


	//   ....[213]....
        /*1138*/ 	.word	0x00020110


	//   ....[214]....
        /*113c*/ 	.word	0x000201b0


	//   ....[215]....
        /*1140*/ 	.word	0x00020230


	//   ....[216]....
        /*1144*/ 	.word	0x00020290


	//   ....[217]....
        /*1148*/ 	.word	0x00020300


	//   ....[218]....
        /*114c*/ 	.word	0x00020360


	//   ....[219]....
        /*1150*/ 	.word	0x000203c0


	//   ....[220]....
        /*1154*/ 	.word	0x00020460


	//   ....[221]....
        /*1158*/ 	.word	0x000204e0


	//   ....[222]....
        /*115c*/ 	.word	0x00020540


	//   ....[223]....
        /*1160*/ 	.word	0x000205b0


	//   ....[224]....
        /*1164*/ 	.word	0x00020610


	//   ....[225]....
        /*1168*/ 	.word	0x00020670


	//   ....[226]....
        /*116c*/ 	.word	0x00020710


	//   ....[227]....
        /*1170*/ 	.word	0x00020790


	//   ....[228]....
        /*1174*/ 	.word	0x000207f0


	//   ....[229]....
        /*1178*/ 	.word	0x00020860


	//   ....[230]....
        /*117c*/ 	.word	0x000208c0


	//   ....[231]....
        /*1180*/ 	.word	0x00020920


	//   ....[232]....
        /*1184*/ 	.word	0x000209c0


	//   ....[233]....
        /*1188*/ 	.word	0x00020a40


	//   ....[234]....
        /*118c*/ 	.word	0x00020aa0


	//   ....[235]....
        /*1190*/ 	.word	0x00020b10


	//   ....[236]....
        /*1194*/ 	.word	0x00020b70


	//   ....[237]....
        /*1198*/ 	.word	0x00020bd0


	//   ....[238]....
        /*119c*/ 	.word	0x00020c70


	//   ....[239]....
        /*11a0*/ 	.word	0x00020cf0


	//   ....[240]....
        /*11a4*/ 	.word	0x00020d50


	//   ....[241]....
        /*11a8*/ 	.word	0x00020dc0


	//   ....[242]....
        /*11ac*/ 	.word	0x00020e20


	//   ....[243]....
        /*11b0*/ 	.word	0x00020e80


	//   ....[244]....
        /*11b4*/ 	.word	0x00020f20


	//   ....[245]....
        /*11b8*/ 	.word	0x00020fa0


	//   ....[246]....
        /*11bc*/ 	.word	0x00021000


	//   ....[247]....
        /*11c0*/ 	.word	0x00021070


	//   ....[248]....
        /*11c4*/ 	.word	0x000210d0


	//   ....[249]....
        /*11c8*/ 	.word	0x00021130


	//   ....[250]....
        /*11cc*/ 	.word	0x000211d0


	//   ....[251]....
        /*11d0*/ 	.word	0x00021250


	//   ....[252]....
        /*11d4*/ 	.word	0x000212b0


	//   ....[253]....
        /*11d8*/ 	.word	0x00021320


	//   ....[254]....
        /*11dc*/ 	.word	0x00021380


	//   ....[255]....
        /*11e0*/ 	.word	0x000213e0


	//----- nvinfo : EIATTR_EXIT_INSTR_OFFSETS
	.align		4
.L_675:
        /*11e4*/ 	.byte	0x04, 0x1c
        /*11e6*/ 	.short	(.L_677 - .L_676)


	//   ....[0]....
.L_676:
        /*11e8*/ 	.word	0x00000090


	//   ....[1]....
        /*11ec*/ 	.word	0x000087c0


	//   ....[2]....
        /*11f0*/ 	.word	0x0000ef70


	//   ....[3]....
        /*11f4*/ 	.word	0x000191a0


	//   ....[4]....
        /*11f8*/ 	.word	0x000195a0


	//   ....[5]....
        /*11fc*/ 	.word	0x00019880


	//   ....[6]....
        /*1200*/ 	.word	0x000198a0


	//----- nvinfo : EIATTR_MAX_THREADS
	.align		4
.L_677:
        /*1204*/ 	.byte	0x04, 0x05
        /*1206*/ 	.short	(.L_679 - .L_678)
.L_678:
        /*1208*/ 	.word	0x00000100
        /*120c*/ 	.word	0x00000001
        /*1210*/ 	.word	0x00000001


	//----- nvinfo : EIATTR_CRS_STACK_SIZE
	.align		4
.L_679:
        /*1214*/ 	.byte	0x04, 0x1e
        /*1216*/ 	.short	(.L_681 - .L_680)
.L_680:
        /*1218*/ 	.word	0x00000000


	//----- nvinfo : EIATTR_CBANK_PARAM_SIZE
	.align		4
.L_681:
        /*121c*/ 	.byte	0x03, 0x19
        /*121e*/ 	.short	0x0070


	//----- nvinfo : EIATTR_PARAM_CBANK
	.align		4
        /*1220*/ 	.byte	0x04, 0x0a
        /*1222*/ 	.short	(.L_683 - .L_682)
	.align		4
.L_682:
        /*1224*/ 	.word	index@(.nv.constant0._ZN18transformer_engine71_GLOBAL__N__fadcdbdc_38_quantize_transpose_vector_blockwise_cu_d4a478bd37block_scaled_1d_cast_transpose_kernelILb0Eff13__nv_fp8_e5m2EEvPKT1_PT2_S7_PT0_S9_mmmmmmfNS_6detail25FP8BlockwiseRowwiseOptionENSA_28FP8BlockwiseColumnwiseOptionEbPKf)
        /*1228*/ 	.short	0x0210
        /*122a*/ 	.short	0x0070


	//----- nvinfo : EIATTR_SW_WAR
	.align		4
.L_683:
        /*122c*/ 	.byte	0x04, 0x36
        /*122e*/ 	.short	(.L_685 - .L_684)
.L_684:
        /*1230*/ 	.word	0x00000008
.L_685:


//--------------------- .nv.info._ZN18transformer_engine71_GLOBAL__N__fadcdbdc_38_quantize_transpose_vector_blockwise_cu_d4a478bd37block_scaled_1d_cast_transpose_kernelILb1Eff13__nv_fp8_e5m2EEvPKT1_PT2_S7_PT0_S9_mmmmmmfNS_6detail25FP8BlockwiseRowwiseOptionENSA_28FP8BlockwiseColumnwiseOptionEbPKf --------------------------
	.section	.nv.info._ZN18transformer_engine71_GLOBAL__N__fadcdbdc_38_quantize_transpose_vector_blockwise_cu_d4a478bd37block_scaled_1d_cast_transpose_kernelILb1Eff13__nv_fp8_e5m2EEvPKT1_PT2_S7_PT0_S9_mmmmmmfNS_6detail25FP8BlockwiseRowwiseOptionENSA_28FP8BlockwiseColumnwiseOptionEbPKf,"",@"SHT_CUDA_INFO"
	.sectionflags	@""
	.align	4


	//----- nvinfo : EIATTR_CUDA_API_VERSION
	.align		4
        /*0000*/ 	.byte	0x04, 0x37
        /*0002*/ 	.short	(.L_687 - .L_686)
.L_686:
        /*0004*/ 	.word	0x00000082


	//----- nvinfo : EIATTR_KPARAM_INFO
	.align		4
.L_687:
        /*0008*/ 	.byte	0x04, 0x17
        /*000a*/ 	.short	(.L_689 - .L_688)
.L_688:
        /*000c*/ 	.word	0x00000000
        /*0010*/ 	.short	0x000f
        /*0012*/ 	.short	0x0068
        /*0014*/ 	.byte	0x00, 0xf0, 0x21, 0x00


	//----- nvinfo : EIATTR_KPARAM_INFO
	.align		4
.L_689:
        /*0018*/ 	.byte	0x04, 0x17
        /*001a*/ 	.short	(.L_691 - .L_690)
.L_690:
        /*001c*/ 	.word	0x00000000
        /*0020*/ 	.short	0x000e
        /*0022*/ 	.short	0x0064
        /*0024*/ 	.byte	0x00, 0xf0, 0x05, 0x00


	//----- nvinfo : EIATTR_KPARAM_INFO
	.align		4
.L_691:
        /*0028*/ 	.byte	0x04, 0x17
        /*002a*/ 	.short	(.L_693 - .L_692)
.L_692:
        /*002c*/ 	.word	0x00000000
        /*0030*/ 	.short	0x000d
        /*0032*/ 	.short	0x0060
        /*0034*/ 	.byte	0x00, 0xf0, 0x11, 0x00


	//----- nvinfo : EIATTR_KPARAM_INFO
	.align		4
.L_693:
        /*0038*/ 	.byte	0x04, 0x17
        /*003a*/ 	.short	(.L_695 - .L_694)
.L_694:
        /*003c*/ 	.word	0x00000000
        /*0040*/ 	.short	0x000c
        /*0042*/ 	.short	0x005c
        /*0044*/ 	.byte	0x00, 0xf0, 0x11, 0x00


	//----- nvinfo : EIATTR_KPARAM_INFO
	.align		4
.L_695:
        /*0048*/ 	.byte	0x04, 0x17
        /*004a*/ 	.short	(.L_697 - .L_696)
.L_696:
        /*004c*/ 	.word	0x00000000
        /*0050*/ 	.short	0x000b
        /*0052*/ 	.short	0x0058
        /*0054*/ 	.byte	0x00, 0xf0, 0x11, 0x00


	//----- nvinfo : EIATTR_KPARAM_INFO
	.align		4
.L_697:
        /*0058*/ 	.byte	0x04, 0x17
        /*005a*/ 	.short	(.L_699 - .L_698)
.L_698:
        /*005c*/ 	.word	0x00000000
        /*0060*/ 	.short	0x000a
        /*0062*/ 	.short	0x0050
        /*0064*/ 	.byte	0x00, 0xf0, 0x21, 0x00


	//----- nvinfo : EIATTR_KPARAM_INFO
	.align		4
.L_699:
        /*0068*/ 	.byte	0x04, 0x17
        /*006a*/ 	.short	(.L_701 - .L_700)
.L_700:
        /*006c*/ 	.word	0x00000000
        /*0070*/ 	.short	0x0009
        /*0072*/ 	.short	0x0048
        /*0074*/ 	.byte	0x00, 0xf0, 0x21, 0x00


	//----- nvinfo : EIATTR_KPARAM_INFO
	.align		4
.L_701:
        /*0078*/ 	.byte	0x04, 0x17
        /*007a*/ 	.short	(.L_703 - .L_702)
.L_702:
        /*007c*/ 	.word	0x00000000
        /*0080*/ 	.short	0x0008
        /*0082*/ 	.short	0x0040
        /*0084*/ 	.byte	0x00, 0xf0, 0x21, 0x00


	//----- nvinfo : EIATTR_KPARAM_INFO
	.align		4
.L_703:
        /*0088*/ 	.byte	0x04, 0x17
        /*008a*/ 	.short	(.L_705 - .L_704)
.L_704:
        /*008c*/ 	.word	0x00000000
        /*0090*/ 	.short	0x0007
        /*0092*/ 	.short	0x0038
        /*0094*/ 	.byte	0x00, 0xf0, 0x21, 0x00


	//----- nvinfo : EIATTR_KPARAM_INFO
	.align		4
.L_705:
        /*0098*/ 	.byte	0x04, 0x17
        /*009a*/ 	.short	(.L_707 - .L_706)
.L_706:
        /*009c*/ 	.word	0x00000000
        /*00a0*/ 	.short	0x0006
        /*00a2*/ 	.short	0x0030
        /*00a4*/ 	.byte	0x00, 0xf0, 0x21, 0x00


	//----- nvinfo : EIATTR_KPARAM_INFO
	.align		4
.L_707:
        /*00a8*/ 	.byte	0x04, 0x17
        /*00aa*/ 	.short	(.L_709 - .L_708)
.L_708:
        /*00ac*/ 	.word	0x00000000
        /*00b0*/ 	.short	0x0005
        /*00b2*/ 	.short	0x0028
        /*00b4*/ 	.byte	0x00, 0xf0, 0x21, 0x00


	//----- nvinfo : EIATTR_KPARAM_INFO
	.align		4
.L_709:
        /*00b8*/ 	.byte	0x04, 0x17
        /*00ba*/ 	.short	(.L_711 - .L_710)
.L_710:
        /*00bc*/ 	.word	0x00000000
        /*00c0*/ 	.short	0x0004
        /*00c2*/ 	.short	0x0020
        /*00c4*/ 	.byte	0x00, 0xf0, 0x21, 0x00


	//----- nvinfo : EIATTR_KPARAM_INFO
	.align		4
.L_711:
        /*00c8*/ 	.byte	0x04, 0x17
        /*00ca*/ 	.short	(.L_713 - .L_712)
.L_712:
        /*00cc*/ 	.word	0x00000000
        /*00d0*/ 	.short	0x0003
        /*00d2*/ 	.short	0x0018
        /*00d4*/ 	.byte	0x00, 0xf0, 0x21, 0x00


	//----- nvinfo : EIATTR_KPARAM_INFO
	.align		4
.L_713:
        /*00d8*/ 	.byte	0x04, 0x17
        /*00da*/ 	.short	(.L_715 - .L_714)
.L_714:
        /*00dc*/ 	.word	0x00000000
        /*00e0*/ 	.short	0x0002
        /*00e2*/ 	.short	0x0010
        /*00e4*/ 	.byte	0x00, 0xf0, 0x21, 0x00


	//----- nvinfo : EIATTR_KPARAM_INFO
	.align		4
.L_715:
        /*00e8*/ 	.byte	0x04, 0x17
        /*00ea*/ 	.short	(.L_717 - .L_716)
.L_716:
        /*00ec*/ 	.word	0x00000000
        /*00f0*/ 	.short	0x0001
        /*00f2*/ 	.short	0x0008
        /*00f4*/ 	.byte	0x00, 0xf0, 0x21, 0x00


	//----- nvinfo : EIATTR_KPARAM_INFO
	.align		4
.L_717:
        /*00f8*/ 	.byte	0x04, 0x17
        /*00fa*/ 	.short	(.L_719 - .L_718)
.L_718:
        /*00fc*/ 	.word	0x00000000
        /*0100*/ 	.short	0x0000
        /*0102*/ 	.short	0x0000
        /*0104*/ 	.byte	0x00, 0xf0, 0x21, 0x00


	//----- nvinfo : EIATTR_SPARSE_MMA_MASK
	.align		4
.L_719:
        /*0108*/ 	.byte	0x03, 0x50
        /*010a*/ 	.short	0x0000


	//----- nvinfo : EIATTR_MAXREG_COUNT
	.align		4
        /*010c*/ 	.byte	0x03, 0x1b
        /*010e*/ 	.short	0x00ff


	//----- nvinfo : EIATTR_NUM_BARRIERS
	.align		4
        /*0110*/ 	.byte	0x02, 0x4c
        /*0112*/ 	.byte	0x01
	.zero		1


	//----- nvinfo : EIATTR_MERCURY_ISA_VERSION
	.align		4
        /*0114*/ 	.byte	0x03, 0x5f
        /*0116*/ 	.short	0x0101


	//----- nvinfo : EIATTR_INT_WARP_WIDE_INSTR_OFFSETS
	.align		4
        /*0118*/ 	.byte	0x04, 0x31
        /*011a*/ 	.short	(.L_721 - .L_720)


	//   ....[0]....
.L_720:
        /*011c*/ 	.word	0x00000b90


	//   ....[1]....
        /*0120*/ 	.word	0x00000ba0


	//   ....[2]....
        /*0124*/ 	.word	0x00000bb0


	//   ....[3]....
        /*0128*/ 	.word	0x000011f0


	//   ....[4]....
        /*012c*/ 	.word	0x00001210


	//   ....[5]....
        /*0130*/ 	.word	0x00001380


	//   ....[6]....
        /*0134*/ 	.word	0x00001ac0


	//   ....[7]....
        /*0138*/ 	.word	0x00001ae0


	//   ....[8]....
        /*013c*/ 	.word	0x00001b80


	//   ....[9]....
        /*0140*/ 	.word	0x000023a0


	//   ....[10]....
        /*0144*/ 	.word	0x000023c0


	//   ....[11]....
        /*0148*/ 	.word	0x000025f0


	//   ....[12]....
        /*014c*/ 	.word	0x00002ee0


	//   ....[13]....
        /*0150*/ 	.word	0x00002ef0


	//   ....[14]....
        /*0154*/ 	.word	0x00002f00


	//   ....[15]....
        /*0158*/ 	.word	0x00003530


	//   ....[16]....
        /*015c*/ 	.word	0x00003550


	//   ....[17]....
        /*0160*/ 	.word	0x000036c0


	//   ....[18]....
        /*0164*/ 	.word	0x00003df0


	//   ....[19]....
        /*0168*/ 	.word	0x00003e10


	//   ....[20]....
        /*016c*/ 	.word	0x00003eb0


	//   ....[21]....
        /*0170*/ 	.word	0x000046c0


	//   ....[22]....
        /*0174*/ 	.word	0x000046e0


	//   ....[23]....
        /*0178*/ 	.word	0x00004910


	//   ....[24]....
        /*017c*/ 	.word	0x00005710


	//   ....[25]....
        /*0180*/ 	.word	0x00005720


	//   ....[26]....
        /*0184*/ 	.word	0x00005730


	//   ....[27]....
        /*0188*/ 	.word	0x00005bd0


	//   ....[28]....
        /*018c*/ 	.word	0x00005bf0


	//   ....[29]....
        /*0190*/ 	.word	0x00005c10


	//   ....[30]....
        /*0194*/ 	.word	0x00006720


	//   ....[31]....
        /*0198*/ 	.word	0x00006730


	//   ....[32]....
        /*019c*/ 	.word	0x00006740


	//   ....[33]....
        /*01a0*/ 	.word	0x00006bd0


	//   ....[34]....
        /*01a4*/ 	.word	0x00006bf0


	//   ....[35]....
        /*01a8*/ 	.word	0x00006c30


	//   ....[36]....
        /*01ac*/ 	.word	0x00007ad0


	//   ....[37]....
        /*01b0*/ 	.word	0x00007ae0


	//   ....[38]....
        /*01b4*/ 	.word	0x00007af0


	//   ....[39]....
        /*01b8*/ 	.word	0x00007f90


	//   ....[40]....
        /*01bc*/ 	.word	0x00007fb0


	//   ....[41]....
        /*01c0*/ 	.word	0x00007fd0


	//   ....[42]....
        /*01c4*/ 	.word	0x00008ae0


	//   ....[43]....
        /*01c8*/ 	.word	0x00008af0


	//   ....[44]....
        /*01cc*/ 	.word	0x00008b00


	//   ....[45]....
        /*01d0*/ 	.word	0x00008f90


	//   ....[46]....
        /*01d4*/ 	.word	0x00008fb0


	//   ....[47]....
        /*01d8*/ 	.word	0x00008fd0


	//----- nvinfo : EIATTR_COOP_GROUP_MASK_REGIDS
	.align		4
.L_721:
        /*01dc*/ 	.byte	0x04, 0x29
        /*01de*/ 	.short	(.L_723 - .L_722)


	//   ....[0]....
.L_722:
        /*01e0*/ 	.word	0x0500001c


	//   ....[1]....
        /*01e4*/ 	.word	0x0500001c


	//   ....[2]....
        /*01e8*/ 	.word	0x0500001c


	//   ....[3]....
        /*01ec*/ 	.word	0x0500001c


	//   ....[4]....
        /*01f0*/ 	.word	0x0500001c


	//   ....[5]....
        /*01f4*/ 	.word	0x0500001c


	//   ....[6]....
        /*01f8*/ 	.word	0x0500001c


	//   ....[7]....
        /*01fc*/ 	.word	0x0500001c


	//   ....[8]....
        /*0200*/ 	.word	0x0500001c


	//   ....[9]....
        /*0204*/ 	.word	0x0500001c


	//   ....[10]....
        /*0208*/ 	.word	0x0500001c


	//   ....[11]....
        /*020c*/ 	.word	0x0500001c


	//   ....[12]....
        /*0210*/ 	.word	0x0500001c


	//   ....[13]....
        /*0214*/ 	.word	0x0500001c


	//   ....[14]....
        /*0218*/ 	.word	0x0500001c


	//   ....[15]....
        /*021c*/ 	.word	0x0500001c


	//   ....[16]....
        /*0220*/ 	.word	0x0500001c


	//   ....[17]....
        /*0224*/ 	.word	0x0500001c


	//   ....[18]....
        /*0228*/ 	.word	0x0500001c


	//   ....[19]....
        /*022c*/ 	.word	0x0500001c


	//   ....[20]....
        /*0230*/ 	.word	0x0500001c


	//   ....[21]....
        /*0234*/ 	.word	0x0500001c


	//   ....[22]....
        /*0238*/ 	.word	0x0500001c


	//   ....[23]....
        /*023c*/ 	.word	0x0500001c


	//   ....[24]....
        /*0240*/ 	.word	0x0500001c


	//   ....[25]....
        /*0244*/ 	.word	0x0500001c


	//   ....[26]....
        /*0248*/ 	.word	0x0500001c


	//   ....[27]....
        /*024c*/ 	.word	0x0500001c


	//   ....[28]....
        /*0250*/ 	.word	0x0500001c


	//   ....[29]....
        /*0254*/ 	.word	0x0500001c


	//   ....[30]....
        /*0258*/ 	.word	0x0500001c


	//   ....[31]....
        /*025c*/ 	.word	0x0500001c


	//   ....[32]....
        /*0260*/ 	.word	0x05000031


	//   ....[33]....
        /*0264*/ 	.word	0x05000031


	//   ....[34]....
        /*0268*/ 	.word	0x05000031


	//   ....[35]....
        /*026c*/ 	.word	0x05000031


	//   ....[36]....
        /*0270*/ 	.word	0x05000031


	//   ....[37]....
        /*0274*/ 	.word	0x05000031


	//   ....[38]....
        /*0278*/ 	.word	0x05000031


	//   ....[39]....
        /*027c*/ 	.word	0x05000031


	//   ....[40]....
        /*0280*/ 	.word	0x05000031


	//   ....[41]....
        /*0284*/ 	.word	0x05000031


	//   ....[42]....
        /*0288*/ 	.word	0x05000031


	//   ....[43]....
        /*028c*/ 	.word	0x05000031


	//   ....[44]....
        /*0290*/ 	.word	0x05000031


	//   ....[45]....
        /*0294*/ 	.word	0x05000031


	//   ....[46]....
        /*0298*/ 	.word	0x05000031


	//   ....[47]....
        /*029c*/ 	.word	0x05000031


	//   ....[48]....
        /*02a0*/ 	.word	0x05000031


	//   ....[49]....
        /*02a4*/ 	.word	0x05000031


	//   ....[50]....
        /*02a8*/ 	.word	0x05000031


	//   ....[51]....
        /*02ac*/ 	.word	0x05000031


	//   ....[52]....
        /*02b0*/ 	.word	0x05000031


	//   ....[53]....
        /*02b4*/ 	.word	0x05000031


	//   ....[54]....
        /*02b8*/ 	.word	0x05000031


	//   ....[55]....
        /*02bc*/ 	.word	0x05000031


	//   ....[56]....
        /*02c0*/ 	.word	0x05000031


	//   ....[57]....
        /*02c4*/ 	.word	0x05000031


	//   ....[58]....
        /*02c8*/ 	.word	0x05000031


	//   ....[59]....
        /*02cc*/ 	.word	0x05000031


	//   ....[60]....
        /*02d0*/ 	.word	0x05000031


	//   ....[61]....
        /*02d4*/ 	.word	0x05000031


	//   ....[62]....
        /*02d8*/ 	.word	0x05000031


	//   ....[63]....
        /*02dc*/ 	.word	0x05000031


	//   ....[64]....
        /*02e0*/ 	.word	0xffffffff


	//   ....[65]....
        /*02e4*/ 	.word	0xffffffff


	//   ....[66]....
        /*02e8*/ 	.word	0xffffffff


	//   ....[67]....
        /*02ec*/ 	.word	0xffffffff


	//   ....[68]....
        /*02f0*/ 	.word	0xffffffff


	//   ....[69]....
        /*02f4*/ 	.word	0xffffffff


	//   ....[70]....
        /*02f8*/ 	.word	0xffffffff


	//   ....[71]....
        /*02fc*/ 	.word	0xffffffff


	//   ....[72]....
        /*0300*/ 	.word	0xffffffff


	//   ....[73]....
        /*0304*/ 	.word	0xffffffff


	//   ....[74]....
        /*0308*/ 	.word	0xffffffff


	//   ....[75]....
        /*030c*/ 	.word	0xffffffff


	//   ....[76]....
        /*0310*/ 	.word	0xffffffff


	//   ....[77]....
        /*0314*/ 	.word	0xffffffff


	//   ....[78]....
        /*0318*/ 	.word	0xffffffff


	//   ....[79]....
        /*031c*/ 	.word	0xffffffff


	//   ....[80]....
        /*0320*/ 	.word	0xffffffff


	//   ....[81]....
        /*0324*/ 	.word	0xffffffff


	//   ....[82]....
        /*0328*/ 	.word	0xffffffff


	//   ....[83]....
        /*032c*/ 	.word	0xffffffff


	//   ....[84]....
        /*0330*/ 	.word	0xffffffff


	//   ....[85]....
        /*0334*/ 	.word	0xffffffff


	//   ....[86]....
        /*0338*/ 	.word	0xffffffff


	//   ....[87]....
        /*033c*/ 	.word	0xffffffff


	//   ....[88]....
        /*0340*/ 	.word	0xffffffff


	//   ....[89]....
        /*0344*/ 	.word	0xffffffff


	//   ....[90]....
        /*0348*/ 	.word	0xffffffff


	//   ....[91]....
        /*034c*/ 	.word	0xffffffff


	//   ....[92]....
        /*0350*/ 	.word	0xffffffff


	//   ....[93]....
        /*0354*/ 	.word	0xffffffff


	//   ....[94]....
        /*0358*/ 	.word	0xffffffff


	//   ....[95]....
        /*035c*/ 	.word	0xffffffff


	//   ....[96]....
        /*0360*/ 	.word	0xffffffff


	//   ....[97]....
        /*0364*/ 	.word	0xffffffff


	//   ....[98]....
        /*0368*/ 	.word	0xffffffff


	//   ....[99]....
        /*036c*/ 	.word	0xffffffff


	//   ....[100]....
        /*0370*/ 	.word	0xffffffff


	//   ....[101]....
        /*0374*/ 	.word	0xffffffff


	//   ....[102]....
        /*0378*/ 	.word	0xffffffff


	//   ....[103]....
        /*037c*/ 	.word	0xffffffff


	//   ....[104]....
        /*0380*/ 	.word	0xffffffff


	//   ....[105]....
        /*0384*/ 	.word	0xffffffff


	//   ....[106]....
        /*0388*/ 	.word	0xffffffff


	//   ....[107]....
        /*038c*/ 	.word	0xffffffff


	//   ....[108]....
        /*0390*/ 	.word	0xffffffff


	//   ....[109]....
        /*0394*/ 	.word	0xffffffff


	//   ....[110]....
        /*0398*/ 	.word	0xffffffff


	//   ....[111]....
        /*039c*/ 	.word	0xffffffff


	//   ....[112]....
        /*03a0*/ 	.word	0xffffffff


	//   ....[113]....
        /*03a4*/ 	.word	0xffffffff


	//   ....[114]....
        /*03a8*/ 	.word	0xffffffff


	//   ....[115]....
        /*03ac*/ 	.word	0xffffffff


	//   ....[116]....
        /*03b0*/ 	.word	0xffffffff


	//   ....[117]....
        /*03b4*/ 	.word	0xffffffff


	//   ....[118]....
        /*03b8*/ 	.word	0xffffffff


	//   ....[119]....
        /*03bc*/ 	.word	0xffffffff


	//   ....[120]....
        /*03c0*/ 	.word	0xffffffff


	//   ....[121]....
        /*03c4*/ 	.word	0xffffffff


	//   ....[122]....
        /*03c8*/ 	.word	0xffffffff


	//   ....[123]....
        /*03cc*/ 	.word	0xffffffff


	//   ....[124]....
        /*03d0*/ 	.word	0xffffffff


	//   ....[125]....
        /*03d4*/ 	.word	0xffffffff


	//   ....[126]....
        /*03d8*/ 	.word	0xffffffff


	//   ....[127]....
        /*03dc*/ 	.word	0xffffffff


	//   ....[128]....
        /*03e0*/ 	.word	0xffffffff


	//   ....[129]....
        /*03e4*/ 	.word	0xffffffff


	//   ....[130]....
        /*03e8*/ 	.word	0xffffffff


	//   ....[131]....
        /*03ec*/ 	.word	0xffffffff


	//   ....[132]....
        /*03f0*/ 	.word	0xffffffff


	//   ....[133]....
        /*03f4*/ 	.word	0xffffffff


	//   ....[134]....
        /*03f8*/ 	.word	0xffffffff


	//   ....[135]....
        /*03fc*/ 	.word	0xffffffff


	//   ....[136]....
        /*0400*/ 	.word	0xffffffff


	//   ....[137]....
        /*0404*/ 	.word	0xffffffff


	//   ....[138]....
        /*0408*/ 	.word	0xffffffff


	//   ....[139]....
        /*040c*/ 	.word	0xffffffff


	//   ....[140]....
        /*0410*/ 	.word	0xffffffff


	//   ....[141]....
        /*0414*/ 	.word	0xffffffff


	//   ....[142]....
        /*0418*/ 	.word	0xffffffff


	//   ....[143]....
        /*041c*/ 	.word	0xffffffff


	//   ....[144]....
        /*0420*/ 	.word	0xffffffff


	//   ....[145]....
        /*0424*/ 	.word	0xffffffff


	//   ....[146]....
        /*0428*/ 	.word	0xffffffff


	//   ....[147]....
        /*042c*/ 	.word	0xffffffff


	//   ....[148]....
        /*0430*/ 	.word	0xffffffff


	//   ....[149]....
        /*0434*/ 	.word	0xffffffff


	//   ....[150]....
        /*0438*/ 	.word	0xffffffff


	//   ....[151]....
        /*043c*/ 	.word	0xffffffff


	//   ....[152]....
        /*0440*/ 	.word	0xffffffff


	//   ....[153]....
        /*0444*/ 	.word	0xffffffff


	//   ....[154]....
        /*0448*/ 	.word	0xffffffff


	//   ....[155]....
        /*044c*/ 	.word	0xffffffff


	//   ....[156]....
        /*0450*/ 	.word	0xffffffff


	//   ....[157]....
        /*0454*/ 	.word	0xffffffff


	//   ....[158]....
        /*0458*/ 	.word	0xffffffff


	//   ....[159]....
        /*045c*/ 	.word	0xffffffff


	//   ....[160]....
        /*0460*/ 	.word	0xffffffff


	//   ....[161]....
        /*0464*/ 	.word	0xffffffff


	//   ....[162]....
        /*0468*/ 	.word	0xffffffff


	//   ....[163]....
        /*046c*/ 	.word	0xffffffff


	//   ....[164]....
        /*0470*/ 	.word	0xffffffff


	//   ....[165]....
        /*0474*/ 	.word	0xffffffff


	//   ....[166]....
        /*0478*/ 	.word	0xffffffff


	//   ....[167]....
        /*047c*/ 	.word	0xffffffff


	//   ....[168]....
        /*0480*/ 	.word	0xffffffff


	//   ....[169]....
        /*0484*/ 	.word	0xffffffff


	//   ....[170]....
        /*0488*/ 	.word	0xffffffff


	//   ....[171]....
        /*048c*/ 	.word	0xffffffff


	//   ....[172]....
        /*0490*/ 	.word	0xffffffff


	//   ....[173]....
        /*0494*/ 	.word	0xffffffff


	//   ....[174]....
        /*0498*/ 	.word	0xffffffff


	//   ....[175]....
        /*049c*/ 	.word	0xffffffff


	//   ....[176]....
        /*04a0*/ 	.word	0xffffffff


	//   ....[177]....
        /*04a4*/ 	.word	0xffffffff


	//   ....[178]....
        /*04a8*/ 	.word	0xffffffff


	//   ....[179]....
        /*04ac*/ 	.word	0xffffffff


	//   ....[180]....
        /*04b0*/ 	.word	0xffffffff


	//   ....[181]....
        /*04b4*/ 	.word	0xffffffff


	//   ....[182]....
        /*04b8*/ 	.word	0xffffffff


	//   ....[183]....
        /*04bc*/ 	.word	0xffffffff


	//   ....[184]....
        /*04c0*/ 	.word	0xffffffff


	//   ....[185]....
        /*04c4*/ 	.word	0xffffffff


	//   ....[186]....
        /*04c8*/ 	.word	0xffffffff


	//   ....[187]....
        /*04cc*/ 	.word	0xffffffff


	//   ....[188]....
        /*04d0*/ 	.word	0xffffffff


	//   ....[189]....
        /*04d4*/ 	.word	0xffffffff


	//   ....[190]....
        /*04d8*/ 	.word	0xffffffff


	//   ....[191]....
        /*04dc*/ 	.word	0xffffffff


	//   ....[192]....
        /*04e0*/ 	.word	0xffffffff


	//   ....[193]....
        /*04e4*/ 	.word	0xffffffff


	//   ....[194]....
        /*04e8*/ 	.word	0xffffffff


	//   ....[195]....
        /*04ec*/ 	.word	0xffffffff


	//   ....[196]....
        /*04f0*/ 	.word	0xffffffff


	//   ....[197]....
        /*04f4*/ 	.word	0xffffffff


	//   ....[198]....
        /*04f8*/ 	.word	0xffffffff


	//   ....[199]....
        /*04fc*/ 	.word	0xffffffff


	//   ....[200]....
        /*0500*/ 	.word	0xffffffff


	//   ....[201]....
        /*0504*/ 	.word	0xffffffff


	//   ....[202]....
        /*0508*/ 	.word	0xffffffff


	//   ....[203]....
        /*050c*/ 	.word	0xffffffff


	//   ....[204]....
        /*0510*/ 	.word	0xffffffff


	//   ....[205]....
        /*0514*/ 	.word	0xffffffff


	//   ....[206]....
        /*0518*/ 	.word	0xffffffff


	//   ....[207]....
        /*051c*/ 	.word	0xffffffff


	//   ....[208]....
        /*0520*/ 	.word	0xffffffff


	//   ....[209]....
        /*0524*/ 	.word	0xffffffff


	//   ....[210]....
        /*0528*/ 	.word	0xffffffff


	//   ....[211]....
        /*052c*/ 	.word	0xffffffff


	//   ....[212]....
        /*0530*/ 	.word	0xffffffff


	//   ....[213]....
        /*0534*/ 	.word	0xffffffff


	//   ....[214]....
        /*0538*/ 	.word	0xffffffff


	//   ....[215]....
        /*053c*/ 	.word	0xffffffff


	//   ....[216]....
        /*0540*/ 	.word	0xffffffff


	//   ....[217]....
        /*0544*/ 	.word	0xffffffff


	//   ....[218]....
        /*0548*/ 	.word	0xffffffff


	//   ....[219]....
        /*054c*/ 	.word	0xffffffff


	//   ....[220]....
        /*0550*/ 	.word	0xffffffff


	//   ....[221]....
        /*0554*/ 	.word	0xffffffff


	//   ....[222]....
        /*0558*/ 	.word	0xffffffff


	//   ....[223]....
        /*055c*/ 	.word	0xffffffff


	//   ....[224]....
        /*0560*/ 	.word	0xffffffff


	//   ....[225]....
        /*0564*/ 	.word	0xffffffff


	//   ....[226]....
        /*0568*/ 	.word	0xffffffff


	//   ....[227]....
        /*056c*/ 	.word	0xffffffff


	//   ....[228]....
        /*0570*/ 	.word	0xffffffff


	//   ....[229]....
        /*0574*/ 	.word	0xffffffff


	//   ....[230]....
        /*0578*/ 	.word	0xffffffff


	//   ....[231]....
        /*057c*/ 	.word	0xffffffff


	//   ....[232]....
        /*0580*/ 	.word	0xffffffff


	//   ....[233]....
        /*0584*/ 	.word	0xffffffff


	//   ....[234]....
        /*0588*/ 	.word	0xffffffff


	//   ....[235]....
        /*058c*/ 	.word	0xffffffff


	//   ....[236]....
        /*0590*/ 	.word	0xffffffff


	//   ....[237]....
        /*0594*/ 	.word	0xffffffff


	//   ....[238]....
        /*0598*/ 	.word	0xffffffff


	//   ....[239]....
        /*059c*/ 	.word	0xffffffff


	//   ....[240]....
        /*05a0*/ 	.word	0xffffffff


	//   ....[241]....
        /*05a4*/ 	.word	0xffffffff


	//   ....[242]....
        /*05a8*/ 	.word	0xffffffff


	//   ....[243]....
        /*05ac*/ 	.word	0xffffffff


	//   ....[244]....
        /*05b0*/ 	.word	0xffffffff


	//   ....[245]....
        /*05b4*/ 	.word	0xffffffff


	//   ....[246]....
        /*05b8*/ 	.word	0xffffffff


	//   ....[247]....
        /*05bc*/ 	.word	0xffffffff


	//   ....[248]....
        /*05c0*/ 	.word	0xffffffff


	//   ....[249]....
        /*05c4*/ 	.word	0xffffffff


	//   ....[250]....
        /*05c8*/ 	.word	0xffffffff


	//   ....[251]....
        /*05cc*/ 	.word	0xffffffff


	//   ....[252]....
        /*05d0*/ 	.word	0xffffffff


	//   ....[253]....
        /*05d4*/ 	.word	0xffffffff


	//   ....[254]....
        /*05d8*/ 	.word	0xffffffff


	//   ....[255]....
        /*05dc*/ 	.word	0xffffffff


	//   ....[0]....
        /*05e0*/ 	.word	0x05000005


	//   ....[1]....
        /*05e4*/ 	.word	0x05000005


	//   ....[2]....
        /*05e8*/ 	.word	0x05000005


	//   ....[3]....
        /*05ec*/ 	.word	0x05000005


	//   ....[4]....
        /*05f0*/ 	.word	0x05000005


	//   ....[5]....
        /*05f4*/ 	.word	0x05000005


	//   ....[6]....
        /*05f8*/ 	.word	0x05000005


	//   ....[7]....
        /*05fc*/ 	.word	0x05000005


	//   ....[8]....
        /*0600*/ 	.word	0x05000005


	//   ....[9]....
        /*0604*/ 	.word	0x05000005


	//   ....[10]....
        /*0608*/ 	.word	0x05000005


	//   ....[11]....
        /*060c*/ 	.word	0x05000005


	//   ....[12]....
        /*0610*/ 	.word	0x05000005


	//   ....[13]....
        /*0614*/ 	.word	0x05000005


	//   ....[14]....
        /*0618*/ 	.word	0x05000005


	//   ....[15]....
        /*061c*/ 	.word	0x05000005


	//   ....[16]....
        /*0620*/ 	.word	0x05000005


	//   ....[17]....
        /*0624*/ 	.word	0x05000005


	//   ....[18]....
        /*0628*/ 	.word	0x05000005


	//   ....[19]....
        /*062c*/ 	.word	0x05000005


	//   ....[20]....
        /*0630*/ 	.word	0x05000005


	//   ....[21]....
        /*0634*/ 	.word	0x05000005


	//   ....[22]....
        /*0638*/ 	.word	0x05000005


	//   ....[23]....
        /*063c*/ 	.word	0x05000005


	//   ....[24]....
        /*0640*/ 	.word	0x05000005


	//   ....[25]....
        /*0644*/ 	.word	0x05000005


	//   ....[26]....
        /*0648*/ 	.word	0x05000005


	//   ....[27]....
        /*064c*/ 	.word	0x05000005


	//   ....[28]....
        /*0650*/ 	.word	0x05000005


	//   ....[29]....
        /*0654*/ 	.word	0x05000005


	//   ....[30]....
        /*0658*/ 	.word	0x05000005


	//   ....[31]....
        /*065c*/ 	.word	0x05000005


	//   ....[32]....
        /*0660*/ 	.word	0x05000005


	//   ....[33]....
        /*0664*/ 	.word	0x05000005


	//   ....[34]....
        /*0668*/ 	.word	0x05000005


	//   ....[35]....
        /*066c*/ 	.word	0x05000005


	//   ....[36]....
        /*0670*/ 	.word	0x05000005


	//   ....[37]....
        /*0674*/ 	.word	0x05000005


	//   ....[38]....
        /*0678*/ 	.word	0x05000005


	//   ....[39]....
        /*067c*/ 	.word	0x05000005


	//   ....[40]....
        /*0680*/ 	.word	0x05000005


	//   ....[41]....
        /*0684*/ 	.word	0x05000005


	//   ....[42]....
        /*0688*/ 	.word	0x05000005


	//   ....[43]....
        /*068c*/ 	.word	0x05000005


	//   ....[44]....
        /*0690*/ 	.word	0x05000005


	//   ....[45]....
        /*0694*/ 	.word	0x05000005


	//   ....[46]....
        /*0698*/ 	.word	0x05000005


	//   ....[47]....
        /*069c*/ 	.word	0x05000005


	//   ....[48]....
        /*06a0*/ 	.word	0x05000005


	//   ....[49]....
        /*06a4*/ 	.word	0x05000005


	//   ....[50]....
        /*06a8*/ 	.word	0x05000005


	//   ....[51]....
        /*06ac*/ 	.word	0x05000005


	//   ....[52]....
        /*06b0*/ 	.word	0x05000005


	//   ....[53]....
        /*06b4*/ 	.word	0x05000005


	//   ....[54]....
        /*06b8*/ 	.word	0x05000005


	//   ....[55]....
        /*06bc*/ 	.word	0x05000005


	//   ....[56]....
        /*06c0*/ 	.word	0x05000005


	//   ....[57]....
        /*06c4*/ 	.word	0x05000005


	//   ....[58]....
        /*06c8*/ 	.word	0x05000005


	//   ....[59]....
        /*06cc*/ 	.word	0x05000005


	//   ....[60]....
        /*06d0*/ 	.word	0x05000005


	//   ....[61]....
        /*06d4*/ 	.word	0x05000005


	//   ....[62]....
        /*06d8*/ 	.word	0x05000005


	//   ....[63]....
        /*06dc*/ 	.word	0x05000005


	//   ....[64]....
        /*06e0*/ 	.word	0x05000005


	//   ....[65]....
        /*06e4*/ 	.word	0x05000005


	//   ....[66]....
        /*06e8*/ 	.word	0x05000005


	//   ....[67]....
        /*06ec*/ 	.word	0x05000005


	//   ....[68]....
        /*06f0*/ 	.word	0x05000005


	//   ....[69]....
        /*06f4*/ 	.word	0x05000005


	//   ....[70]....
        /*06f8*/ 	.word	0x05000005


	//   ....[71]....
        /*06fc*/ 	.word	0x05000005


	//   ....[72]....
        /*0700*/ 	.word	0x05000005


	//   ....[73]....
        /*0704*/ 	.word	0x05000005


	//   ....[74]....
        /*0708*/ 	.word	0x05000005


	//   ....[75]....
        /*070c*/ 	.word	0x05000005


	//   ....[76]....
        /*0710*/ 	.word	0x05000005


	//   ....[77]....
        /*0714*/ 	.word	0x05000005


	//   ....[78]....
        /*0718*/ 	.word	0x05000005


	//   ....[79]....
        /*071c*/ 	.word	0x05000005


	//   ....[80]....
        /*0720*/ 	.word	0x05000005


	//   ....[81]....
        /*0724*/ 	.word	0x05000005


	//   ....[82]....
        /*0728*/ 	.word	0x05000005


	//   ....[83]....
        /*072c*/ 	.word	0x05000005


	//   ....[84]....
        /*0730*/ 	.word	0x05000005


	//   ....[85]....
        /*0734*/ 	.word	0x05000005


	//   ....[86]....
        /*0738*/ 	.word	0x05000005


	//   ....[87]....
        /*073c*/ 	.word	0x05000005


	//   ....[88]....
        /*0740*/ 	.word	0x05000005


	//   ....[89]....
        /*0744*/ 	.word	0x05000005


	//   ....[90]....
        /*0748*/ 	.word	0x05000005


	//   ....[91]....
        /*074c*/ 	.word	0x05000005


	//   ....[92]....
        /*0750*/ 	.word	0x05000005


	//   ....[93]....
        /*0754*/ 	.word	0x05000005


	//   ....[94]....
        /*0758*/ 	.word	0x05000005


	//   ....[95]....
        /*075c*/ 	.word	0x05000005


	//   ....[96]....
        /*0760*/ 	.word	0x05000005


	//   ....[97]....
        /*0764*/ 	.word	0x05000005


	//   ....[98]....
        /*0768*/ 	.word	0x05000005


	//   ....[99]....
        /*076c*/ 	.word	0x05000005


	//   ....[100]....
        /*0770*/ 	.word	0x05000005


	//   ....[101]....
        /*0774*/ 	.word	0x05000005


	//   ....[102]....
        /*0778*/ 	.word	0x05000005


	//   ....[103]....
        /*077c*/ 	.word	0x05000005


	//   ....[104]....
        /*0780*/ 	.word	0x05000005


	//   ....[105]....
        /*0784*/ 	.word	0x05000005


	//   ....[106]....
        /*0788*/ 	.word	0x05000005


	//   ....[107]....
        /*078c*/ 	.word	0x05000005


	//   ....[108]....
        /*0790*/ 	.word	0x05000005


	//   ....[109]....
        /*0794*/ 	.word	0x05000005


	//   ....[110]....
        /*0798*/ 	.word	0x05000005


	//   ....[111]....
        /*079c*/ 	.word	0x05000005


	//   ....[112]....
        /*07a0*/ 	.word	0x05000005


	//   ....[113]....
        /*07a4*/ 	.word	0x05000005


	//   ....[114]....
        /*07a8*/ 	.word	0x05000005


	//   ....[115]....
        /*07ac*/ 	.word	0x05000005


	//   ....[116]....
        /*07b0*/ 	.word	0x05000005


	//   ....[117]....
        /*07b4*/ 	.word	0x05000005


	//   ....[118]....
        /*07b8*/ 	.word	0x05000005


	//   ....[119]....
        /*07bc*/ 	.word	0x05000005


	//   ....[120]....
        /*07c0*/ 	.word	0x05000005


	//   ....[121]....
        /*07c4*/ 	.word	0x05000005


	//   ....[122]....
        /*07c8*/ 	.word	0x05000005


	//   ....[123]....
        /*07cc*/ 	.word	0x05000005


	//   ....[124]....
        /*07d0*/ 	.word	0x05000005


	//   ....[125]....
        /*07d4*/ 	.word	0x05000005


	//   ....[126]....
        /*07d8*/ 	.word	0x05000005


	//   ....[127]....
        /*07dc*/ 	.word	0x05000005


	//   ....[128]....
        /*07e0*/ 	.word	0x05000005


	//   ....[129]....
        /*07e4*/ 	.word	0x05000005


	//   ....[130]....
        /*07e8*/ 	.word	0x05000005


	//   ....[131]....
        /*07ec*/ 	.word	0x05000005


	//   ....[132]....
        /*07f0*/ 	.word	0x05000005


	//   ....[133]....
        /*07f4*/ 	.word	0x05000005


	//   ....[134]....
        /*07f8*/ 	.word	0x05000005


	//   ....[135]....
        /*07fc*/ 	.word	0x05000005


	//   ....[136]....
        /*0800*/ 	.word	0x05000005


	//   ....[137]....
        /*0804*/ 	.word	0x05000005


	//   ....[138]....
        /*0808*/ 	.word	0x05000005


	//   ....[139]....
        /*080c*/ 	.word	0x05000005


	//   ....[140]....
        /*0810*/ 	.word	0x05000005


	//   ....[141]....
        /*0814*/ 	.word	0x05000005


	//   ....[142]....
        /*0818*/ 	.word	0x05000005


	//   ....[143]....
        /*081c*/ 	.word	0x05000005


	//   ....[144]....
        /*0820*/ 	.word	0x05000005


	//   ....[145]....
        /*0824*/ 	.word	0x05000005


	//   ....[146]....
        /*0828*/ 	.word	0x05000005


	//   ....[147]....
        /*082c*/ 	.word	0x05000005


	//   ....[148]....
        /*0830*/ 	.word	0x05000005


	//   ....[149]....
        /*0834*/ 	.word	0x05000005


	//   ....[150]....
        /*0838*/ 	.word	0x05000005


	//   ....[151]....
        /*083c*/ 	.word	0x05000005


	//   ....[152]....
        /*0840*/ 	.word	0x05000005


	//   ....[153]....
        /*0844*/ 	.word	0x05000005


	//   ....[154]....
        /*0848*/ 	.word	0x05000005


	//   ....[155]....
        /*084c*/ 	.word	0x05000005


	//   ....[156]....
        /*0850*/ 	.word	0x05000005


	//   ....[157]....
        /*0854*/ 	.word	0x05000005


	//   ....[158]....
        /*0858*/ 	.word	0x05000005


	//   ....[159]....
        /*085c*/ 	.word	0x05000005


	//   ....[160]....
        /*0860*/ 	.word	0x05000005


	//   ....[161]....
        /*0864*/ 	.word	0x05000005


	//   ....[162]....
        /*0868*/ 	.word	0x05000005


	//   ....[163]....
        /*086c*/ 	.word	0x05000005


	//   ....[164]....
        /*0870*/ 	.word	0x05000005


	//   ....[165]....
        /*0874*/ 	.word	0x05000005


	//   ....[166]....
        /*0878*/ 	.word	0x05000005


	//   ....[167]....
        /*087c*/ 	.word	0x05000005


	//   ....[168]....
        /*0880*/ 	.word	0x05000005


	//   ....[169]....
        /*0884*/ 	.word	0x05000005


	//   ....[170]....
        /*0888*/ 	.word	0x05000005


	//   ....[171]....
        /*088c*/ 	.word	0x05000005


	//   ....[172]....
        /*0890*/ 	.word	0x05000005


	//   ....[173]....
        /*0894*/ 	.word	0x05000005


	//   ....[174]....
        /*0898*/ 	.word	0x05000005


	//   ....[175]....
        /*089c*/ 	.word	0x05000005


	//   ....[176]....
        /*08a0*/ 	.word	0x05000005


	//   ....[177]....
        /*08a4*/ 	.word	0x05000005


	//   ....[178]....
        /*08a8*/ 	.word	0x05000005


	//   ....[179]....
        /*08ac*/ 	.word	0x05000005


	//   ....[180]....
        /*08b0*/ 	.word	0x05000005


	//   ....[181]....
        /*08b4*/ 	.word	0x05000005


	//   ....[182]....
        /*08b8*/ 	.word	0x05000005


	//   ....[183]....
        /*08bc*/ 	.word	0x05000005


	//   ....[184]....
        /*08c0*/ 	.word	0x05000005


	//   ....[185]....
        /*08c4*/ 	.word	0x05000005


	//   ....[186]....
        /*08c8*/ 	.word	0x05000005


	//   ....[187]....
        /*08cc*/ 	.word	0x05000005


	//   ....[188]....
        /*08d0*/ 	.word	0x05000005


	//   ....[189]....
        /*08d4*/ 	.word	0x05000005


	//   ....[190]....
        /*08d8*/ 	.word	0x05000005


	//   ....[191]....
        /*08dc*/ 	.word	0x05000005


	//   ....[192]....
        /*08e0*/ 	.word	0x05000005


	//   ....[193]....
        /*08e4*/ 	.word	0x05000005


	//   ....[194]....
        /*08e8*/ 	.word	0x05000005


	//   ....[195]....
        /*08ec*/ 	.word	0x05000005


	//   ....[196]....
        /*08f0*/ 	.word	0x05000005


	//   ....[197]....
        /*08f4*/ 	.word	0x05000005


	//   ....[198]....
        /*08f8*/ 	.word	0x05000005


	//   ....[199]....
        /*08fc*/ 	.word	0x05000005


	//   ....[200]....
        /*0900*/ 	.word	0x05000005


	//   ....[201]....
        /*0904*/ 	.word	0x05000005


	//   ....[202]....
        /*0908*/ 	.word	0x05000005


	//   ....[203]....
        /*090c*/ 	.word	0x05000005


	//   ....[204]....
        /*0910*/ 	.word	0x05000005


	//   ....[205]....
        /*0914*/ 	.word	0x05000005


	//   ....[206]....
        /*0918*/ 	.word	0x05000005


	//   ....[207]....
        /*091c*/ 	.word	0x05000005


	//   ....[208]....
        /*0920*/ 	.word	0x05000005


	//   ....[209]....
        /*0924*/ 	.word	0x05000005


	//   ....[210]....
        /*0928*/ 	.word	0x05000005


	//   ....[211]....
        /*092c*/ 	.word	0x05000005


	//   ....[212]....
        /*0930*/ 	.word	0x05000005


	//   ....[213]....
        /*0934*/ 	.word	0x05000005


	//   ....[214]....
        /*0938*/ 	.word	0x05000005


	//   ....[215]....
        /*093c*/ 	.word	0x05000005


	//   ....[216]....
        /*0940*/ 	.word	0x05000005


	//   ....[217]....
        /*0944*/ 	.word	0x05000005


	//   ....[218]....
        /*0948*/ 	.word	0x05000005


	//   ....[219]....
        /*094c*/ 	.word	0x05000005


	//   ....[220]....
        /*0950*/ 	.word	0x05000005


	//   ....[221]....
        /*0954*/ 	.word	0x05000005


	//   ....[222]....
        /*0958*/ 	.word	0x05000005


	//   ....[223]....
        /*095c*/ 	.word	0x05000005


	//   ....[224]....
        /*0960*/ 	.word	0x05000005


	//   ....[225]....
        /*0964*/ 	.word	0x05000005


	//   ....[226]....
        /*0968*/ 	.word	0x05000005


	//   ....[227]....
        /*096c*/ 	.word	0x05000005


	//   ....[228]....
        /*0970*/ 	.word	0x05000005


	//   ....[229]....
        /*0974*/ 	.word	0x05000005


	//   ....[230]....
        /*0978*/ 	.word	0x05000005


	//   ....[231]....
        /*097c*/ 	.word	0x05000005


	//   ....[232]....
        /*0980*/ 	.word	0x05000005


	//   ....[233]....
        /*0984*/ 	.word	0x05000005


	//   ....[234]....
        /*0988*/ 	.word	0x05000005


	//   ....[235]....
        /*098c*/ 	.word	0x05000005


	//   ....[236]....
        /*0990*/ 	.word	0x05000005


	//   ....[237]....
        /*0994*/ 	.word	0x05000005


	//   ....[238]....
        /*0998*/ 	.word	0x05000005


	//   ....[239]....
        /*099c*/ 	.word	0x05000005


	//   ....[240]....
        /*09a0*/ 	.word	0x05000005


	//   ....[241]....
        /*09a4*/ 	.word	0x05000005


	//   ....[242]....
        /*09a8*/ 	.word	0x05000005


	//   ....[243]....
        /*09ac*/ 	.word	0x05000005


	//   ....[244]....
        /*09b0*/ 	.word	0x05000005


	//   ....[245]....
        /*09b4*/ 	.word	0x05000005


	//   ....[246]....
        /*09b8*/ 	.word	0x05000005


	//   ....[247]....
        /*09bc*/ 	.word	0x05000005


	//   ....[248]....
        /*09c0*/ 	.word	0x05000005


	//   ....[249]....
        /*09c4*/ 	.word	0x05000005


	//   ....[250]....
        /*09c8*/ 	.word	0x05000005


	//   ....[251]....
        /*09cc*/ 	.word	0x05000005


	//   ....[252]....
        /*09d0*/ 	.word	0x05000005


	//   ....[253]....
        /*09d4*/ 	.word	0x05000005


	//   ....[254]....
        /*09d8*/ 	.word	0x05000005


	//   ....[255]....
        /*09dc*/ 	.word	0x05000005


	//----- nvinfo : EIATTR_COOP_GROUP_INSTR_OFFSETS
	.align		4
.L_723:
        /*09e0*/ 	.byte	0x04, 0x28
        /*09e2*/ 	.short	(.L_725 - .L_724)


	//   ....[0]....
.L_724:
        /*09e4*/ 	.word	0x00000cc0


	//   ....[1]....
        /*09e8*/ 	.word	0x00000ce0


	//   ....[2]....
        /*09ec*/ 	.word	0x00000d00


	//   ....[3]....
        /*09f0*/ 	.word	0x00000d20


	//   ....[4]....
        /*09f4*/ 	.word	0x000015c0


	//   ....[5]....
        /*09f8*/ 	.word	0x000015e0


	//   ....[6]....
        /*09fc*/ 	.word	0x00001600


	//   ....[7]....
        /*0a00*/ 	.word	0x00001620


	//   ....[8]....
        /*0a04*/ 	.word	0x00001eb0


	//   ....[9]....
        /*0a08*/ 	.word	0x00001ed0


	//   ....[10]....
        /*0a0c*/ 	.word	0x00001ef0


	//   ....[11]....
        /*0a10*/ 	.word	0x00001f10


	//   ....[12]....
        /*0a14*/ 	.word	0x000027a0


	//   ....[13]....
        /*0a18*/ 	.word	0x000027c0


	//   ....[14]....
        /*0a1c*/ 	.word	0x000027e0


	//   ....[15]....
        /*0a20*/ 	.word	0x00002800


	//   ....[16]....
        /*0a24*/ 	.word	0x00003010


	//   ....[17]....
        /*0a28*/ 	.word	0x00003030


	//   ....[18]....
        /*0a2c*/ 	.word	0x00003050


	//   ....[19]....
        /*0a30*/ 	.word	0x00003070


	//   ....[20]....
        /*0a34*/ 	.word	0x00003900


	//   ....[21]....
        /*0a38*/ 	.word	0x00003920


	//   ....[22]....
        /*0a3c*/ 	.word	0x00003940


	//   ....[23]....
        /*0a40*/ 	.word	0x00003960


	//   ....[24]....
        /*0a44*/ 	.word	0x000041e0


	//   ....[25]....
        /*0a48*/ 	.word	0x00004200


	//   ....[26]....
        /*0a4c*/ 	.word	0x00004220


	//   ....[27]....
        /*0a50*/ 	.word	0x00004240


	//   ....[28]....
        /*0a54*/ 	.word	0x00004ac0


	//   ....[29]....
        /*0a58*/ 	.word	0x00004ae0


	//   ....[30]....
        /*0a5c*/ 	.word	0x00004b00


	//   ....[31]....
        /*0a60*/ 	.word	0x00004b20


	//   ....[32]....
        /*0a64*/ 	.word	0x00005760


	//   ....[33]....
        /*0a68*/ 	.word	0x00005780


	//   ....[34]....
        /*0a6c*/ 	.word	0x000057a0


	//   ....[35]....
        /*0a70*/ 	.word	0x000057c0


	//   ....[36]....
        /*0a74*/ 	.word	0x00005ff0


	//   ....[37]....
        /*0a78*/ 	.word	0x00006010


	//   ....[38]....
        /*0a7c*/ 	.word	0x00006030


	//   ....[39]....
        /*0a80*/ 	.word	0x00006050


	//   ....[40]....
        /*0a84*/ 	.word	0x00006770


	//   ....[41]....
        /*0a88*/ 	.word	0x00006790


	//   ....[42]....
        /*0a8c*/ 	.word	0x000067b0


	//   ....[43]....
        /*0a90*/ 	.word	0x000067d0


	//   ....[44]....
        /*0a94*/ 	.word	0x00007010


	//   ....[45]....
        /*0a98*/ 	.word	0x00007030


	//   ....[46]....
        /*0a9c*/ 	.word	0x00007050


	//   ....[47]....
        /*0aa0*/ 	.word	0x00007070


	//   ....[48]....
        /*0aa4*/ 	.word	0x00007b20


	//   ....[49]....
        /*0aa8*/ 	.word	0x00007b40


	//   ....[50]....
        /*0aac*/ 	.word	0x00007b60


	//   ....[51]....
        /*0ab0*/ 	.word	0x00007b80


	//   ....[52]....
        /*0ab4*/ 	.word	0x000083b0


	//   ....[53]....
        /*0ab8*/ 	.word	0x000083d0


	//   ....[54]....
        /*0abc*/ 	.word	0x000083f0


	//   ....[55]....
        /*0ac0*/ 	.word	0x00008410


	//   ....[56]....
        /*0ac4*/ 	.word	0x00008b30


	//   ....[57]....
        /*0ac8*/ 	.word	0x00008b50


	//   ....[58]....
        /*0acc*/ 	.word	0x00008b70


	//   ....[59]....
        /*0ad0*/ 	.word	0x00008b90


	//   ....[60]....
        /*0ad4*/ 	.word	0x000093b0


	//   ....[61]....
        /*0ad8*/ 	.word	0x000093d0


	//   ....[62]....
        /*0adc*/ 	.word	0x000093f0


	//   ....[63]....
        /*0ae0*/ 	.word	0x00009410


	//   ....[64]....
        /*0ae4*/ 	.word	0x0000a170


	//   ....[65]....
        /*0ae8*/ 	.word	0x0000a190


	//   ....[66]....
        /*0aec*/ 	.word	0x0000a1b0


	//   ....[67]....
        /*0af0*/ 	.word	0x0000a1d0


	//   ....[68]....
        /*0af4*/ 	.word	0x0000a1f0


	//   ....[69]....
        /*0af8*/ 	.word	0x0000a210


	//   ....[70]....
        /*0afc*/ 	.word	0x0000a510


	//   ....[71]....
        /*0b00*/ 	.word	0x0000a530


	//   ....[72]....
        /*0b04*/ 	.word	0x0000a550


	//   ....[73]....
        /*0b08*/ 	.word	0x0000a570


	//   ....[74]....
        /*0b0c*/ 	.word	0x0000a590


	//   ....[75]....
        /*0b10*/ 	.word	0x0000a5b0


	//   ....[76]....
        /*0b14*/ 	.word	0x0000a890


	//   ....[77]....
        /*0b18*/ 	.word	0x0000a8b0


	//   ....[78]....
        /*0b1c*/ 	.word	0x0000a8d0


	//   ....[79]....
        /*0b20*/ 	.word	0x0000a8f0


	//   ....[80]....
        /*0b24*/ 	.word	0x0000a910


	//   ....[81]....
        /*0b28*/ 	.word	0x0000a930


	//   ....[82]....
        /*0b2c*/ 	.word	0x0000ac10


	//   ....[83]....
        /*0b30*/ 	.word	0x0000ac30


	//   ....[84]....
        /*0b34*/ 	.word	0x0000ac50


	//   ....[85]....
        /*0b38*/ 	.word	0x0000ac70


	//   ....[86]....
        /*0b3c*/ 	.word	0x0000ac90


	//   ....[87]....
        /*0b40*/ 	.word	0x0000acb0


	//   ....[88]....
        /*0b44*/ 	.word	0x0000af90


	//   ....[89]....
        /*0b48*/ 	.word	0x0000afb0


	//   ....[90]....
        /*0b4c*/ 	.word	0x0000afd0


	//   ....[91]....
        /*0b50*/ 	.word	0x0000aff0


	//   ....[92]....
        /*0b54*/ 	.word	0x0000b010


	//   ....[93]....
        /*0b58*/ 	.word	0x0000b030


	//   ....[94]....
        /*0b5c*/ 	.word	0x0000b310


	//   ....[95]....
        /*0b60*/ 	.word	0x0000b330


	//   ....[96]....
        /*0b64*/ 	.word	0x0000b350


	//   ....[97]....
        /*0b68*/ 	.word	0x0000b370


	//   ....[98]....
        /*0b6c*/ 	.word	0x0000b390


	//   ....[99]....
        /*0b70*/ 	.word	0x0000b3b0


	//   ....[100]....
        /*0b74*/ 	.word	0x0000b690


	//   ....[101]....
        /*0b78*/ 	.word	0x0000b6b0


	//   ....[102]....
        /*0b7c*/ 	.word	0x0000b6d0


	//   ....[103]....
        /*0b80*/ 	.word	0x0000b6f0


	//   ....[104]....
        /*0b84*/ 	.word	0x0000b710


	//   ....[105]....
        /*0b88*/ 	.word	0x0000b730


	//   ....[106]....
        /*0b8c*/ 	.word	0x0000ba30


	//   ....[107]....
        /*0b90*/ 	.word	0x0000ba50


	//   ....[108]....
        /*0b94*/ 	.word	0x0000ba70


	//   ....[109]....
        /*0b98*/ 	.word	0x0000ba90


	//   ....[110]....
        /*0b9c*/ 	.word	0x0000bab0


	//   ....[111]....
        /*0ba0*/ 	.word	0x0000bad0


	//   ....[112]....
        /*0ba4*/ 	.word	0x0000bdd0


	//   ....[113]....
        /*0ba8*/ 	.word	0x0000bdf0


	//   ....[114]....
        /*0bac*/ 	.word	0x0000be10


	//   ....[115]....
        /*0bb0*/ 	.word	0x0000be30


	//   ....[116]....
        /*0bb4*/ 	.word	0x0000be50


	//   ....[117]....
        /*0bb8*/ 	.word	0x0000be70


	//   ....[118]....
        /*0bbc*/ 	.word	0x0000c240


	//   ....[119]....
        /*0bc0*/ 	.word	0x0000c260


	//   ....[120]....
        /*0bc4*/ 	.word	0x0000c280


	//   ....[121]....
        /*0bc8*/ 	.word	0x0000c2a0


	//   ....[122]....
        /*0bcc*/ 	.word	0x0000c2c0


	//   ....[123]....
        /*0bd0*/ 	.word	0x0000c2e0


	//   ....[124]....
        /*0bd4*/ 	.word	0x0000c6b0


	//   ....[125]....
        /*0bd8*/ 	.word	0x0000c6d0


	//   ....[126]....
        /*0bdc*/ 	.word	0x0000c6f0


	//   ....[127]....
        /*0be0*/ 	.word	0x0000c710


	//   ....[128]....
        /*0be4*/ 	.word	0x0000c730


	//   ....[129]....
        /*0be8*/ 	.word	0x0000c750


	//   ....[130]....
        /*0bec*/ 	.word	0x0000cb60


	//   ....[131]....
        /*0bf0*/ 	.word	0x0000cb80


	//   ....[132]....
        /*0bf4*/ 	.word	0x0000cba0


	//   ....[133]....
        /*0bf8*/ 	.word	0x0000cbc0


	//   ....[134]....
        /*0bfc*/ 	.word	0x0000cbe0


	//   ....[135]....
        /*0c00*/ 	.word	0x0000cc00


	//   ....[136]....
        /*0c04*/ 	.word	0x0000d010


	//   ....[137]....
        /*0c08*/ 	.word	0x0000d030


	//   ....[138]....
        /*0c0c*/ 	.word	0x0000d050


	//   ....[139]....
        /*0c10*/ 	.word	0x0000d070


	//   ....[140]....
        /*0c14*/ 	.word	0x0000d090


	//   ....[141]....
        /*0c18*/ 	.word	0x0000d0b0


	//   ....[142]....
        /*0c1c*/ 	.word	0x0000d4c0


	//   ....[143]....
        /*0c20*/ 	.word	0x0000d4e0


	//   ....[144]....
        /*0c24*/ 	.word	0x0000d500


	//   ....[145]....
        /*0c28*/ 	.word	0x0000d520


	//   ....[146]....
        /*0c2c*/ 	.word	0x0000d540


	//   ....[147]....
        /*0c30*/ 	.word	0x0000d560


	//   ....[148]....
        /*0c34*/ 	.word	0x0000d970


	//   ....[149]....
        /*0c38*/ 	.word	0x0000d990


	//   ....[150]....
        /*0c3c*/ 	.word	0x0000d9b0


	//   ....[151]....
        /*0c40*/ 	.word	0x0000d9d0


	//   ....[152]....
        /*0c44*/ 	.word	0x0000d9f0


	//   ....[153]....
        /*0c48*/ 	.word	0x0000da10


	//   ....[154]....
        /*0c4c*/ 	.word	0x0000de20


	//   ....[155]....
        /*0c50*/ 	.word	0x0000de40


	//   ....[156]....
        /*0c54*/ 	.word	0x0000de60


	//   ....[157]....
        /*0c58*/ 	.word	0x0000de80


	//   ....[158]....
        /*0c5c*/ 	.word	0x0000dea0


	//   ....[159]....
        /*0c60*/ 	.word	0x0000dec0


	//   ....[160]....
        /*0c64*/ 	.word	0x0000e270


	//   ....[161]....
        /*0c68*/ 	.word	0x0000e290


	//   ....[162]....
        /*0c6c*/ 	.word	0x0000e2b0


	//   ....[163]....
        /*0c70*/ 	.word	0x0000e2d0


	//   ....[164]....
        /*0c74*/ 	.word	0x0000e2f0


	//   ....[165]....
        /*0c78*/ 	.word	0x0000e310


	//   ....[166]....
        /*0c7c*/ 	.word	0x0000e600


	//   ....[167]....
        /*0c80*/ 	.word	0x0000e620


	//   ....[168]....
        /*0c84*/ 	.word	0x0000e640


	//   ....[169]....
        /*0c88*/ 	.word	0x0000e660


	//   ....[170]....
        /*0c8c*/ 	.word	0x0000e680


	//   ....[171]....
        /*0c90*/ 	.word	0x0000e6a0


	//   ....[172]....
        /*0c94*/ 	.word	0x0000e970


	//   ....[173]....
        /*0c98*/ 	.word	0x0000e990


	//   ....[174]....
        /*0c9c*/ 	.word	0x0000e9b0


	//   ....[175]....
        /*0ca0*/ 	.word	0x0000e9d0


	//   ....[176]....
        /*0ca4*/ 	.word	0x0000e9f0


	//   ....[177]....
        /*0ca8*/ 	.word	0x0000ea10


	//   ....[178]....
        /*0cac*/ 	.word	0x0000ece0


	//   ....[179]....
        /*0cb0*/ 	.word	0x0000ed00


	//   ....[180]....
        /*0cb4*/ 	.word	0x0000ed20


	//   ....[181]....
        /*0cb8*/ 	.word	0x0000ed40


	//   ....[182]....
        /*0cbc*/ 	.word	0x0000ed60


	//   ....[183]....
        /*0cc0*/ 	.word	0x0000ed80


	//   ....[184]....
        /*0cc4*/ 	.word	0x0000f050


	//   ....[185]....
        /*0cc8*/ 	.word	0x0000f070


	//   ....[186]....
        /*0ccc*/ 	.word	0x0000f090


	//   ....[187]....
        /*0cd0*/ 	.word	0x0000f0b0


	//   ....[188]....
        /*0cd4*/ 	.word	0x0000f0d0


	//   ....[189]....
        /*0cd8*/ 	.word	0x0000f0f0


	//   ....[190]....
        /*0cdc*/ 	.word	0x0000f3c0


	//   ....[191]....
        /*0ce0*/ 	.word	0x0000f3e0


	//   ....[192]....
        /*0ce4*/ 	.word	0x0000f400


	//   ....[193]....
        /*0ce8*/ 	.word	0x0000f420


	//   ....[194]....
        /*0cec*/ 	.word	0x0000f440


	//   ....[195]....
        /*0cf0*/ 	.word	0x0000f460


	//   ....[196]....
        /*0cf4*/ 	.word	0x0000f730


	//   ....[197]....
        /*0cf8*/ 	.word	0x0000f750


	//   ....[198]....
        /*0cfc*/ 	.word	0x0000f770


	//   ....[199]....
        /*0d00*/ 	.word	0x0000f790


	//   ....[200]....
        /*0d04*/ 	.word	0x0000f7b0


	//   ....[201]....
        /*0d08*/ 	.word	0x0000f7d0


	//   ....[202]....
        /*0d0c*/ 	.word	0x0000fac0


	//   ....[203]....
        /*0d10*/ 	.word	0x0000fae0


	//   ....[204]....
        /*0d14*/ 	.word	0x0000fb00


	//   ....[205]....
        /*0d18*/ 	.word	0x0000fb20


	//   ....[206]....
        /*0d1c*/ 	.word	0x0000fb40


	//   ....[207]....
        /*0d20*/ 	.word	0x0000fb60


	//   ....[208]....
        /*0d24*/ 	.word	0x0000fe50


	//   ....[209]....
        /*0d28*/ 	.word	0x0000fe70


	//   ....[210]....
        /*0d2c*/ 	.word	0x0000fe90


	//   ....[211]....
        /*0d30*/ 	.word	0x0000feb0


	//   ....[212]....
        /*0d34*/ 	.word	0x0000fed0


	//   ....[213]....
        /*0d38*/ 	.word	0x0000fef0


	//   ....[214]....
        /*0d3c*/ 	.word	0x000102b0


	//   ....[215]....
        /*0d40*/ 	.word	0x000102d0


	//   ....[216]....
        /*0d44*/ 	.word	0x000102f0


	//   ....[217]....
        /*0d48*/ 	.word	0x00010310


	//   ....[218]....
        /*0d4c*/ 	.word	0x00010330


	//   ....[219]....
        /*0d50*/ 	.word	0x00010350


	//   ....[220]....
        /*0d54*/ 	.word	0x00010710


	//   ....[221]....
        /*0d58*/ 	.word	0x00010730


	//   ....[222]....
        /*0d5c*/ 	.word	0x00010750


	//   ....[223]....
        /*0d60*/ 	.word	0x00010770


	//   ....[224]....
        /*0d64*/ 	.word	0x00010790


	//   ....[225]....
        /*0d68*/ 	.word	0x000107b0


	//   ....[226]....
        /*0d6c*/ 	.word	0x00010bb0


	//   ....[227]....
        /*0d70*/ 	.word	0x00010bd0


	//   ....[228]....
        /*0d74*/ 	.word	0x00010bf0


	//   ....[229]....
        /*0d78*/ 	.word	0x00010c10


	//   ....[230]....
        /*0d7c*/ 	.word	0x00010c30


	//   ....[231]....
        /*0d80*/ 	.word	0x00010c50


	//   ....[232]....
        /*0d84*/ 	.word	0x00011050


	//   ....[233]....
        /*0d88*/ 	.word	0x00011070


	//   ....[234]....
        /*0d8c*/ 	.word	0x00011090


	//   ....[235]....
        /*0d90*/ 	.word	0x000110b0


	//   ....[236]....
        /*0d94*/ 	.word	0x000110d0


	//   ....[237]....
        /*0d98*/ 	.word	0x000110f0


	//   ....[238]....
        /*0d9c*/ 	.word	0x000114f0


	//   ....[239]....
        /*0da0*/ 	.word	0x00011510


	//   ....[240]....
        /*0da4*/ 	.word	0x00011530


	//   ....[241]....
        /*0da8*/ 	.word	0x00011550


	//   ....[242]....
        /*0dac*/ 	.word	0x00011570


	//   ....[243]....
        /*0db0*/ 	.word	0x00011590


	//   ....[244]....
        /*0db4*/ 	.word	0x00011990


	//   ....[245]....
        /*0db8*/ 	.word	0x000119b0


	//   ....[246]....
        /*0dbc*/ 	.word	0x000119d0


	//   ....[247]....
        /*0dc0*/ 	.word	0x000119f0


	//   ....[248]....
        /*0dc4*/ 	.word	0x00011a10


	//   ....[249]....
        /*0dc8*/ 	.word	0x00011a30


	//   ....[250]....
        /*0dcc*/ 	.word	0x00011e30


	//   ....[251]....
        /*0dd0*/ 	.word	0x00011e50


	//   ....[252]....
        /*0dd4*/ 	.word	0x00011e70


	//   ....[253]....
        /*0dd8*/ 	.word	0x00011e90


	//   ....[254]....
        /*0ddc*/ 	.word	0x00011eb0


	//   ....[255]....
        /*0de0*/ 	.word	0x00011ed0


	//   ....[0]....
        /*0de4*/ 	.word	0x00013450


	//   ....[1]....
        /*0de8*/ 	.word	0x000134f0


	//   ....[2]....
        /*0dec*/ 	.word	0x00013590


	//   ....[3]....
        /*0df0*/ 	.word	0x00013620


	//   ....[4]....
        /*0df4*/ 	.word	0x000136b0


	//   ....[5]....
        /*0df8*/ 	.word	0x00013750


	//   ....[6]....
        /*0dfc*/ 	.word	0x000137f0


	//   ....[7]....
        /*0e00*/ 	.word	0x00013880


	//   ....[8]....
        /*0e04*/ 	.word	0x00013910


	//   ....[9]....
        /*0e08*/ 	.word	0x000139b0


	//   ....[10]....
        /*0e0c*/ 	.word	0x00013a50


	//   ....[11]....
        /*0e10*/ 	.word	0x00013ae0


	//   ....[12]....
        /*0e14*/ 	.word	0x00013b70


	//   ....[13]....
        /*0e18*/ 	.word	0x00013c10


	//   ....[14]....
        /*0e1c*/ 	.word	0x00013cb0


	//   ....[15]....
        /*0e20*/ 	.word	0x00013d40


	//   ....[16]....
        /*0e24*/ 	.word	0x00013de0


	//   ....[17]....
        /*0e28*/ 	.word	0x00013e70


	//   ....[18]....
        /*0e2c*/ 	.word	0x00013f10


	//   ....[19]....
        /*0e30*/ 	.word	0x00013fa0


	//   ....[20]....
        /*0e34*/ 	.word	0x00014030


	//   ....[21]....
        /*0e38*/ 	.word	0x000140d0


	//   ....[22]....
        /*0e3c*/ 	.word	0x00014170


	//   ....[23]....
        /*0e40*/ 	.word	0x00014200


	//   ....[24]....
        /*0e44*/ 	.word	0x00014290


	//   ....[25]....
        /*0e48*/ 	.word	0x00014330


	//   ....[26]....
        /*0e4c*/ 	.word	0x000143d0


	//   ....[27]....
        /*0e50*/ 	.word	0x00014460


	//   ....[28]....
        /*0e54*/ 	.word	0x000144f0


	//   ....[29]....
        /*0e58*/ 	.word	0x00014590


	//   ....[30]....
        /*0e5c*/ 	.word	0x00014630


	//   ....[31]....
        /*0e60*/ 	.word	0x000146c0


	//   ....[32]....
        /*0e64*/ 	.word	0x00014750


	//   ....[33]....
        /*0e68*/ 	.word	0x000147f0


	//   ....[34]....
        /*0e6c*/ 	.word	0x00014890


	//   ....[35]....
        /*0e70*/ 	.word	0x00014930


	//   ....[36]....
        /*0e74*/ 	.word	0x000149c0


	//   ....[37]....
        /*0e78*/ 	.word	0x00014a60


	//   ....[38]....
        /*0e7c*/ 	.word	0x00014b00


	//   ....[39]....
        /*0e80*/ 	.word	0x00014ba0


	//   ....[40]....
        /*0e84*/ 	.word	0x00014c30


	//   ....[41]....
        /*0e88*/ 	.word	0x00014cd0


	//   ....[42]....
        /*0e8c*/ 	.word	0x00014d70


	//   ....[43]....
        /*0e90*/ 	.word	0x00014e10


	//   ....[44]....
        /*0e94*/ 	.word	0x00014eb0


	//   ....[45]....
        /*0e98*/ 	.word	0x00014f40


	//   ....[46]....
        /*0e9c*/ 	.word	0x00014fe0


	//   ....[47]....
        /*0ea0*/ 	.word	0x00015080


	//   ....[48]....
        /*0ea4*/ 	.word	0x00015110


	//   ....[49]....
        /*0ea8*/ 	.word	0x000151b0


	//   ....[50]....
        /*0eac*/ 	.word	0x00015250


	//   ....[51]....
        /*0eb0*/ 	.word	0x000152f0


	//   ....[52]....
        /*0eb4*/ 	.word	0x00015380


	//   ....[53]....
        /*0eb8*/ 	.word	0x00015420


	//   ....[54]....
        /*0ebc*/ 	.word	0x000154c0


	//   ....[55]....
        /*0ec0*/ 	.word	0x00015560


	//   ....[56]....
        /*0ec4*/ 	.word	0x000155f0


	//   ....[57]....
        /*0ec8*/ 	.word	0x00015690


	//   ....[58]....
        /*0ecc*/ 	.word	0x00015730


	//   ....[59]....
        /*0ed0*/ 	.word	0x000157d0


	//   ....[60]....
        /*0ed4*/ 	.word	0x00015870


	//   ....[61]....
        /*0ed8*/ 	.word	0x00015900


	//   ....[62]....
        /*0edc*/ 	.word	0x000159a0


	//   ....[63]....
        /*0ee0*/ 	.word	0x00015a40


	//   ....[64]....
        /*0ee4*/ 	.word	0x00015ad0


	//   ....[65]....
        /*0ee8*/ 	.word	0x00015b50


	//   ....[66]....
        /*0eec*/ 	.word	0x00015bb0


	//   ....[67]....
        /*0ef0*/ 	.word	0x00015c20


	//   ....[68]....
        /*0ef4*/ 	.word	0x00015c80


	//   ....[69]....
        /*0ef8*/ 	.word	0x00015ce0


	//   ....[70]....
        /*0efc*/ 	.word	0x00015d70


	//   ....[71]....
        /*0f00*/ 	.word	0x00015df0


	//   ....[72]....
        /*0f04*/ 	.word	0x00015e50


	//   ....[73]....
        /*0f08*/ 	.word	0x00015ec0


	//   ....[74]....
        /*0f0c*/ 	.word	0x00015f20


	//   ....[75]....
        /*0f10*/ 	.word	0x00015f80


	//   ....[76]....
        /*0f14*/ 	.word	0x00016010


	//   ....[77]....
        /*0f18*/ 	.word	0x00016090


	//   ....[78]....
        /*0f1c*/ 	.word	0x000160f0


	//   ....[79]....
        /*0f20*/ 	.word	0x00016160


	//   ....[80]....
        /*0f24*/ 	.word	0x000161c0


	//   ....[81]....
        /*0f28*/ 	.word	0x00016220


	//   ....[82]....
        /*0f2c*/ 	.word	0x000162b0


	//   ....[83]....
        /*0f30*/ 	.word	0x00016330


	//   ....[84]....
        /*0f34*/ 	.word	0x00016390


	//   ....[85]....
        /*0f38*/ 	.word	0x00016400


	//   ....[86]....
        /*0f3c*/ 	.word	0x00016460


	//   ....[87]....
        /*0f40*/ 	.word	0x000164c0


	//   ....[88]....
        /*0f44*/ 	.word	0x00016550


	//   ....[89]....
        /*0f48*/ 	.word	0x000165d0


	//   ....[90]....
        /*0f4c*/ 	.word	0x00016630


	//   ....[91]....
        /*0f50*/ 	.word	0x000166a0


	//   ....[92]....
        /*0f54*/ 	.word	0x00016700


	//   ....[93]....
        /*0f58*/ 	.word	0x00016760


	//   ....[94]....
        /*0f5c*/ 	.word	0x000167f0


	//   ....[95]....
        /*0f60*/ 	.word	0x00016870


	//   ....[96]....
        /*0f64*/ 	.word	0x000168d0


	//   ....[97]....
        /*0f68*/ 	.word	0x00016940


	//   ....[98]....
        /*0f6c*/ 	.word	0x000169a0


	//   ....[99]....
        /*0f70*/ 	.word	0x00016a00


	//   ....[100]....
        /*0f74*/ 	.word	0x00016a90


	//   ....[101]....
        /*0f78*/ 	.word	0x00016b10


	//   ....[102]....
        /*0f7c*/ 	.word	0x00016b70


	//   ....[103]....
        /*0f80*/ 	.word	0x00016be0


	//   ....[104]....
        /*0f84*/ 	.word	0x00016c40


	//   ....[105]....
        /*0f88*/ 	.word	0x00016ca0


	//   ....[106]....
        /*0f8c*/ 	.word	0x00016d30


	//   ....[107]....
        /*0f90*/ 	.word	0x00016db0


	//   ....[108]....
        /*0f94*/ 	.word	0x00016e10


	//   ....[109]....
        /*0f98*/ 	.word	0x00016e80


	//   ....[110]....
        /*0f9c*/ 	.word	0x00016ee0


	//   ....[111]....
        /*0fa0*/ 	.word	0x00016f40


	//   ....[112]....
        /*0fa4*/ 	.word	0x00016fd0


	//   ....[113]....
        /*0fa8*/ 	.word	0x00017050


	//   ....[114]....
        /*0fac*/ 	.word	0x000170b0


	//   ....[115]....
        /*0fb0*/ 	.word	0x00017120


	//   ....[116]....
        /*0fb4*/ 	.word	0x00017180


	//   ....[117]....
        /*0fb8*/ 	.word	0x000171e0


	//   ....[118]....
        /*0fbc*/ 	.word	0x00017270


	//   ....[119]....
        /*0fc0*/ 	.word	0x000172f0


	//   ....[120]....
        /*0fc4*/ 	.word	0x00017350


	//   ....[121]....
        /*0fc8*/ 	.word	0x000173c0


	//   ....[122]....
        /*0fcc*/ 	.word	0x00017420


	//   ....[123]....
        /*0fd0*/ 	.word	0x00017480


	//   ....[124]....
        /*0fd4*/ 	.word	0x00017510


	//   ....[125]....
        /*0fd8*/ 	.word	0x00017590


	//   ....[126]....
        /*0fdc*/ 	.word	0x000175f0


	//   ....[127]....
        /*0fe0*/ 	.word	0x00017660


	//   ....[128]....
        /*0fe4*/ 	.word	0x000176c0


	//   ....[129]....
        /*0fe8*/ 	.word	0x00017720


	//   ....[130]....
        /*0fec*/ 	.word	0x000177b0


	//   ....[131]....
        /*0ff0*/ 	.word	0x00017830


	//   ....[132]....
        /*0ff4*/ 	.word	0x00017890


	//   ....[133]....
        /*0ff8*/ 	.word	0x00017900


	//   ....[134]....
        /*0ffc*/ 	.word	0x00017960


	//   ....[135]....
        /*1000*/ 	.word	0x000179c0


	//   ....[136]....
        /*1004*/ 	.word	0x00017a50


	//   ....[137]....
        /*1008*/ 	.word	0x00017ad0


	//   ....[138]....
        /*100c*/ 	.word	0x00017b30


	//   ....[139]....
        /*1010*/ 	.word	0x00017ba0


	//   ....[140]....
        /*1014*/ 	.word	0x00017c00


	//   ....[141]....
        /*1018*/ 	.word	0x00017c60


	//   ....[142]....
        /*101c*/ 	.word	0x00017cf0


	//   ....[143]....
        /*1020*/ 	.word	0x00017d70


	//   ....[144]....
        /*1024*/ 	.word	0x00017dd0


	//   ....[145]....
        /*1028*/ 	.word	0x00017e40


	//   ....[146]....
        /*102c*/ 	.word	0x00017ea0


	//   ....[147]....
        /*1030*/ 	.word	0x00017f00


	//   ....[148]....
        /*1034*/ 	.word	0x00017f90


	//   ....[149]....
        /*1038*/ 	.word	0x00018010


	//   ....[150]....
        /*103c*/ 	.word	0x00018070


	//   ....[151]....
        /*1040*/ 	.word	0x000180e0


	//   ....[152]....
        /*1044*/ 	.word	0x00018140


	//   ....[153]....
        /*1048*/ 	.word	0x000181a0


	//   ....[154]....
        /*104c*/ 	.word	0x00018230


	//   ....[155]....
        /*1050*/ 	.word	0x000182b0


	//   ....[156]....
        /*1054*/ 	.word	0x00018310


	//   ....[157]....
        /*1058*/ 	.word	0x00018380


	//   ....[158]....
        /*105c*/ 	.word	0x000183e0


	//   ....[159]....
        /*1060*/ 	.word	0x00018440


	//   ....[160]....
        /*1064*/ 	.word	0x000184d0


	//   ....[161]....
        /*1068*/ 	.word	0x00018550


	//   ....[162]....
        /*106c*/ 	.word	0x000185b0


	//   ....[163]....
        /*1070*/ 	.word	0x00018620


	//   ....[164]....
        /*1074*/ 	.word	0x00018680


	//   ....[165]....
        /*1078*/ 	.word	0x000186e0


	//   ....[166]....
        /*107c*/ 	.word	0x00018780


	//   ....[167]....
        /*1080*/ 	.word	0x00018800


	//   ....[168]....
        /*1084*/ 	.word	0x00018860


	//   ....[169]....
        /*1088*/ 	.word	0x000188d0


	//   ....[170]....
        /*108c*/ 	.word	0x00018930


	//   ....[171]....
        /*1090*/ 	.word	0x00018990


	//   ....[172]....
        /*1094*/ 	.word	0x00018a30


	//   ....[173]....
        /*1098*/ 	.word	0x00018ab0


	//   ....[174]....
        /*109c*/ 	.word	0x00018b10


	//   ....[175]....
        /*10a0*/ 	.word	0x00018b80


	//   ....[176]....
        /*10a4*/ 	.word	0x00018be0


	//   ....[177]....
        /*10a8*/ 	.word	0x00018c40


	//   ....[178]....
        /*10ac*/ 	.word	0x00018ce0


	//   ....[179]....
        /*10b0*/ 	.word	0x00018d60


	//   ....[180]....
        /*10b4*/ 	.word	0x00018dc0


	//   ....[181]....
        /*10b8*/ 	.word	0x00018e30


	//   ....[182]....
        /*10bc*/ 	.word	0x00018e90


	//   ....[183]....
        /*10c0*/ 	.word	0x00018ef0


	//   ....[184]....
        /*10c4*/ 	.word	0x00018f90


	//   ....[185]....
        /*10c8*/ 	.word	0x00019010


	//   ....[186]....
        /*10cc*/ 	.word	0x00019070


	//   ....[187]....
        /*10d0*/ 	.word	0x000190e0


	//   ....[188]....
        /*10d4*/ 	.word	0x00019140


	//   ....[189]....
        /*10d8*/ 	.word	0x000191a0


	//   ....[190]....
        /*10dc*/ 	.word	0x00019240


	//   ....[191]....
        /*10e0*/ 	.word	0x000192c0


	//   ....[192]....
        /*10e4*/ 	.word	0x00019320


	//   ....[193]....
        /*10e8*/ 	.word	0x00019390


	//   ....[194]....
        /*10ec*/ 	.word	0x000193f0


	//   ....[195]....
        /*10f0*/ 	.word	0x00019450


	//   ....[196]....
        /*10f4*/ 	.word	0x000194f0


	//   ....[197]....
        /*10f8*/ 	.word	0x00019570


	//   ....[198]....
        /*10fc*/ 	.word	0x000195d0


	//   ....[199]....
        /*1100*/ 	.word	0x00019640


	//   ....[200]....
        /*1104*/ 	.word	0x000196a0


	//   ....[201]....
        /*1108*/ 	.word	0x00019700


	//   ....[202]....
        /*110c*/ 	.word	0x000197a0


	//   ....[203]....
        /*1110*/ 	.word	0x00019820


	//   ....[204]....
        /*1114*/ 	.word	0x00019880


	//   ....[205]....
        /*1118*/ 	.word	0x000198f0


	//   ....[206]....
        /*111c*/ 	.word	0x00019950


	//   ....[207]....
        /*1120*/ 	.word	0x000199b0


	//   ....[208]....
        /*1124*/ 	.word	0x00019a50


	//   ....[209]....
        /*1128*/ 	.word	0x00019ad0


	//   ....[210]....
        /*112c*/ 	.word	0x00019b30


	//   ....[211]....
        /*1130*/ 	.word	0x00019ba0


	//   ....[212]....
        /*1134*/ 	.word	0x00019c00


	//   ....[213]....
        /*1138*/ 	.word	0x00019c60


	//   ....[214]....
        /*113c*/ 	.word	0x00019d00


	//   ....[215]....
        /*1140*/ 	.word	0x00019d80


	//   ....[216]....
        /*1144*/ 	.word	0x00019de0


	//   ....[217]....
        /*1148*/ 	.word	0x00019e50


	//   ....[218]....
        /*114c*/ 	.word	0x00019eb0


	//   ....[219]....
        /*1150*/ 	.word	0x00019f10


	//   ....[220]....
        /*1154*/ 	.word	0x00019fb0


	//   ....[221]....
        /*1158*/ 	.word	0x0001a030


	//   ....[222]....
        /*115c*/ 	.word	0x0001a090


	//   ....[223]....
        /*1160*/ 	.word	0x0001a100


	//   ....[224]....
        /*1164*/ 	.word	0x0001a160


	//   ....[225]....
        /*1168*/ 	.word	0x0001a1c0


	//   ....[226]....
        /*116c*/ 	.word	0x0001a260


	//   ....[227]....
        /*1170*/ 	.word	0x0001a2e0


	//   ....[228]....
        /*1174*/ 	.word	0x0001a340


	//   ....[229]....
        /*1178*/ 	.word	0x0001a3b0


	//   ....[230]....
        /*117c*/ 	.word	0x0001a410


	//   ....[231]....
        /*1180*/ 	.word	0x0001a470


	//   ....[232]....
        /*1184*/ 	.word	0x0001a510


	//   ....[233]....
        /*1188*/ 	.word	0x0001a590


	//   ....[234]....
        /*118c*/ 	.word	0x0001a5f0


	//   ....[235]....
        /*1190*/ 	.word	0x0001a660


	//   ....[236]....
        /*1194*/ 	.word	0x0001a6c0


	//   ....[237]....
        /*1198*/ 	.word	0x0001a720


	//   ....[238]....
        /*119c*/ 	.word	0x0001a7c0


	//   ....[239]....
        /*11a0*/ 	.word	0x0001a840


	//   ....[240]....
        /*11a4*/ 	.word	0x0001a8a0


	//   ....[241]....
        /*11a8*/ 	.word	0x0001a910


	//   ....[242]....
        /*11ac*/ 	.word	0x0001a970


	//   ....[243]....
        /*11b0*/ 	.word	0x0001a9d0


	//   ....[244]....
        /*11b4*/ 	.word	0x0001aa70


	//   ....[245]....
        /*11b8*/ 	.word	0x0001aaf0


	//   ....[246]....
        /*11bc*/ 	.word	0x0001ab50


	//   ....[247]....
        /*11c0*/ 	.word	0x0001abc0


	//   ....[248]....
        /*11c4*/ 	.word	0x0001ac20


	//   ....[249]....
        /*11c8*/ 	.word	0x0001ac80


	//   ....[250]....
        /*11cc*/ 	.word	0x0001ad20


	//   ....[251]....
        /*11d0*/ 	.word	0x0001ada0


	//   ....[252]....
        /*11d4*/ 	.word	0x0001ae00


	//   ....[253]....
        /*11d8*/ 	.word	0x0001ae70


	//   ....[254]....
        /*11dc*/ 	.word	0x0001aed0


	//   ....[255]....
        /*11e0*/ 	.word	0x0001af30


	//----- nvinfo : EIATTR_EXIT_INSTR_OFFSETS
	.align		4
.L_725:
        /*11e4*/ 	.byte	0x04, 0x1c
        /*11e6*/ 	.short	(.L_727 - .L_726)


	//   ....[0]....
.L_726:
        /*11e8*/ 	.word	0x00000090


	//   ....[1]....
        /*11ec*/ 	.word	0x00005210


	//   ....[2]....
        /*11f0*/ 	.word	0x00009ae0


	//   ....[3]....
        /*11f4*/ 	.word	0x000133f0


	//----- nvinfo : EIATTR_MAX_THREADS
	.align		4
.L_727:
        /*11f8*/ 	.byte	0x04, 0x05
        /*11fa*/ 	.short	(.L_729 - .L_728)
.L_728:
        /*11fc*/ 	.word	0x00000100
        /*1200*/ 	.word	0x00000001
        /*1204*/ 	.word	0x00000001


	//----- nvinfo : EIATTR_CRS_STACK_SIZE
	.align		4
.L_729:
        /*1208*/ 	.byte	0x04, 0x1e
        /*120a*/ 	.short	(.L_731 - .L_730)
.L_730:
        /*120c*/ 	.word	0x00000000


	//----- nvinfo : EIATTR_CBANK_PARAM_SIZE
	.align		4
.L_731:
        /*1210*/ 	.byte	0x03, 0x19
        /*1212*/ 	.short	0x0070


	//----- nvinfo : EIATTR_PARAM_CBANK
	.align		4
        /*1214*/ 	.byte	0x04, 0x0a
        /*1216*/ 	.short	(.L_733 - .L_732)
	.align		4
.L_732:
        /*1218*/ 	.word	index@(.nv.constant0._ZN18transformer_engine71_GLOBAL__N__fadcdbdc_38_quantize_transpose_vector_blockwise_cu_d4a478bd37block_scaled_1d_cast_transpose_kernelILb1Eff13__nv_fp8_e5m2EEvPKT1_PT2_S7_PT0_S9_mmmmmmfNS_6detail25FP8BlockwiseRowwiseOptionENSA_28FP8BlockwiseColumnwiseOptionEbPKf)
        /*121c*/ 	.short	0x0210
        /*121e*/ 	.short	0x0070


	//----- nvinfo : EIATTR_SW_WAR
	.align		4
.L_733:
        /*1220*/ 	.byte	0x04, 0x36
        /*1222*/ 	.short	(.L_735 - .L_734)
.L_734:
        /*1224*/ 	.word	0x00000008
.L_735:


//--------------------- .nv.callgraph             --------------------------
	.section	.nv.callgraph,"",@"SHT_CUDA_CALLGRAPH"
	.align	4
	.sectionentsize	8
	.align		4
        /*0000*/ 	.word	0x00000000
	.align		4
        /*0004*/ 	.word	0xffffffff
	.align		4
        /*0008*/ 	.word	0x00000000
	.align		4
        /*000c*/ 	.word	0xfffffffe
	.align		4
        /*0010*/ 	.word	0x00000000
	.align		4
        /*0014*/ 	.word	0xfffffffd
	.align		4
        /*0018*/ 	.word	0x00000000
	.align		4
        /*001c*/ 	.word	0xfffffffc


//--------------------- .text._ZN18transformer_engine71_GLOBAL__N__fadcdbdc_38_quantize_transpose_vector_blockwise_cu_d4a478bd37block_scaled_1d_cast_transpose_kernelILb0Ef13__nv_bfloat1613__nv_fp8_e4m3EEvPKT1_PT2_S8_PT0_SA_mmmmmmfNS_6detail25FP8BlockwiseRowwiseOptionENSB_28FP8BlockwiseColumnwiseOptionEbPKf --------------------------
	.section	.text._ZN18transformer_engine71_GLOBAL__N__fadcdbdc_38_quantize_transpose_vector_blockwise_cu_d4a478bd37block_scaled_1d_cast_transpose_kernelILb0Ef13__nv_bfloat1613__nv_fp8_e4m3EEvPKT1_PT2_S8_PT0_SA_mmmmmmfNS_6detail25FP8BlockwiseRowwiseOptionENSB_28FP8BlockwiseColumnwiseOptionEbPKf,"ax",@progbits
	.align	128
.text._ZN18transformer_engine71_GLOBAL__N__fadcdbdc_38_quantize_transpose_vector_blockwise_cu_d4a478bd37block_scaled_1d_cast_transpose_kernelILb0Ef13__nv_bfloat1613__nv_fp8_e4m3EEvPKT1_PT2_S8_PT0_SA_mmmmmmfNS_6detail25FP8BlockwiseRowwiseOptionENSB_28FP8BlockwiseColumnwiseOptionEbPKf:
        .type           _ZN18transformer_engine71_GLOBAL__N__fadcdbdc_38_quantize_transpose_vector_blockwise_cu_d4a478bd37block_scaled_1d_cast_transpose_kernelILb0Ef13__nv_bfloat1613__nv_fp8_e4m3EEvPKT1_PT2_S8_PT0_SA_mmmmmmfNS_6detail25FP8BlockwiseRowwiseOptionENSB_28FP8BlockwiseColumnwiseOptionEbPKf,@function
        .size           _ZN18transformer_engine71_GLOBAL__N__fadcdbdc_38_quantize_transpose_vector_blockwise_cu_d4a478bd37block_scaled_1d_cast_transpose_kernelILb0Ef13__nv_bfloat1613__nv_fp8_e4m3EEvPKT1_PT2_S8_PT0_SA_mmmmmmfNS_6detail25FP8BlockwiseRowwiseOptionENSB_28FP8BlockwiseColumnwiseOptionEbPKf,(.L_x_10506 - _ZN18transformer_engine71_GLOBAL__N__fadcdbdc_38_quantize_transpose_vector_blockwise_cu_d4a478bd37block_scaled_1d_cast_transpose_kernelILb0Ef13__nv_bfloat1613__nv_fp8_e4m3EEvPKT1_PT2_S8_PT0_SA_mmmmmmfNS_6detail25FP8BlockwiseRowwiseOptionENSB_28FP8BlockwiseColumnwiseOptionEbPKf)
        .other          _ZN18transformer_engine71_GLOBAL__N__fadcdbdc_38_quantize_transpose_vector_blockwise_cu_d4a478bd37block_scaled_1d_cast_transpose_kernelILb0Ef13__nv_bfloat1613__nv_fp8_e4m3EEvPKT1_PT2_S8_PT0_SA_mmmmmmfNS_6detail25FP8BlockwiseRowwiseOptionENSB_28FP8BlockwiseColumnwiseOptionEbPKf,@"STO_CUDA_ENTRY STV_DEFAULT"
_ZN18transformer_engine71_GLOBAL__N__fadcdbdc_38_quantize_transpose_vector_blockwise_cu_d4a478bd37block_scaled_1d_cast_transpose_kernelILb0Ef13__nv_bfloat1613__nv_fp8_e4m3EEvPKT1_PT2_S8_PT0_SA_mmmmmmfNS_6detail25FP8BlockwiseRowwiseOptionENSB_28FP8BlockwiseColumnwiseOptionEbPKf:
[----:B------:R-:W-:Y:S01]  /*0000*/  LDC R1, c[0x0][0x28] ;  /* 0x00000a00ff017b82 */ /* 0x000fe20000000800 */
[----:B------:R-:W-:Y:S01]  /*0010*/  ULDC.64 UR4, c[0x0][0x278] ;  /* 0x00009e0000047ab9 */ /* 0x000fe20000000a00 */
[----:B------:R-:W-:Y:S01]  /*0020*/  ULDC.64 UR8, c[0x0][0x208] ;  /* 0x0000820000087ab9 */ /* 0x000fe20000000a00 */
[----:B------:R-:W-:-:S04]  /*0030*/  ISETP.NE.U32.AND P0, PT, RZ, UR4, PT ;  /* 0x00000004ff007c0c */ /* 0x000fc8000bf05070 */
[----:B------:R-:W-:-:S13]  /*0040*/  ISETP.NE.AND.EX P0, PT, RZ, UR5, PT, P0 ;  /* 0x00000005ff007c0c */ /* 0x000fda000bf05300 */
[----:B------:R-:W-:Y:S05]  /*0050*/  @!P0 BRA `(.L_x_0) ;  /* 0x0000000000108947 */ /* 0x000fea0003800000 */
[----:B------:R-:W0:Y:S02]  /*0060*/  LDC.64 R2, c[0x0][0x278] ;  /* 0x00009e00ff027b82 */ /* 0x000e240000000a00 */
[----:B0-----:R-:W2:Y:S02]  /*0070*/  LDG.E R2, desc[UR8][R2.64] ;  /* 0x0000000802027981 */ /* 0x001ea4000c1e1900 */
[----:B--2---:R-:W-:-:S13]  /*0080*/  FSETP.NEU.AND P0, PT, R2, 1, PT ;  /* 0x3f8000000200780b */ /* 0x004fda0003f0d000 */
[----:B------:R-:W-:Y:S05]  /*0090*/  @!P0 EXIT ;  /* 0x000000000000894d */ /* 0x000fea0003800000 */
.L_x_0:
[----:B------:R-:W0:Y:S01]  /*00a0*/  S2R R2, SR_TID.X ;  /* 0x0000000000027919 */ /* 0x000e220000002100 */
[----:B------:R-:W-:Y:S01]  /*00b0*/  IMAD.MOV.U32 R9, RZ, RZ, RZ ;  /* 0x000000ffff097224 */ /* 0x000fe200078e00ff */
[----:B------:R-:W-:Y:S01]  /*00c0*/  ULDC.64 UR10, c[0x0][0x238] ;  /* 0x00008e00000a7ab9 */ /* 0x000fe20000000a00 */
[----:B------:R-:W-:Y:S01]  /*00d0*/  ULDC.64 UR14, c[0x0][0x240] ;  /* 0x00009000000e7ab9 */ /* 0x000fe20000000a00 */
[----:B------:R-:W1:Y:S01]  /*00e0*/  S2R R0, SR_CTAID.X ;  /* 0x0000000000007919 */ /* 0x000e620000002500 */
[----:B------:R-:W-:Y:S01]  /*00f0*/  ULDC.64 UR4, c[0x0][0x210] ;  /* 0x0000840000047ab9 */ /* 0x000fe20000000a00 */
[----:B------:R-:W-:Y:S01]  /*0100*/  USHF.L.U64.HI UR7, UR10, 0x4, UR11 ;  /* 0x000000040a077899 */ /* 0x000fe2000801020b */
[----:B------:R-:W-:Y:S01]  /*0110*/  BSSY B0, `(.L_x_1) ;  /* 0x000004a000007945 */ /* 0x000fe20003800000 */
[----:B------:R-:W2:Y:S01]  /*0120*/  S2R R67, SR_CTAID.Y ;  /* 0x0000000000437919 */ /* 0x000ea20000002600 */
[----:B------:R-:W-:Y:S01]  /*0130*/  USHF.L.U32 UR6, UR10, 0x4, URZ ;  /* 0x000000040a067899 */ /* 0x000fe2000800063f */
[----:B0-----:R-:W-:Y:S01]  /*0140*/  SHF.R.U32.HI R8, RZ, 0x4, R2 ;  /* 0x00000004ff087819 */ /* 0x001fe20000011602 */
[----:B------:R-:W-:-:S02]  /*0150*/  IMAD.SHL.U32 R3, R2, 0x8, RZ ;  /* 0x0000000802037824 */ /* 0x000fc400078e00ff */
[----:B-1----:R-:W-:-:S04]  /*0160*/  IMAD.WIDE.U32 R36, R0, 0x80, RZ ;  /* 0x0000008000247825 */ /* 0x002fc800078e00ff */
[----:B--2---:R-:W-:Y:S01]  /*0170*/  IMAD.WIDE.U32 R4, R67, 0x80, R8 ;  /* 0x0000008043047825 */ /* 0x004fe200078e0008 */
[----:B------:R-:W-:-:S03]  /*0180*/  LOP3.LUT R12, R36, 0x78, R3, 0xf8, !PT ;  /* 0x00000078240c7812 */ /* 0x000fc600078ef803 */
[C---:B------:R-:W-:Y:S01]  /*0190*/  IMAD R11, R5.reuse, UR10, RZ ;  /* 0x0000000a050b7c24 */ /* 0x040fe2000f8e02ff */
[C---:B------:R-:W-:Y:S01]  /*01a0*/  ISETP.GE.U32.AND P1, PT, R4.reuse, UR14, PT ;  /* 0x0000000e04007c0c */ /* 0x040fe2000bf26070 */
[----:B------:R-:W-:Y:S02]  /*01b0*/  IMAD.MOV.U32 R13, RZ, RZ, R37 ;  /* 0x000000ffff0d7224 */ /* 0x000fe400078e0025 */
[C---:B------:R-:W-:Y:S01]  /*01c0*/  IMAD R11, R4.reuse, UR11, R11 ;  /* 0x0000000b040b7c24 */ /* 0x040fe2000f8e020b */
[----:B------:R-:W-:Y:S01]  /*01d0*/  ISETP.GE.U32.AND.EX P1, PT, R5, UR15, PT, P1 ;  /* 0x0000000f05007c0c */ /* 0x000fe2000bf26110 */
[----:B------:R-:W-:Y:S01]  /*01e0*/  IMAD.WIDE.U32 R6, R4, UR10, R12 ;  /* 0x0000000a04067c25 */ /* 0x000fe2000f8e000c */
[----:B------:R-:W-:-:S03]  /*01f0*/  IADD3 R13, P0, -R12, UR10, RZ ;  /* 0x0000000a0c0d7c10 */ /* 0x000fc6000ff1e1ff */
[----:B------:R-:W-:Y:S01]  /*0200*/  IMAD.IADD R7, R7, 0x1, R11 ;  /* 0x0000000107077824 */ /* 0x000fe200078e020b */
[----:B------:R-:W-:Y:S02]  /*0210*/  ISETP.LT.U32.AND P2, PT, R13, 0x8, PT ;  /* 0x000000080d00780c */ /* 0x000fe40003f41070 */
[----:B------:R-:W-:Y:S02]  /*0220*/  IADD3.X R14, ~R37, UR11, RZ, P0, !PT ;  /* 0x0000000b250e7c10 */ /* 0x000fe400087fe5ff */
[C---:B------:R-:W-:Y:S02]  /*0230*/  LEA R10, P3, R6.reuse, UR4, 0x1 ;  /* 0x00000004060a7c11 */ /* 0x040fe4000f8608ff */
[----:B------:R-:W-:Y:S02]  /*0240*/  SHF.L.U64.HI R6, R6, 0x1, R7 ;  /* 0x0000000106067819 */ /* 0x000fe40000010207 */
[----:B------:R-:W-:Y:S02]  /*0250*/  ISETP.GE.U32.AND P0, PT, R12, UR10, PT ;  /* 0x0000000a0c007c0c */ /* 0x000fe4000bf06070 */
[----:B------:R-:W-:-:S02]  /*0260*/  ISETP.LT.U32.AND.EX P2, PT, R14, RZ, PT, P2 ;  /* 0x000000ff0e00720c */ /* 0x000fc40003f41120 */
[----:B------:R-:W-:Y:S02]  /*0270*/  IADD3.X R11, R6, UR5, RZ, P3, !PT ;  /* 0x00000005060b7c10 */ /* 0x000fe40009ffe4ff */
[----:B------:R-:W-:Y:S02]  /*0280*/  ISETP.GE.U32.AND.EX P0, PT, R37, UR11, PT, P0 ;  /* 0x0000000b25007c0c */ /* 0x000fe4000bf06100 */
[----:B------:R-:W-:Y:S02]  /*0290*/  SEL R6, R13, 0x8, P2 ;  /* 0x000000080d067807 */ /* 0x000fe40001000000 */
[----:B------:R-:W-:Y:S02]  /*02a0*/  @P1 CS2R R12, SRZ ;  /* 0x00000000000c1805 */ /* 0x000fe4000001ff00 */
[----:B------:R-:W-:Y:S02]  /*02b0*/  SEL R7, R14, RZ, P2 ;  /* 0x000000ff0e077207 */ /* 0x000fe40001000000 */
[----:B------:R-:W-:-:S02]  /*02c0*/  @P1 CS2R R14, SRZ ;  /* 0x00000000000e1805 */ /* 0x000fc4000001ff00 */
[----:B------:R-:W-:Y:S02]  /*02d0*/  SEL R6, R6, RZ, !P0 ;  /* 0x000000ff06067207 */ /* 0x000fe40004000000 */
[----:B------:R-:W-:Y:S01]  /*02e0*/  SEL R7, R7, RZ, !P0 ;  /* 0x000000ff07077207 */ /* 0x000fe20004000000 */
[----:B------:R-:W-:Y:S06]  /*02f0*/  @P1 BRA `(.L_x_2) ;  /* 0x0000000000ac1947 */ /* 0x000fec0003800000 */
[----:B------:R-:W-:Y:S02]  /*0300*/  ISETP.GE.U32.AND P1, PT, R6, 0x8, PT ;  /* 0x000000080600780c */ /* 0x000fe40003f26070 */
[----:B------:R-:W-:Y:S02]  /*0310*/  LOP3.LUT P0, RZ, R10, 0xf, RZ, 0xc0, !PT ;  /* 0x0000000f0aff7812 */ /* 0x000fe4000780c0ff */
[----:B------:R-:W-:-:S04]  /*0320*/  ISETP.GE.U32.AND.EX P1, PT, R7, RZ, PT, P1 ;  /* 0x000000ff0700720c */ /* 0x000fc80003f26110 */
[----:B------:R-:W-:-:S13]  /*0330*/  PLOP3.LUT P0, PT, P1, P0, PT, 0x8a, 0x0 ;  /* 0x000000000000781c */ /* 0x000fda0000f01172 */
[----:B------:R-:W-:Y:S05]  /*0340*/  @P0 BRA `(.L_x_3) ;  /* 0x0000000000080947 */ /* 0x000fea0003800000 */
[----:B------:R0:W5:Y:S01]  /*0350*/  LDG.E.128 R12, desc[UR8][R10.64] ;  /* 0x000000080a0c7981 */ /* 0x000162000c1e1d00 */
[----:B------:R-:W-:Y:S05]  /*0360*/  BRA `(.L_x_2) ;  /* 0x0000000000907947 */ /* 0x000fea0003800000 */
.L_x_3:
[C---:B------:R-:W-:Y:S02]  /*0370*/  ISETP.GT.U32.AND P3, PT, R6.reuse, 0x1, PT ;  /* 0x000000010600780c */ /* 0x040fe40003f64070 */
[C---:B------:R-:W-:Y:S02]  /*0380*/  ISETP.GT.U32.AND P5, PT, R6.reuse, 0x2, PT ;  /* 0x000000020600780c */ /* 0x040fe40003fa4070 */
[----:B------:R-:W-:Y:S02]  /*0390*/  ISETP.GT.U32.AND.EX P3, PT, R7, RZ, PT, P3 ;  /* 0x000000ff0700720c */ /* 0x000fe40003f64130 */
[C---:B------:R-:W-:Y:S02]  /*03a0*/  ISETP.GT.U32.AND P6, PT, R6.reuse, 0x3, PT ;  /* 0x000000030600780c */ /* 0x040fe40003fc4070 */
[C---:B------:R-:W-:Y:S02]  /*03b0*/  ISETP.NE.U32.AND P4, PT, R6.reuse, RZ, PT ;  /* 0x000000ff0600720c */ /* 0x040fe40003f85070 */
[----:B------:R-:W-:-:S02]  /*03c0*/  ISETP.GT.U32.AND P0, PT, R6, 0x4, PT ;  /* 0x000000040600780c */ /* 0x000fc40003f04070 */
[C---:B------:R-:W-:Y:S02]  /*03d0*/  ISETP.GT.U32.AND P1, PT, R6.reuse, 0x5, PT ;  /* 0x000000050600780c */ /* 0x040fe40003f24070 */
[----:B------:R-:W-:-:S03]  /*03e0*/  ISETP.GT.U32.AND P2, PT, R6, 0x6, PT ;  /* 0x000000060600780c */ /* 0x000fc60003f44070 */
[----:B------:R-:W-:Y:S02]  /*03f0*/  @!P3 PRMT R13, RZ, 0x7610, R13 ;  /* 0x00007610ff0db816 */ /* 0x000fe4000000000d */
[----:B------:R-:W-:-:S04]  /*0400*/  ISETP.GT.U32.AND.EX P5, PT, R7, RZ, PT, P5 ;  /* 0x000000ff0700720c */ /* 0x000fc80003fa4150 */
[----:B------:R-:W2:Y:S01]  /*0410*/  @P3 LDG.E.U16 R13, desc[UR8][R10.64+0x2] ;  /* 0x000002080a0d3981 */ /* 0x000ea2000c1e1500 */
[----:B------:R-:W-:Y:S02]  /*0420*/  ISETP.GT.U32.AND P3, PT, R6, 0x7, PT ;  /* 0x000000070600780c */ /* 0x000fe40003f64070 */
[C---:B------:R-:W-:Y:S02]  /*0430*/  ISETP.GT.U32.AND.EX P6, PT, R7.reuse, RZ, PT, P6 ;  /* 0x000000ff0700720c */ /* 0x040fe40003fc4160 */
[C---:B------:R-:W-:Y:S02]  /*0440*/  ISETP.NE.AND.EX P4, PT, R7.reuse, RZ, PT, P4 ;  /* 0x000000ff0700720c */ /* 0x040fe40003f85340 */
[C---:B------:R-:W-:Y:S02]  /*0450*/  ISETP.GT.U32.AND.EX P0, PT, R7.reuse, RZ, PT, P0 ;  /* 0x000000ff0700720c */ /* 0x040fe40003f04100 */
[C---:B------:R-:W-:Y:S02]  /*0460*/  ISETP.GT.U32.AND.EX P1, PT, R7.reuse, RZ, PT, P1 ;  /* 0x000000ff0700720c */ /* 0x040fe40003f24110 */
[----:B------:R-:W-:-:S02]  /*0470*/  ISETP.GT.U32.AND.EX P2, PT, R7, RZ, PT, P2 ;  /* 0x000000ff0700720c */ /* 0x000fc40003f44120 */
[----:B------:R-:W-:Y:S02]  /*0480*/  ISETP.GT.U32.AND.EX P3, PT, R7, RZ, PT, P3 ;  /* 0x000000ff0700720c */ /* 0x000fe40003f64130 */
[----:B------:R-:W-:Y:S02]  /*0490*/  @!P5 PRMT R14, RZ, 0x7610, R14 ;  /* 0x00007610ff0ed816 */ /* 0x000fe4000000000e */
[----:B------:R-:W-:Y:S01]  /*04a0*/  @!P6 PRMT R15, RZ, 0x7610, R15 ;  /* 0x00007610ff0fe816 */ /* 0x000fe2000000000f */
[----:B------:R-:W2:Y:S02]  /*04b0*/  @P4 LDG.E.U16 R12, desc[UR8][R10.64] ;  /* 0x000000080a0c4981 */ /* 0x000ea4000c1e1500 */
[----:B------:R-:W-:Y:S02]  /*04c0*/  @!P0 PRMT R16, RZ, 0x7610, R16 ;  /* 0x00007610ff108816 */ /* 0x000fe40000000010 */
[----:B------:R-:W-:Y:S01]  /*04d0*/  @!P1 PRMT R17, RZ, 0x7610, R17 ;  /* 0x00007610ff119816 */ /* 0x000fe20000000011 */
[----:B------:R-:W3:Y:S01]  /*04e0*/  @P5 LDG.E.U16 R14, desc[UR8][R10.64+0x4] ;  /* 0x000004080a0e5981 */ /* 0x000ee2000c1e1500 */
[----:B------:R-:W-:-:S02]  /*04f0*/  @!P2 PRMT R18, RZ, 0x7610, R18 ;  /* 0x00007610ff12a816 */ /* 0x000fc40000000012 */
[----:B------:R-:W-:Y:S01]  /*0500*/  @!P3 PRMT R19, RZ, 0x7610, R19 ;  /* 0x00007610ff13b816 */ /* 0x000fe20000000013 */
[----:B------:R-:W3:Y:S04]  /*0510*/  @P6 LDG.E.U16 R15, desc[UR8][R10.64+0x6] ;  /* 0x000006080a0f6981 */ /* 0x000ee8000c1e1500 */
[----:B------:R-:W4:Y:S04]  /*0520*/  @P0 LDG.E.U16 R16, desc[UR8][R10.64+0x8] ;  /* 0x000008080a100981 */ /* 0x000f28000c1e1500 */
[----:B------:R-:W4:Y:S04]  /*0530*/  @P1 LDG.E.U16 R17, desc[UR8][R10.64+0xa] ;  /* 0x00000a080a111981 */ /* 0x000f28000c1e1500 */
[----:B------:R-:W5:Y:S04]  /*0540*/  @P2 LDG.E.U16 R18, desc[UR8][R10.64+0xc] ;  /* 0x00000c080a122981 */ /* 0x000f68000c1e1500 */
[----:B------:R-:W5:Y:S01]  /*0550*/  @P3 LDG.E.U16 R19, desc[UR8][R10.64+0xe] ;  /* 0x00000e080a133981 */ /* 0x000f62000c1e1500 */
[----:B------:R-:W-:-:S04]  /*0560*/  @!P4 PRMT R12, RZ, 0x7610, R12 ;  /* 0x00007610ff0cc816 */ /* 0x000fc8000000000c */
[----:B--2---:R-:W-:Y:S02]  /*0570*/  PRMT R12, R12, 0x5410, R13 ;  /* 0x000054100c0c7816 */ /* 0x004fe4000000000d */
[----:B---3--:R-:W-:Y:S02]  /*0580*/  PRMT R13, R14, 0x5410, R15 ;  /* 0x000054100e0d7816 */ /* 0x008fe4000000000f */
[----:B----4-:R-:W-:Y:S02]  /*0590*/  PRMT R14, R16, 0x5410, R17 ;  /* 0x00005410100e7816 */ /* 0x010fe40000000011 */
[----:B-----5:R-:W-:-:S07]  /*05a0*/  PRMT R15, R18, 0x5410, R19 ;  /* 0x00005410120f7816 */ /* 0x020fce0000000013 */
.L_x_2:
[----:B------:R-:W-:Y:S05]  /*05b0*/  BSYNC B0 ;  /* 0x0000000000007941 */ /* 0x000fea0003800000 */
.L_x_1:
[----:B------:R-:W1:Y:S01]  /*05c0*/  S2UR UR5, SR_CgaCtaId ;  /* 0x00000000000579c3 */ /* 0x000e620000008800 */
[----:B------:R-:W-:Y:S01]  /*05d0*/  IMAD.SHL.U32 R9, R2, 0x4, RZ ;  /* 0x0000000402097824 */ /* 0x000fe200078e00ff */
[----:B------:R-:W-:Y:S01]  /*05e0*/  UMOV UR4, 0x400 ;  /* 0x0000040000047882 */ /* 0x000fe20000000000 */
[----:B------:R-:W-:Y:S01]  /*05f0*/  USHF.L.U32 UR12, UR6, 0x1, URZ ;  /* 0x00000001060c7899 */ /* 0x000fe2000800063f */
[----:B------:R-:W-:Y:S02]  /*0600*/  BSSY B0, `(.L_x_4) ;  /* 0x000003e000007945 */ /* 0x000fe40003800000 */
[----:B------:R-:W-:-:S05]  /*0610*/  LOP3.LUT R9, R9, 0x3c, RZ, 0xe2, !PT ;  /* 0x0000003c09097812 */ /* 0x000fca00078ee2ff */
[----:B------:R-:W-:Y:S01]  /*0620*/  IMAD R8, R8, 0x41, R9 ;  /* 0x0000004108087824 */ /* 0x000fe200078e0209 */
[----:B------:R-:W-:-:S04]  /*0630*/  IADD3 R9, P1, R4, 0x10, RZ ;  /* 0x0000001004097810 */ /* 0x000fc80007f3e0ff */
[----:B------:R-:W-:Y:S01]  /*0640*/  ISETP.GE.U32.AND P0, PT, R9, UR14, PT ;  /* 0x0000000e09007c0c */ /* 0x000fe2000bf06070 */
[----:B------:R-:W-:Y:S01]  /*0650*/  IMAD.X R9, RZ, RZ, R5, P1 ;  /* 0x000000ffff097224 */ /* 0x000fe200008e0605 */
[----:B0-----:R-:W-:-:S04]  /*0660*/  IADD3 R10, P1, R10, UR12, RZ ;  /* 0x0000000c0a0a7c10 */ /* 0x001fc8000ff3e0ff */
[----:B------:R-:W-:Y:S01]  /*0670*/  ISETP.GE.U32.AND.EX P0, PT, R9, UR15, PT, P0 ;  /* 0x0000000f09007c0c */ /* 0x000fe2000bf06100 */
[----:B-1----:R-:W-:Y:S02]  /*0680*/  ULEA UR4, UR5, UR4, 0x18 ;  /* 0x0000000405047291 */ /* 0x002fe4000f8ec03f */
[----:B------:R-:W-:-:S04]  /*0690*/  USHF.L.U64.HI UR5, UR6, 0x1, UR7 ;  /* 0x0000000106057899 */ /* 0x000fc80008010207 */
[----:B------:R-:W-:Y:S02]  /*06a0*/  LEA R8, R8, UR4, 0x2 ;  /* 0x0000000408087c11 */ /* 0x000fe4000f8e10ff */
[----:B------:R-:W-:-:S03]  /*06b0*/  IADD3.X R11, R11, UR5, RZ, P1, !PT ;  /* 0x000000050b0b7c10 */ /* 0x000fc60008ffe4ff */
[----:B-----5:R0:W-:Y:S01]  /*06c0*/  STS [R8], R12 ;  /* 0x0000000c08007388 */ /* 0x0201e20000000800 */
[----:B------:R-:W-:Y:S02]  /*06d0*/  @P0 CS2R R16, SRZ ;  /* 0x0000000000100805 */ /* 0x000fe4000001ff00 */
[----:B------:R-:W-:Y:S01]  /*06e0*/  @P0 CS2R R18, SRZ ;  /* 0x0000000000120805 */ /* 0x000fe2000001ff00 */
[----:B------:R0:W-:Y:S04]  /*06f0*/  STS [R8+0x4], R13 ;  /* 0x0000040d08007388 */ /* 0x0001e80000000800 */
[----:B------:R0:W-:Y:S04]  /*0700*/  STS [R8+0x8], R14 ;  /* 0x0000080e08007388 */ /* 0x0001e80000000800 */
[----:B------:R0:W-:Y:S01]  /*0710*/  STS [R8+0xc], R15 ;  /* 0x00000c0f08007388 */ /* 0x0001e20000000800 */
[----:B------:R-:W-:Y:S05]  /*0720*/  @P0 BRA `(.L_x_5) ;  /* 0x0000000000ac0947 */ /* 0x000fea0003800000 */
[----:B------:R-:W-:Y:S02]  /*0730*/  ISETP.GE.U32.AND P1, PT, R6, 0x8, PT ;  /* 0x000000080600780c */ /* 0x000fe40003f26070 */
[----:B------:R-:W-:Y:S02]  /*0740*/  LOP3.LUT P0, RZ, R10, 0xf, RZ, 0xc0, !PT ;  /* 0x0000000f0aff7812 */ /* 0x000fe4000780c0ff */
[----:B------:R-:W-:-:S04]  /*0750*/  ISETP.GE.U32.AND.EX P1, PT, R7, RZ, PT, P1 ;  /* 0x000000ff0700720c */ /* 0x000fc80003f26110 */
[----:B------:R-:W-:-:S13]  /*0760*/  PLOP3.LUT P0, PT, P1, P0, PT, 0x8a, 0x0 ;  /* 0x000000000000781c */ /* 0x000fda0000f01172 */
[----:B------:R-:W-:Y:S05]  /*0770*/  @P0 BRA `(.L_x_6) ;  /* 0x0000000000080947 */ /* 0x000fea0003800000 */
[----:B------:R1:W5:Y:S01]  /*0780*/  LDG.E.128 R16, desc[UR8][R10.64] ;  /* 0x000000080a107981 */ /* 0x000362000c1e1d00 */
[----:B------:R-:W-:Y:S05]  /*0790*/  BRA `(.L_x_5) ;  /* 0x0000000000907947 */ /* 0x000fea0003800000 */
.L_x_6:
[C---:B------:R-:W-:Y:S02]  /*07a0*/  ISETP.GT.U32.AND P0, PT, R6.reuse, 0x1, PT ;  /* 0x000000010600780c */ /* 0x040fe40003f04070 */
[C---:B------:R-:W-:Y:S02]  /*07b0*/  ISETP.GT.U32.AND P5, PT, R6.reuse, 0x2, PT ;  /* 0x000000020600780c */ /* 0x040fe40003fa4070 */
[----:B------:R-:W-:Y:S02]  /*07c0*/  ISETP.GT.U32.AND.EX P3, PT, R7, RZ, PT, P0 ;  /* 0x000000ff0700720c */ /* 0x000fe40003f64100 */
[C---:B------:R-:W-:Y:S02]  /*07d0*/  ISETP.GT.U32.AND P6, PT, R6.reuse, 0x3, PT ;  /* 0x000000030600780c */ /* 0x040fe40003fc4070 */
[C---:B------:R-:W-:Y:S02]  /*07e0*/  ISETP.GT.U32.AND P0, PT, R6.reuse, 0x4, PT ;  /* 0x000000040600780c */ /* 0x040fe40003f04070 */
[----:B------:R-:W-:-:S02]  /*07f0*/  ISETP.GT.U32.AND P1, PT, R6, 0x5, PT ;  /* 0x000000050600780c */ /* 0x000fc40003f24070 */
[C---:B------:R-:W-:Y:S02]  /*0800*/  ISETP.GT.U32.AND P2, PT, R6.reuse, 0x6, PT ;  /* 0x000000060600780c */ /* 0x040fe40003f44070 */
[----:B------:R-:W-:-:S03]  /*0810*/  ISETP.NE.U32.AND P4, PT, R6, RZ, PT ;  /* 0x000000ff0600720c */ /* 0x000fc60003f85070 */
[----:B------:R-:W-:-:S06]  /*0820*/  @!P3 PRMT R16, RZ, 0x7610, R16 ;  /* 0x00007610ff10b816 */ /* 0x000fcc0000000010 */
[----:B------:R-:W2:Y:S01]  /*0830*/  @P3 LDG.E.U16 R16, desc[UR8][R10.64+0x2] ;  /* 0x000002080a103981 */ /* 0x000ea2000c1e1500 */
[----:B------:R-:W-:Y:S02]  /*0840*/  ISETP.GT.U32.AND P3, PT, R6, 0x7, PT ;  /* 0x000000070600780c */ /* 0x000fe40003f64070 */
[C---:B------:R-:W-:Y:S02]  /*0850*/  ISETP.GT.U32.AND.EX P5, PT, R7.reuse, RZ, PT, P5 ;  /* 0x000000ff0700720c */ /* 0x040fe40003fa4150 */
[C---:B------:R-:W-:Y:S02]  /*0860*/  ISETP.GT.U32.AND.EX P6, PT, R7.reuse, RZ, PT, P6 ;  /* 0x000000ff0700720c */ /* 0x040fe40003fc4160 */
[C---:B------:R-:W-:Y:S02]  /*0870*/  ISETP.GT.U32.AND.EX P0, PT, R7.reuse, RZ, PT, P0 ;  /* 0x000000ff0700720c */ /* 0x040fe40003f04100 */
[C---:B------:R-:W-:Y:S02]  /*0880*/  ISETP.GT.U32.AND.EX P1, PT, R7.reuse, RZ, PT, P1 ;  /* 0x000000ff0700720c */ /* 0x040fe40003f24110 */
[----:B------:R-:W-:-:S02]  /*0890*/  ISETP.GT.U32.AND.EX P2, PT, R7, RZ, PT, P2 ;  /* 0x000000ff0700720c */ /* 0x000fc40003f44120 */
[C---:B------:R-:W-:Y:S02]  /*08a0*/  ISETP.GT.U32.AND.EX P3, PT, R7.reuse, RZ, PT, P3 ;  /* 0x000000ff0700720c */ /* 0x040fe40003f64130 */
[----:B------:R-:W-:Y:S02]  /*08b0*/  ISETP.NE.AND.EX P4, PT, R7, RZ, PT, P4 ;  /* 0x000000ff0700720c */ /* 0x000fe40003f85340 */
[----:B------:R-:W-:Y:S02]  /*08c0*/  @!P5 PRMT R17, RZ, 0x7610, R17 ;  /* 0x00007610ff11d816 */ /* 0x000fe40000000011 */
[----:B0-----:R-:W-:Y:S02]  /*08d0*/  @!P6 PRMT R12, RZ, 0x7610, R12 ;  /* 0x00007610ff0ce816 */ /* 0x001fe4000000000c */
[----:B------:R-:W-:Y:S02]  /*08e0*/  @!P0 PRMT R18, RZ, 0x7610, R18 ;  /* 0x00007610ff128816 */ /* 0x000fe40000000012 */
[----:B------:R-:W-:Y:S01]  /*08f0*/  @!P1 PRMT R13, RZ, 0x7610, R13 ;  /* 0x00007610ff0d9816 */ /* 0x000fe2000000000d */
[----:B------:R-:W3:Y:S01]  /*0900*/  @P5 LDG.E.U16 R17, desc[UR8][R10.64+0x4] ;  /* 0x000004080a115981 */ /* 0x000ee2000c1e1500 */
[----:B------:R-:W-:-:S02]  /*0910*/  @!P2 PRMT R19, RZ, 0x7610, R19 ;  /* 0x00007610ff13a816 */ /* 0x000fc40000000013 */
[----:B------:R-:W-:Y:S01]  /*0920*/  @!P3 PRMT R14, RZ, 0x7610, R14 ;  /* 0x00007610ff0eb816 */ /* 0x000fe2000000000e */
[----:B------:R-:W2:Y:S04]  /*0930*/  @P4 LDG.E.U16 R9, desc[UR8][R10.64] ;  /* 0x000000080a094981 */ /* 0x000ea8000c1e1500 */
        /* <DEDUP_REMOVED lines=10> */
.L_x_5:
[----:B------:R-:W-:Y:S05]  /*09e0*/  BSYNC B0 ;  /* 0x0000000000007941 */ /* 0x000fea0003800000 */
.L_x_4:
[----:B------:R-:W-:Y:S01]  /*09f0*/  IADD3 R9, P1, R4, 0x20, RZ ;  /* 0x0000002004097810 */ /* 0x000fe20007f3e0ff */
[----:B-----5:R2:W-:Y:S01]  /*0a00*/  STS [R8+0x1040], R16 ;  /* 0x0010401008007388 */ /* 0x0205e20000000800 */
[----:B------:R-:W-:Y:S02]  /*0a10*/  BSSY B0, `(.L_x_7) ;  /* 0x0000037000007945 */ /* 0x000fe40003800000 */
[----:B------:R-:W-:Y:S01]  /*0a20*/  ISETP.GE.U32.AND P0, PT, R9, UR14, PT ;  /* 0x0000000e09007c0c */ /* 0x000fe2000bf06070 */
[----:B------:R-:W-:Y:S01]  /*0a30*/  IMAD.X R9, RZ, RZ, R5, P1 ;  /* 0x000000ffff097224 */ /* 0x000fe200008e0605 */
[----:B------:R2:W-:Y:S01]  /*0a40*/  STS [R8+0x1044], R17 ;  /* 0x0010441108007388 */ /* 0x0005e20000000800 */
[----:B-1----:R-:W-:-:S03]  /*0a50*/  IADD3 R10, P1, R10, UR12, RZ ;  /* 0x0000000c0a0a7c10 */ /* 0x002fc6000ff3e0ff */
[----:B------:R2:W-:Y:S01]  /*0a60*/  STS [R8+0x1048], R18 ;  /* 0x0010481208007388 */ /* 0x0005e20000000800 */
[----:B------:R-:W-:Y:S02]  /*0a70*/  ISETP.GE.U32.AND.EX P0, PT, R9, UR15, PT, P0 ;  /* 0x0000000f09007c0c */ /* 0x000fe4000bf06100 */
[----:B------:R-:W-:Y:S01]  /*0a80*/  IADD3.X R11, R11, UR5, RZ, P1, !PT ;  /* 0x000000050b0b7c10 */ /* 0x000fe20008ffe4ff */
[----:B------:R2:W-:Y:S10]  /*0a90*/  STS [R8+0x104c], R19 ;  /* 0x00104c1308007388 */ /* 0x0005f40000000800 */
[----:B0-----:R-:W-:-:S02]  /*0aa0*/  @P0 CS2R R12, SRZ ;  /* 0x00000000000c0805 */ /* 0x001fc4000001ff00 */
[----:B------:R-:W-:Y:S01]  /*0ab0*/  @P0 CS2R R14, SRZ ;  /* 0x00000000000e0805 */ /* 0x000fe2000001ff00 */
[----:B--2---:R-:W-:Y:S06]  /*0ac0*/  @P0 BRA `(.L_x_8) ;  /* 0x0000000000ac0947 */ /* 0x004fec0003800000 */
[----:B------:R-:W-:Y:S02]  /*0ad0*/  ISETP.GE.U32.AND P1, PT, R6, 0x8, PT ;  /* 0x000000080600780c */ /* 0x000fe40003f26070 */
[----:B------:R-:W-:Y:S02]  /*0ae0*/  LOP3.LUT P0, RZ, R10, 0xf, RZ, 0xc0, !PT ;  /* 0x0000000f0aff7812 */ /* 0x000fe4000780c0ff */
[----:B------:R-:W-:-:S04]  /*0af0*/  ISETP.GE.U32.AND.EX P1, PT, R7, RZ, PT, P1 ;  /* 0x000000ff0700720c */ /* 0x000fc80003f26110 */
[----:B------:R-:W-:-:S13]  /*0b00*/  PLOP3.LUT P0, PT, P1, P0, PT, 0x8a, 0x0 ;  /* 0x000000000000781c */ /* 0x000fda0000f01172 */
[----:B------:R-:W-:Y:S05]  /*0b10*/  @P0 BRA `(.L_x_9) ;  /* 0x0000000000080947 */ /* 0x000fea0003800000 */
[----:B------:R0:W5:Y:S01]  /*0b20*/  LDG.E.128 R12, desc[UR8][R10.64] ;  /* 0x000000080a0c7981 */ /* 0x000162000c1e1d00 */
[----:B------:R-:W-:Y:S05]  /*0b30*/  BRA `(.L_x_8) ;  /* 0x0000000000907947 */ /* 0x000fea0003800000 */
.L_x_9:
        /* <DEDUP_REMOVED lines=8> */
[----:B------:R-:W-:Y:S02]  /*0bc0*/  @!P3 PRMT R12, RZ, 0x7610, R12 ;  /* 0x00007610ff0cb816 */ /* 0x000fe4000000000c */
[----:B------:R-:W-:-:S04]  /*0bd0*/  ISETP.GT.U32.AND.EX P5, PT, R7, RZ, PT, P5 ;  /* 0x000000ff0700720c */ /* 0x000fc80003fa4150 */
[----:B------:R-:W2:Y:S01]  /*0be0*/  @P3 LDG.E.U16 R12, desc[UR8][R10.64+0x2] ;  /* 0x000002080a0c3981 */ /* 0x000ea2000c1e1500 */
[----:B------:R-:W-:Y:S02]  /*0bf0*/  ISETP.GT.U32.AND P3, PT, R6, 0x7, PT ;  /* 0x000000070600780c */ /* 0x000fe40003f64070 */
[C---:B------:R-:W-:Y:S02]  /*0c00*/  ISETP.GT.U32.AND.EX P6, PT, R7.reuse, RZ, PT, P6 ;  /* 0x000000ff0700720c */ /* 0x040fe40003fc4160 */
[C---:B------:R-:W-:Y:S02]  /*0c10*/  ISETP.GT.U32.AND.EX P0, PT, R7.reuse, RZ, PT, P0 ;  /* 0x000000ff0700720c */ /* 0x040fe40003f04100 */
[C---:B------:R-:W-:Y:S02]  /*0c20*/  ISETP.GT.U32.AND.EX P1, PT, R7.reuse, RZ, PT, P1 ;  /* 0x000000ff0700720c */ /* 0x040fe40003f24110 */
[C---:B------:R-:W-:Y:S02]  /*0c30*/  ISETP.GT.U32.AND.EX P2, PT, R7.reuse, RZ, PT, P2 ;  /* 0x000000ff0700720c */ /* 0x040fe40003f44120 */
[----:B------:R-:W-:-:S02]  /*0c40*/  ISETP.GT.U32.AND.EX P3, PT, R7, RZ, PT, P3 ;  /* 0x000000ff0700720c */ /* 0x000fc40003f64130 */
[----:B------:R-:W-:Y:S02]  /*0c50*/  ISETP.NE.AND.EX P4, PT, R7, RZ, PT, P4 ;  /* 0x000000ff0700720c */ /* 0x000fe40003f85340 */
[----:B------:R-:W-:Y:S02]  /*0c60*/  @!P5 PRMT R13, RZ, 0x7610, R13 ;  /* 0x00007610ff0dd816 */ /* 0x000fe4000000000d */
[----:B------:R-:W-:Y:S02]  /*0c70*/  @!P6 PRMT R14, RZ, 0x7610, R14 ;  /* 0x00007610ff0ee816 */ /* 0x000fe4000000000e */
        /* <DEDUP_REMOVED lines=11> */
[----:B------:R-:W-:-:S02]  /*0d30*/  @!P4 PRMT R9, RZ, 0x7610, R9 ;  /* 0x00007610ff09c816 */ /* 0x000fc40000000009 */
[----:B---3--:R-:W-:Y:S02]  /*0d40*/  PRMT R13, R13, 0x5410, R14 ;  /* 0x000054100d0d7816 */ /* 0x008fe4000000000e */
[----:B--2---:R-:W-:Y:S02]  /*0d50*/  PRMT R12, R9, 0x5410, R12 ;  /* 0x00005410090c7816 */ /* 0x004fe4000000000c */
[----:B----4-:R-:W-:Y:S02]  /*0d60*/  PRMT R14, R15, 0x5410, R16 ;  /* 0x000054100f0e7816 */ /* 0x010fe40000000010 */
[----:B-----5:R-:W-:-:S07]  /*0d70*/  PRMT R15, R17, 0x5410, R18 ;  /* 0x00005410110f7816 */ /* 0x020fce0000000012 */
.L_x_8:
[----:B------:R-:W-:Y:S05]  /*0d80*/  BSYNC B0 ;  /* 0x0000000000007941 */ /* 0x000fea0003800000 */
.L_x_7:
[----:B------:R-:W-:Y:S01]  /*0d90*/  IADD3 R9, P1, R4, 0x30, RZ ;  /* 0x0000003004097810 */ /* 0x000fe20007f3e0ff */
[----:B-----5:R1:W-:Y:S01]  /*0da0*/  STS [R8+0x2080], R12 ;  /* 0x0020800c08007388 */ /* 0x0203e20000000800 */
[----:B------:R-:W-:Y:S02]  /*0db0*/  BSSY B0, `(.L_x_10) ;  /* 0x0000037000007945 */ /* 0x000fe40003800000 */
[----:B------:R-:W-:Y:S01]  /*0dc0*/  ISETP.GE.U32.AND P0, PT, R9, UR14, PT ;  /* 0x0000000e09007c0c */ /* 0x000fe2000bf06070 */
[----:B------:R-:W-:Y:S01]  /*0dd0*/  IMAD.X R9, RZ, RZ, R5, P1 ;  /* 0x000000ffff097224 */ /* 0x000fe200008e0605 */
[----:B------:R1:W-:Y:S01]  /*0de0*/  STS [R8+0x2084], R13 ;  /* 0x0020840d08007388 */ /* 0x0003e20000000800 */
[----:B0-----:R-:W-:-:S03]  /*0df0*/  IADD3 R10, P1, R10, UR12, RZ ;  /* 0x0000000c0a0a7c10 */ /* 0x001fc6000ff3e0ff */
[----:B------:R1:W-:Y:S01]  /*0e00*/  STS [R8+0x2088], R14 ;  /* 0x0020880e08007388 */ /* 0x0003e20000000800 */
[----:B------:R-:W-:Y:S02]  /*0e10*/  ISETP.GE.U32.AND.EX P0, PT, R9, UR15, PT, P0 ;  /* 0x0000000f09007c0c */ /* 0x000fe4000bf06100 */
[----:B------:R-:W-:Y:S01]  /*0e20*/  IADD3.X R11, R11, UR5, RZ, P1, !PT ;  /* 0x000000050b0b7c10 */ /* 0x000fe20008ffe4ff */
[----:B------:R1:W-:Y:S10]  /*0e30*/  STS [R8+0x208c], R15 ;  /* 0x00208c0f08007388 */ /* 0x0003f40000000800 */
[----:B------:R-:W-:-:S02]  /*0e40*/  @P0 CS2R R16, SRZ ;  /* 0x0000000000100805 */ /* 0x000fc4000001ff00 */
[----:B------:R-:W-:Y:S01]  /*0e50*/  @P0 CS2R R18, SRZ ;  /* 0x0000000000120805 */ /* 0x000fe2000001ff00 */
[----:B-1----:R-:W-:Y:S06]  /*0e60*/  @P0 BRA `(.L_x_11) ;  /* 0x0000000000ac0947 */ /* 0x002fec0003800000 */
[----:B------:R-:W-:Y:S02]  /*0e70*/  ISETP.GE.U32.AND P1, PT, R6, 0x8, PT ;  /* 0x000000080600780c */ /* 0x000fe40003f26070 */
[----:B------:R-:W-:Y:S02]  /*0e80*/  LOP3.LUT P0, RZ, R10, 0xf, RZ, 0xc0, !PT ;  /* 0x0000000f0aff7812 */ /* 0x000fe4000780c0ff */
[----:B------:R-:W-:-:S04]  /*0e90*/  ISETP.GE.U32.AND.EX P1, PT, R7, RZ, PT, P1 ;  /* 0x000000ff0700720c */ /* 0x000fc80003f26110 */
[----:B------:R-:W-:-:S13]  /*0ea0*/  PLOP3.LUT P0, PT, P1, P0, PT, 0x8a, 0x0 ;  /* 0x000000000000781c */ /* 0x000fda0000f01172 */
[----:B------:R-:W-:Y:S05]  /*0eb0*/  @P0 BRA `(.L_x_12) ;  /* 0x0000000000080947 */ /* 0x000fea0003800000 */
[----:B------:R0:W5:Y:S01]  /*0ec0*/  LDG.E.128 R16, desc[UR8][R10.64] ;  /* 0x000000080a107981 */ /* 0x000162000c1e1d00 */
[----:B------:R-:W-:Y:S05]  /*0ed0*/  BRA `(.L_x_11) ;  /* 0x0000000000907947 */ /* 0x000fea0003800000 */
.L_x_12:
        /* <DEDUP_REMOVED lines=36> */
.L_x_11:
[----:B------:R-:W-:Y:S05]  /*1120*/  BSYNC B0 ;  /* 0x0000000000007941 */ /* 0x000fea0003800000 */
.L_x_10:
        /* <DEDUP_REMOVED lines=21> */
.L_x_15:
        /* <DEDUP_REMOVED lines=36> */
.L_x_14:
[----:B------:R-:W-:Y:S05]  /*14c0*/  BSYNC B0 ;  /* 0x0000000000007941 */ /* 0x000fea0003800000 */
.L_x_13:
        /* <DEDUP_REMOVED lines=21> */
.L_x_18:
        /* <DEDUP_REMOVED lines=36> */
.L_x_17:
[----:B------:R-:W-:Y:S05]  /*1860*/  BSYNC B0 ;  /* 0x0000000000007941 */ /* 0x000fea0003800000 */
.L_x_16:
        /* <DEDUP_REMOVED lines=21> */
.L_x_21:
        /* <DEDUP_REMOVED lines=36> */
.L_x_20:
[----:B------:R-:W-:Y:S05]  /*1c00*/  BSYNC B0 ;  /* 0x0000000000007941 */ /* 0x000fea0003800000 */
.L_x_19:
[----:B------:R-:W-:Y:S01]  /*1c10*/  IADD3 R9, P0, R4, 0x70, RZ ;  /* 0x0000007004097810 */ /* 0x000fe20007f1e0ff */
[----:B-----5:R1:W-:Y:S01]  /*1c20*/  STS [R8+0x6180], R12 ;  /* 0x0061800c08007388 */ /* 0x0203e20000000800 */
[----:B------:R-:W-:Y:S03]  /*1c30*/  BSSY B0, `(.L_x_22) ;  /* 0x0000037000007945 */ /* 0x000fe60003800000 */
[----:B------:R-:W-:Y:S01]  /*1c40*/  IMAD.X R4, RZ, RZ, R5, P0 ;  /* 0x000000ffff047224 */ /* 0x000fe200000e0605 */
[----:B------:R1:W-:Y:S01]  /*1c50*/  STS [R8+0x6184], R13 ;  /* 0x0061840d08007388 */ /* 0x0003e20000000800 */
[----:B------:R-:W-:-:S03]  /*1c60*/  ISETP.GE.U32.AND P0, PT, R9, UR14, PT ;  /* 0x0000000e09007c0c */ /* 0x000fc6000bf06070 */
[----:B------:R1:W-:Y:S01]  /*1c70*/  STS [R8+0x6188], R14 ;  /* 0x0061880e08007388 */ /* 0x0003e20000000800 */
[----:B------:R-:W-:Y:S02]  /*1c80*/  ISETP.GE.U32.AND.EX P0, PT, R4, UR15, PT, P0 ;  /* 0x0000000f04007c0c */ /* 0x000fe4000bf06100 */
[----:B------:R-:W-:Y:S01]  /*1c90*/  IADD3 R4, P1, R10, UR12, RZ ;  /* 0x0000000c0a047c10 */ /* 0x000fe2000ff3e0ff */
[----:B------:R1:W-:Y:S03]  /*1ca0*/  STS [R8+0x618c], R15 ;  /* 0x00618c0f08007388 */ /* 0x0003e60000000800 */
[----:B------:R-:W-:-:S07]  /*1cb0*/  IADD3.X R5, R11, UR5, RZ, P1, !PT ;  /* 0x000000050b057c10 */ /* 0x000fce0008ffe4ff */
[----:B------:R-:W-:Y:S02]  /*1cc0*/  @P0 CS2R R16, SRZ ;  /* 0x0000000000100805 */ /* 0x000fe4000001ff00 */
        /* <DEDUP_REMOVED lines=9> */
.L_x_24:
        /* <DEDUP_REMOVED lines=36> */
.L_x_23:
[----:B------:R-:W-:Y:S05]  /*1fa0*/  BSYNC B0 ;  /* 0x0000000000007941 */ /* 0x000fea0003800000 */
.L_x_22:
[----:B------:R-:W-:Y:S01]  /*1fb0*/  ULDC UR5, c[0x0][0x26c] ;  /* 0x00009b0000057ab9 */ /* 0x000fe20000000800 */
[----:B-----5:R2:W-:Y:S01]  /*1fc0*/  STS [R8+0x71c0], R16 ;  /* 0x0071c01008007388 */ /* 0x0205e20000000800 */
[----:B------:R-:W-:Y:S01]  /*1fd0*/  ISETP.NE.AND P0, PT, RZ, UR5, PT ;  /* 0x00000005ff007c0c */ /* 0x000fe2000bf05270 */
[----:B------:R-:W-:Y:S02]  /*1fe0*/  IMAD.MOV.U32 R61, RZ, RZ, 0x43e00000 ;  /* 0x43e00000ff3d7424 */ /* 0x000fe400078e00ff */
[----:B------:R2:W-:Y:S04]  /*1ff0*/  STS [R8+0x71c4], R17 ;  /* 0x0071c41108007388 */ /* 0x0005e80000000800 */
[----:B------:R2:W-:Y:S04]  /*2000*/  STS [R8+0x71c8], R18 ;  /* 0x0071c81208007388 */ /* 0x0005e80000000800 */
[----:B------:R2:W-:Y:S01]  /*2010*/  STS [R8+0x71cc], R19 ;  /* 0x0071cc1308007388 */ /* 0x0005e20000000800 */
[----:B------:R-:W-:Y:S06]  /*2020*/  BAR.SYNC.DEFER_BLOCKING 0x0 ;  /* 0x0000000000007b1d */ /* 0x000fec0000010000 */
[----:B------:R-:W-:Y:S05]  /*2030*/  @!P0 BRA `(.L_x_25) ;  /* 0x0000008000908947 */ /* 0x000fea0003800000 */
[----:B------:R-:W-:Y:S01]  /*2040*/  ULDC.64 UR6, c[0x0][0x248] ;  /* 0x0000920000067ab9 */ /* 0x000fe20000000a00 */
[----:B------:R-:W-:Y:S01]  /*2050*/  SHF.R.U32.HI R32, RZ, 0x3, R2 ;  /* 0x00000003ff207819 */ /* 0x000fe20000011602 */
[C---:B-1----:R-:W-:Y:S01]  /*2060*/  IMAD.WIDE.U32 R4, R0.reuse, UR6, RZ ;  /* 0x0000000600047c25 */ /* 0x042fe2000f8e00ff */
[----:B------:R-:W-:Y:S01]  /*2070*/  LOP3.LUT R3, R3, 0x38, RZ, 0xc0, !PT ;  /* 0x0000003803037812 */ /* 0x000fe200078ec0ff */
[----:B------:R-:W-:Y:S01]  /*2080*/  ULDC.64 UR14, c[0x0][0x228] ;  /* 0x00008a00000e7ab9 */ /* 0x000fe20000000a00 */
[----:B------:R-:W-:Y:S01]  /*2090*/  ULDC.64 UR12, c[0x0][0x218] ;  /* 0x00008600000c7ab9 */ /* 0x000fe20000000a00 */
[----:B0-----:R-:W-:Y:S01]  /*20a0*/  IMAD R11, R0, UR7, R5 ;  /* 0x00000007000b7c24 */ /* 0x001fe2000f8e0205 */
[----:B------:R-:W-:Y:S01]  /*20b0*/  ULDC.64 UR6, c[0x0][0x250] ;  /* 0x0000940000067ab9 */ /* 0x000fe20000000a00 */
[----:B------:R-:W-:Y:S01]  /*20c0*/  IMAD.MOV.U32 R10, RZ, RZ, R4 ;  /* 0x000000ffff0a7224 */ /* 0x000fe200078e0004 */
[----:B------:R-:W-:Y:S01]  /*20d0*/  ULDC.U8 UR5, c[0x0][0x274] ;  /* 0x00009d0000057ab9 */ /* 0x000fe20000000000 */
[----:B------:R-:W-:Y:S01]  /*20e0*/  VIADD R4, R32, 0x20 ;  /* 0x0000002020047836 */ /* 0x000fe20000000000 */
[----:B------:R-:W-:Y:S01]  /*20f0*/  UPRMT UR5, UR5, 0x8880, URZ ;  /* 0x0000888005057896 */ /* 0x000fe2000800003f */
[----:B------:R-:W-:Y:S01]  /*2100*/  IMAD.MOV.U32 R5, RZ, RZ, RZ ;  /* 0x000000ffff057224 */ /* 0x000fe200078e00ff */
[----:B------:R-:W-:Y:S01]  /*2110*/  LOP3.LUT R25, R2, 0x18, RZ, 0xc0, !PT ;  /* 0x0000001802197812 */ /* 0x000fe200078ec0ff */
[----:B------:R-:W-:Y:S01]  /*2120*/  IMAD.MOV.U32 R33, RZ, RZ, RZ ;  /* 0x000000ffff217224 */ /* 0x000fe200078e00ff */
[----:B------:R-:W-:Y:S01]  /*2130*/  BSSY B0, `(.L_x_25) ;  /* 0x0000814000007945 */ /* 0x000fe20003800000 */
[----:B------:R-:W-:Y:S01]  /*2140*/  IMAD R3, R32, 0x41, R3 ;  /* 0x0000004120037824 */ /* 0x000fe200078e0203 */
[----:B------:R-:W-:Y:S01]  /*2150*/  LOP3.LUT R38, R2, 0x7, RZ, 0xc0, !PT ;  /* 0x0000000702267812 */ /* 0x000fe200078ec0ff */
[----:B------:R-:W-:-:S02]  /*2160*/  VIADD R6, R32, 0x40 ;  /* 0x0000004020067836 */ /* 0x000fc40000000000 */
[----:B------:R-:W-:Y:S01]  /*2170*/  IMAD.MOV.U32 R7, RZ, RZ, RZ ;  /* 0x000000ffff077224 */ /* 0x000fe200078e00ff */
[----:B------:R-:W-:Y:S01]  /*2180*/  LEA R20, R3, UR4, 0x2 ;  /* 0x0000000403147c11 */ /* 0x000fe2000f8e10ff */
[----:B--2---:R-:W-:Y:S02]  /*2190*/  VIADD R8, R32, 0x60 ;  /* 0x0000006020087836 */ /* 0x004fe40000000000 */
[C---:B------:R-:W-:Y:S02]  /*21a0*/  IMAD.WIDE.U32 R4, R67.reuse, 0x80, R4 ;  /* 0x0000008043047825 */ /* 0x040fe400078e0004 */
[----:B------:R-:W0:Y:S02]  /*21b0*/  LDS R19, [R20] ;  /* 0x0000000014137984 */ /* 0x000e240000000800 */
[----:B------:R-:W-:Y:S02]  /*21c0*/  IMAD.MOV.U32 R9, RZ, RZ, RZ ;  /* 0x000000ffff097224 */ /* 0x000fe400078e00ff */
[C---:B------:R-:W-:Y:S01]  /*21d0*/  IMAD.WIDE.U32 R32, R67.reuse, 0x80, R32 ;  /* 0x0000008043207825 */ /* 0x040fe200078e0020 */
[----:B------:R1:W2:Y:S03]  /*21e0*/  LDS R18, [R20+0x4] ;  /* 0x0000040014127984 */ /* 0x0002a60000000800 */
[----:B------:R-:W-:Y:S01]  /*21f0*/  IMAD.WIDE.U32 R6, R67, 0x80, R6 ;  /* 0x0000008043067825 */ /* 0x000fe200078e0006 */
[----:B------:R1:W3:Y:S03]  /*2200*/  LDS R16, [R20+0xc] ;  /* 0x00000c0014107984 */ /* 0x0002e60000000800 */
[----:B------:R-:W-:-:S02]  /*2210*/  IMAD R5, R5, UR6, RZ ;  /* 0x0000000605057c24 */ /* 0x000fc4000f8e02ff */
[----:B------:R-:W-:-:S04]  /*2220*/  IMAD.WIDE.U32 R8, R67, 0x80, R8 ;  /* 0x0000008043087825 */ /* 0x000fc800078e0008 */
[----:B------:R-:W-:Y:S02]  /*2230*/  IMAD R3, R33, UR6, RZ ;  /* 0x0000000621037c24 */ /* 0x000fe4000f8e02ff */
[----:B------:R-:W-:Y:S02]  /*2240*/  IMAD R7, R7, UR6, RZ ;  /* 0x0000000607077c24 */ /* 0x000fe4000f8e02ff */
[C---:B------:R-:W-:Y:S02]  /*2250*/  IMAD R17, R4.reuse, UR7, R5 ;  /* 0x0000000704117c24 */ /* 0x040fe4000f8e0205 */
[----:B------:R-:W-:-:S04]  /*2260*/  IMAD.WIDE.U32 R12, R4, UR6, R10 ;  /* 0x00000006040c7c25 */ /* 0x000fc8000f8e000a */
[----:B------:R-:W-:Y:S01]  /*2270*/  IMAD R9, R9, UR6, RZ ;  /* 0x0000000609097c24 */ /* 0x000fe2000f8e02ff */
[----:B------:R-:W-:Y:S01]  /*2280*/  LEA R28, P1, R12, UR14, 0x2 ;  /* 0x0000000e0c1c7c11 */ /* 0x000fe2000f8210ff */
[C---:B------:R-:W-:Y:S02]  /*2290*/  IMAD R3, R32.reuse, UR7, R3 ;  /* 0x0000000720037c24 */ /* 0x040fe4000f8e0203 */
[----:B------:R-:W-:-:S04]  /*22a0*/  IMAD.WIDE.U32 R4, R32, UR6, R10 ;  /* 0x0000000620047c25 */ /* 0x000fc8000f8e000a */
[----:B------:R-:W-:Y:S01]  /*22b0*/  IMAD R21, R6, UR7, R7 ;  /* 0x0000000706157c24 */ /* 0x000fe2000f8e0207 */
[----:B------:R-:W-:Y:S01]  /*22c0*/  LEA R34, P0, R4, UR14, 0x2 ;  /* 0x0000000e04227c11 */ /* 0x000fe2000f8010ff */
[----:B------:R-:W-:-:S04]  /*22d0*/  IMAD.WIDE.U32 R6, R6, UR6, R10 ;  /* 0x0000000606067c25 */ /* 0x000fc8000f8e000a */
[----:B------:R-:W-:Y:S01]  /*22e0*/  IMAD R23, R8, UR7, R9 ;  /* 0x0000000708177c24 */ /* 0x000fe2000f8e0209 */
[----:B------:R-:W-:Y:S01]  /*22f0*/  USHF.L.U64.HI UR7, UR10, 0x5, UR11 ;  /* 0x000000050a077899 */ /* 0x000fe2000801020b */
[----:B------:R-:W-:Y:S02]  /*2300*/  IMAD.IADD R9, R5, 0x1, R3 ;  /* 0x0000000105097824 */ /* 0x000fe400078e0203 */
[----:B------:R-:W-:Y:S02]  /*2310*/  IMAD.SHL.U32 R0, R2, 0x10, RZ ;  /* 0x0000001002007824 */ /* 0x000fe400078e00ff */
[----:B------:R-:W-:Y:S01]  /*2320*/  IMAD.WIDE.U32 R14, R8, UR6, R10 ;  /* 0x00000006080e7c25 */ /* 0x000fe2000f8e000a */
[----:B------:R-:W-:Y:S01]  /*2330*/  LEA R10, P2, R6, UR14, 0x2 ;  /* 0x0000000e060a7c11 */ /* 0x000fe2000f8410ff */
[----:B------:R-:W-:Y:S01]  /*2340*/  USHF.L.U32 UR6, UR10, 0x5, URZ ;  /* 0x000000050a067899 */ /* 0x000fe2000800063f */
[----:B------:R-:W-:Y:S01]  /*2350*/  LEA.HI.X R35, R4, UR15, R9, 0x2, P0 ;  /* 0x0000000f04237c11 */ /* 0x000fe200080f1409 */
[----:B------:R-:W-:Y:S01]  /*2360*/  IMAD.IADD R3, R7, 0x1, R21 ;  /* 0x0000000107037824 */ /* 0x000fe200078e0215 */
[----:B------:R-:W-:Y:S01]  /*2370*/  LOP3.LUT R9, R0, 0x70, RZ, 0xc0, !PT ;  /* 0x0000007000097812 */ /* 0x000fe200078ec0ff */
[----:B------:R-:W-:Y:S01]  /*2380*/  IMAD.IADD R5, R13, 0x1, R17 ;  /* 0x000000010d057824 */ /* 0x000fe200078e0211 */
[----:B0-----:R-:W-:Y:S01]  /*2390*/  PRMT R21, R19, 0x7632, R21 ;  /* 0x0000763213157816 */ /* 0x001fe20000000015 */
[----:B------:R1:W0:Y:S01]  /*23a0*/  LDS R17, [R20+0x8] ;  /* 0x0000080014117984 */ /* 0x0002220000000800 */
[----:B------:R-:W-:Y:S01]  /*23b0*/  LEA.HI.X R11, R6, UR15, R3, 0x2, P2 ;  /* 0x0000000f060b7c11 */ /* 0x000fe200090f1403 */
[----:B------:R-:W-:Y:S01]  /*23c0*/  IMAD.IADD R3, R15, 0x1, R23 ;  /* 0x000000010f037824 */ /* 0x000fe200078e0217 */
[----:B------:R-:W-:Y:S01]  /*23d0*/  LEA.HI.X R29, R12, UR15, R5, 0x2, P1 ;  /* 0x0000000f0c1d7c11 */ /* 0x000fe200088f1405 */
[----:B------:R1:W4:Y:S01]  /*23e0*/  LDS R15, [R20+0x10] ;  /* 0x00001000140f7984 */ /* 0x0003220000000800 */
[----:B------:R-:W-:Y:S01]  /*23f0*/  IADD3 R8, P0, R36, R9, RZ ;  /* 0x0000000924087210 */ /* 0x000fe20007f1e0ff */
[----:B------:R-:W-:Y:S01]  /*2400*/  IMAD.MOV.U32 R24, RZ, RZ, 0xff ;  /* 0x000000ffff187424 */ /* 0x000fe200078e00ff */
[C---:B------:R-:W-:Y:S01]  /*2410*/  LEA R6, P1, R14.reuse, UR14, 0x2 ;  /* 0x0000000e0e067c11 */ /* 0x040fe2000f8210ff */
[----:B------:R1:W0:Y:S01]  /*2420*/  LDS R13, [R20+0x18] ;  /* 0x00001800140d7984 */ /* 0x0002220000000800 */
[----:B------:R-:W-:Y:S01]  /*2430*/  ISETP.NE.AND P2, PT, RZ, UR5, PT ;  /* 0x00000005ff007c0c */ /* 0x000fe2000bf45270 */
[----:B------:R-:W-:Y:S01]  /*2440*/  IMAD.X R9, RZ, RZ, R37, P0 ;  /* 0x000000ffff097224 */ /* 0x000fe200000e0625 */
[----:B------:R-:W-:Y:S01]  /*2450*/  LEA.HI.X R7, R14, UR15, R3, 0x2, P1 ;  /* 0x0000000f0e077c11 */ /* 0x000fe200088f1403 */
[----:B------:R1:W0:Y:S01]  /*2460*/  LDS R12, [R20+0x1c] ;  /* 0x00001c00140c7984 */ /* 0x0002220000000800 */
[----:B------:R-:W-:Y:S01]  /*2470*/  IMAD R3, R33, UR10, RZ ;  /* 0x0000000a21037c24 */ /* 0x000fe2000f8e02ff */
[----:B------:R-:W-:Y:S01]  /*2480*/  IADD3 R22, P1, -R8, UR10, RZ ;  /* 0x0000000a08167c10 */ /* 0x000fe2000ff3e1ff */
[----:B------:R-:W-:Y:S01]  /*2490*/  IMAD.WIDE.U32 R4, R32, UR10, R8 ;  /* 0x0000000a20047c25 */ /* 0x000fe2000f8e0008 */
[----:B------:R1:W0:Y:S01]  /*24a0*/  LDS R14, [R20+0x14] ;  /* 0x00001400140e7984 */ /* 0x0002220000000800 */
[----:B------:R-:W-:-:S02]  /*24b0*/  SHF.L.U32 R24, R24, R25, RZ ;  /* 0x0000001918187219 */ /* 0x000fc400000006ff */
[----:B------:R-:W-:Y:S01]  /*24c0*/  IMAD R3, R32, UR11, R3 ;  /* 0x0000000b20037c24 */ /* 0x000fe2000f8e0203 */
[----:B------:R-:W-:Y:S01]  /*24d0*/  IADD3 R30, P0, R4, UR12, RZ ;  /* 0x0000000c041e7c10 */ /* 0x000fe2000ff1e0ff */
[----:B------:R-:W-:-:S03]  /*24e0*/  IMAD.U32 R0, R19, 0x10000, RZ ;  /* 0x0001000013007824 */ /* 0x000fc600078e00ff */
[----:B------:R-:W-:Y:S02]  /*24f0*/  IADD3.X R31, R5, UR13, R3, P0, !PT ;  /* 0x0000000d051f7c10 */ /* 0x000fe400087fe403 */
[----:B------:R-:W-:Y:S02]  /*2500*/  ISETP.GE.U32.AND P0, PT, R8, UR10, PT ;  /* 0x0000000a08007c0c */ /* 0x000fe4000bf06070 */
[----:B------:R-:W-:Y:S02]  /*2510*/  IADD3 R26, P3, R30, UR6, RZ ;  /* 0x000000061e1a7c10 */ /* 0x000fe4000ff7e0ff */
[C---:B------:R-:W-:Y:S02]  /*2520*/  ISETP.GE.U32.AND.EX P0, PT, R9.reuse, UR11, PT, P0 ;  /* 0x0000000b09007c0c */ /* 0x040fe4000bf06100 */
[----:B------:R-:W-:Y:S02]  /*2530*/  IADD3.X R9, ~R9, UR11, RZ, P1, !PT ;  /* 0x0000000b09097c10 */ /* 0x000fe40008ffe5ff */
[----:B------:R-:W-:-:S02]  /*2540*/  ISETP.LT.U32.AND P1, PT, R22, 0x10, PT ;  /* 0x000000101600780c */ /* 0x000fc40003f21070 */
[----:B------:R-:W-:Y:S02]  /*2550*/  IADD3.X R27, R31, UR7, RZ, P3, !PT ;  /* 0x000000071f1b7c10 */ /* 0x000fe40009ffe4ff */
[C---:B------:R-:W-:Y:S02]  /*2560*/  ISETP.LT.U32.AND.EX P1, PT, R9.reuse, RZ, PT, P1 ;  /* 0x000000ff0900720c */ /* 0x040fe40003f21110 */
[----:B------:R-:W-:Y:S02]  /*2570*/  IADD3 R8, P3, R26, UR6, RZ ;  /* 0x000000061a087c10 */ /* 0x000fe4000ff7e0ff */
[----:B------:R-:W-:Y:S02]  /*2580*/  SEL R22, R22, 0x10, P1 ;  /* 0x0000001016167807 */ /* 0x000fe40000800000 */
[----:B------:R-:W-:Y:S02]  /*2590*/  SEL R23, R9, RZ, P1 ;  /* 0x000000ff09177207 */ /* 0x000fe40000800000 */
[----:B------:R-:W-:-:S02]  /*25a0*/  IADD3.X R9, R27, UR7, RZ, P3, !PT ;  /* 0x000000071b097c10 */ /* 0x000fc40009ffe4ff */
[----:B------:R-:W-:Y:S02]  /*25b0*/  IADD3 R4, P1, R8, UR6, RZ ;  /* 0x0000000608047c10 */ /* 0x000fe4000ff3e0ff */
[----:B------:R-:W-:Y:S02]  /*25c0*/  FMNMX R0, RZ, |R0|, !PT ;  /* 0x40000000ff007209 */ /* 0x000fe40007800000 */
[----:B------:R-:W-:Y:S02]  /*25d0*/  IADD3.X R5, R9, UR7, RZ, P1, !PT ;  /* 0x0000000709057c10 */ /* 0x000fe40008ffe4ff */
[----:B------:R-:W-:Y:S02]  /*25e0*/  SEL R22, R22, RZ, !P0 ;  /* 0x000000ff16167207 */ /* 0x000fe40004000000 */
[----:B------:R-:W-:Y:S01]  /*25f0*/  SEL R23, R23, RZ, !P0 ;  /* 0x000000ff17177207 */ /* 0x000fe20004000000 */
[----:B01234-:R-:W-:Y:S06]  /*2600*/  @!P2 BRA `(.L_x_26) ;  /* 0x0000003c0098a947 */ /* 0x01ffec0003800000 */
[----:B------:R-:W-:Y:S01]  /*2610*/  IMAD.U32 R3, R21, 0x10000, RZ ;  /* 0x0001000015037824 */ /* 0x000fe200078e00ff */
[C---:B------:R-:W-:Y:S01]  /*2620*/  PRMT R39, R18.reuse, 0x7632, R39 ;  /* 0x0000763212277816 */ /* 0x040fe20000000027 */
[----:B------:R-:W-:Y:S01]  /*2630*/  IMAD.U32 R40, R18, 0x10000, RZ ;  /* 0x0001000012287824 */ /* 0x000fe200078e00ff */
[----:B------:R-:W0:Y:S01]  /*2640*/  REDUX.OR UR5, R24 ;  /* 0x00000000180573c4 */ /* 0x000e220000004000 */
[----:B------:R-:W-:Y:S01]  /*2650*/  IMAD.U32 R41, R17, 0x10000, RZ ;  /* 0x0001000011297824 */ /* 0x000fe200078e00ff */
[----:B------:R-:W-:Y:S01]  /*2660*/  FMNMX R3, R0, |R3|, !PT ;  /* 0x4000000300037209 */ /* 0x000fe20007800000 */
[----:B------:R-:W-:Y:S01]  /*2670*/  IMAD.U32 R0, R39, 0x10000, RZ ;  /* 0x0001000027007824 */ /* 0x000fe200078e00ff */
[----:B------:R-:W-:Y:S01]  /*2680*/  PRMT R39, R17, 0x7632, R39 ;  /* 0x0000763211277816 */ /* 0x000fe20000000027 */
[----:B------:R-:W-:Y:S01]  /*2690*/  VOTEU.ANY UR7, UPT, PT ;  /* 0x0000000000077886 */ /* 0x000fe200038e0100 */
[----:B------:R-:W-:-:S03]  /*26a0*/  FMNMX R3, R3, |R40|, !PT ;  /* 0x4000002803037209 */ /* 0x000fc60007800000 */
[----:B------:R-:W-:Y:S01]  /*26b0*/  IMAD.U32 R39, R39, 0x10000, RZ ;  /* 0x0001000027277824 */ /* 0x000fe200078e00ff */
[----:B------:R-:W-:Y:S02]  /*26c0*/  FMNMX R0, R3, |R0|, !PT ;  /* 0x4000000003007209 */ /* 0x000fe40007800000 */
[----:B------:R-:W-:Y:S02]  /*26d0*/  PRMT R3, R16, 0x7632, R3 ;  /* 0x0000763210037816 */ /* 0x000fe40000000003 */
[----:B------:R-:W-:Y:S01]  /*26e0*/  FMNMX R0, R0, |R41|, !PT ;  /* 0x4000002900007209 */ /* 0x000fe20007800000 */
[----:B------:R-:W-:Y:S02]  /*26f0*/  IMAD.U32 R41, R16, 0x10000, RZ ;  /* 0x0001000010297824 */ /* 0x000fe400078e00ff */
[----:B------:R-:W-:Y:S01]  /*2700*/  IMAD.U32 R3, R3, 0x10000, RZ ;  /* 0x0001000003037824 */ /* 0x000fe200078e00ff */
[----:B------:R-:W-:Y:S02]  /*2710*/  FMNMX R0, R0, |R39|, !PT ;  /* 0x4000002700007209 */ /* 0x000fe40007800000 */
[----:B------:R-:W-:-:S02]  /*2720*/  PRMT R39, R15, 0x7632, R39 ;  /* 0x000076320f277816 */ /* 0x000fc40000000027 */
[----:B------:R-:W-:Y:S01]  /*2730*/  FMNMX R0, R0, |R41|, !PT ;  /* 0x4000002900007209 */ /* 0x000fe20007800000 */
[----:B------:R-:W-:Y:S02]  /*2740*/  IMAD.U32 R41, R15, 0x10000, RZ ;  /* 0x000100000f297824 */ /* 0x000fe400078e00ff */
[----:B------:R-:W-:Y:S01]  /*2750*/  IMAD.U32 R39, R39, 0x10000, RZ ;  /* 0x0001000027277824 */ /* 0x000fe200078e00ff */
[----:B------:R-:W-:Y:S02]  /*2760*/  FMNMX R0, R0, |R3|, !PT ;  /* 0x4000000300007209 */ /* 0x000fe40007800000 */
[----:B------:R-:W-:Y:S02]  /*2770*/  PRMT R3, R14, 0x7632, R3 ;  /* 0x000076320e037816 */ /* 0x000fe40000000003 */
[----:B------:R-:W-:Y:S02]  /*2780*/  FMNMX R0, R0, |R41|, !PT ;  /* 0x4000002900007209 */ /* 0x000fe40007800000 */
[----:B------:R-:W1:Y:S01]  /*2790*/  MATCH.ANY R41, R24 ;  /* 0x00000000182973a1 */ /* 0x000e6200000e8000 */
[----:B------:R-:W-:Y:S01]  /*27a0*/  IMAD.U32 R3, R3, 0x10000, RZ ;  /* 0x0001000003037824 */ /* 0x000fe200078e00ff */
[----:B------:R-:W-:Y:S01]  /*27b0*/  FMNMX R0, R0, |R39|, !PT ;  /* 0x4000002700007209 */ /* 0x000fe20007800000 */
[----:B------:R-:W-:-:S05]  /*27c0*/  IMAD.U32 R39, R14, 0x10000, RZ ;  /* 0x000100000e277824 */ /* 0x000fca00078e00ff */
[----:B------:R-:W-:Y:S01]  /*27d0*/  FMNMX R0, R0, |R39|, !PT ;  /* 0x4000002700007209 */ /* 0x000fe20007800000 */
[----:B------:R-:W-:-:S03]  /*27e0*/  IMAD.U32 R39, R13, 0x10000, RZ ;  /* 0x000100000d277824 */ /* 0x000fc600078e00ff */
[----:B------:R-:W-:Y:S02]  /*27f0*/  FMNMX R0, R0, |R3|, !PT ;  /* 0x4000000300007209 */ /* 0x000fe40007800000 */
[----:B------:R-:W-:Y:S02]  /*2800*/  PRMT R3, R13, 0x7632, R3 ;  /* 0x000076320d037816 */ /* 0x000fe40000000003 */
[----:B------:R-:W-:Y:S01]  /*2810*/  FMNMX R0, R0, |R39|, !PT ;  /* 0x4000002700007209 */ /* 0x000fe20007800000 */
[----:B------:R-:W-:Y:S02]  /*2820*/  IMAD.U32 R39, R12, 0x10000, RZ ;  /* 0x000100000c277824 */ /* 0x000fe400078e00ff */
[----:B------:R-:W-:Y:S01]  /*2830*/  IMAD.U32 R3, R3, 0x10000, RZ ;  /* 0x0001000003037824 */ /* 0x000fe200078e00ff */
[----:B-1----:R-:W-:-:S04]  /*2840*/  LOP3.LUT P0, RZ, R24, UR7, R41, 0x40, !PT ;  /* 0x0000000718ff7c12 */ /* 0x002fc8000f804029 */
[----:B------:R-:W-:Y:S02]  /*2850*/  FMNMX R0, R0, |R3|, !PT ;  /* 0x4000000300007209 */ /* 0x000fe40007800000 */
[----:B------:R-:W-:Y:S02]  /*2860*/  PRMT R3, R12, 0x7632, R3 ;  /* 0x000076320c037816 */ /* 0x000fe40000000003 */
[----:B------:R-:W-:-:S03]  /*2870*/  FMNMX R0, R0, |R39|, !PT ;  /* 0x4000002700007209 */ /* 0x000fc60007800000 */
[----:B------:R-:W-:-:S05]  /*2880*/  IMAD.U32 R3, R3, 0x10000, RZ ;  /* 0x0001000003037824 */ /* 0x000fca00078e00ff */
[----:B------:R-:W-:Y:S01]  /*2890*/  FMNMX R110, R0, |R3|, !PT ;  /* 0x40000003006e7209 */ /* 0x000fe20007800000 */
[----:B0-----:R-:W-:Y:S06]  /*28a0*/  @!P0 BRA.DIV UR5, `(.L_x_27) ;  /* 0x000001a605c08947 */ /* 0x001fec000b800000 */
[----:B------:R-:W0:Y:S02]  /*28b0*/  SHFL.DOWN PT, R0, R110, 0x4, 0x1f ;  /* 0x08801f006e007f89 */ /* 0x000e2400000e0000 */
[----:B0-----:R-:W-:-:S05]  /*28c0*/  FMNMX R3, R110, R0, !PT ;  /* 0x000000006e037209 */ /* 0x001fca0007800000 */
[----:B------:R-:W0:Y:S02]  /*28d0*/  SHFL.DOWN PT, R0, R3, 0x2, 0x1f ;  /* 0x08401f0003007f89 */ /* 0x000e2400000e0000 */
[----:B0-----:R-:W-:-:S05]  /*28e0*/  FMNMX R39, R3, R0, !PT ;  /* 0x0000000003277209 */ /* 0x001fca0007800000 */
[----:B------:R-:W0:Y:S02]  /*28f0*/  SHFL.DOWN PT, R0, R39, 0x1, 0x1f ;  /* 0x08201f0027007f89 */ /* 0x000e2400000e0000 */
[----:B0-----:R-:W-:-:S06]  /*2900*/  FMNMX R0, R39, R0, !PT ;  /* 0x0000000027007209 */ /* 0x001fcc0007800000 */
[----:B------:R0:W1:Y:S02]  /*2910*/  SHFL.IDX PT, R0, R0, R25, 0x1f ;  /* 0x00001f1900007589 */ /* 0x00006400000e0000 */
.L_x_504:
[----:B------:R-:W-:Y:S01]  /*2920*/  ULDC UR5, c[0x0][0x268] ;  /* 0x00009a0000057ab9 */ /* 0x000fe20000000800 */
[----:B------:R-:W-:Y:S01]  /*2930*/  BSSY B3, `(.L_x_28) ;  /* 0x0000017000037945 */ /* 0x000fe20003800000 */
[----:B-1----:R-:W-:-:S04]  /*2940*/  FSETP.GEU.AND P0, PT, R0, UR5, PT ;  /* 0x0000000500007c0b */ /* 0x002fc8000bf0e000 */
[----:B------:R-:W-:Y:S01]  /*2950*/  FSEL R3, R0, UR5, P0 ;  /* 0x0000000500037c08 */ /* 0x000fe20008000000 */
[----:B------:R-:W-:-:S03]  /*2960*/  IMAD.MOV.U32 R0, RZ, RZ, 0x3f800000 ;  /* 0x3f800000ff007424 */ /* 0x000fc600078e00ff */
[----:B------:R-:W-:-:S04]  /*2970*/  FSETP.NEU.AND P0, PT, R3, RZ, PT ;  /* 0x000000ff0300720b */ /* 0x000fc80003f0d000 */
[----:B------:R-:W-:-:S04]  /*2980*/  FSETP.EQ.OR P0, PT, |R3|, +INF , !P0 ;  /* 0x7f8000000300780b */ /* 0x000fc80004702600 */
[----:B------:R-:W-:-:S13]  /*2990*/  FSETP.GTU.OR P0, PT, |R3|, +INF , P0 ;  /* 0x7f8000000300780b */ /* 0x000fda000070c600 */
[----:B------:R-:W-:Y:S05]  /*29a0*/  @P0 BRA `(.L_x_29) ;  /* 0x00000000003c0947 */ /* 0x000fea0003800000 */
[----:B------:R-:W1:Y:S01]  /*29b0*/  MUFU.RCP R0, R3 ;  /* 0x0000000300007308 */ /* 0x000e620000001000 */
[----:B------:R-:W-:Y:S07]  /*29c0*/  BSSY B4, `(.L_x_30) ;  /* 0x000000a000047945 */ /* 0x000fee0003800000 */
[----:B------:R-:W2:Y:S01]  /*29d0*/  FCHK P0, R61, R3 ;  /* 0x000000033d007302 */ /* 0x000ea20000000000 */
[----:B-1----:R-:W-:-:S04]  /*29e0*/  FFMA R39, -R3, R0, 1 ;  /* 0x3f80000003277423 */ /* 0x002fc80000000100 */
[----:B------:R-:W-:-:S04]  /*29f0*/  FFMA R0, R0, R39, R0 ;  /* 0x0000002700007223 */ /* 0x000fc80000000000 */
[----:B------:R-:W-:-:S04]  /*2a00*/  FFMA R39, R0, 448, RZ ;  /* 0x43e0000000277823 */ /* 0x000fc800000000ff */
[----:B------:R-:W-:-:S04]  /*2a10*/  FFMA R40, -R3, R39, 448 ;  /* 0x43e0000003287423 */ /* 0x000fc80000000127 */
[----:B------:R-:W-:Y:S01]  /*2a20*/  FFMA R0, R0, R40, R39 ;  /* 0x0000002800007223 */ /* 0x000fe20000000027 */
[----:B--2---:R-:W-:Y:S06]  /*2a30*/  @!P0 BRA `(.L_x_31) ;  /* 0x0000000000088947 */ /* 0x004fec0003800000 */
[----:B------:R-:W-:-:S07]  /*2a40*/  MOV R106, 0x2a60 ;  /* 0x00002a60006a7802 */ /* 0x000fce0000000f00 */
[----:B0-----:R-:W-:Y:S05]  /*2a50*/  CALL.REL.NOINC `($__internal_1_$__cuda_sm3x_div_rn_noftz_f32_slowpath) ;  /* 0x0000022000647944 */ /* 0x001fea0003c00000 */
.L_x_31:
[----:B------:R-:W-:Y:S05]  /*2a60*/  BSYNC B4 ;  /* 0x0000000000047941 */ /* 0x000fea0003800000 */
.L_x_30:
[----:B------:R-:W-:-:S04]  /*2a70*/  FSETP.NEU.AND P0, PT, |R0|, +INF , PT ;  /* 0x7f8000000000780b */ /* 0x000fc80003f0d200 */
[----:B------:R-:W-:-:S04]  /*2a80*/  FSEL R0, R0, 3.38953138925153547590e+38, P0 ;  /* 0x7f7f000000007808 */ /* 0x000fc80000000000 */
[----:B------:R-:W-:-:S07]  /*2a90*/  LOP3.LUT R0, R0, 0xff800000, RZ, 0xc0, !PT ;  /* 0xff80000000007812 */ /* 0x000fce00078ec0ff */
.L_x_29:
[----:B------:R-:W-:Y:S05]  /*2aa0*/  BSYNC B3 ;  /* 0x0000000000037941 */ /* 0x000fea0003800000 */
.L_x_28:
[----:B------:R-:W-:Y:S01]  /*2ab0*/  ULDC.64 UR12, c[0x0][0x240] ;  /* 0x00009000000c7ab9 */ /* 0x000fe20000000a00 */
[----:B------:R-:W-:Y:S01]  /*2ac0*/  ISETP.NE.AND P3, PT, R38, RZ, PT ;  /* 0x000000ff2600720c */ /* 0x000fe20003f65270 */
[----:B------:R-:W-:Y:S01]  /*2ad0*/  BSSY B2, `(.L_x_32) ;  /* 0x000001a000027945 */ /* 0x000fe20003800000 */
[----:B------:R-:W-:Y:S02]  /*2ae0*/  ISETP.GE.U32.AND P0, PT, R32, UR12, PT ;  /* 0x0000000c20007c0c */ /* 0x000fe4000bf06070 */
[----:B------:R-:W-:Y:S02]  /*2af0*/  PRMT R39, R18, 0x7632, R39 ;  /* 0x0000763212277816 */ /* 0x000fe40000000027 */
[C---:B------:R-:W-:Y:S02]  /*2b00*/  ISETP.GE.U32.AND.EX P1, PT, R33.reuse, UR13, PT, P0 ;  /* 0x0000000d21007c0c */ /* 0x040fe4000bf26100 */
[----:B------:R-:W-:Y:S02]  /*2b10*/  ISETP.GE.U32.OR.EX P0, PT, R33, UR13, P3, P0 ;  /* 0x0000000d21007c0c */ /* 0x000fe40009f06500 */
[----:B------:R-:W-:-:S02]  /*2b20*/  PRMT R40, R17, 0x7632, R40 ;  /* 0x0000763211287816 */ /* 0x000fc40000000028 */
[----:B------:R-:W-:Y:S02]  /*2b30*/  PRMT R41, R16, 0x7632, R41 ;  /* 0x0000763210297816 */ /* 0x000fe40000000029 */
[----:B------:R-:W-:Y:S02]  /*2b40*/  PRMT R42, R15, 0x7632, R42 ;  /* 0x000076320f2a7816 */ /* 0x000fe4000000002a */
[----:B------:R-:W-:Y:S02]  /*2b50*/  PRMT R43, R14, 0x7632, R43 ;  /* 0x000076320e2b7816 */ /* 0x000fe4000000002b */
[----:B------:R-:W-:Y:S02]  /*2b60*/  PRMT R44, R13, 0x7632, R44 ;  /* 0x000076320d2c7816 */ /* 0x000fe4000000002c */
[----:B------:R-:W-:Y:S01]  /*2b70*/  PRMT R45, R12, 0x7632, R45 ;  /* 0x000076320c2d7816 */ /* 0x000fe2000000002d */
[----:B------:R-:W-:Y:S06]  /*2b80*/  @P0 BRA `(.L_x_33) ;  /* 0x0000000000380947 */ /* 0x000fec0003800000 */
[----:B------:R-:W-:Y:S01]  /*2b90*/  VIADD R3, R0, 0x1800000 ;  /* 0x0180000000037836 */ /* 0x000fe20000000000 */
[----:B------:R-:W-:Y:S04]  /*2ba0*/  BSSY B3, `(.L_x_34) ;  /* 0x000000b000037945 */ /* 0x000fe80003800000 */
[----:B------:R-:W-:-:S04]  /*2bb0*/  LOP3.LUT R3, R3, 0x7f800000, RZ, 0xc0, !PT ;  /* 0x7f80000003037812 */ /* 0x000fc800078ec0ff */
[----:B------:R-:W-:-:S13]  /*2bc0*/  ISETP.GT.U32.AND P0, PT, R3, 0x1ffffff, PT ;  /* 0x01ffffff0300780c */ /* 0x000fda0003f04070 */
[----:B------:R-:W-:Y:S05]  /*2bd0*/  @P0 BRA `(.L_x_35) ;  /* 0x00000000000c0947 */ /* 0x000fea0003800000 */
[----:B------:R-:W-:-:S07]  /*2be0*/  MOV R106, 0x2c00 ;  /* 0x00002c00006a7802 */ /* 0x000fce0000000f00 */
[----:B0-----:R-:W-:Y:S05]  /*2bf0*/  CALL.REL.NOINC `($__internal_0_$__cuda_sm20_rcp_rn_f32_slowpath) ;  /* 0x0000021c00287944 */ /* 0x001fea0003c00000 */
[----:B------:R-:W-:Y:S05]  /*2c00*/  BRA `(.L_x_36) ;  /* 0x0000000000107947 */ /* 0x000fea0003800000 */
.L_x_35:
[----:B------:R-:W1:Y:S02]  /*2c10*/  MUFU.RCP R107, R0 ;  /* 0x00000000006b7308 */ /* 0x000e640000001000 */
[----:B-1----:R-:W-:-:S04]  /*2c20*/  FFMA R3, R107, R0, -1 ;  /* 0xbf8000006b037423 */ /* 0x002fc80000000000 */
[----:B------:R-:W-:-:S04]  /*2c30*/  FADD.FTZ R38, -R3, -RZ ;  /* 0x800000ff03267221 */ /* 0x000fc80000010100 */
[----:B------:R-:W-:-:S07]  /*2c40*/  FFMA R107, R107, R38, R107 ;  /* 0x000000266b6b7223 */ /* 0x000fce000000006b */
.L_x_36:
[----:B------:R-:W-:Y:S05]  /*2c50*/  BSYNC B3 ;  /* 0x0000000000037941 */ /* 0x000fea0003800000 */
.L_x_34:
[----:B------:R1:W-:Y:S02]  /*2c60*/  STG.E desc[UR8][R34.64], R107 ;  /* 0x0000006b22007986 */ /* 0x0003e4000c101908 */
.L_x_33:
[----:B------:R-:W-:Y:S05]  /*2c70*/  BSYNC B2 ;  /* 0x0000000000027941 */ /* 0x000fea0003800000 */
.L_x_32:
[----:B------:R-:W-:Y:S04]  /*2c80*/  BSSY B1, `(.L_x_37) ;  /* 0x0000087000017945 */ /* 0x000fe80003800000 */
[----:B------:R-:W-:Y:S05]  /*2c90*/  @P1 BRA `(.L_x_38) ;  /* 0x0000000800141947 */ /* 0x000fea0003800000 */
[----:B------:R-:W-:Y:S01]  /*2ca0*/  ISETP.GE.U32.AND P0, PT, R22, 0x10, PT ;  /* 0x000000101600780c */ /* 0x000fe20003f06070 */
[----:B------:R-:W-:Y:S01]  /*2cb0*/  IMAD.U32 R3, R19, 0x10000, RZ ;  /* 0x0001000013037824 */ /* 0x000fe200078e00ff */
[----:B------:R-:W-:Y:S01]  /*2cc0*/  LOP3.LUT P1, RZ, R30, 0xf, RZ, 0xc0, !PT ;  /* 0x0000000f1eff7812 */ /* 0x000fe2000782c0ff */
[----:B------:R-:W-:Y:S01]  /*2cd0*/  IMAD.U32 R21, R21, 0x10000, RZ ;  /* 0x0001000015157824 */ /* 0x000fe200078e00ff */
[----:B------:R-:W-:Y:S01]  /*2ce0*/  ISETP.GE.U32.AND.EX P0, PT, R23, RZ, PT, P0 ;  /* 0x000000ff1700720c */ /* 0x000fe20003f06100 */
[----:B------:R-:W-:Y:S02]  /*2cf0*/  IMAD.U32 R19, R18, 0x10000, RZ ;  /* 0x0001000012137824 */ /* 0x000fe400078e00ff */
[----:B------:R-:W-:Y:S01]  /*2d00*/  FMUL R3, R3, R0 ;  /* 0x0000000003037220 */ /* 0x000fe20000400000 */
[----:B------:R-:W-:Y:S01]  /*2d10*/  IMAD.U32 R39, R39, 0x10000, RZ ;  /* 0x0001000027277824 */ /* 0x000fe200078e00ff */
[----:B------:R-:W-:Y:S01]  /*2d20*/  PLOP3.LUT P1, PT, P0, P1, PT, 0x8a, 0x0 ;  /* 0x000000000000781c */ /* 0x000fe20000723172 */
[----:B------:R-:W-:-:S02]  /*2d30*/  IMAD.U32 R17, R17, 0x10000, RZ ;  /* 0x0001000011117824 */ /* 0x000fc400078e00ff */
[----:B-1----:R-:W-:Y:S01]  /*2d40*/  IMAD.U32 R35, R40, 0x10000, RZ ;  /* 0x0001000028237824 */ /* 0x002fe200078e00ff */
[----:B------:R-:W-:Y:S01]  /*2d50*/  F2FP.SATFINITE.E4M3.F32.PACK_AB_MERGE_C R3, RZ, R3, RZ ;  /* 0x00000003ff03723e */ /* 0x000fe200048070ff */
[----:B------:R-:W-:Y:S02]  /*2d60*/  IMAD.U32 R47, R16, 0x10000, RZ ;  /* 0x00010000102f7824 */ /* 0x000fe400078e00ff */
[----:B------:R-:W-:Y:S02]  /*2d70*/  IMAD.U32 R41, R41, 0x10000, RZ ;  /* 0x0001000029297824 */ /* 0x000fe400078e00ff */
[-C--:B------:R-:W-:Y:S01]  /*2d80*/  FMUL R16, R35, R0.reuse ;  /* 0x0000000023107220 */ /* 0x080fe20000400000 */
[----:B------:R-:W-:Y:S02]  /*2d90*/  IMAD.U32 R49, R15, 0x10000, RZ ;  /* 0x000100000f317824 */ /* 0x000fe400078e00ff */
[----:B------:R-:W-:Y:S01]  /*2da0*/  FMUL R15, R17, R0 ;  /* 0x00000000110f7220 */ /* 0x000fe20000400000 */
[----:B------:R-:W-:-:S02]  /*2db0*/  IMAD.U32 R51, R42, 0x10000, RZ ;  /* 0x000100002a337824 */ /* 0x000fc400078e00ff */
[-C--:B------:R-:W-:Y:S01]  /*2dc0*/  FMUL R17, R47, R0.reuse ;  /* 0x000000002f117220 */ /* 0x080fe20000400000 */
[----:B------:R-:W-:Y:S02]  /*2dd0*/  IMAD.U32 R53, R14, 0x10000, RZ ;  /* 0x000100000e357824 */ /* 0x000fe400078e00ff */
[-C--:B------:R-:W-:Y:S01]  /*2de0*/  FMUL R14, R39, R0.reuse ;  /* 0x00000000270e7220 */ /* 0x080fe20000400000 */
        /* <DEDUP_REMOVED lines=10> */
[-C--:B------:R-:W-:Y:S01]  /*2e90*/  FMUL R34, R53, R0.reuse ;  /* 0x0000000035227220 */ /* 0x080fe20000400000 */
[-C--:B------:R-:W-:Y:S01]  /*2ea0*/  FMUL R35, R43, R0.reuse ;  /* 0x000000002b237220 */ /* 0x080fe20000400000 */
[-C--:B------:R-:W-:Y:S01]  /*2eb0*/  FMUL R38, R55, R0.reuse ;  /* 0x0000000037267220 */ /* 0x080fe20000400000 */
[-C--:B------:R-:W-:Y:S01]  /*2ec0*/  FMUL R39, R57, R0.reuse ;  /* 0x0000000039277220 */ /* 0x080fe20000400000 */
[-C--:B------:R-:W-:Y:S01]  /*2ed0*/  FMUL R40, R59, R0.reuse ;  /* 0x000000003b287220 */ /* 0x080fe20000400000 */
[----:B------:R-:W-:Y:S01]  /*2ee0*/  FMUL R0, R45, R0 ;  /* 0x000000002d007220 */ /* 0x000fe20000400000 */
[----:B------:R-:W-:-:S02]  /*2ef0*/  F2FP.SATFINITE.E4M3.F32.PACK_AB_MERGE_C R43, RZ, R13, RZ ;  /* 0x0000000dff2b723e */ /* 0x000fc400048070ff */
[----:B------:R-:W-:Y:S02]  /*2f00*/  F2FP.SATFINITE.E4M3.F32.PACK_AB_MERGE_C R47, RZ, R17, RZ ;  /* 0x00000011ff2f723e */ /* 0x000fe400048070ff */
[----:B------:R-:W-:Y:S02]  /*2f10*/  F2FP.SATFINITE.E4M3.F32.PACK_AB_MERGE_C R41, RZ, R12, RZ ;  /* 0x0000000cff29723e */ /* 0x000fe400048070ff */
[----:B------:R-:W-:Y:S02]  /*2f20*/  F2FP.SATFINITE.E4M3.F32.PACK_AB_MERGE_C R45, RZ, R14, RZ ;  /* 0x0000000eff2d723e */ /* 0x000fe400048070ff */
[----:B------:R-:W-:Y:S02]  /*2f30*/  F2FP.SATFINITE.E4M3.F32.PACK_AB_MERGE_C R15, RZ, R15, RZ ;  /* 0x0000000fff0f723e */ /* 0x000fe400048070ff */
[----:B------:R-:W-:Y:S02]  /*2f40*/  F2FP.SATFINITE.E4M3.F32.PACK_AB_MERGE_C R13, RZ, R16, RZ ;  /* 0x00000010ff0d723e */ /* 0x000fe400048070ff */
        /* <DEDUP_REMOVED lines=8> */
[----:B------:R-:W-:Y:S01]  /*2fd0*/  F2FP.SATFINITE.E4M3.F32.PACK_AB_MERGE_C R55, RZ, R0, RZ ;  /* 0x00000000ff37723e */ /* 0x000fe200048070ff */
[----:B------:R-:W-:Y:S06]  /*2fe0*/  @P1 BRA `(.L_x_39) ;  /* 0x0000000000881947 */ /* 0x000fec0003800000 */
[----:B------:R-:W-:Y:S02]  /*2ff0*/  LOP3.LUT R16, R17, 0xff, RZ, 0xc0, !PT ;  /* 0x000000ff11107812 */ /* 0x000fe400078ec0ff */
[----:B------:R-:W-:Y:S02]  /*3000*/  LOP3.LUT R0, R3, 0xff, RZ, 0xc0, !PT ;  /* 0x000000ff03007812 */ /* 0x000fe400078ec0ff */
[----:B------:R-:W-:Y:S02]  /*3010*/  LOP3.LUT R12, R15, 0xff, RZ, 0xc0, !PT ;  /* 0x000000ff0f0c7812 */ /* 0x000fe400078ec0ff */
[----:B------:R-:W-:Y:S02]  /*3020*/  LOP3.LUT R17, R39, 0xffff, RZ, 0xc0, !PT ;  /* 0x0000ffff27117812 */ /* 0x000fe400078ec0ff */
[----:B------:R-:W-:Y:S02]  /*3030*/  LOP3.LUT R3, R41, 0xffff, RZ, 0xc0, !PT ;  /* 0x0000ffff29037812 */ /* 0x000fe400078ec0ff */
[----:B------:R-:W-:-:S02]  /*3040*/  LOP3.LUT R13, R13, 0xffff, RZ, 0xc0, !PT ;  /* 0x0000ffff0d0d7812 */ /* 0x000fc400078ec0ff */
[----:B------:R-:W-:Y:S02]  /*3050*/  LOP3.LUT R14, R19, 0xff, RZ, 0xc0, !PT ;  /* 0x000000ff130e7812 */ /* 0x000fe400078ec0ff */
[----:B------:R-:W-:Y:S02]  /*3060*/  LOP3.LUT R15, R21, 0xffff, RZ, 0xc0, !PT ;  /* 0x0000ffff150f7812 */ /* 0x000fe400078ec0ff */
[----:B------:R-:W-:Y:S02]  /*3070*/  PRMT R17, R17, 0x7604, R16 ;  /* 0x0000760411117816 */ /* 0x000fe40000000010 */
[----:B------:R-:W-:Y:S02]  /*3080*/  PRMT R3, R3, 0x7604, R0 ;  /* 0x0000760403037816 */ /* 0x000fe40000000000 */
[----:B------:R-:W-:Y:S02]  /*3090*/  PRMT R13, R13, 0x7604, R12 ;  /* 0x000076040d0d7816 */ /* 0x000fe4000000000c */
[----:B------:R-:W-:-:S02]  /*30a0*/  PRMT R15, R15, 0x7604, R14 ;  /* 0x000076040f0f7816 */ /* 0x000fc4000000000e */
[----:B------:R-:W-:Y:S02]  /*30b0*/  LOP3.LUT R16, R53, 0xff, RZ, 0xc0, !PT ;  /* 0x000000ff35107812 */ /* 0x000fe400078ec0ff */
[----:B------:R-:W-:Y:S02]  /*30c0*/  LOP3.LUT R0, R43, 0xff, RZ, 0xc0, !PT ;  /* 0x000000ff2b007812 */ /* 0x000fe400078ec0ff */
[----:B------:R-:W-:Y:S02]  /*30d0*/  LOP3.LUT R12, R47, 0xff, RZ, 0xc0, !PT ;  /* 0x000000ff2f0c7812 */ /* 0x000fe400078ec0ff */
[----:B------:R-:W-:Y:S02]  /*30e0*/  LOP3.LUT R14, R51, 0xff, RZ, 0xc0, !PT ;  /* 0x000000ff330e7812 */ /* 0x000fe400078ec0ff */
[----:B------:R-:W-:Y:S02]  /*30f0*/  PRMT R17, R17, 0x5410, R16 ;  /* 0x0000541011117816 */ /* 0x000fe40000000010 */
[----:B------:R-:W-:-:S02]  /*3100*/  PRMT R3, R3, 0x5410, R0 ;  /* 0x0000541003037816 */ /* 0x000fc40000000000 */
[----:B------:R-:W-:Y:S02]  /*3110*/  PRMT R13, R13, 0x5410, R12 ;  /* 0x000054100d0d7816 */ /* 0x000fe4000000000c */
[----:B------:R-:W-:Y:S02]  /*3120*/  PRMT R15, R15, 0x5410, R14 ;  /* 0x000054100f0f7816 */ /* 0x000fe4000000000e */
[----:B------:R-:W-:Y:S02]  /*3130*/  LOP3.LUT R16, R55, 0xffff, RZ, 0xc0, !PT ;  /* 0x0000ffff37107812 */ /* 0x000fe400078ec0ff */
[----:B------:R-:W-:Y:S02]  /*3140*/  LOP3.LUT R14, R35, 0xffff, RZ, 0xc0, !PT ;  /* 0x0000ffff230e7812 */ /* 0x000fe400078ec0ff */
[----:B------:R-:W-:Y:S01]  /*3150*/  LOP3.LUT R12, R49, 0xffff, RZ, 0xc0, !PT ;  /* 0x0000ffff310c7812 */ /* 0x000fe200078ec0ff */
[----:B------:R-:W-:Y:S01]  /*3160*/  IMAD.SHL.U32 R16, R16, 0x1000000, RZ ;  /* 0x0100000010107824 */ /* 0x000fe200078e00ff */
[----:B------:R-:W-:Y:S01]  /*3170*/  LOP3.LUT R0, R45, 0xffff, RZ, 0xc0, !PT ;  /* 0x0000ffff2d007812 */ /* 0x000fe200078ec0ff */
[----:B------:R-:W-:-:S02]  /*3180*/  IMAD.SHL.U32 R14, R14, 0x1000000, RZ ;  /* 0x010000000e0e7824 */ /* 0x000fc400078e00ff */
[----:B------:R-:W-:Y:S01]  /*3190*/  IMAD.SHL.U32 R12, R12, 0x1000000, RZ ;  /* 0x010000000c0c7824 */ /* 0x000fe200078e00ff */
[----:B------:R-:W-:Y:S01]  /*31a0*/  LOP3.LUT R19, R17, R16, RZ, 0xfc, !PT ;  /* 0x0000001011137212 */ /* 0x000fe200078efcff */
[----:B------:R-:W-:Y:S01]  /*31b0*/  IMAD.SHL.U32 R0, R0, 0x1000000, RZ ;  /* 0x0100000000007824 */ /* 0x000fe200078e00ff */
[----:B------:R-:W-:Y:S02]  /*31c0*/  LOP3.LUT R18, R15, R14, RZ, 0xfc, !PT ;  /* 0x0000000e0f127212 */ /* 0x000fe400078efcff */
[----:B------:R-:W-:Y:S02]  /*31d0*/  LOP3.LUT R17, R13, R12, RZ, 0xfc, !PT ;  /* 0x0000000c0d117212 */ /* 0x000fe400078efcff */
[----:B------:R-:W-:-:S05]  /*31e0*/  LOP3.LUT R16, R3, R0, RZ, 0xfc, !PT ;  /* 0x0000000003107212 */ /* 0x000fca00078efcff */
[----:B------:R2:W-:Y:S01]  /*31f0*/  STG.E.128 desc[UR8][R30.64], R16 ;  /* 0x000000101e007986 */ /* 0x0005e2000c101d08 */
[----:B------:R-:W-:Y:S05]  /*3200*/  BRA `(.L_x_38) ;  /* 0x0000000000b87947 */ /* 0x000fea0003800000 */
.L_x_39:
[C---:B------:R-:W-:Y:S01]  /*3210*/  ISETP.GE.U32.AND P4, PT, R22.reuse, 0x2, PT ;  /* 0x000000021600780c */ /* 0x040fe20003f86070 */
[----:B------:R3:W-:Y:S01]  /*3220*/  @P0 STG.E.U8 desc[UR8][R30.64+0xf], R55 ;  /* 0x00000f371e000986 */ /* 0x0007e2000c101108 */
[C---:B------:R-:W-:Y:S02]  /*3230*/  ISETP.GE.U32.AND P5, PT, R22.reuse, 0x3, PT ;  /* 0x000000031600780c */ /* 0x040fe40003fa6070 */
[C---:B------:R-:W-:Y:S02]  /*3240*/  ISETP.GE.U32.AND P6, PT, R22.reuse, 0x4, PT ;  /* 0x000000041600780c */ /* 0x040fe40003fc6070 */
[C---:B------:R-:W-:Y:S02]  /*3250*/  ISETP.GE.U32.AND P1, PT, R22.reuse, 0x5, PT ;  /* 0x000000051600780c */ /* 0x040fe40003f26070 */
[----:B------:R-:W-:Y:S02]  /*3260*/  ISETP.GE.U32.AND P2, PT, R22, 0x6, PT ;  /* 0x000000061600780c */ /* 0x000fe40003f46070 */
[----:B------:R-:W-:-:S02]  /*3270*/  ISETP.GE.U32.AND.EX P4, PT, R23, RZ, PT, P4 ;  /* 0x000000ff1700720c */ /* 0x000fc40003f86140 */
[C---:B------:R-:W-:Y:S02]  /*3280*/  ISETP.GE.U32.AND.EX P5, PT, R23.reuse, RZ, PT, P5 ;  /* 0x000000ff1700720c */ /* 0x040fe40003fa6150 */
[C---:B------:R-:W-:Y:S02]  /*3290*/  ISETP.GE.U32.AND.EX P6, PT, R23.reuse, RZ, PT, P6 ;  /* 0x000000ff1700720c */ /* 0x040fe40003fc6160 */
[C---:B------:R-:W-:Y:S02]  /*32a0*/  ISETP.GE.U32.AND.EX P1, PT, R23.reuse, RZ, PT, P1 ;  /* 0x000000ff1700720c */ /* 0x040fe40003f26110 */
[----:B------:R-:W-:-:S05]  /*32b0*/  ISETP.GE.U32.AND.EX P2, PT, R23, RZ, PT, P2 ;  /* 0x000000ff1700720c */ /* 0x000fca0003f46120 */
[----:B------:R3:W-:Y:S01]  /*32c0*/  @P4 STG.E.U8 desc[UR8][R30.64+0x1], R41 ;  /* 0x000001291e004986 */ /* 0x0007e2000c101108 */
[----:B------:R-:W-:-:S03]  /*32d0*/  ISETP.GE.U32.AND P4, PT, R22, 0x7, PT ;  /* 0x000000071600780c */ /* 0x000fc60003f86070 */
[----:B------:R3:W-:Y:S01]  /*32e0*/  @P5 STG.E.U8 desc[UR8][R30.64+0x2], R43 ;  /* 0x0000022b1e005986 */ /* 0x0007e2000c101108 */
[C---:B------:R-:W-:Y:S02]  /*32f0*/  ISETP.GE.U32.AND P5, PT, R22.reuse, 0x8, PT ;  /* 0x000000081600780c */ /* 0x040fe40003fa6070 */
[C---:B------:R-:W-:Y:S01]  /*3300*/  ISETP.GE.U32.AND.EX P4, PT, R23.reuse, RZ, PT, P4 ;  /* 0x000000ff1700720c */ /* 0x040fe20003f86140 */
[----:B------:R3:W-:Y:S01]  /*3310*/  @P6 STG.E.U8 desc[UR8][R30.64+0x3], R45 ;  /* 0x0000032d1e006986 */ /* 0x0007e2000c101108 */
[C---:B------:R-:W-:Y:S02]  /*3320*/  ISETP.GE.U32.AND P6, PT, R22.reuse, 0x9, PT ;  /* 0x000000091600780c */ /* 0x040fe40003fc6070 */
[C---:B------:R-:W-:Y:S01]  /*3330*/  ISETP.GE.U32.AND.EX P5, PT, R23.reuse, RZ, PT, P5 ;  /* 0x000000ff1700720c */ /* 0x040fe20003fa6150 */
[----:B------:R3:W-:Y:S01]  /*3340*/  @P1 STG.E.U8 desc[UR8][R30.64+0x4], R15 ;  /* 0x0000040f1e001986 */ /* 0x0007e2000c101108 */
[C---:B------:R-:W-:Y:S02]  /*3350*/  ISETP.GE.U32.AND P1, PT, R22.reuse, 0xa, PT ;  /* 0x0000000a1600780c */ /* 0x040fe40003f26070 */
[----:B------:R-:W-:Y:S01]  /*3360*/  ISETP.GE.U32.AND.EX P6, PT, R23, RZ, PT, P6 ;  /* 0x000000ff1700720c */ /* 0x000fe20003fc6160 */
[----:B------:R3:W-:Y:S01]  /*3370*/  @P2 STG.E.U8 desc[UR8][R30.64+0x5], R13 ;  /* 0x0000050d1e002986 */ /* 0x0007e2000c101108 */
[----:B------:R-:W-:-:S02]  /*3380*/  ISETP.GE.U32.AND P2, PT, R22, 0xb, PT ;  /* 0x0000000b1600780c */ /* 0x000fc40003f46070 */
[C---:B------:R-:W-:Y:S01]  /*3390*/  ISETP.GE.U32.AND.EX P1, PT, R23.reuse, RZ, PT, P1 ;  /* 0x000000ff1700720c */ /* 0x040fe20003f26110 */
[----:B------:R3:W-:Y:S01]  /*33a0*/  @P4 STG.E.U8 desc[UR8][R30.64+0x6], R47 ;  /* 0x0000062f1e004986 */ /* 0x0007e2000c101108 */
[C---:B------:R-:W-:Y:S02]  /*33b0*/  ISETP.GE.U32.AND.EX P2, PT, R23.reuse, RZ, PT, P2 ;  /* 0x000000ff1700720c */ /* 0x040fe40003f46120 */
[C---:B------:R-:W-:Y:S01]  /*33c0*/  ISETP.GE.U32.AND P4, PT, R22.reuse, 0xc, PT ;  /* 0x0000000c1600780c */ /* 0x040fe20003f86070 */
[----:B------:R3:W-:Y:S01]  /*33d0*/  @P5 STG.E.U8 desc[UR8][R30.64+0x7], R49 ;  /* 0x000007311e005986 */ /* 0x0007e2000c101108 */
[C---:B------:R-:W-:Y:S02]  /*33e0*/  ISETP.GE.U32.AND P5, PT, R22.reuse, 0xd, PT ;  /* 0x0000000d1600780c */ /* 0x040fe40003fa6070 */
[----:B------:R-:W-:Y:S01]  /*33f0*/  ISETP.GE.U32.AND.EX P4, PT, R23, RZ, PT, P4 ;  /* 0x000000ff1700720c */ /* 0x000fe20003f86140 */
[----:B------:R3:W-:Y:S01]  /*3400*/  @P6 STG.E.U8 desc[UR8][R30.64+0x8], R19 ;  /* 0x000008131e006986 */ /* 0x0007e2000c101108 */
[----:B------:R-:W-:-:S02]  /*3410*/  ISETP.GE.U32.AND P6, PT, R22, 0xe, PT ;  /* 0x0000000e1600780c */ /* 0x000fc40003fc6070 */
[C---:B------:R-:W-:Y:S01]  /*3420*/  ISETP.GE.U32.AND.EX P5, PT, R23.reuse, RZ, PT, P5 ;  /* 0x000000ff1700720c */ /* 0x040fe20003fa6150 */
[----:B------:R3:W-:Y:S01]  /*3430*/  @P1 STG.E.U8 desc[UR8][R30.64+0x9], R21 ;  /* 0x000009151e001986 */ /* 0x0007e2000c101108 */
[C---:B------:R-:W-:Y:S02]  /*3440*/  ISETP.GE.U32.AND P1, PT, R22.reuse, 0xf, PT ;  /* 0x0000000f1600780c */ /* 0x040fe40003f26070 */
[C---:B------:R-:W-:Y:S01]  /*3450*/  ISETP.GE.U32.AND.EX P6, PT, R23.reuse, RZ, PT, P6 ;  /* 0x000000ff1700720c */ /* 0x040fe20003fc6160 */
[----:B------:R3:W-:Y:S01]  /*3460*/  @P2 STG.E.U8 desc[UR8][R30.64+0xa], R51 ;  /* 0x00000a331e002986 */ /* 0x0007e2000c101108 */
[----:B------:R-:W-:Y:S02]  /*3470*/  ISETP.NE.U32.AND P2, PT, R22, RZ, PT ;  /* 0x000000ff1600720c */ /* 0x000fe40003f45070 */
[C---:B------:R-:W-:Y:S01]  /*3480*/  ISETP.GE.U32.AND.EX P1, PT, R23.reuse, RZ, PT, P1 ;  /* 0x000000ff1700720c */ /* 0x040fe20003f26110 */
[----:B------:R3:W-:Y:S01]  /*3490*/  @P4 STG.E.U8 desc[UR8][R30.64+0xb], R35 ;  /* 0x00000b231e004986 */ /* 0x0007e2000c101108 */
[----:B------:R-:W-:-:S03]  /*34a0*/  ISETP.NE.AND.EX P2, PT, R23, RZ, PT, P2 ;  /* 0x000000ff1700720c */ /* 0x000fc60003f45320 */
[----:B------:R3:W-:Y:S04]  /*34b0*/  @P5 STG.E.U8 desc[UR8][R30.64+0xc], R17 ;  /* 0x00000c111e005986 */ /* 0x0007e8000c101108 */
[----:B------:R3:W-:Y:S04]  /*34c0*/  @P6 STG.E.U8 desc[UR8][R30.64+0xd], R39 ;  /* 0x00000d271e006986 */ /* 0x0007e8000c101108 */
[----:B------:R3:W-:Y:S04]  /*34d0*/  @P1 STG.E.U8 desc[UR8][R30.64+0xe], R53 ;  /* 0x00000e351e001986 */ /* 0x0007e8000c101108 */
[----:B------:R3:W-:Y:S02]  /*34e0*/  @P2 STG.E.U8 desc[UR8][R30.64], R3 ;  /* 0x000000031e002986 */ /* 0x0007e4000c101108 */
.L_x_38:
[----:B------:R-:W-:Y:S05]  /*34f0*/  BSYNC B1 ;  /* 0x0000000000017941 */ /* 0x000fea0003800000 */
.L_x_37:
[----:B------:R-:W4:Y:S01]  /*3500*/  LDS R12, [R20+0x2080] ;  /* 0x00208000140c7984 */ /* 0x000f220000000800 */
[----:B---3--:R-:W3:Y:S08]  /*3510*/  MATCH.ANY R21, R24 ;  /* 0x00000000181573a1 */ /* 0x008ef000000e8000 */
[----:B------:R-:W5:Y:S01]  /*3520*/  REDUX.OR UR5, R24 ;  /* 0x00000000180573c4 */ /* 0x000f620000004000 */
[----:B------:R-:W-:Y:S01]  /*3530*/  VOTEU.ANY UR7, UPT, PT ;  /* 0x0000000000077886 */ /* 0x000fe200038e0100 */
[----:B--2---:R-:W2:Y:S01]  /*3540*/  LDS R19, [R20+0x2084] ;  /* 0x0020840014137984 */ /* 0x004ea20000000800 */
[----:B-1----:R-:W-:-:S03]  /*3550*/  IADD3 R35, P0, R32, 0x20, RZ ;  /* 0x0000002020237810 */ /* 0x002fc60007f1e0ff */
[----:B------:R-:W1:Y:S02]  /*3560*/  LDS R18, [R20+0x2088] ;  /* 0x0020880014127984 */ /* 0x000e640000000800 */
[----:B------:R-:W-:Y:S02]  /*3570*/  IMAD.X R38, RZ, RZ, R33, P0 ;  /* 0x000000ffff267224 */ /* 0x000fe400000e0621 */
[----:B------:R-:W0:Y:S04]  /*3580*/  LDS R17, [R20+0x208c] ;  /* 0x00208c0014117984 */ /* 0x000e280000000800 */
[----:B------:R-:W5:Y:S04]  /*3590*/  LDS R16, [R20+0x2090] ;  /* 0x0020900014107984 */ /* 0x000f680000000800 */
[----:B------:R-:W5:Y:S04]  /*35a0*/  LDS R15, [R20+0x2094] ;  /* 0x00209400140f7984 */ /* 0x000f680000000800 */
[----:B------:R-:W-:Y:S01]  /*35b0*/  LDS R13, [R20+0x209c] ;  /* 0x00209c00140d7984 */ /* 0x000fe20000000800 */
[----:B---3--:R-:W-:-:S02]  /*35c0*/  LOP3.LUT P1, RZ, R24, UR7, R21, 0x40, !PT ;  /* 0x0000000718ff7c12 */ /* 0x008fc4000f824015 */
[C---:B----4-:R-:W-:Y:S01]  /*35d0*/  PRMT R0, R12.reuse, 0x7632, R0 ;  /* 0x000076320c007816 */ /* 0x050fe20000000000 */
[----:B------:R-:W-:Y:S02]  /*35e0*/  IMAD.U32 R3, R12, 0x10000, RZ ;  /* 0x000100000c037824 */ /* 0x000fe400078e00ff */
[----:B--2---:R-:W-:Y:S02]  /*35f0*/  IMAD.U32 R14, R19, 0x10000, RZ ;  /* 0x00010000130e7824 */ /* 0x004fe400078e00ff */
[----:B------:R-:W-:Y:S01]  /*3600*/  IMAD.U32 R0, R0, 0x10000, RZ ;  /* 0x0001000000007824 */ /* 0x000fe200078e00ff */
[----:B------:R-:W-:Y:S01]  /*3610*/  FMNMX R3, RZ, |R3|, !PT ;  /* 0x40000003ff037209 */ /* 0x000fe20007800000 */
[----:B-1----:R-:W-:-:S03]  /*3620*/  IMAD.U32 R34, R18, 0x10000, RZ ;  /* 0x0001000012227824 */ /* 0x002fc600078e00ff */
[----:B------:R-:W-:Y:S02]  /*3630*/  FMNMX R3, R3, |R0|, !PT ;  /* 0x4000000003037209 */ /* 0x000fe40007800000 */
[----:B------:R-:W-:Y:S02]  /*3640*/  PRMT R0, R19, 0x7632, R0 ;  /* 0x0000763213007816 */ /* 0x000fe40000000000 */
[----:B------:R-:W-:Y:S02]  /*3650*/  FMNMX R3, R3, |R14|, !PT ;  /* 0x4000000e03037209 */ /* 0x000fe40007800000 */
[----:B------:R-:W1:Y:S01]  /*3660*/  LDS R14, [R20+0x2098] ;  /* 0x00209800140e7984 */ /* 0x000e620000000800 */
[----:B------:R-:W-:-:S05]  /*3670*/  IMAD.U32 R0, R0, 0x10000, RZ ;  /* 0x0001000000007824 */ /* 0x000fca00078e00ff */
[----:B------:R-:W-:Y:S02]  /*3680*/  FMNMX R3, R3, |R0|, !PT ;  /* 0x4000000003037209 */ /* 0x000fe40007800000 */
[----:B------:R-:W-:Y:S02]  /*3690*/  PRMT R0, R18, 0x7632, R0 ;  /* 0x0000763212007816 */ /* 0x000fe40000000000 */
[----:B------:R-:W-:Y:S01]  /*36a0*/  FMNMX R3, R3, |R34|, !PT ;  /* 0x4000002203037209 */ /* 0x000fe20007800000 */
[----:B0-----:R-:W-:Y:S02]  /*36b0*/  IMAD.U32 R34, R17, 0x10000, RZ ;  /* 0x0001000011227824 */ /* 0x001fe400078e00ff */
[----:B------:R-:W-:-:S05]  /*36c0*/  IMAD.U32 R0, R0, 0x10000, RZ ;  /* 0x0001000000007824 */ /* 0x000fca00078e00ff */
[----:B------:R-:W-:Y:S02]  /*36d0*/  FMNMX R3, R3, |R0|, !PT ;  /* 0x4000000003037209 */ /* 0x000fe40007800000 */
[----:B------:R-:W-:Y:S02]  /*36e0*/  PRMT R0, R17, 0x7632, R0 ;  /* 0x0000763211007816 */ /* 0x000fe40000000000 */
[----:B------:R-:W-:Y:S01]  /*36f0*/  FMNMX R3, R3, |R34|, !PT ;  /* 0x4000002203037209 */ /* 0x000fe20007800000 */
[----:B-----5:R-:W-:Y:S02]  /*3700*/  IMAD.U32 R34, R16, 0x10000, RZ ;  /* 0x0001000010227824 */ /* 0x020fe400078e00ff */
[----:B------:R-:W-:-:S05]  /*3710*/  IMAD.U32 R0, R0, 0x10000, RZ ;  /* 0x0001000000007824 */ /* 0x000fca00078e00ff */
[----:B------:R-:W-:Y:S02]  /*3720*/  FMNMX R3, R3, |R0|, !PT ;  /* 0x4000000003037209 */ /* 0x000fe40007800000 */
[----:B------:R-:W-:Y:S02]  /*3730*/  PRMT R0, R16, 0x7632, R0 ;  /* 0x0000763210007816 */ /* 0x000fe40000000000 */
[----:B------:R-:W-:Y:S01]  /*3740*/  FMNMX R3, R3, |R34|, !PT ;  /* 0x4000002203037209 */ /* 0x000fe20007800000 */
[----:B------:R-:W-:Y:S02]  /*3750*/  IMAD.U32 R34, R15, 0x10000, RZ ;  /* 0x000100000f227824 */ /* 0x000fe400078e00ff */
[----:B------:R-:W-:-:S05]  /*3760*/  IMAD.U32 R0, R0, 0x10000, RZ ;  /* 0x0001000000007824 */ /* 0x000fca00078e00ff */
[----:B------:R-:W-:Y:S02]  /*3770*/  FMNMX R3, R3, |R0|, !PT ;  /* 0x4000000003037209 */ /* 0x000fe40007800000 */
[----:B------:R-:W-:Y:S02]  /*3780*/  PRMT R0, R15, 0x7632, R0 ;  /* 0x000076320f007816 */ /* 0x000fe40000000000 */
[----:B------:R-:W-:Y:S01]  /*3790*/  FMNMX R3, R3, |R34|, !PT ;  /* 0x4000002203037209 */ /* 0x000fe20007800000 */
[----:B-1----:R-:W-:Y:S02]  /*37a0*/  IMAD.U32 R34, R14, 0x10000, RZ ;  /* 0x000100000e227824 */ /* 0x002fe400078e00ff */
        /* <DEDUP_REMOVED lines=8> */
[----:B------:R-:W-:-:S03]  /*3830*/  FMNMX R3, R3, |R34|, !PT ;  /* 0x4000002203037209 */ /* 0x000fc60007800000 */
[----:B------:R-:W-:-:S05]  /*3840*/  IMAD.U32 R0, R0, 0x10000, RZ ;  /* 0x0001000000007824 */ /* 0x000fca00078e00ff */
[----:B------:R-:W-:Y:S01]  /*3850*/  FMNMX R110, R3, |R0|, !PT ;  /* 0x40000000036e7209 */ /* 0x000fe20007800000 */
[----:B------:R-:W-:Y:S06]  /*3860*/  @!P1 BRA.DIV UR5, `(.L_x_40) ;  /* 0x0000019a05689947 */ /* 0x000fec000b800000 */
[----:B------:R-:W0:Y:S02]  /*3870*/  SHFL.DOWN PT, R0, R110, 0x4, 0x1f ;  /* 0x08801f006e007f89 */ /* 0x000e2400000e0000 */
[----:B0-----:R-:W-:-:S05]  /*3880*/  FMNMX R3, R110, R0, !PT ;  /* 0x000000006e037209 */ /* 0x001fca0007800000 */
[----:B------:R-:W0:Y:S02]  /*3890*/  SHFL.DOWN PT, R0, R3, 0x2, 0x1f ;  /* 0x08401f0003007f89 */ /* 0x000e2400000e0000 */
[----:B0-----:R-:W-:-:S05]  /*38a0*/  FMNMX R21, R3, R0, !PT ;  /* 0x0000000003157209 */ /* 0x001fca0007800000 */
[----:B------:R-:W0:Y:S02]  /*38b0*/  SHFL.DOWN PT, R0, R21, 0x1, 0x1f ;  /* 0x08201f0015007f89 */ /* 0x000e2400000e0000 */
[----:B0-----:R-:W-:-:S06]  /*38c0*/  FMNMX R0, R21, R0, !PT ;  /* 0x0000000015007209 */ /* 0x001fcc0007800000 */
[----:B------:R0:W1:Y:S02]  /*38d0*/  SHFL.IDX PT, R0, R0, R25, 0x1f ;  /* 0x00001f1900007589 */ /* 0x00006400000e0000 */
.L_x_513:
        /* <DEDUP_REMOVED lines=20> */
.L_x_44:
[----:B------:R-:W-:Y:S05]  /*3a20*/  BSYNC B4 ;  /* 0x0000000000047941 */ /* 0x000fea0003800000 */
.L_x_43:
[----:B------:R-:W-:-:S04]  /*3a30*/  FSETP.NEU.AND P0, PT, |R0|, +INF , PT ;  /* 0x7f8000000000780b */ /* 0x000fc80003f0d200 */
[----:B------:R-:W-:-:S04]  /*3a40*/  FSEL R0, R0, 3.38953138925153547590e+38, P0 ;  /* 0x7f7f000000007808 */ /* 0x000fc80000000000 */
[----:B------:R-:W-:-:S07]  /*3a50*/  LOP3.LUT R0, R0, 0xff800000, RZ, 0xc0, !PT ;  /* 0xff80000000007812 */ /* 0x000fce00078ec0ff */
.L_x_42:
[----:B------:R-:W-:Y:S05]  /*3a60*/  BSYNC B3 ;  /* 0x0000000000037941 */ /* 0x000fea0003800000 */
.L_x_41:
[----:B------:R-:W-:Y:S01]  /*3a70*/  ULDC.64 UR12, c[0x0][0x240] ;  /* 0x00009000000c7ab9 */ /* 0x000fe20000000a00 */
        /* <DEDUP_REMOVED lines=21> */
.L_x_48:
[----:B------:R-:W1:Y:S02]  /*3bd0*/  MUFU.RCP R107, R0 ;  /* 0x00000000006b7308 */ /* 0x000e640000001000 */
[----:B-1----:R-:W-:-:S04]  /*3be0*/  FFMA R3, R107, R0, -1 ;  /* 0xbf8000006b037423 */ /* 0x002fc80000000000 */
[----:B------:R-:W-:-:S04]  /*3bf0*/  FADD.FTZ R34, -R3, -RZ ;  /* 0x800000ff03227221 */ /* 0x000fc80000010100 */
[----:B------:R-:W-:-:S07]  /*3c00*/  FFMA R107, R107, R34, R107 ;  /* 0x000000226b6b7223 */ /* 0x000fce000000006b */
.L_x_49:
[----:B------:R-:W-:Y:S05]  /*3c10*/  BSYNC B3 ;  /* 0x0000000000037941 */ /* 0x000fea0003800000 */
.L_x_47:
[----:B------:R1:W-:Y:S02]  /*3c20*/  STG.E desc[UR8][R28.64], R107 ;  /* 0x0000006b1c007986 */ /* 0x0003e4000c101908 */
.L_x_46:
[----:B------:R-:W-:Y:S05]  /*3c30*/  BSYNC B2 ;  /* 0x0000000000027941 */ /* 0x000fea0003800000 */
.L_x_45:
[----:B------:R-:W-:Y:S01]  /*3c40*/  BSSY B1, `(.L_x_50) ;  /* 0x0000088000017945 */ /* 0x000fe20003800000 */
[----:B------:R-:W-:-:S03]  /*3c50*/  VIADD R30, R30, UR6 ;  /* 0x000000061e1e7c36 */ /* 0x000fc60008000000 */
[----:B------:R-:W-:Y:S05]  /*3c60*/  @P1 BRA `(.L_x_51) ;  /* 0x0000000800141947 */ /* 0x000fea0003800000 */
[----:B------:R-:W-:Y:S01]  /*3c70*/  ISETP.GE.U32.AND P0, PT, R22, 0x10, PT ;  /* 0x000000101600780c */ /* 0x000fe20003f06070 */
[----:B-1----:R-:W-:Y:S01]  /*3c80*/  IMAD.U32 R29, R42, 0x10000, RZ ;  /* 0x000100002a1d7824 */ /* 0x002fe200078e00ff */
[----:B------:R-:W-:Y:S01]  /*3c90*/  LOP3.LUT P1, RZ, R30, 0xf, RZ, 0xc0, !PT ;  /* 0x0000000f1eff7812 */ /* 0x000fe2000782c0ff */
[----:B------:R-:W-:Y:S01]  /*3ca0*/  IMAD.U32 R19, R19, 0x10000, RZ ;  /* 0x0001000013137824 */ /* 0x000fe200078e00ff */
[----:B------:R-:W-:Y:S01]  /*3cb0*/  ISETP.GE.U32.AND.EX P0, PT, R23, RZ, PT, P0 ;  /* 0x000000ff1700720c */ /* 0x000fe20003f06100 */
[----:B------:R-:W-:Y:S02]  /*3cc0*/  IMAD.U32 R21, R21, 0x10000, RZ ;  /* 0x0001000015157824 */ /* 0x000fe400078e00ff */
[----:B------:R-:W-:Y:S01]  /*3cd0*/  IMAD.U32 R31, R18, 0x10000, RZ ;  /* 0x00010000121f7824 */ /* 0x000fe200078e00ff */
[----:B------:R-:W-:Y:S01]  /*3ce0*/  PLOP3.LUT P1, PT, P0, P1, PT, 0x8a, 0x0 ;  /* 0x000000000000781c */ /* 0x000fe20000723172 */
[----:B------:R-:W-:Y:S02]  /*3cf0*/  IMAD.U32 R35, R35, 0x10000, RZ ;  /* 0x0001000023237824 */ /* 0x000fe400078e00ff */
[----:B------:R-:W-:-:S02]  /*3d00*/  IMAD.U32 R3, R12, 0x10000, RZ ;  /* 0x000100000c037824 */ /* 0x000fc400078e00ff */
[-C--:B------:R-:W-:Y:S01]  /*3d10*/  FMUL R12, R29, R0.reuse ;  /* 0x000000001d0c7220 */ /* 0x080fe20000400000 */
[----:B------:R-:W-:Y:S02]  /*3d20*/  IMAD.U32 R17, R17, 0x10000, RZ ;  /* 0x0001000011117824 */ /* 0x000fe400078e00ff */
        /* <DEDUP_REMOVED lines=75> */
.L_x_52:
        /* <DEDUP_REMOVED lines=46> */
.L_x_51:
[----:B------:R-:W-:Y:S05]  /*44c0*/  BSYNC B1 ;  /* 0x0000000000017941 */ /* 0x000fea0003800000 */
.L_x_50:
[----:B------:R-:W4:Y:S01]  /*44d0*/  LDS R12, [R20+0x4100] ;  /* 0x00410000140c7984 */ /* 0x000f220000000800 */
[----:B--2---:R-:W2:Y:S08]  /*44e0*/  MATCH.ANY R21, R24 ;  /* 0x00000000181573a1 */ /* 0x004eb000000e8000 */
[----:B------:R-:W5:Y:S01]  /*44f0*/  REDUX.OR UR5, R24 ;  /* 0x00000000180573c4 */ /* 0x000f620000004000 */
[----:B------:R-:W-:Y:S01]  /*4500*/  VOTEU.ANY UR7, UPT, PT ;  /* 0x0000000000077886 */ /* 0x000fe200038e0100 */
[----:B---3--:R-:W3:Y:S01]  /*4510*/  LDS R19, [R20+0x4104] ;  /* 0x0041040014137984 */ /* 0x008ee20000000800 */
[----:B------:R-:W-:-:S03]  /*4520*/  IADD3 R27, P0, R32, 0x40, RZ ;  /* 0x00000040201b7810 */ /* 0x000fc60007f1e0ff */
[----:B------:R-:W-:Y:S02]  /*4530*/  LDS R18, [R20+0x4108] ;  /* 0x0041080014127984 */ /* 0x000fe40000000800 */
[----:B-1----:R-:W-:Y:S02]  /*4540*/  IMAD.X R28, RZ, RZ, R33, P0 ;  /* 0x000000ffff1c7224 */ /* 0x002fe400000e0621 */
[----:B------:R-:W1:Y:S04]  /*4550*/  LDS R17, [R20+0x410c] ;  /* 0x00410c0014117984 */ /* 0x000e680000000800 */
[----:B------:R-:W0:Y:S04]  /*4560*/  LDS R13, [R20+0x4110] ;  /* 0x00411000140d7984 */ /* 0x000e280000000800 */
[----:B------:R-:W5:Y:S04]  /*4570*/  LDS R14, [R20+0x4114] ;  /* 0x00411400140e7984 */ /* 0x000f680000000800 */
[----:B------:R-:W5:Y:S01]  /*4580*/  LDS R15, [R20+0x4118] ;  /* 0x00411800140f7984 */ /* 0x000f620000000800 */
[----:B--2---:R-:W-:-:S02]  /*4590*/  LOP3.LUT P1, RZ, R24, UR7, R21, 0x40, !PT ;  /* 0x0000000718ff7c12 */ /* 0x004fc4000f824015 */
[C---:B----4-:R-:W-:Y:S01]  /*45a0*/  PRMT R0, R12.reuse, 0x7632, R0 ;  /* 0x000076320c007816 */ /* 0x050fe20000000000 */
[----:B------:R-:W-:Y:S02]  /*45b0*/  IMAD.U32 R3, R12, 0x10000, RZ ;  /* 0x000100000c037824 */ /* 0x000fe400078e00ff */
[----:B---3--:R-:W-:Y:S02]  /*45c0*/  IMAD.U32 R16, R19, 0x10000, RZ ;  /* 0x0001000013107824 */ /* 0x008fe400078e00ff */
[----:B------:R-:W-:Y:S01]  /*45d0*/  IMAD.U32 R0, R0, 0x10000, RZ ;  /* 0x0001000000007824 */ /* 0x000fe200078e00ff */
[----:B------:R-:W-:-:S04]  /*45e0*/  FMNMX R3, RZ, |R3|, !PT ;  /* 0x40000003ff037209 */ /* 0x000fc80007800000 */
[----:B------:R-:W-:Y:S01]  /*45f0*/  FMNMX R3, R3, |R0|, !PT ;  /* 0x4000000003037209 */ /* 0x000fe20007800000 */
[----:B-1----:R-:W-:Y:S01]  /*4600*/  IMAD.U32 R26, R17, 0x10000, RZ ;  /* 0x00010000111a7824 */ /* 0x002fe200078e00ff */
[----:B------:R-:W-:Y:S02]  /*4610*/  PRMT R0, R19, 0x7632, R0 ;  /* 0x0000763213007816 */ /* 0x000fe40000000000 */
[----:B------:R-:W-:Y:S01]  /*4620*/  FMNMX R3, R3, |R16|, !PT ;  /* 0x4000001003037209 */ /* 0x000fe20007800000 */
[----:B------:R-:W-:Y:S02]  /*4630*/  IMAD.U32 R16, R18, 0x10000, RZ ;  /* 0x0001000012107824 */ /* 0x000fe400078e00ff */
[----:B------:R-:W-:-:S05]  /*4640*/  IMAD.U32 R0, R0, 0x10000, RZ ;  /* 0x0001000000007824 */ /* 0x000fca00078e00ff */
        /* <DEDUP_REMOVED lines=38> */
.L_x_522:
        /* <DEDUP_REMOVED lines=20> */
.L_x_57:
[----:B------:R-:W-:Y:S05]  /*49f0*/  BSYNC B4 ;  /* 0x0000000000047941 */ /* 0x000fea0003800000 */
.L_x_56:
[----:B------:R-:W-:-:S04]  /*4a00*/  FSETP.NEU.AND P0, PT, |R0|, +INF , PT ;  /* 0x7f8000000000780b */ /* 0x000fc80003f0d200 */
[----:B------:R-:W-:-:S04]  /*4a10*/  FSEL R0, R0, 3.38953138925153547590e+38, P0 ;  /* 0x7f7f000000007808 */ /* 0x000fc80000000000 */
[----:B------:R-:W-:-:S07]  /*4a20*/  LOP3.LUT R0, R0, 0xff800000, RZ, 0xc0, !PT ;  /* 0xff80000000007812 */ /* 0x000fce00078ec0ff */
.L_x_55:
[----:B------:R-:W-:Y:S05]  /*4a30*/  BSYNC B3 ;  /* 0x0000000000037941 */ /* 0x000fea0003800000 */
.L_x_54:
        /* <DEDUP_REMOVED lines=22> */
.L_x_61:
[----:B------:R-:W1:Y:S02]  /*4ba0*/  MUFU.RCP R107, R0 ;  /* 0x00000000006b7308 */ /* 0x000e640000001000 */
[----:B-1----:R-:W-:-:S04]  /*4bb0*/  FFMA R3, R107, R0, -1 ;  /* 0xbf8000006b037423 */ /* 0x002fc80000000000 */
[----:B------:R-:W-:-:S04]  /*4bc0*/  FADD.FTZ R26, -R3, -RZ ;  /* 0x800000ff031a7221 */ /* 0x000fc80000010100 */
[----:B------:R-:W-:-:S07]  /*4bd0*/  FFMA R107, R107, R26, R107 ;  /* 0x0000001a6b6b7223 */ /* 0x000fce000000006b */
.L_x_62:
[----:B------:R-:W-:Y:S05]  /*4be0*/  BSYNC B3 ;  /* 0x0000000000037941 */ /* 0x000fea0003800000 */
.L_x_60:
[----:B------:R1:W-:Y:S02]  /*4bf0*/  STG.E desc[UR8][R10.64], R107 ;  /* 0x0000006b0a007986 */ /* 0x0003e4000c101908 */
.L_x_59:
[----:B------:R-:W-:Y:S05]  /*4c00*/  BSYNC B2 ;  /* 0x0000000000027941 */ /* 0x000fea0003800000 */
.L_x_58:
        /* <DEDUP_REMOVED lines=13> */
[-C--:B------:R-:W-:Y:S01]  /*4ce0*/  FMUL R11, R19, R0.reuse ;  /* 0x00000000130b7220 */ /* 0x080fe20000400000 */
[----:B------:R-:W-:Y:S02]  /*4cf0*/  IMAD.U32 R3, R12, 0x10000, RZ ;  /* 0x000100000c037824 */ /* 0x000fe400078e00ff */
[-C--:B------:R-:W-:Y:S01]  /*4d00*/  FMUL R12, R21, R0.reuse ;  /* 0x00000000150c7220 */ /* 0x080fe20000400000 */
[----:B------:R-:W-:Y:S02]  /*4d10*/  IMAD.U32 R39, R18, 0x10000, RZ ;  /* 0x0001000012277824 */ /* 0x000fe400078e00ff */
[----:B------:R-:W-:Y:S02]  /*4d20*/  IMAD.U32 R41, R28, 0x10000, RZ ;  /* 0x000100001c297824 */ /* 0x000fe400078e00ff */
[-C--:B------:R-:W-:Y:S01]  /*4d30*/  FMUL R3, R3, R0.reuse ;  /* 0x0000000003037220 */ /* 0x080fe20000400000 */
[----:B------:R-:W-:Y:S02]  /*4d40*/  IMAD.U32 R43, R13, 0x10000, RZ ;  /* 0x000100000d2b7824 */ /* 0x000fe400078e00ff */
[----:B------:R-:W-:Y:S01]  /*4d50*/  FMUL R13, R39, R0 ;  /* 0x00000000270d7220 */ /* 0x000fe20000400000 */
[----:B------:R-:W-:-:S02]  /*4d60*/  IMAD.U32 R29, R29, 0x10000, RZ ;  /* 0x000100001d1d7824 */ /* 0x000fc400078e00ff */
[----:B------:R-:W-:Y:S02]  /*4d70*/  IMAD.U32 R45, R14, 0x10000, RZ ;  /* 0x000100000e2d7824 */ /* 0x000fe400078e00ff */
        /* <DEDUP_REMOVED lines=15> */
[----:B------:R-:W-:Y:S01]  /*4e70*/  FMUL R0, R35, R0 ;  /* 0x0000000023007220 */ /* 0x000fe20000400000 */
        /* <DEDUP_REMOVED lines=27> */
[----:B------:R-:W-:Y:S02]  /*5030*/  LOP3.LUT R15, R45, 0xff, RZ, 0xc0, !PT ;  /* 0x000000ff2d0f7812 */ /* 0x000fe400078ec0ff */
[----:B------:R-:W-:-:S02]  /*5040*/  PRMT R0, R3, 0x7604, R0 ;  /* 0x0000760403007816 */ /* 0x000fc40000000000 */
[----:B------:R-:W-:Y:S02]  /*5050*/  PRMT R10, R11, 0x7604, R10 ;  /* 0x000076040b0a7816 */ /* 0x000fe4000000000a */
[----:B------:R-:W-:Y:S02]  /*5060*/  LOP3.LUT R13, R19, 0xff, RZ, 0xc0, !PT ;  /* 0x000000ff130d7812 */ /* 0x000fe400078ec0ff */
[----:B------:R-:W-:Y:S02]  /*5070*/  LOP3.LUT R3, R31, 0xff, RZ, 0xc0, !PT ;  /* 0x000000ff1f037812 */ /* 0x000fe400078ec0ff */
[----:B------:R-:W-:Y:S02]  /*5080*/  LOP3.LUT R11, R39, 0xff, RZ, 0xc0, !PT ;  /* 0x000000ff270b7812 */ /* 0x000fe400078ec0ff */
[----:B------:R-:W-:Y:S02]  /*5090*/  PRMT R15, R14, 0x5410, R15 ;  /* 0x000054100e0f7816 */ /* 0x000fe4000000000f */
[----:B------:R-:W-:-:S02]  /*50a0*/  PRMT R13, R12, 0x5410, R13 ;  /* 0x000054100c0d7816 */ /* 0x000fc4000000000d */
[----:B------:R-:W-:Y:S02]  /*50b0*/  LOP3.LUT R14, R47, 0xffff, RZ, 0xc0, !PT ;  /* 0x0000ffff2f0e7812 */ /* 0x000fe400078ec0ff */
[----:B------:R-:W-:Y:S02]  /*50c0*/  PRMT R3, R0, 0x5410, R3 ;  /* 0x0000541000037816 */ /* 0x000fe40000000003 */
[----:B------:R-:W-:Y:S01]  /*50d0*/  PRMT R11, R10, 0x5410, R11 ;  /* 0x000054100a0b7816 */ /* 0x000fe2000000000b */
[----:B------:R-:W-:Y:S01]  /*50e0*/  IMAD.SHL.U32 R14, R14, 0x1000000, RZ ;  /* 0x010000000e0e7824 */ /* 0x000fe200078e00ff */
[----:B------:R-:W-:Y:S02]  /*50f0*/  LOP3.LUT R12, R21, 0xffff, RZ, 0xc0, !PT ;  /* 0x0000ffff150c7812 */ /* 0x000fe400078ec0ff */
[----:B------:R-:W-:Y:S02]  /*5100*/  LOP3.LUT R10, R41, 0xffff, RZ, 0xc0, !PT ;  /* 0x0000ffff290a7812 */ /* 0x000fe400078ec0ff */
[----:B------:R-:W-:Y:S01]  /*5110*/  LOP3.LUT R0, R35, 0xffff, RZ, 0xc0, !PT ;  /* 0x0000ffff23007812 */ /* 0x000fe200078ec0ff */
[----:B------:R-:W-:Y:S01]  /*5120*/  IMAD.SHL.U32 R12, R12, 0x1000000, RZ ;  /* 0x010000000c0c7824 */ /* 0x000fe200078e00ff */
[----:B------:R-:W-:Y:S01]  /*5130*/  LOP3.LUT R15, R15, R14, RZ, 0xfc, !PT ;  /* 0x0000000e0f0f7212 */ /* 0x000fe200078efcff */
[----:B------:R-:W-:-:S02]  /*5140*/  IMAD.SHL.U32 R10, R10, 0x1000000, RZ ;  /* 0x010000000a0a7824 */ /* 0x000fc400078e00ff */
[----:B------:R-:W-:Y:S01]  /*5150*/  IMAD.SHL.U32 R0, R0, 0x1000000, RZ ;  /* 0x0100000000007824 */ /* 0x000fe200078e00ff */
[----:B------:R-:W-:Y:S02]  /*5160*/  LOP3.LUT R14, R13, R12, RZ, 0xfc, !PT ;  /* 0x0000000c0d0e7212 */ /* 0x000fe400078efcff */
[----:B------:R-:W-:Y:S02]  /*5170*/  LOP3.LUT R13, R11, R10, RZ, 0xfc, !PT ;  /* 0x0000000a0b0d7212 */ /* 0x000fe400078efcff */
[----:B------:R-:W-:-:S05]  /*5180*/  LOP3.LUT R12, R3, R0, RZ, 0xfc, !PT ;  /* 0x00000000030c7212 */ /* 0x000fca00078efcff */
[----:B------:R2:W-:Y:S01]  /*5190*/  STG.E.128 desc[UR8][R8.64], R12 ;  /* 0x0000000c08007986 */ /* 0x0005e2000c101d08 */
[----:B------:R-:W-:Y:S05]  /*51a0*/  BRA `(.L_x_64) ;  /* 0x0000000000b87947 */ /* 0x000fea0003800000 */
.L_x_65:
        /* <DEDUP_REMOVED lines=46> */
.L_x_64:
[----:B------:R-:W-:Y:S05]  /*5490*/  BSYNC B1 ;  /* 0x0000000000017941 */ /* 0x000fea0003800000 */
.L_x_63:
[----:B--23--:R-:W2:Y:S01]  /*54a0*/  LDS R8, [R20+0x6180] ;  /* 0x0061800014087984 */ /* 0x00cea20000000800 */
[----:B------:R-:W3:Y:S08]  /*54b0*/  MATCH.ANY R17, R24 ;  /* 0x00000000181173a1 */ /* 0x000ef000000e8000 */
[----:B------:R-:W4:Y:S01]  /*54c0*/  REDUX.OR UR5, R24 ;  /* 0x00000000180573c4 */ /* 0x000f220000004000 */
[----:B------:R-:W-:Y:S01]  /*54d0*/  VOTEU.ANY UR7, UPT, PT ;  /* 0x0000000000077886 */ /* 0x000fe200038e0100 */
[----:B------:R-:W5:Y:S01]  /*54e0*/  LDS R9, [R20+0x6184] ;  /* 0x0061840014097984 */ /* 0x000f620000000800 */
[----:B------:R-:W-:-:S03]  /*54f0*/  IADD3 R19, P0, R32, 0x60, RZ ;  /* 0x0000006020137810 */ /* 0x000fc60007f1e0ff */
[----:B-1----:R-:W1:Y:S02]  /*5500*/  LDS R10, [R20+0x6188] ;  /* 0x00618800140a7984 */ /* 0x002e640000000800 */
[----:B------:R-:W-:Y:S02]  /*5510*/  IMAD.X R32, RZ, RZ, R33, P0 ;  /* 0x000000ffff207224 */ /* 0x000fe400000e0621 */
[----:B------:R-:W0:Y:S04]  /*5520*/  LDS R11, [R20+0x618c] ;  /* 0x00618c00140b7984 */ /* 0x000e280000000800 */
[----:B------:R-:W4:Y:S04]  /*5530*/  LDS R12, [R20+0x6190] ;  /* 0x00619000140c7984 */ /* 0x000f280000000800 */
[----:B------:R-:W4:Y:S04]  /*5540*/  LDS R13, [R20+0x6194] ;  /* 0x00619400140d7984 */ /* 0x000f280000000800 */
[----:B------:R-:W-:Y:S01]  /*5550*/  LDS R15, [R20+0x619c] ;  /* 0x00619c00140f7984 */ /* 0x000fe20000000800 */
[----:B---3--:R-:W-:-:S02]  /*5560*/  LOP3.LUT P1, RZ, R24, UR7, R17, 0x40, !PT ;  /* 0x0000000718ff7c12 */ /* 0x008fc4000f824011 */
[C---:B--2---:R-:W-:Y:S01]  /*5570*/  PRMT R0, R8.reuse, 0x7632, R0 ;  /* 0x0000763208007816 */ /* 0x044fe20000000000 */
[----:B------:R-:W-:Y:S02]  /*5580*/  IMAD.U32 R3, R8, 0x10000, RZ ;  /* 0x0001000008037824 */ /* 0x000fe400078e00ff */
[----:B-----5:R-:W-:Y:S02]  /*5590*/  IMAD.U32 R14, R9, 0x10000, RZ ;  /* 0x00010000090e7824 */ /* 0x020fe400078e00ff */
        /* <DEDUP_REMOVED lines=16> */
[----:B----4-:R-:W-:Y:S02]  /*56a0*/  IMAD.U32 R16, R12, 0x10000, RZ ;  /* 0x000100000c107824 */ /* 0x010fe400078e00ff */
        /* <DEDUP_REMOVED lines=19> */
[----:B------:R-:W-:Y:S02]  /*57e0*/  VIADD R16, R30, UR6 ;  /* 0x000000061e107c36 */ /* 0x000fe40008000000 */
        /* <DEDUP_REMOVED lines=10> */
.L_x_531:
        /* <DEDUP_REMOVED lines=20> */
.L_x_70:
[----:B------:R-:W-:Y:S05]  /*59d0*/  BSYNC B4 ;  /* 0x0000000000047941 */ /* 0x000fea0003800000 */
.L_x_69:
[----:B------:R-:W-:-:S04]  /*59e0*/  FSETP.NEU.AND P0, PT, |R0|, +INF , PT ;  /* 0x7f8000000000780b */ /* 0x000fc80003f0d200 */
[----:B------:R-:W-:-:S04]  /*59f0*/  FSEL R0, R0, 3.38953138925153547590e+38, P0 ;  /* 0x7f7f000000007808 */ /* 0x000fc80000000000 */
[----:B------:R-:W-:-:S07]  /*5a00*/  LOP3.LUT R0, R0, 0xff800000, RZ, 0xc0, !PT ;  /* 0xff80000000007812 */ /* 0x000fce00078ec0ff */
.L_x_68:
[----:B------:R-:W-:Y:S05]  /*5a10*/  BSYNC B3 ;  /* 0x0000000000037941 */ /* 0x000fea0003800000 */
.L_x_67:
[----:B------:R-:W-:Y:S01]  /*5a20*/  ULDC.64 UR12, c[0x0][0x240] ;  /* 0x00009000000c7ab9 */ /* 0x000fe20000000a00 */
[----:B------:R-:W-:Y:S01]  /*5a30*/  BSSY B2, `(.L_x_71) ;  /* 0x000001b000027945 */ /* 0x000fe20003800000 */
[----:B------:R-:W-:Y:S02]  /*5a40*/  ISETP.GE.U32.AND P0, PT, R19, UR12, PT ;  /* 0x0000000c13007c0c */ /* 0x000fe4000bf06070 */
[----:B------:R-:W-:Y:S02]  /*5a50*/  PRMT R17, R9, 0x7632, R17 ;  /* 0x0000763209117816 */ /* 0x000fe40000000011 */
[C---:B------:R-:W-:Y:S02]  /*5a60*/  ISETP.GE.U32.OR.EX P3, PT, R32.reuse, UR13, P3, P0 ;  /* 0x0000000d20007c0c */ /* 0x040fe40009f66500 */
[----:B------:R-:W-:Y:S02]  /*5a70*/  ISETP.GE.U32.AND.EX P1, PT, R32, UR13, PT, P0 ;  /* 0x0000000d20007c0c */ /* 0x000fe4000bf26100 */
[----:B------:R-:W-:-:S02]  /*5a80*/  PRMT R19, R10, 0x7632, R19 ;  /* 0x000076320a137816 */ /* 0x000fc40000000013 */
[----:B------:R-:W-:Y:S02]  /*5a90*/  PRMT R20, R11, 0x7632, R20 ;  /* 0x000076320b147816 */ /* 0x000fe40000000014 */
[----:B------:R-:W-:Y:S02]  /*5aa0*/  PRMT R21, R12, 0x7632, R21 ;  /* 0x000076320c157816 */ /* 0x000fe40000000015 */
[----:B------:R-:W-:Y:S02]  /*5ab0*/  PRMT R24, R13, 0x7632, R24 ;  /* 0x000076320d187816 */ /* 0x000fe40000000018 */
[----:B0-----:R-:W-:Y:S02]  /*5ac0*/  PRMT R25, R14, 0x7632, R25 ;  /* 0x000076320e197816 */ /* 0x001fe40000000019 */
        /* <DEDUP_REMOVED lines=9> */
[----:B------:R-:W-:Y:S05]  /*5b60*/  CALL.REL.NOINC `($__internal_0_$__cuda_sm20_rcp_rn_f32_slowpath) ;  /* 0x000001ec004c7944 */ /* 0x000fea0003c00000 */
[----:B------:R-:W-:Y:S05]  /*5b70*/  BRA `(.L_x_75) ;  /* 0x0000000000107947 */ /* 0x000fea0003800000 */
.L_x_74:
[----:B------:R-:W0:Y:S02]  /*5b80*/  MUFU.RCP R107, R0 ;  /* 0x00000000006b7308 */ /* 0x000e240000001000 */
[----:B0-----:R-:W-:-:S04]  /*5b90*/  FFMA R3, R107, R0, -1 ;  /* 0xbf8000006b037423 */ /* 0x001fc80000000000 */
[----:B------:R-:W-:-:S04]  /*5ba0*/  FADD.FTZ R18, -R3, -RZ ;  /* 0x800000ff03127221 */ /* 0x000fc80000010100 */
[----:B------:R-:W-:-:S07]  /*5bb0*/  FFMA R107, R107, R18, R107 ;  /* 0x000000126b6b7223 */ /* 0x000fce000000006b */
.L_x_75:
[----:B------:R-:W-:Y:S05]  /*5bc0*/  BSYNC B3 ;  /* 0x0000000000037941 */ /* 0x000fea0003800000 */
.L_x_73:
[----:B------:R0:W-:Y:S02]  /*5bd0*/  STG.E desc[UR8][R6.64], R107 ;  /* 0x0000006b06007986 */ /* 0x0001e4000c101908 */
.L_x_72:
[----:B------:R-:W-:Y:S05]  /*5be0*/  BSYNC B2 ;  /* 0x0000000000027941 */ /* 0x000fea0003800000 */
.L_x_71:
[----:B------:R-:W-:Y:S05]  /*5bf0*/  @P1 BRA `(.L_x_76) ;  /* 0x00000044009c1947 */ /* 0x000fea0003800000 */
[----:B------:R-:W-:Y:S01]  /*5c00*/  ISETP.GE.U32.AND P0, PT, R22, 0x10, PT ;  /* 0x000000101600780c */ /* 0x000fe20003f06070 */
[----:B0-----:R-:W-:Y:S01]  /*5c10*/  IMAD.U32 R7, R9, 0x10000, RZ ;  /* 0x0001000009077824 */ /* 0x001fe200078e00ff */
        /* <DEDUP_REMOVED lines=85> */
.L_x_77:
[C---:B------:R-:W-:Y:S02]  /*6170*/  ISETP.GE.U32.AND P1, PT, R22.reuse, 0x2, PT ;  /* 0x000000021600780c */ /* 0x040fe40003f26070 */
[C---:B------:R-:W-:Y:S02]  /*6180*/  ISETP.GE.U32.AND P2, PT, R22.reuse, 0x3, PT ;  /* 0x000000031600780c */ /* 0x040fe40003f46070 */
[----:B------:R-:W-:Y:S02]  /*6190*/  ISETP.GE.U32.AND P3, PT, R22, 0x4, PT ;  /* 0x000000041600780c */ /* 0x000fe40003f66070 */
[C---:B------:R-:W-:Y:S02]  /*61a0*/  ISETP.GE.U32.AND.EX P1, PT, R23.reuse, RZ, PT, P1 ;  /* 0x000000ff1700720c */ /* 0x040fe40003f26110 */
[C---:B------:R-:W-:Y:S02]  /*61b0*/  ISETP.GE.U32.AND.EX P2, PT, R23.reuse, RZ, PT, P2 ;  /* 0x000000ff1700720c */ /* 0x040fe40003f46120 */
[----:B------:R-:W-:-:S02]  /*61c0*/  ISETP.GE.U32.AND.EX P3, PT, R23, RZ, PT, P3 ;  /* 0x000000ff1700720c */ /* 0x000fc40003f66130 */
[C---:B------:R-:W-:Y:S02]  /*61d0*/  ISETP.GE.U32.AND P4, PT, R22.reuse, 0x5, PT ;  /* 0x000000051600780c */ /* 0x040fe40003f86070 */
[C---:B------:R-:W-:Y:S02]  /*61e0*/  ISETP.GE.U32.AND P5, PT, R22.reuse, 0x6, PT ;  /* 0x000000061600780c */ /* 0x040fe40003fa6070 */
        /* <DEDUP_REMOVED lines=12> */
[C---:B------:R-:W-:Y:S02]  /*62b0*/  ISETP.GE.U32.AND.EX P2, PT, R23.reuse, RZ, PT, P2 ;  /* 0x000000ff1700720c */ /* 0x040fe40003f46120 */
[----:B------:R-:W-:Y:S01]  /*62c0*/  ISETP.GE.U32.AND.EX P3, PT, R23, RZ, PT, P3 ;  /* 0x000000ff1700720c */ /* 0x000fe20003f66130 */
[----:B------:R3:W-:Y:S01]  /*62d0*/  @P5 STG.E.U8 desc[UR8][R4.64+0x5], R7 ;  /* 0x0000050704005986 */ /* 0x0007e2000c101108 */
[----:B------:R-:W-:-:S02]  /*62e0*/  ISETP.GE.U32.AND P4, PT, R22, 0xc, PT ;  /* 0x0000000c1600780c */ /* 0x000fc40003f86070 */
[C---:B------:R-:W-:Y:S01]  /*62f0*/  ISETP.GE.U32.AND P5, PT, R22.reuse, 0xf, PT ;  /* 0x0000000f1600780c */ /* 0x040fe20003fa6070 */
[----:B------:R3:W-:Y:S01]  /*6300*/  @P6 STG.E.U8 desc[UR8][R4.64+0x6], R29 ;  /* 0x0000061d04006986 */ /* 0x0007e2000c101108 */
[C---:B------:R-:W-:Y:S02]  /*6310*/  ISETP.GE.U32.AND P6, PT, R22.reuse, 0xe, PT ;  /* 0x0000000e1600780c */ /* 0x040fe40003fc6070 */
[C---:B------:R-:W-:Y:S01]  /*6320*/  ISETP.GE.U32.AND.EX P4, PT, R23.reuse, RZ, PT, P4 ;  /* 0x000000ff1700720c */ /* 0x040fe20003f86140 */
[----:B------:R3:W-:Y:S01]  /*6330*/  @P1 STG.E.U8 desc[UR8][R4.64+0x7], R31 ;  /* 0x0000071f04001986 */ /* 0x0007e2000c101108 */
[C---:B------:R-:W-:Y:S02]  /*6340*/  ISETP.GE.U32.AND P1, PT, R22.reuse, 0xb, PT ;  /* 0x0000000b1600780c */ /* 0x040fe40003f26070 */
[----:B------:R-:W-:Y:S01]  /*6350*/  ISETP.GE.U32.AND.EX P6, PT, R23, RZ, PT, P6 ;  /* 0x000000ff1700720c */ /* 0x000fe20003fc6160 */
[----:B------:R3:W-:Y:S01]  /*6360*/  @P2 STG.E.U8 desc[UR8][R4.64+0x8], R13 ;  /* 0x0000080d04002986 */ /* 0x0007e2000c101108 */
[----:B------:R-:W-:-:S02]  /*6370*/  ISETP.NE.U32.AND P2, PT, R22, RZ, PT ;  /* 0x000000ff1600720c */ /* 0x000fc40003f45070 */
[C---:B------:R-:W-:Y:S01]  /*6380*/  ISETP.GE.U32.AND.EX P1, PT, R23.reuse, RZ, PT, P1 ;  /* 0x000000ff1700720c */ /* 0x040fe20003f26110 */
[----:B------:R3:W-:Y:S01]  /*6390*/  @P3 STG.E.U8 desc[UR8][R4.64+0x9], R11 ;  /* 0x0000090b04003986 */ /* 0x0007e2000c101108 */
[----:B------:R-:W-:Y:S02]  /*63a0*/  ISETP.GE.U32.AND P3, PT, R22, 0xd, PT ;  /* 0x0000000d1600780c */ /* 0x000fe40003f66070 */
[C---:B------:R-:W-:Y:S01]  /*63b0*/  ISETP.GE.U32.AND.EX P5, PT, R23.reuse, RZ, PT, P5 ;  /* 0x000000ff1700720c */ /* 0x040fe20003fa6150 */
[----:B------:R3:W-:Y:S01]  /*63c0*/  @P4 STG.E.U8 desc[UR8][R4.64+0xb], R33 ;  /* 0x00000b2104004986 */ /* 0x0007e2000c101108 */
[C---:B------:R-:W-:Y:S02]  /*63d0*/  ISETP.GE.U32.AND.EX P3, PT, R23.reuse, RZ, PT, P3 ;  /* 0x000000ff1700720c */ /* 0x040fe40003f66130 */
[----:B------:R-:W-:Y:S01]  /*63e0*/  ISETP.NE.AND.EX P2, PT, R23, RZ, PT, P2 ;  /* 0x000000ff1700720c */ /* 0x000fe20003f45320 */
[----:B------:R3:W-:Y:S04]  /*63f0*/  @P6 STG.E.U8 desc[UR8][R4.64+0xd], R35 ;  /* 0x00000d2304006986 */ /* 0x0007e8000c101108 */
[----:B------:R3:W-:Y:S04]  /*6400*/  @P1 STG.E.U8 desc[UR8][R4.64+0xa], R15 ;  /* 0x00000a0f04001986 */ /* 0x0007e8000c101108 */
[----:B------:R3:W-:Y:S04]  /*6410*/  @P5 STG.E.U8 desc[UR8][R4.64+0xe], R19 ;  /* 0x00000e1304005986 */ /* 0x0007e8000c101108 */
[----:B------:R3:W-:Y:S04]  /*6420*/  @P3 STG.E.U8 desc[UR8][R4.64+0xc], R17 ;  /* 0x00000c1104003986 */ /* 0x0007e8000c101108 */
[----:B------:R3:W-:Y:S01]  /*6430*/  @P2 STG.E.U8 desc[UR8][R4.64], R3 ;  /* 0x0000000304002986 */ /* 0x0007e2000c101108 */
[----:B------:R-:W-:Y:S05]  /*6440*/  @!P0 BRA `(.L_x_76) ;  /* 0x0000003c00888947 */ /* 0x000fea0003800000 */
[----:B------:R4:W-:Y:S01]  /*6450*/  STG.E.U8 desc[UR8][R4.64+0xf], R39 ;  /* 0x00000f2704007986 */ /* 0x0009e2000c101108 */
[----:B------:R-:W-:Y:S05]  /*6460*/  BRA `(.L_x_76) ;  /* 0x0000003c00807947 */ /* 0x000fea0003800000 */
.L_x_26:
        /* <DEDUP_REMOVED lines=49> */
.L_x_540:
        /* <DEDUP_REMOVED lines=20> */
.L_x_82:
[----:B------:R-:W-:Y:S05]  /*68c0*/  BSYNC B4 ;  /* 0x0000000000047941 */ /* 0x000fea0003800000 */
.L_x_81:
[----:B------:R-:W-:-:S04]  /*68d0*/  FSETP.NEU.AND P0, PT, |R0|, +INF , PT ;  /* 0x7f8000000000780b */ /* 0x000fc80003f0d200 */
[----:B------:R-:W-:-:S09]  /*68e0*/  FSEL R0, R0, 3.38953138925153547590e+38, P0 ;  /* 0x7f7f000000007808 */ /* 0x000fd20000000000 */
.L_x_80:
[----:B------:R-:W-:Y:S05]  /*68f0*/  BSYNC B3 ;  /* 0x0000000000037941 */ /* 0x000fea0003800000 */
.L_x_79:
        /* <DEDUP_REMOVED lines=22> */
.L_x_86:
[----:B------:R-:W1:Y:S02]  /*6a60*/  MUFU.RCP R107, R0 ;  /* 0x00000000006b7308 */ /* 0x000e640000001000 */
[----:B-1----:R-:W-:-:S04]  /*6a70*/  FFMA R3, R107, R0, -1 ;  /* 0xbf8000006b037423 */ /* 0x002fc80000000000 */
[----:B------:R-:W-:-:S04]  /*6a80*/  FADD.FTZ R38, -R3, -RZ ;  /* 0x800000ff03267221 */ /* 0x000fc80000010100 */
[----:B------:R-:W-:-:S07]  /*6a90*/  FFMA R107, R107, R38, R107 ;  /* 0x000000266b6b7223 */ /* 0x000fce000000006b */
.L_x_87:
[----:B------:R-:W-:Y:S05]  /*6aa0*/  BSYNC B3 ;  /* 0x0000000000037941 */ /* 0x000fea0003800000 */
.L_x_85:
[----:B------:R1:W-:Y:S02]  /*6ab0*/  STG.E desc[UR8][R34.64], R107 ;  /* 0x0000006b22007986 */ /* 0x0003e4000c101908 */
.L_x_84:
[----:B------:R-:W-:Y:S05]  /*6ac0*/  BSYNC B2 ;  /* 0x0000000000027941 */ /* 0x000fea0003800000 */
.L_x_83:
        /* <DEDUP_REMOVED lines=89> */
.L_x_90:
        /* <DEDUP_REMOVED lines=46> */
.L_x_89:
[----:B------:R-:W-:Y:S05]  /*7340*/  BSYNC B1 ;  /* 0x0000000000017941 */ /* 0x000fea0003800000 */
.L_x_88:
[----:B------:R-:W4:Y:S01]  /*7350*/  LDS R12, [R20+0x2080] ;  /* 0x00208000140c7984 */ /* 0x000f220000000800 */
[----:B---3--:R-:W3:Y:S08]  /*7360*/  MATCH.ANY R21, R24 ;  /* 0x00000000181573a1 */ /* 0x008ef000000e8000 */
[----:B------:R-:W5:Y:S01]  /*7370*/  REDUX.OR UR5, R24 ;  /* 0x00000000180573c4 */ /* 0x000f620000004000 */
[----:B------:R-:W-:Y:S01]  /*7380*/  VOTEU.ANY UR7, UPT, PT ;  /* 0x0000000000077886 */ /* 0x000fe200038e0100 */
[----:B------:R-:W0:Y:S01]  /*7390*/  LDS R13, [R20+0x2084] ;  /* 0x00208400140d7984 */ /* 0x000e220000000800 */
[----:B-1----:R-:W-:-:S03]  /*73a0*/  IADD3 R35, P0, R32, 0x20, RZ ;  /* 0x0000002020237810 */ /* 0x002fc60007f1e0ff */
[----:B------:R-:W1:Y:S02]  /*73b0*/  LDS R14, [R20+0x2088] ;  /* 0x00208800140e7984 */ /* 0x000e640000000800 */
[----:B------:R-:W-:Y:S02]  /*73c0*/  IMAD.X R38, RZ, RZ, R33, P0 ;  /* 0x000000ffff267224 */ /* 0x000fe400000e0621 */
[----:B------:R-:W5:Y:S04]  /*73d0*/  LDS R15, [R20+0x208c] ;  /* 0x00208c00140f7984 */ /* 0x000f680000000800 */
[----:B--2---:R-:W2:Y:S04]  /*73e0*/  LDS R16, [R20+0x2090] ;  /* 0x0020900014107984 */ /* 0x004ea80000000800 */
[----:B------:R-:W2:Y:S04]  /*73f0*/  LDS R17, [R20+0x2094] ;  /* 0x0020940014117984 */ /* 0x000ea80000000800 */
[----:B------:R-:W-:Y:S01]  /*7400*/  LDS R19, [R20+0x209c] ;  /* 0x00209c0014137984 */ /* 0x000fe20000000800 */
[----:B---3--:R-:W-:-:S02]  /*7410*/  LOP3.LUT P1, RZ, R24, UR7, R21, 0x40, !PT ;  /* 0x0000000718ff7c12 */ /* 0x008fc4000f824015 */
[C---:B----4-:R-:W-:Y:S01]  /*7420*/  PRMT R0, R12.reuse, 0x7632, R0 ;  /* 0x000076320c007816 */ /* 0x050fe20000000000 */
[----:B------:R-:W-:Y:S02]  /*7430*/  IMAD.U32 R3, R12, 0x10000, RZ ;  /* 0x000100000c037824 */ /* 0x000fe400078e00ff */
[----:B0-----:R-:W-:Y:S02]  /*7440*/  IMAD.U32 R18, R13, 0x10000, RZ ;  /* 0x000100000d127824 */ /* 0x001fe400078e00ff */
[----:B------:R-:W-:Y:S01]  /*7450*/  IMAD.U32 R0, R0, 0x10000, RZ ;  /* 0x0001000000007824 */ /* 0x000fe200078e00ff */
[----:B------:R-:W-:Y:S01]  /*7460*/  FMNMX R3, RZ, |R3|, !PT ;  /* 0x40000003ff037209 */ /* 0x000fe20007800000 */
[----:B-1----:R-:W-:-:S03]  /*7470*/  IMAD.U32 R34, R14, 0x10000, RZ ;  /* 0x000100000e227824 */ /* 0x002fc600078e00ff */
[----:B------:R-:W-:Y:S02]  /*7480*/  FMNMX R3, R3, |R0|, !PT ;  /* 0x4000000003037209 */ /* 0x000fe40007800000 */
[----:B------:R-:W-:Y:S02]  /*7490*/  PRMT R0, R13, 0x7632, R0 ;  /* 0x000076320d007816 */ /* 0x000fe40000000000 */
[----:B------:R-:W-:Y:S02]  /*74a0*/  FMNMX R3, R3, |R18|, !PT ;  /* 0x4000001203037209 */ /* 0x000fe40007800000 */
[----:B------:R-:W0:Y:S01]  /*74b0*/  LDS R18, [R20+0x2098] ;  /* 0x0020980014127984 */ /* 0x000e220000000800 */
        /* <DEDUP_REMOVED lines=9> */
[----:B--2---:R-:W-:Y:S02]  /*7550*/  IMAD.U32 R34, R16, 0x10000, RZ ;  /* 0x0001000010227824 */ /* 0x004fe400078e00ff */
        /* <DEDUP_REMOVED lines=29> */
.L_x_549:
        /* <DEDUP_REMOVED lines=20> */
.L_x_95:
[----:B------:R-:W-:Y:S05]  /*7870*/  BSYNC B4 ;  /* 0x0000000000047941 */ /* 0x000fea0003800000 */
.L_x_94:
[----:B------:R-:W-:-:S04]  /*7880*/  FSETP.NEU.AND P0, PT, |R0|, +INF , PT ;  /* 0x7f8000000000780b */ /* 0x000fc80003f0d200 */
[----:B------:R-:W-:-:S09]  /*7890*/  FSEL R0, R0, 3.38953138925153547590e+38, P0 ;  /* 0x7f7f000000007808 */ /* 0x000fd20000000000 */
.L_x_93:
[----:B------:R-:W-:Y:S05]  /*78a0*/  BSYNC B3 ;  /* 0x0000000000037941 */ /* 0x000fea0003800000 */
.L_x_92:
        /* <DEDUP_REMOVED lines=22> */
.L_x_99:
[----:B------:R-:W1:Y:S02]  /*7a10*/  MUFU.RCP R107, R0 ;  /* 0x00000000006b7308 */ /* 0x000e640000001000 */
[----:B-1----:R-:W-:-:S04]  /*7a20*/  FFMA R3, R107, R0, -1 ;  /* 0xbf8000006b037423 */ /* 0x002fc80000000000 */
[----:B------:R-:W-:-:S04]  /*7a30*/  FADD.FTZ R34, -R3, -RZ ;  /* 0x800000ff03227221 */ /* 0x000fc80000010100 */
[----:B------:R-:W-:-:S07]  /*7a40*/  FFMA R107, R107, R34, R107 ;  /* 0x000000226b6b7223 */ /* 0x000fce000000006b */
.L_x_100:
[----:B------:R-:W-:Y:S05]  /*7a50*/  BSYNC B3 ;  /* 0x0000000000037941 */ /* 0x000fea0003800000 */
.L_x_98:
[----:B------:R1:W-:Y:S02]  /*7a60*/  STG.E desc[UR8][R28.64], R107 ;  /* 0x0000006b1c007986 */ /* 0x0003e4000c101908 */
.L_x_97:
[----:B------:R-:W-:Y:S05]  /*7a70*/  BSYNC B2 ;  /* 0x0000000000027941 */ /* 0x000fea0003800000 */
.L_x_96:
[----:B------:R-:W-:Y:S01]  /*7a80*/  BSSY B1, `(.L_x_101) ;  /* 0x0000088000017945 */ /* 0x000fe20003800000 */
[----:B------:R-:W-:-:S03]  /*7a90*/  VIADD R30, R30, UR6 ;  /* 0x000000061e1e7c36 */ /* 0x000fc60008000000 */
[----:B------:R-:W-:Y:S05]  /*7aa0*/  @P1 BRA `(.L_x_102) ;  /* 0x0000000800141947 */ /* 0x000fea0003800000 */
[----:B------:R-:W-:Y:S01]  /*7ab0*/  ISETP.GE.U32.AND P0, PT, R22, 0x10, PT ;  /* 0x000000101600780c */ /* 0x000fe20003f06070 */
[----:B------:R-:W-:Y:S01]  /*7ac0*/  IMAD.U32 R21, R21, 0x10000, RZ ;  /* 0x0001000015157824 */ /* 0x000fe200078e00ff */
[----:B------:R-:W-:Y:S01]  /*7ad0*/  LOP3.LUT P1, RZ, R30, 0xf, RZ, 0xc0, !PT ;  /* 0x0000000f1eff7812 */ /* 0x000fe2000782c0ff */
[----:B-1----:R-:W-:Y:S01]  /*7ae0*/  IMAD.U32 R29, R14, 0x10000, RZ ;  /* 0x000100000e1d7824 */ /* 0x002fe200078e00ff */
        /* <DEDUP_REMOVED lines=83> */
.L_x_103:
        /* <DEDUP_REMOVED lines=46> */
.L_x_102:
[----:B------:R-:W-:Y:S05]  /*8300*/  BSYNC B1 ;  /* 0x0000000000017941 */ /* 0x000fea0003800000 */
.L_x_101:
[----:B------:R-:W4:Y:S01]  /*8310*/  LDS R12, [R20+0x4100] ;  /* 0x00410000140c7984 */ /* 0x000f220000000800 */
[----:B---3--:R-:W3:Y:S08]  /*8320*/  MATCH.ANY R21, R24 ;  /* 0x00000000181573a1 */ /* 0x008ef000000e8000 */
[----:B------:R-:W5:Y:S01]  /*8330*/  REDUX.OR UR5, R24 ;  /* 0x00000000180573c4 */ /* 0x000f620000004000 */
[----:B------:R-:W-:Y:S01]  /*8340*/  VOTEU.ANY UR7, UPT, PT ;  /* 0x0000000000077886 */ /* 0x000fe200038e0100 */
[----:B--2---:R-:W2:Y:S01]  /*8350*/  LDS R19, [R20+0x4104] ;  /* 0x0041040014137984 */ /* 0x004ea20000000800 */
[----:B------:R-:W-:-:S03]  /*8360*/  IADD3 R27, P0, R32, 0x40, RZ ;  /* 0x00000040201b7810 */ /* 0x000fc60007f1e0ff */
[----:B------:R-:W-:Y:S02]  /*8370*/  LDS R18, [R20+0x4108] ;  /* 0x0041080014127984 */ /* 0x000fe40000000800 */
[----:B-1----:R-:W-:Y:S02]  /*8380*/  IMAD.X R28, RZ, RZ, R33, P0 ;  /* 0x000000ffff1c7224 */ /* 0x002fe400000e0621 */
[----:B------:R-:W1:Y:S04]  /*8390*/  LDS R17, [R20+0x410c] ;  /* 0x00410c0014117984 */ /* 0x000e680000000800 */
[----:B------:R-:W0:Y:S04]  /*83a0*/  LDS R13, [R20+0x4110] ;  /* 0x00411000140d7984 */ /* 0x000e280000000800 */
[----:B------:R-:W5:Y:S04]  /*83b0*/  LDS R14, [R20+0x4114] ;  /* 0x00411400140e7984 */ /* 0x000f680000000800 */
[----:B------:R-:W5:Y:S01]  /*83c0*/  LDS R15, [R20+0x4118] ;  /* 0x00411800140f7984 */ /* 0x000f620000000800 */
[----:B---3--:R-:W-:-:S02]  /*83d0*/  LOP3.LUT P1, RZ, R24, UR7, R21, 0x40, !PT ;  /* 0x0000000718ff7c12 */ /* 0x008fc4000f824015 */
[C---:B----4-:R-:W-:Y:S01]  /*83e0*/  PRMT R0, R12.reuse, 0x7632, R0 ;  /* 0x000076320c007816 */ /* 0x050fe20000000000 */
[----:B------:R-:W-:Y:S02]  /*83f0*/  IMAD.U32 R3, R12, 0x10000, RZ ;  /* 0x000100000c037824 */ /* 0x000fe400078e00ff */
[----:B--2---:R-:W-:Y:S02]  /*8400*/  IMAD.U32 R16, R19, 0x10000, RZ ;  /* 0x0001000013107824 */ /* 0x004fe400078e00ff */
        /* <DEDUP_REMOVED lines=46> */
.L_x_558:
        /* <DEDUP_REMOVED lines=20> */
.L_x_108:
[----:B------:R-:W-:Y:S05]  /*8830*/  BSYNC B4 ;  /* 0x0000000000047941 */ /* 0x000fea0003800000 */
.L_x_107:
[----:B------:R-:W-:-:S04]  /*8840*/  FSETP.NEU.AND P0, PT, |R0|, +INF , PT ;  /* 0x7f8000000000780b */ /* 0x000fc80003f0d200 */
[----:B------:R-:W-:-:S09]  /*8850*/  FSEL R0, R0, 3.38953138925153547590e+38, P0 ;  /* 0x7f7f000000007808 */ /* 0x000fd20000000000 */
.L_x_106:
[----:B------:R-:W-:Y:S05]  /*8860*/  BSYNC B3 ;  /* 0x0000000000037941 */ /* 0x000fea0003800000 */
.L_x_105:
        /* <DEDUP_REMOVED lines=22> */
.L_x_112:
[----:B------:R-:W1:Y:S02]  /*89d0*/  MUFU.RCP R107, R0 ;  /* 0x00000000006b7308 */ /* 0x000e640000001000 */
[----:B-1----:R-:W-:-:S04]  /*89e0*/  FFMA R3, R107, R0, -1 ;  /* 0xbf8000006b037423 */ /* 0x002fc80000000000 */
[----:B------:R-:W-:-:S04]  /*89f0*/  FADD.FTZ R26, -R3, -RZ ;  /* 0x800000ff031a7221 */ /* 0x000fc80000010100 */
[----:B------:R-:W-:-:S07]  /*8a00*/  FFMA R107, R107, R26, R107 ;  /* 0x0000001a6b6b7223 */ /* 0x000fce000000006b */
.L_x_113:
[----:B------:R-:W-:Y:S05]  /*8a10*/  BSYNC B3 ;  /* 0x0000000000037941 */ /* 0x000fea0003800000 */
.L_x_111:
[----:B------:R1:W-:Y:S02]  /*8a20*/  STG.E desc[UR8][R10.64], R107 ;  /* 0x0000006b0a007986 */ /* 0x0003e4000c101908 */
.L_x_110:
[----:B------:R-:W-:Y:S05]  /*8a30*/  BSYNC B2 ;  /* 0x0000000000027941 */ /* 0x000fea0003800000 */
.L_x_109:
        /* <DEDUP_REMOVED lines=90> */
.L_x_116:
        /* <DEDUP_REMOVED lines=46> */
.L_x_115:
[----:B------:R-:W-:Y:S05]  /*92c0*/  BSYNC B1 ;  /* 0x0000000000017941 */ /* 0x000fea0003800000 */
.L_x_114:
        /* <DEDUP_REMOVED lines=63> */
.L_x_567:
        /* <DEDUP_REMOVED lines=20> */
.L_x_121:
[----:B------:R-:W-:Y:S05]  /*9800*/  BSYNC B4 ;  /* 0x0000000000047941 */ /* 0x000fea0003800000 */
.L_x_120:
[----:B------:R-:W-:-:S04]  /*9810*/  FSETP.NEU.AND P0, PT, |R0|, +INF , PT ;  /* 0x7f8000000000780b */ /* 0x000fc80003f0d200 */
[----:B------:R-:W-:-:S09]  /*9820*/  FSEL R0, R0, 3.38953138925153547590e+38, P0 ;  /* 0x7f7f000000007808 */ /* 0x000fd20000000000 */
.L_x_119:
[----:B------:R-:W-:Y:S05]  /*9830*/  BSYNC B3 ;  /* 0x0000000000037941 */ /* 0x000fea0003800000 */
.L_x_118:
        /* <DEDUP_REMOVED lines=22> */
.L_x_125:
[----:B------:R-:W0:Y:S02]  /*99a0*/  MUFU.RCP R107, R0 ;  /* 0x00000000006b7308 */ /* 0x000e240000001000 */
[----:B0-----:R-:W-:-:S04]  /*99b0*/  FFMA R3, R107, R0, -1 ;  /* 0xbf8000006b037423 */ /* 0x001fc80000000000 */
[----:B------:R-:W-:-:S04]  /*99c0*/  FADD.FTZ R18, -R3, -RZ ;  /* 0x800000ff03127221 */ /* 0x000fc80000010100 */
[----:B------:R-:W-:-:S07]  /*99d0*/  FFMA R107, R107, R18, R107 ;  /* 0x000000126b6b7223 */ /* 0x000fce000000006b */
.L_x_126:
[----:B------:R-:W-:Y:S05]  /*99e0*/  BSYNC B3 ;  /* 0x0000000000037941 */ /* 0x000fea0003800000 */
.L_x_124:
[----:B------:R0:W-:Y:S02]  /*99f0*/  STG.E desc[UR8][R6.64], R107 ;  /* 0x0000006b06007986 */ /* 0x0001e4000c101908 */
.L_x_123:
[----:B------:R-:W-:Y:S05]  /*9a00*/  BSYNC B2 ;  /* 0x0000000000027941 */ /* 0x000fea0003800000 */
.L_x_122:
        /* <DEDUP_REMOVED lines=88> */
.L_x_127:
[C---:B------:R-:W-:Y:S01]  /*9f90*/  ISETP.GE.U32.AND P1, PT, R22.reuse, 0x2, PT ;  /* 0x000000021600780c */ /* 0x040fe20003f26070 */
[----:B------:R1:W-:Y:S01]  /*9fa0*/  @P0 STG.E.U8 desc[UR8][R4.64+0xf], R39 ;  /* 0x00000f2704000986 */ /* 0x0003e2000c101108 */
        /* <DEDUP_REMOVED lines=28> */
[C---:B------:R-:W-:Y:S02]  /*a170*/  ISETP.NE.U32.AND P1, PT, R22.reuse, RZ, PT ;  /* 0x000000ff1600720c */ /* 0x040fe40003f25070 */
[----:B------:R-:W-:Y:S01]  /*a180*/  ISETP.GE.U32.AND.EX P6, PT, R23, RZ, PT, P6 ;  /* 0x000000ff1700720c */ /* 0x000fe20003fc6160 */
[----:B------:R1:W-:Y:S01]  /*a190*/  @P2 STG.E.U8 desc[UR8][R4.64+0x8], R13 ;  /* 0x0000080d04002986 */ /* 0x0003e2000c101108 */
[----:B------:R-:W-:-:S02]  /*a1a0*/  ISETP.GE.U32.AND P2, PT, R22, 0xd, PT ;  /* 0x0000000d1600780c */ /* 0x000fc40003f46070 */
        /* <DEDUP_REMOVED lines=11> */
[----:B------:R1:W-:Y:S02]  /*a260*/  @P1 STG.E.U8 desc[UR8][R4.64], R3 ;  /* 0x0000000304001986 */ /* 0x0003e4000c101108 */
.L_x_76:
[----:B------:R-:W-:Y:S05]  /*a270*/  BSYNC B0 ;  /* 0x0000000000007941 */ /* 0x000fea0003800000 */
.L_x_25:
[----:B------:R-:W5:Y:S02]  /*a280*/  LDC R0, c[0x0][0x270] ;  /* 0x00009c00ff007b82 */ /* 0x000f640000000800 */
[----:B-----5:R-:W-:-:S13]  /*a290*/  ISETP.NE.AND P0, PT, R0, 0x2, PT ;  /* 0x000000020000780c */ /* 0x020fda0003f05270 */
[----:B------:R-:W-:Y:S05]  /*a2a0*/  @!P0 BRA `(.L_x_128) ;  /* 0x0000007400e08947 */ /* 0x000fea0003800000 */
[----:B------:R-:W-:-:S13]  /*a2b0*/  ISETP.NE.AND P0, PT, R0, 0x1, PT ;  /* 0x000000010000780c */ /* 0x000fda0003f05270 */
[----:B------:R-:W-:Y:S05]  /*a2c0*/  @P0 EXIT ;  /* 0x000000000000094d */ /* 0x000fea0003800000 */
[----:B01-3--:R-:W-:Y:S01]  /*a2d0*/  SHF.R.U32.HI R7, RZ, 0x3, R2 ;  /* 0x00000003ff077819 */ /* 0x00bfe20000011602 */
[C---:B--2---:R-:W-:Y:S01]  /*a2e0*/  IMAD.SHL.U32 R8, R2.reuse, 0x10, RZ ;  /* 0x0000001002087824 */ /* 0x044fe200078e00ff */
[----:B----4-:R-:W-:Y:S01]  /*a2f0*/  LOP3.LUT R4, R2, 0x7, RZ, 0xc0, !PT ;  /* 0x0000000702047812 */ /* 0x010fe200078ec0ff */
[----:B------:R-:W-:Y:S01]  /*a300*/  IMAD.MOV.U32 R9, RZ, RZ, RZ ;  /* 0x000000ffff097224 */ /* 0x000fe200078e00ff */
[----:B------:R-:W-:Y:S01]  /*a310*/  ULDC.64 UR16, c[0x0][0x240] ;  /* 0x0000900000107ab9 */ /* 0x000fe20000000a00 */
[----:B------:R-:W-:Y:S01]  /*a320*/  IMAD.SHL.U32 R6, R7, 0x2, RZ ;  /* 0x0000000207067824 */ /* 0x000fe200078e00ff */
[----:B------:R-:W-:Y:S01]  /*a330*/  LOP3.LUT R8, R8, 0x70, RZ, 0xc0, !PT ;  /* 0x0000007008087812 */ /* 0x000fe200078ec0ff */
[----:B------:R-:W-:Y:S01]  /*a340*/  IMAD R5, R4, 0x410, R7 ;  /* 0x0000041004057824 */ /* 0x000fe200078e0207 */
[----:B------:R-:W-:Y:S01]  /*a350*/  ULDC.64 UR12, c[0x0][0x220] ;  /* 0x00008800000c7ab9 */ /* 0x000fe20000000a00 */
[----:B------:R-:W-:Y:S01]  /*a360*/  ULDC.64 UR14, c[0x0][0x258] ;  /* 0x00009600000e7ab9 */ /* 0x000fe20000000a00 */
[----:B------:R-:W-:Y:S01]  /*a370*/  IADD3 R7, P1, R36, R6, RZ ;  /* 0x0000000624077210 */ /* 0x000fe20007f3e0ff */
[----:B------:R-:W-:Y:S01]  /*a380*/  IMAD.WIDE.U32 R10, R67, 0x80, R8 ;  /* 0x00000080430a7825 */ /* 0x000fe200078e0008 */
[----:B------:R-:W-:Y:S01]  /*a390*/  LEA R5, R5, UR4, 0x2 ;  /* 0x0000000405057c11 */ /* 0x000fe2000f8e10ff */
[----:B------:R-:W-:Y:S01]  /*a3a0*/  ULDC.U8 UR5, c[0x0][0x274] ;  /* 0x00009d0000057ab9 */ /* 0x000fe20000000000 */
[----:B------:R-:W-:Y:S01]  /*a3b0*/  LOP3.LUT R30, R2, 0x18, RZ, 0xc0, !PT ;  /* 0x00000018021e7812 */ /* 0x000fe200078ec0ff */
[----:B------:R-:W-:Y:S01]  /*a3c0*/  IMAD.X R8, RZ, RZ, R37, P1 ;  /* 0x000000ffff087224 */ /* 0x000fe200008e0625 */
[C---:B------:R-:W-:Y:S01]  /*a3d0*/  ISETP.GE.U32.AND P0, PT, R10.reuse, UR16, PT ;  /* 0x000000100a007c0c */ /* 0x040fe2000bf06070 */
[----:B------:R-:W0:Y:S01]  /*a3e0*/  LDS R31, [R5] ;  /* 0x00000000051f7984 */ /* 0x000e220000000800 */
[----:B------:R-:W-:Y:S01]  /*a3f0*/  IADD3 R27, P2, -R10, UR16, RZ ;  /* 0x000000100a1b7c10 */ /* 0x000fe2000ff5e1ff */
[----:B------:R-:W-:Y:S01]  /*a400*/  IMAD R12, R8, UR16, RZ ;  /* 0x00000010080c7c24 */ /* 0x000fe2000f8e02ff */
[C---:B------:R-:W-:Y:S01]  /*a410*/  ISETP.GE.U32.AND.EX P0, PT, R11.reuse, UR17, PT, P0 ;  /* 0x000000110b007c0c */ /* 0x040fe2000bf06100 */
[----:B------:R-:W1:Y:S01]  /*a420*/  LDS R50, [R5+0x104] ;  /* 0x0001040005327984 */ /* 0x000e620000000800 */
[----:B------:R-:W-:Y:S01]  /*a430*/  IADD3.X R28, ~R11, UR17, RZ, P2, !PT ;  /* 0x000000110b1c7c10 */ /* 0x000fe200097fe5ff */
[C---:B------:R-:W-:Y:S01]  /*a440*/  IMAD.WIDE.U32 R10, R7.reuse, UR16, R10 ;  /* 0x00000010070a7c25 */ /* 0x040fe2000f8e000a */
[C---:B------:R-:W-:Y:S01]  /*a450*/  IADD3 R9, P2, R7.reuse, 0x1, RZ ;  /* 0x0000000107097810 */ /* 0x040fe20007f5e0ff */
[----:B------:R-:W2:Y:S01]  /*a460*/  LDS R49, [R5+0x208] ;  /* 0x0002080005317984 */ /* 0x000ea20000000800 */
[----:B------:R-:W-:Y:S01]  /*a470*/  UPRMT UR5, UR5, 0x8880, URZ ;  /* 0x0000888005057896 */ /* 0x000fe2000800003f */
[----:B------:R-:W-:Y:S01]  /*a480*/  IMAD R13, R7, UR17, R12 ;  /* 0x00000011070d7c24 */ /* 0x000fe2000f8e020c */
[----:B------:R-:W-:Y:S01]  /*a490*/  IADD3 R58, P1, R10, UR12, RZ ;  /* 0x0000000c0a3a7c10 */ /* 0x000fe2000ff3e0ff */
[----:B------:R-:W3:Y:S01]  /*a4a0*/  LDS R48, [R5+0x30c] ;  /* 0x00030c0005307984 */ /* 0x000ee20000000800 */
[----:B------:R-:W-:Y:S01]  /*a4b0*/  IMAD.WIDE.U32 R52, R67, UR14, RZ ;  /* 0x0000000e43347c25 */ /* 0x000fe2000f8e00ff */
[----:B------:R-:W-:Y:S01]  /*a4c0*/  BSSY B0, `(.L_x_129) ;  /* 0x00003a5000007945 */ /* 0x000fe20003800000 */
[----:B------:R-:W-:Y:S01]  /*a4d0*/  IADD3.X R59, R11, UR13, R13, P1, !PT ;  /* 0x0000000d0b3b7c10 */ /* 0x000fe20008ffe40d */
[----:B------:R-:W4:Y:S01]  /*a4e0*/  LDS R47, [R5+0x410] ;  /* 0x00041000052f7984 */ /* 0x000f220000000800 */
[----:B------:R-:W-:Y:S01]  /*a4f0*/  IMAD.X R10, RZ, RZ, R8, P2 ;  /* 0x000000ffff0a7224 */ /* 0x000fe200010e0608 */
[----:B------:R-:W-:Y:S01]  /*a500*/  ULDC.64 UR12, c[0x0][0x260] ;  /* 0x00009800000c7ab9 */ /* 0x000fe20000000a00 */
[----:B------:R-:W-:Y:S01]  /*a510*/  IMAD R39, R67, UR15, R53 ;  /* 0x0000000f43277c24 */ /* 0x000fe2000f8e0235 */
[----:B------:R-:W5:Y:S01]  /*a520*/  LDS R46, [R5+0x514] ;  /* 0x00051400052e7984 */ /* 0x000f620000000800 */
[----:B------:R-:W-:Y:S01]  /*a530*/  IMAD.MOV.U32 R38, RZ, RZ, R52 ;  /* 0x000000ffff267224 */ /* 0x000fe200078e0034 */
[----:B------:R-:W-:Y:S01]  /*a540*/  ISETP.NE.AND P5, PT, RZ, UR5, PT ;  /* 0x00000005ff007c0c */ /* 0x000fe2000bfa5270 */
[----:B------:R-:W-:Y:S01]  /*a550*/  IMAD R16, R8, UR12, RZ ;  /* 0x0000000c08107c24 */ /* 0x000fe2000f8e02ff */
[----:B------:R-:W5:Y:S01]  /*a560*/  LDS R45, [R5+0x618] ;  /* 0x00061800052d7984 */ /* 0x000f620000000800 */
[----:B------:R-:W-:Y:S01]  /*a570*/  IMAD R18, R10, UR12, RZ ;  /* 0x0000000c0a127c24 */ /* 0x000fe2000f8e02ff */
[----:B------:R-:W-:Y:S01]  /*a580*/  IADD3 R54, P3, R58, UR16, RZ ;  /* 0x000000103a367c10 */ /* 0x000fe2000ff7e0ff */
[----:B------:R-:W-:Y:S01]  /*a590*/  IMAD.WIDE.U32 R12, R7, UR12, R38 ;  /* 0x0000000c070c7c25 */ /* 0x000fe2000f8e0026 */
[----:B------:R-:W5:Y:S02]  /*a5a0*/  LDS R44, [R5+0x71c] ;  /* 0x00071c00052c7984 */ /* 0x000f640000000800 */
[----:B------:R-:W-:Y:S01]  /*a5b0*/  IADD3.X R55, R59, UR17, RZ, P3, !PT ;  /* 0x000000113b377c10 */ /* 0x000fe20009ffe4ff */
[----:B------:R-:W-:Y:S01]  /*a5c0*/  IMAD R11, R7, UR13, R16 ;  /* 0x0000000d070b7c24 */ /* 0x000fe2000f8e0210 */
[----:B------:R-:W5:Y:S01]  /*a5d0*/  LDS R43, [R5+0x820] ;  /* 0x00082000052b7984 */ /* 0x000f620000000800 */
[----:B------:R-:W-:-:S03]  /*a5e0*/  IMAD.WIDE.U32 R14, R9, UR12, R38 ;  /* 0x0000000c090e7c25 */ /* 0x000fc6000f8e0026 */
[----:B------:R-:W5:Y:S01]  /*a5f0*/  LDS R42, [R5+0x924] ;  /* 0x00092400052a7984 */ /* 0x000f620000000800 */
[----:B------:R-:W-:Y:S01]  /*a600*/  IMAD R17, R9, UR13, R18 ;  /* 0x0000000d09117c24 */ /* 0x000fe2000f8e0212 */
[----:B------:R-:W-:Y:S01]  /*a610*/  ULDC.64 UR12, c[0x0][0x230] ;  /* 0x00008c00000c7ab9 */ /* 0x000fe20000000a00 */
[----:B------:R-:W-:Y:S01]  /*a620*/  IMAD.IADD R13, R13, 0x1, R11 ;  /* 0x000000010d0d7824 */ /* 0x000fe200078e020b */
[----:B------:R-:W5:Y:S01]  /*a630*/  LDS R41, [R5+0xa28] ;  /* 0x000a280005297984 */ /* 0x000f620000000800 */
[----:B0-----:R-:W-:Y:S01]  /*a640*/  IMAD.U32 R0, R31, 0x10000, RZ ;  /* 0x000100001f007824 */ /* 0x001fe200078e00ff */
[----:B------:R-:W-:Y:S01]  /*a650*/  LEA R62, P1, R12, UR12, 0x2 ;  /* 0x0000000c0c3e7c11 */ /* 0x000fe2000f8210ff */
[----:B------:R-:W-:Y:S01]  /*a660*/  IMAD.IADD R11, R15, 0x1, R17 ;  /* 0x000000010f0b7824 */ /* 0x000fe200078e0211 */
[----:B------:R-:W0:Y:S01]  /*a670*/  LDS R40, [R5+0xb2c] ;  /* 0x000b2c0005287984 */ /* 0x000e220000000800 */
[----:B-1----:R-:W-:Y:S01]  /*a680*/  IMAD.U32 R3, R50, 0x10000, RZ ;  /* 0x0001000032037824 */ /* 0x002fe200078e00ff */
[----:B------:R-:W-:Y:S01]  /*a690*/  FMNMX R0, RZ, |R0|, !PT ;  /* 0x40000000ff007209 */ /* 0x000fe20007800000 */
[----:B------:R-:W-:Y:S01]  /*a6a0*/  IMAD.MOV.U32 R29, RZ, RZ, 0xff ;  /* 0x000000ffff1d7424 */ /* 0x000fe200078e00ff */
[----:B------:R-:W1:Y:S01]  /*a6b0*/  LDS R35, [R5+0xc30] ;  /* 0x000c300005237984 */ /* 0x000e620000000800 */
[----:B------:R-:W-:-:S02]  /*a6c0*/  LEA.HI.X R63, R12, UR13, R13, 0x2, P1 ;  /* 0x0000000d0c3f7c11 */ /* 0x000fc400088f140d */
[----:B------:R-:W-:Y:S01]  /*a6d0*/  FMNMX R0, R0, |R3|, !PT ;  /* 0x4000000300007209 */ /* 0x000fe20007800000 */
[----:B--2---:R-:W-:Y:S01]  /*a6e0*/  IMAD.U32 R3, R49, 0x10000, RZ ;  /* 0x0001000031037824 */ /* 0x004fe200078e00ff */
[----:B------:R-:W2:Y:S01]  /*a6f0*/  LDS R34, [R5+0xd34] ;  /* 0x000d340005227984 */ /* 0x000ea20000000800 */
[----:B------:R-:W-:Y:S02]  /*a700*/  ISETP.LT.U32.AND P1, PT, R27, 0x10, PT ;  /* 0x000000101b00780c */ /* 0x000fe40003f21070 */
[----:B------:R-:W-:Y:S01]  /*a710*/  LEA R56, P2, R14, UR12, 0x2 ;  /* 0x0000000c0e387c11 */ /* 0x000fe2000f8410ff */
[----:B------:R-:W2:Y:S01]  /*a720*/  LDS R33, [R5+0xe38] ;  /* 0x000e380005217984 */ /* 0x000ea20000000800 */
[----:B------:R-:W-:Y:S01]  /*a730*/  FMNMX R0, R0, |R3|, !PT ;  /* 0x4000000300007209 */ /* 0x000fe20007800000 */
[----:B---3--:R-:W-:Y:S01]  /*a740*/  IMAD.U32 R3, R48, 0x10000, RZ ;  /* 0x0001000030037824 */ /* 0x008fe200078e00ff */
[----:B------:R-:W-:Y:S01]  /*a750*/  ISETP.LT.U32.AND.EX P1, PT, R28, RZ, PT, P1 ;  /* 0x000000ff1c00720c */ /* 0x000fe20003f21110 */
[----:B------:R-:W3:Y:S01]  /*a760*/  LDS R32, [R5+0xf3c] ;  /* 0x000f3c0005207984 */ /* 0x000ee20000000800 */
[----:B------:R-:W-:-:S02]  /*a770*/  LEA.HI.X R57, R14, UR13, R11, 0x2, P2 ;  /* 0x0000000d0e397c11 */ /* 0x000fc400090f140b */
[----:B------:R-:W-:Y:S01]  /*a780*/  FMNMX R0, R0, |R3|, !PT ;  /* 0x4000000300007209 */ /* 0x000fe20007800000 */
[----:B----4-:R-:W-:Y:S01]  /*a790*/  IMAD.U32 R3, R47, 0x10000, RZ ;  /* 0x000100002f037824 */ /* 0x010fe200078e00ff */
[----:B------:R-:W-:Y:S02]  /*a7a0*/  SEL R27, R27, 0x10, P1 ;  /* 0x000000101b1b7807 */ /* 0x000fe40000800000 */
[----:B------:R-:W-:Y:S02]  /*a7b0*/  SEL R28, R28, RZ, P1 ;  /* 0x000000ff1c1c7207 */ /* 0x000fe40000800000 */
[----:B------:R-:W-:Y:S01]  /*a7c0*/  FMNMX R0, R0, |R3|, !PT ;  /* 0x4000000300007209 */ /* 0x000fe20007800000 */
[----:B-----5:R-:W-:Y:S01]  /*a7d0*/  IMAD.U32 R3, R46, 0x10000, RZ ;  /* 0x000100002e037824 */ /* 0x020fe200078e00ff */
[----:B------:R-:W-:Y:S02]  /*a7e0*/  SHF.L.U32 R29, R29, R30, RZ ;  /* 0x0000001e1d1d7219 */ /* 0x000fe400000006ff */
[----:B------:R-:W-:-:S02]  /*a7f0*/  PRMT R11, R31, 0x7632, R11 ;  /* 0x000076321f0b7816 */ /* 0x000fc4000000000b */
[----:B------:R-:W-:Y:S01]  /*a800*/  FMNMX R0, R0, |R3|, !PT ;  /* 0x4000000300007209 */ /* 0x000fe20007800000 */
[----:B------:R-:W-:Y:S01]  /*a810*/  IMAD.U32 R3, R45, 0x10000, RZ ;  /* 0x000100002d037824 */ /* 0x000fe200078e00ff */
[----:B------:R-:W-:Y:S02]  /*a820*/  PRMT R12, R50, 0x7632, R12 ;  /* 0x00007632320c7816 */ /* 0x000fe4000000000c */
[----:B------:R-:W-:Y:S02]  /*a830*/  PRMT R13, R49, 0x7632, R13 ;  /* 0x00007632310d7816 */ /* 0x000fe4000000000d */
[----:B------:R-:W-:Y:S01]  /*a840*/  FMNMX R0, R0, |R3|, !PT ;  /* 0x4000000300007209 */ /* 0x000fe20007800000 */
[----:B------:R-:W-:Y:S01]  /*a850*/  IMAD.U32 R3, R44, 0x10000, RZ ;  /* 0x000100002c037824 */ /* 0x000fe200078e00ff */
[----:B------:R-:W-:Y:S02]  /*a860*/  PRMT R14, R48, 0x7632, R14 ;  /* 0x00007632300e7816 */ /* 0x000fe4000000000e */
        /* <DEDUP_REMOVED lines=10> */
[C---:B------:R-:W-:Y:S01]  /*a910*/  IMAD.U32 R3, R41.reuse, 0x10000, RZ ;  /* 0x0001000029037824 */ /* 0x040fe200078e00ff */
[----:B------:R-:W-:Y:S02]  /*a920*/  PRMT R20, R42, 0x7632, R20 ;  /* 0x000076322a147816 */ /* 0x000fe40000000014 */
[----:B------:R-:W-:Y:S02]  /*a930*/  PRMT R21, R41, 0x7632, R21 ;  /* 0x0000763229157816 */ /* 0x000fe40000000015 */
[----:B------:R-:W-:Y:S01]  /*a940*/  FMNMX R0, R0, |R3|, !PT ;  /* 0x4000000300007209 */ /* 0x000fe20007800000 */
[C---:B0-----:R-:W-:Y:S01]  /*a950*/  IMAD.U32 R3, R40.reuse, 0x10000, RZ ;  /* 0x0001000028037824 */ /* 0x041fe200078e00ff */
[----:B------:R-:W-:Y:S02]  /*a960*/  PRMT R22, R40, 0x7632, R22 ;  /* 0x0000763228167816 */ /* 0x000fe40000000016 */
[----:B-1----:R-:W-:-:S02]  /*a970*/  PRMT R23, R35, 0x7632, R23 ;  /* 0x0000763223177816 */ /* 0x002fc40000000017 */
[----:B------:R-:W-:Y:S01]  /*a980*/  FMNMX R0, R0, |R3|, !PT ;  /* 0x4000000300007209 */ /* 0x000fe20007800000 */
[----:B------:R-:W-:Y:S01]  /*a990*/  IMAD.U32 R3, R35, 0x10000, RZ ;  /* 0x0001000023037824 */ /* 0x000fe200078e00ff */
[----:B--2---:R-:W-:Y:S02]  /*a9a0*/  PRMT R24, R34, 0x7632, R24 ;  /* 0x0000763222187816 */ /* 0x004fe40000000018 */
[----:B------:R-:W-:Y:S02]  /*a9b0*/  PRMT R25, R33, 0x7632, R25 ;  /* 0x0000763221197816 */ /* 0x000fe40000000019 */
[----:B------:R-:W-:Y:S01]  /*a9c0*/  FMNMX R0, R0, |R3|, !PT ;  /* 0x4000000300007209 */ /* 0x000fe20007800000 */
[----:B------:R-:W-:Y:S01]  /*a9d0*/  IMAD.U32 R3, R34, 0x10000, RZ ;  /* 0x0001000022037824 */ /* 0x000fe200078e00ff */
[----:B---3--:R-:W-:Y:S02]  /*a9e0*/  PRMT R26, R32, 0x7632, R26 ;  /* 0x00007632201a7816 */ /* 0x008fe4000000001a */
[----:B------:R-:W-:-:S02]  /*a9f0*/  SEL R27, R27, RZ, !P0 ;  /* 0x000000ff1b1b7207 */ /* 0x000fc40004000000 */
[----:B------:R-:W-:Y:S01]  /*aa00*/  FMNMX R0, R0, |R3|, !PT ;  /* 0x4000000300007209 */ /* 0x000fe20007800000 */
[----:B------:R-:W-:Y:S01]  /*aa10*/  IMAD.U32 R3, R33, 0x10000, RZ ;  /* 0x0001000021037824 */ /* 0x000fe200078e00ff */
[----:B------:R-:W-:-:S04]  /*aa20*/  SEL R28, R28, RZ, !P0 ;  /* 0x000000ff1c1c7207 */ /* 0x000fc80004000000 */
[----:B------:R-:W-:Y:S01]  /*aa30*/  FMNMX R0, R0, |R3|, !PT ;  /* 0x4000000300007209 */ /* 0x000fe20007800000 */
[----:B------:R-:W-:-:S05]  /*aa40*/  IMAD.U32 R3, R32, 0x10000, RZ ;  /* 0x0001000020037824 */ /* 0x000fca00078e00ff */
[----:B------:R-:W-:Y:S01]  /*aa50*/  FMNMX R110, R0, |R3|, !PT ;  /* 0x40000003006e7209 */ /* 0x000fe20007800000 */
[----:B------:R-:W-:Y:S06]  /*aa60*/  @!P5 BRA `(.L_x_130) ;  /* 0x00000018009cd947 */ /* 0x000fec0003800000 */
[----:B------:R-:W0:Y:S08]  /*aa70*/  MATCH.ANY R0, R29 ;  /* 0x000000001d0073a1 */ /* 0x000e3000000e8000 */
[----:B------:R-:W1:Y:S01]  /*aa80*/  REDUX.OR UR5, R29 ;  /* 0x000000001d0573c4 */ /* 0x000e620000004000 */
[----:B------:R-:W-:Y:S02]  /*aa90*/  VOTEU.ANY UR7, UPT, PT ;  /* 0x0000000000077886 */ /* 0x000fe400038e0100 */
[----:B0-----:R-:W-:-:S13]  /*aaa0*/  LOP3.LUT P0, RZ, R29, UR7, R0, 0x40, !PT ;  /* 0x000000071dff7c12 */ /* 0x001fda000f804000 */
[----:B-1----:R-:W-:Y:S05]  /*aab0*/  @!P0 BRA.DIV UR5, `(.L_x_131) ;  /* 0x0000013605fc8947 */ /* 0x002fea000b800000 */
[----:B------:R-:W0:Y:S02]  /*aac0*/  SHFL.DOWN PT, R0, R110, 0x4, 0x1f ;  /* 0x08801f006e007f89 */ /* 0x000e2400000e0000 */
[----:B0-----:R-:W-:-:S05]  /*aad0*/  FMNMX R60, R110, R0, !PT ;  /* 0x000000006e3c7209 */ /* 0x001fca0007800000 */
[----:B------:R-:W0:Y:S02]  /*aae0*/  SHFL.DOWN PT, R0, R60, 0x2, 0x1f ;  /* 0x08401f003c007f89 */ /* 0x000e2400000e0000 */
[----:B0-----:R-:W-:-:S05]  /*aaf0*/  FMNMX R64, R60, R0, !PT ;  /* 0x000000003c407209 */ /* 0x001fca0007800000 */
[----:B------:R-:W0:Y:S02]  /*ab00*/  SHFL.DOWN PT, R0, R64, 0x1, 0x1f ;  /* 0x08201f0040007f89 */ /* 0x000e2400000e0000 */
[----:B0-----:R-:W-:-:S06]  /*ab10*/  FMNMX R0, R64, R0, !PT ;  /* 0x0000000040007209 */ /* 0x001fcc0007800000 */
[----:B------:R0:W1:Y:S02]  /*ab20*/  SHFL.IDX PT, R0, R0, R30, 0x1f ;  /* 0x00001f1e00007589 */ /* 0x00006400000e0000 */
.L_x_576:
        /* <DEDUP_REMOVED lines=20> */
.L_x_135:
[----:B------:R-:W-:Y:S05]  /*ac70*/  BSYNC B4 ;  /* 0x0000000000047941 */ /* 0x000fea0003800000 */
.L_x_134:
[----:B------:R-:W-:-:S04]  /*ac80*/  FSETP.NEU.AND P0, PT, |R0|, +INF , PT ;  /* 0x7f8000000000780b */ /* 0x000fc80003f0d200 */
[----:B------:R-:W-:-:S04]  /*ac90*/  FSEL R0, R0, 3.38953138925153547590e+38, P0 ;  /* 0x7f7f000000007808 */ /* 0x000fc80000000000 */
[----:B------:R-:W-:-:S07]  /*aca0*/  LOP3.LUT R0, R0, 0xff800000, RZ, 0xc0, !PT ;  /* 0xff80000000007812 */ /* 0x000fce00078ec0ff */
.L_x_133:
[----:B------:R-:W-:Y:S05]  /*acb0*/  BSYNC B3 ;  /* 0x0000000000037941 */ /* 0x000fea0003800000 */
.L_x_132:
[----:B------:R-:W-:Y:S01]  /*acc0*/  ULDC.64 UR12, c[0x0][0x238] ;  /* 0x00008e00000c7ab9 */ /* 0x000fe20000000a00 */
[----:B------:R-:W-:Y:S01]  /*acd0*/  ISETP.NE.AND P3, PT, R4, RZ, PT ;  /* 0x000000ff0400720c */ /* 0x000fe20003f65270 */
[----:B------:R-:W-:Y:S01]  /*ace0*/  BSSY B2, `(.L_x_136) ;  /* 0x0000013000027945 */ /* 0x000fe20003800000 */
[----:B------:R-:W-:-:S04]  /*acf0*/  ISETP.GE.U32.AND P0, PT, R7, UR12, PT ;  /* 0x0000000c07007c0c */ /* 0x000fc8000bf06070 */
[C---:B------:R-:W-:Y:S02]  /*ad00*/  ISETP.GE.U32.AND.EX P1, PT, R8.reuse, UR13, PT, P0 ;  /* 0x0000000d08007c0c */ /* 0x040fe4000bf26100 */
[----:B------:R-:W-:-:S13]  /*ad10*/  ISETP.GE.U32.OR.EX P0, PT, R8, UR13, P3, P0 ;  /* 0x0000000d08007c0c */ /* 0x000fda0009f06500 */
[----:B------:R-:W-:Y:S05]  /*ad20*/  @P0 BRA `(.L_x_137) ;  /* 0x0000000000380947 */ /* 0x000fea0003800000 */
        /* <DEDUP_REMOVED lines=8> */
.L_x_139:
[----:B------:R-:W1:Y:S02]  /*adb0*/  MUFU.RCP R107, R0 ;  /* 0x00000000006b7308 */ /* 0x000e640000001000 */
[----:B-1----:R-:W-:-:S04]  /*adc0*/  FFMA R3, R107, R0, -1 ;  /* 0xbf8000006b037423 */ /* 0x002fc80000000000 */
[----:B------:R-:W-:-:S04]  /*add0*/  FADD.FTZ R60, -R3, -RZ ;  /* 0x800000ff033c7221 */ /* 0x000fc80000010100 */
[----:B------:R-:W-:-:S07]  /*ade0*/  FFMA R107, R107, R60, R107 ;  /* 0x0000003c6b6b7223 */ /* 0x000fce000000006b */
.L_x_140:
[----:B------:R-:W-:Y:S05]  /*adf0*/  BSYNC B3 ;  /* 0x0000000000037941 */ /* 0x000fea0003800000 */
.L_x_138:
[----:B------:R1:W-:Y:S02]  /*ae00*/  STG.E desc[UR8][R62.64], R107 ;  /* 0x0000006b3e007986 */ /* 0x0003e4000c101908 */
.L_x_137:
[----:B------:R-:W-:Y:S05]  /*ae10*/  BSYNC B2 ;  /* 0x0000000000027941 */ /* 0x000fea0003800000 */
.L_x_136:
        /* <DEDUP_REMOVED lines=12> */
[----:B------:R-:W-:Y:S01]  /*aee0*/  IMAD.U32 R49, R49, 0x10000, RZ ;  /* 0x0001000031317824 */ /* 0x000fe200078e00ff */
[----:B------:R-:W-:Y:S01]  /*aef0*/  F2FP.SATFINITE.E4M3.F32.PACK_AB_MERGE_C R3, RZ, R3, RZ ;  /* 0x00000003ff03723e */ /* 0x000fe200048070ff */
[----:B------:R-:W-:Y:S02]  /*af00*/  IMAD.U32 R51, R48, 0x10000, RZ ;  /* 0x0001000030337824 */ /* 0x000fe400078e00ff */
[-C--:B------:R-:W-:Y:S01]  /*af10*/  FMUL R31, R31, R0.reuse ;  /* 0x000000001f1f7220 */ /* 0x080fe20000400000 */
[----:B-1----:R-:W-:Y:S02]  /*af20*/  IMAD.U32 R63, R46, 0x10000, RZ ;  /* 0x000100002e3f7824 */ /* 0x002fe400078e00ff */
[----:B------:R-:W-:Y:S02]  /*af30*/  IMAD.U32 R65, R44, 0x10000, RZ ;  /* 0x000100002c417824 */ /* 0x000fe400078e00ff */
        /* <DEDUP_REMOVED lines=71> */
.L_x_143:
[C---:B------:R-:W-:Y:S01]  /*b3b0*/  ISETP.GE.U32.AND P2, PT, R27.reuse, 0x2, PT ;  /* 0x000000021b00780c */ /* 0x040fe20003f46070 */
[----:B------:R3:W-:Y:S01]  /*b3c0*/  @P0 STG.E.U8 desc[UR8][R58.64+0xf], R75 ;  /* 0x00000f4b3a000986 */ /* 0x0007e2000c101108 */
[C---:B------:R-:W-:Y:S02]  /*b3d0*/  ISETP.GE.U32.AND P4, PT, R27.reuse, 0x3, PT ;  /* 0x000000031b00780c */ /* 0x040fe40003f86070 */
[----:B------:R-:W-:Y:S02]  /*b3e0*/  ISETP.GE.U32.AND P1, PT, R27, 0x4, PT ;  /* 0x000000041b00780c */ /* 0x000fe40003f26070 */
[C---:B------:R-:W-:Y:S02]  /*b3f0*/  ISETP.GE.U32.AND.EX P2, PT, R28.reuse, RZ, PT, P2 ;  /* 0x000000ff1c00720c */ /* 0x040fe40003f46120 */
[C---:B------:R-:W-:Y:S02]  /*b400*/  ISETP.GE.U32.AND.EX P4, PT, R28.reuse, RZ, PT, P4 ;  /* 0x000000ff1c00720c */ /* 0x040fe40003f86140 */
[----:B------:R-:W-:-:S02]  /*b410*/  ISETP.GE.U32.AND.EX P1, PT, R28, RZ, PT, P1 ;  /* 0x000000ff1c00720c */ /* 0x000fc40003f26110 */
[----:B------:R-:W-:-:S04]  /*b420*/  ISETP.GE.U32.AND P6, PT, R27, 0x7, PT ;  /* 0x000000071b00780c */ /* 0x000fc80003fc6070 */
[----:B------:R-:W-:-:S03]  /*b430*/  ISETP.GE.U32.AND.EX P6, PT, R28, RZ, PT, P6 ;  /* 0x000000ff1c00720c */ /* 0x000fc60003fc6160 */
        /* <DEDUP_REMOVED lines=9> */
[----:B------:R-:W-:Y:S02]  /*b4d0*/  ISETP.GE.U32.AND.EX P1, PT, R28, RZ, PT, P1 ;  /* 0x000000ff1c00720c */ /* 0x000fe40003f26110 */
[----:B------:R-:W-:-:S04]  /*b4e0*/  ISETP.GE.U32.AND P6, PT, R27, 0xb, PT ;  /* 0x0000000b1b00780c */ /* 0x000fc80003fc6070 */
[----:B------:R-:W-:Y:S01]  /*b4f0*/  ISETP.GE.U32.AND.EX P6, PT, R28, RZ, PT, P6 ;  /* 0x000000ff1c00720c */ /* 0x000fe20003fc6160 */
        /* <DEDUP_REMOVED lines=15> */
[C---:B------:R-:W-:Y:S02]  /*b5f0*/  ISETP.NE.U32.AND P4, PT, R27.reuse, RZ, PT ;  /* 0x000000ff1b00720c */ /* 0x040fe40003f85070 */
[C---:B------:R-:W-:Y:S01]  /*b600*/  ISETP.GE.U32.AND.EX P2, PT, R28.reuse, RZ, PT, P2 ;  /* 0x000000ff1c00720c */ /* 0x040fe20003f46120 */
[----:B------:R3:W-:Y:S01]  /*b610*/  @P1 STG.E.U8 desc[UR8][R58.64+0x8], R65 ;  /* 0x000008413a001986 */ /* 0x0007e2000c101108 */
[----:B------:R-:W-:Y:S02]  /*b620*/  ISETP.GE.U32.AND P1, PT, R27, 0xe, PT ;  /* 0x0000000e1b00780c */ /* 0x000fe40003f26070 */
[C---:B------:R-:W-:Y:S01]  /*b630*/  ISETP.NE.AND.EX P4, PT, R28.reuse, RZ, PT, P4 ;  /* 0x000000ff1c00720c */ /* 0x040fe20003f85340 */
[----:B------:R3:W-:Y:S01]  /*b640*/  @P6 STG.E.U8 desc[UR8][R58.64+0xe], R73 ;  /* 0x00000e493a006986 */ /* 0x0007e2000c101108 */
[----:B------:R-:W-:-:S07]  /*b650*/  ISETP.GE.U32.AND.EX P1, PT, R28, RZ, PT, P1 ;  /* 0x000000ff1c00720c */ /* 0x000fce0003f26110 */
[----:B------:R3:W-:Y:S04]  /*b660*/  @P2 STG.E.U8 desc[UR8][R58.64+0xc], R71 ;  /* 0x00000c473a002986 */ /* 0x0007e8000c101108 */
[----:B------:R3:W-:Y:S04]  /*b670*/  @P4 STG.E.U8 desc[UR8][R58.64], R3 ;  /* 0x000000033a004986 */ /* 0x0007e8000c101108 */
[----:B------:R3:W-:Y:S02]  /*b680*/  @P1 STG.E.U8 desc[UR8][R58.64+0xd], R47 ;  /* 0x00000d2f3a001986 */ /* 0x0007e4000c101108 */
.L_x_142:
[----:B------:R-:W-:Y:S05]  /*b690*/  BSYNC B1 ;  /* 0x0000000000017941 */ /* 0x000fea0003800000 */
.L_x_141:
[----:B------:R-:W-:Y:S01]  /*b6a0*/  IMAD.U32 R0, R11, 0x10000, RZ ;  /* 0x000100000b007824 */ /* 0x000fe200078e00ff */
[----:B--2---:R-:W2:Y:S01]  /*b6b0*/  MATCH.ANY R32, R29 ;  /* 0x000000001d2073a1 */ /* 0x004ea200000e8000 */
[----:B---3--:R-:W-:-:S07]  /*b6c0*/  IMAD.U32 R3, R12, 0x10000, RZ ;  /* 0x000100000c037824 */ /* 0x008fce00078e00ff */
[----:B------:R-:W3:Y:S01]  /*b6d0*/  REDUX.OR UR5, R29 ;  /* 0x000000001d0573c4 */ /* 0x000ee20000004000 */
[----:B------:R-:W-:Y:S01]  /*b6e0*/  IMAD.U32 R31, R13, 0x10000, RZ ;  /* 0x000100000d1f7824 */ /* 0x000fe200078e00ff */
[----:B------:R-:W-:Y:S01]  /*b6f0*/  FMNMX R0, RZ, |R0|, !PT ;  /* 0x40000000ff007209 */ /* 0x000fe20007800000 */
[----:B------:R-:W-:-:S03]  /*b700*/  VOTEU.ANY UR7, UPT, PT ;  /* 0x0000000000077886 */ /* 0x000fc600038e0100 */
[----:B------:R-:W-:Y:S01]  /*b710*/  FMNMX R0, R0, |R3|, !PT ;  /* 0x4000000300007209 */ /* 0x000fe20007800000 */
[----:B------:R-:W-:-:S03]  /*b720*/  IMAD.U32 R3, R14, 0x10000, RZ ;  /* 0x000100000e037824 */ /* 0x000fc600078e00ff */
[----:B------:R-:W-:Y:S01]  /*b730*/  FMNMX R0, R0, |R31|, !PT ;  /* 0x4000001f00007209 */ /* 0x000fe20007800000 */
[----:B------:R-:W-:-:S03]  /*b740*/  IMAD.U32 R31, R15, 0x10000, RZ ;  /* 0x000100000f1f7824 */ /* 0x000fc600078e00ff */
[----:B------:R-:W-:Y:S01]  /*b750*/  FMNMX R0, R0, |R3|, !PT ;  /* 0x4000000300007209 */ /* 0x000fe20007800000 */
[----:B------:R-:W-:-:S03]  /*b760*/  IMAD.U32 R3, R16, 0x10000, RZ ;  /* 0x0001000010037824 */ /* 0x000fc600078e00ff */
[----:B------:R-:W-:Y:S01]  /*b770*/  FMNMX R0, R0, |R31|, !PT ;  /* 0x4000001f00007209 */ /* 0x000fe20007800000 */
[----:B------:R-:W-:-:S03]  /*b780*/  IMAD.U32 R31, R17, 0x10000, RZ ;  /* 0x00010000111f7824 */ /* 0x000fc600078e00ff */
[----:B------:R-:W-:Y:S01]  /*b790*/  FMNMX R0, R0, |R3|, !PT ;  /* 0x4000000300007209 */ /* 0x000fe20007800000 */
[----:B------:R-:W-:Y:S01]  /*b7a0*/  IMAD.U32 R3, R18, 0x10000, RZ ;  /* 0x0001000012037824 */ /* 0x000fe200078e00ff */
[----:B--2---:R-:W-:Y:S02]  /*b7b0*/  LOP3.LUT P0, RZ, R29, UR7, R32, 0x40, !PT ;  /* 0x000000071dff7c12 */ /* 0x004fe4000f804020 */
        /* <DEDUP_REMOVED lines=12> */
[----:B------:R-:W-:-:S04]  /*b880*/  FMNMX R0, R0, |R31|, !PT ;  /* 0x4000001f00007209 */ /* 0x000fc80007800000 */
[----:B------:R-:W-:Y:S01]  /*b890*/  FMNMX R0, R0, |R3|, !PT ;  /* 0x4000000300007209 */ /* 0x000fe20007800000 */
[----:B------:R-:W-:-:S05]  /*b8a0*/  IMAD.U32 R3, R25, 0x10000, RZ ;  /* 0x0001000019037824 */ /* 0x000fca00078e00ff */
[----:B------:R-:W-:Y:S01]  /*b8b0*/  FMNMX R0, R0, |R3|, !PT ;  /* 0x4000000300007209 */ /* 0x000fe20007800000 */
[----:B------:R-:W-:-:S05]  /*b8c0*/  IMAD.U32 R3, R26, 0x10000, RZ ;  /* 0x000100001a037824 */ /* 0x000fca00078e00ff */
[----:B------:R-:W-:Y:S01]  /*b8d0*/  FMNMX R110, R0, |R3|, !PT ;  /* 0x40000003006e7209 */ /* 0x000fe20007800000 */
[----:B---3--:R-:W-:Y:S06]  /*b8e0*/  @!P0 BRA.DIV UR5, `(.L_x_144) ;  /* 0x0000012e05088947 */ /* 0x008fec000b800000 */
[----:B------:R-:W2:Y:S02]  /*b8f0*/  SHFL.DOWN PT, R0, R110, 0x4, 0x1f ;  /* 0x08801f006e007f89 */ /* 0x000ea400000e0000 */
[----:B--2---:R-:W-:-:S05]  /*b900*/  FMNMX R32, R110, R0, !PT ;  /* 0x000000006e207209 */ /* 0x004fca0007800000 */
[----:B------:R-:W2:Y:S02]  /*b910*/  SHFL.DOWN PT, R0, R32, 0x2, 0x1f ;  /* 0x08401f0020007f89 */ /* 0x000ea400000e0000 */
[----:B--2---:R-:W-:-:S05]  /*b920*/  FMNMX R34, R32, R0, !PT ;  /* 0x0000000020227209 */ /* 0x004fca0007800000 */
[----:B------:R-:W2:Y:S02]  /*b930*/  SHFL.DOWN PT, R0, R34, 0x1, 0x1f ;  /* 0x08201f0022007f89 */ /* 0x000ea400000e0000 */
[----:B--2---:R-:W-:-:S06]  /*b940*/  FMNMX R0, R34, R0, !PT ;  /* 0x0000000022007209 */ /* 0x004fcc0007800000 */
[----:B------:R2:W3:Y:S02]  /*b950*/  SHFL.IDX PT, R0, R0, R30, 0x1f ;  /* 0x00001f1e00007589 */ /* 0x0004e400000e0000 */
.L_x_585:
[----:B------:R-:W-:Y:S01]  /*b960*/  ULDC UR5, c[0x0][0x268] ;  /* 0x00009a0000057ab9 */ /* 0x000fe20000000800 */
[----:B------:R-:W-:Y:S01]  /*b970*/  BSSY B3, `(.L_x_145) ;  /* 0x0000017000037945 */ /* 0x000fe20003800000 */
[----:B---3--:R-:W-:-:S04]  /*b980*/  FSETP.GEU.AND P0, PT, R0, UR5, PT ;  /* 0x0000000500007c0b */ /* 0x008fc8000bf0e000 */
[----:B------:R-:W-:Y:S01]  /*b990*/  FSEL R3, R0, UR5, P0 ;  /* 0x0000000500037c08 */ /* 0x000fe20008000000 */
[----:B------:R-:W-:-:S03]  /*b9a0*/  IMAD.MOV.U32 R0, RZ, RZ, 0x3f800000 ;  /* 0x3f800000ff007424 */ /* 0x000fc600078e00ff */
[----:B------:R-:W-:-:S04]  /*b9b0*/  FSETP.NEU.AND P0, PT, R3, RZ, PT ;  /* 0x000000ff0300720b */ /* 0x000fc80003f0d000 */
[----:B------:R-:W-:-:S04]  /*b9c0*/  FSETP.EQ.OR P0, PT, |R3|, +INF , !P0 ;  /* 0x7f8000000300780b */ /* 0x000fc80004702600 */
[----:B------:R-:W-:-:S13]  /*b9d0*/  FSETP.GTU.OR P0, PT, |R3|, +INF , P0 ;  /* 0x7f8000000300780b */ /* 0x000fda000070c600 */
[----:B------:R-:W-:Y:S05]  /*b9e0*/  @P0 BRA `(.L_x_146) ;  /* 0x00000000003c0947 */ /* 0x000fea0003800000 */
[----:B------:R-:W3:Y:S01]  /*b9f0*/  MUFU.RCP R0, R3 ;  /* 0x0000000300007308 */ /* 0x000ee20000001000 */
[----:B------:R-:W-:Y:S07]  /*ba00*/  BSSY B4, `(.L_x_147) ;  /* 0x000000a000047945 */ /* 0x000fee0003800000 */
[----:B------:R-:W4:Y:S01]  /*ba10*/  FCHK P0, R61, R3 ;  /* 0x000000033d007302 */ /* 0x000f220000000000 */
[----:B---3--:R-:W-:-:S04]  /*ba20*/  FFMA R31, -R3, R0, 1 ;  /* 0x3f800000031f7423 */ /* 0x008fc80000000100 */
[----:B------:R-:W-:-:S04]  /*ba30*/  FFMA R0, R0, R31, R0 ;  /* 0x0000001f00007223 */ /* 0x000fc80000000000 */
[----:B------:R-:W-:-:S04]  /*ba40*/  FFMA R31, R0, 448, RZ ;  /* 0x43e00000001f7823 */ /* 0x000fc800000000ff */
[----:B------:R-:W-:-:S04]  /*ba50*/  FFMA R32, -R3, R31, 448 ;  /* 0x43e0000003207423 */ /* 0x000fc8000000011f */
[----:B------:R-:W-:Y:S01]  /*ba60*/  FFMA R0, R0, R32, R31 ;  /* 0x0000002000007223 */ /* 0x000fe2000000001f */
[----:B----4-:R-:W-:Y:S06]  /*ba70*/  @!P0 BRA `(.L_x_148) ;  /* 0x0000000000088947 */ /* 0x010fec0003800000 */
[----:B------:R-:W-:-:S07]  /*ba80*/  MOV R106, 0xbaa0 ;  /* 0x0000baa0006a7802 */ /* 0x000fce0000000f00 */
[----:B012---:R-:W-:Y:S05]  /*ba90*/  CALL.REL.NOINC `($__internal_1_$__cuda_sm3x_div_rn_noftz_f32_slowpath) ;  /* 0x0000019000547944 */ /* 0x007fea0003c00000 */
.L_x_148:
[----:B------:R-:W-:Y:S05]  /*baa0*/  BSYNC B4 ;  /* 0x0000000000047941 */ /* 0x000fea0003800000 */
.L_x_147:
[----:B------:R-:W-:-:S04]  /*bab0*/  FSETP.NEU.AND P0, PT, |R0|, +INF , PT ;  /* 0x7f8000000000780b */ /* 0x000fc80003f0d200 */
[----:B------:R-:W-:-:S04]  /*bac0*/  FSEL R0, R0, 3.38953138925153547590e+38, P0 ;  /* 0x7f7f000000007808 */ /* 0x000fc80000000000 */
[----:B------:R-:W-:-:S07]  /*bad0*/  LOP3.LUT R0, R0, 0xff800000, RZ, 0xc0, !PT ;  /* 0xff80000000007812 */ /* 0x000fce00078ec0ff */
.L_x_146:
[----:B------:R-:W-:Y:S05]  /*bae0*/  BSYNC B3 ;  /* 0x0000000000037941 */ /* 0x000fea0003800000 */
.L_x_145:
[----:B------:R-:W-:Y:S01]  /*baf0*/  ULDC.64 UR12, c[0x0][0x238] ;  /* 0x00008e00000c7ab9 */ /* 0x000fe20000000a00 */
[----:B------:R-:W-:Y:S01]  /*bb00*/  BSSY B2, `(.L_x_149) ;  /* 0x0000013000027945 */ /* 0x000fe20003800000 */
[----:B------:R-:W-:-:S04]  /*bb10*/  ISETP.GE.U32.AND P0, PT, R9, UR12, PT ;  /* 0x0000000c09007c0c */ /* 0x000fc8000bf06070 */
[C---:B------:R-:W-:Y:S02]  /*bb20*/  ISETP.GE.U32.OR.EX P3, PT, R10.reuse, UR13, P3, P0 ;  /* 0x0000000d0a007c0c */ /* 0x040fe40009f66500 */
[----:B------:R-:W-:-:S11]  /*bb30*/  ISETP.GE.U32.AND.EX P1, PT, R10, UR13, PT, P0 ;  /* 0x0000000d0a007c0c */ /* 0x000fd6000bf26100 */
[----:B------:R-:W-:Y:S05]  /*bb40*/  @P3 BRA `(.L_x_150) ;  /* 0x0000000000383947 */ /* 0x000fea0003800000 */
[----:B------:R-:W-:Y:S01]  /*bb50*/  VIADD R3, R0, 0x1800000 ;  /* 0x0180000000037836 */ /* 0x000fe20000000000 */
[----:B------:R-:W-:Y:S04]  /*bb60*/  BSSY B3, `(.L_x_151) ;  /* 0x000000b000037945 */ /* 0x000fe80003800000 */
[----:B------:R-:W-:-:S04]  /*bb70*/  LOP3.LUT R3, R3, 0x7f800000, RZ, 0xc0, !PT ;  /* 0x7f80000003037812 */ /* 0x000fc800078ec0ff */
[----:B------:R-:W-:-:S13]  /*bb80*/  ISETP.GT.U32.AND P0, PT, R3, 0x1ffffff, PT ;  /* 0x01ffffff0300780c */ /* 0x000fda0003f04070 */
[----:B------:R-:W-:Y:S05]  /*bb90*/  @P0 BRA `(.L_x_152) ;  /* 0x00000000000c0947 */ /* 0x000fea0003800000 */
[----:B------:R-:W-:-:S07]  /*bba0*/  MOV R106, 0xbbc0 ;  /* 0x0000bbc0006a7802 */ /* 0x000fce0000000f00 */
[----:B012---:R-:W-:Y:S05]  /*bbb0*/  CALL.REL.NOINC `($__internal_0_$__cuda_sm20_rcp_rn_f32_slowpath) ;  /* 0x0000018c00387944 */ /* 0x007fea0003c00000 */
[----:B------:R-:W-:Y:S05]  /*bbc0*/  BRA `(.L_x_153) ;  /* 0x0000000000107947 */ /* 0x000fea0003800000 */
.L_x_152:
[----:B-1----:R-:W1:Y:S02]  /*bbd0*/  MUFU.RCP R107, R0 ;  /* 0x00000000006b7308 */ /* 0x002e640000001000 */
[----:B-1----:R-:W-:-:S04]  /*bbe0*/  FFMA R3, R107, R0, -1 ;  /* 0xbf8000006b037423 */ /* 0x002fc80000000000 */
[----:B------:R-:W-:-:S04]  /*bbf0*/  FADD.FTZ R10, -R3, -RZ ;  /* 0x800000ff030a7221 */ /* 0x000fc80000010100 */
[----:B------:R-:W-:-:S07]  /*bc00*/  FFMA R107, R107, R10, R107 ;  /* 0x0000000a6b6b7223 */ /* 0x000fce000000006b */
.L_x_153:
[----:B------:R-:W-:Y:S05]  /*bc10*/  BSYNC B3 ;  /* 0x0000000000037941 */ /* 0x000fea0003800000 */
.L_x_151:
[----:B------:R3:W-:Y:S02]  /*bc20*/  STG.E desc[UR8][R56.64], R107 ;  /* 0x0000006b38007986 */ /* 0x0007e4000c101908 */
.L_x_150:
[----:B------:R-:W-:Y:S05]  /*bc30*/  BSYNC B2 ;  /* 0x0000000000027941 */ /* 0x000fea0003800000 */
.L_x_149:
[----:B------:R-:W-:Y:S05]  /*bc40*/  @P1 BRA `(.L_x_154) ;  /* 0x0000002000b01947 */ /* 0x000fea0003800000 */
[----:B------:R-:W-:Y:S01]  /*bc50*/  IMAD.U32 R23, R23, 0x10000, RZ ;  /* 0x0001000017177824 */ /* 0x000fe200078e00ff */
[----:B------:R-:W-:Y:S01]  /*bc60*/  ULDC UR5, c[0x0][0x240] ;  /* 0x0000900000057ab9 */ /* 0x000fe20000000800 */
[----:B------:R-:W-:Y:S01]  /*bc70*/  IMAD.U32 R35, R20, 0x10000, RZ ;  /* 0x0001000014237824 */ /* 0x000fe200078e00ff */
[----:B------:R-:W-:Y:S01]  /*bc80*/  ISETP.GE.U32.AND P0, PT, R27, 0x10, PT ;  /* 0x000000101b00780c */ /* 0x000fe20003f06070 */
[----:B------:R-:W-:Y:S01]  /*bc90*/  FMUL R20, R23, R0 ;  /* 0x0000000017147220 */ /* 0x000fe20000400000 */
[----:B------:R-:W-:Y:S02]  /*bca0*/  VIADD R23, R58, UR5 ;  /* 0x000000053a177c36 */ /* 0x000fe40008000000 */
[----:B------:R-:W-:Y:S01]  /*bcb0*/  ISETP.GE.U32.AND.EX P0, PT, R28, RZ, PT, P0 ;  /* 0x000000ff1c00720c */ /* 0x000fe20003f06100 */
[----:B------:R-:W-:Y:S02]  /*bcc0*/  IMAD.U32 R3, R11, 0x10000, RZ ;  /* 0x000100000b037824 */ /* 0x000fe400078e00ff */
[----:B------:R-:W-:Y:S01]  /*bcd0*/  LOP3.LUT P1, RZ, R23, 0xf, RZ, 0xc0, !PT ;  /* 0x0000000f17ff7812 */ /* 0x000fe2000782c0ff */
[----:B------:R-:W-:-:S02]  /*bce0*/  IMAD.U32 R13, R13, 0x10000, RZ ;  /* 0x000100000d0d7824 */ /* 0x000fc400078e00ff */
[-C--:B------:R-:W-:Y:S01]  /*bcf0*/  FMUL R3, R3, R0.reuse ;  /* 0x0000000003037220 */ /* 0x080fe20000400000 */
[----:B------:R-:W-:Y:S01]  /*bd00*/  IMAD.U32 R15, R15, 0x10000, RZ ;  /* 0x000100000f0f7824 */ /* 0x000fe200078e00ff */
[----:B------:R-:W-:Y:S01]  /*bd10*/  PLOP3.LUT P1, PT, P0, P1, PT, 0x8a, 0x0 ;  /* 0x000000000000781c */ /* 0x000fe20000723172 */
[----:B------:R-:W-:Y:S02]  /*bd20*/  IMAD.U32 R17, R17, 0x10000, RZ ;  /* 0x0001000011117824 */ /* 0x000fe400078e00ff */
[----:B------:R-:W-:Y:S01]  /*bd30*/  FMUL R10, R13, R0 ;  /* 0x000000000d0a7220 */ /* 0x000fe20000400000 */
[----:B------:R-:W-:Y:S01]  /*bd40*/  IMAD.U32 R19, R19, 0x10000, RZ ;  /* 0x0001000013137824 */ /* 0x000fe200078e00ff */
[----:B------:R-:W-:Y:S01]  /*bd50*/  F2FP.SATFINITE.E4M3.F32.PACK_AB_MERGE_C R3, RZ, R3, RZ ;  /* 0x00000003ff03723e */ /* 0x000fe200048070ff */
[----:B------:R-:W-:Y:S02]  /*bd60*/  IMAD.U32 R21, R21, 0x10000, RZ ;  /* 0x0001000015157824 */ /* 0x000fe400078e00ff */
        /* <DEDUP_REMOVED lines=71> */
.L_x_155:
[C---:B------:R-:W-:Y:S02]  /*c1e0*/  ISETP.GE.U32.AND P1, PT, R27.reuse, 0x2, PT ;  /* 0x000000021b00780c */ /* 0x040fe40003f26070 */
        /* <DEDUP_REMOVED lines=43> */
[----:B------:R4:W-:Y:S01]  /*c4a0*/  @P2 STG.E.U8 desc[UR8][R54.64], R3 ;  /* 0x0000000336002986 */ /* 0x0009e2000c101108 */
[----:B------:R-:W-:Y:S05]  /*c4b0*/  @!P0 BRA `(.L_x_154) ;  /* 0x0000001800948947 */ /* 0x000fea0003800000 */
[----:B------:R0:W-:Y:S01]  /*c4c0*/  STG.E.U8 desc[UR8][R54.64+0xf], R45 ;  /* 0x00000f2d36007986 */ /* 0x0001e2000c101108 */
[----:B------:R-:W-:Y:S05]  /*c4d0*/  BRA `(.L_x_154) ;  /* 0x00000018008c7947 */ /* 0x000fea0003800000 */
.L_x_130:
        /* <DEDUP_REMOVED lines=12> */
.L_x_594:
        /* <DEDUP_REMOVED lines=20> */
.L_x_160:
[----:B------:R-:W-:Y:S05]  /*c6e0*/  BSYNC B4 ;  /* 0x0000000000047941 */ /* 0x000fea0003800000 */
.L_x_159:
[----:B------:R-:W-:-:S04]  /*c6f0*/  FSETP.NEU.AND P0, PT, |R0|, +INF , PT ;  /* 0x7f8000000000780b */ /* 0x000fc80003f0d200 */
[----:B------:R-:W-:-:S09]  /*c700*/  FSEL R0, R0, 3.38953138925153547590e+38, P0 ;  /* 0x7f7f000000007808 */ /* 0x000fd20000000000 */
.L_x_158:
[----:B------:R-:W-:Y:S05]  /*c710*/  BSYNC B3 ;  /* 0x0000000000037941 */ /* 0x000fea0003800000 */
.L_x_157:
        /* <DEDUP_REMOVED lines=15> */
.L_x_164:
[----:B------:R-:W1:Y:S02]  /*c810*/  MUFU.RCP R107, R0 ;  /* 0x00000000006b7308 */ /* 0x000e640000001000 */
[----:B-1----:R-:W-:-:S04]  /*c820*/  FFMA R3, R107, R0, -1 ;  /* 0xbf8000006b037423 */ /* 0x002fc80000000000 */
[----:B------:R-:W-:-:S04]  /*c830*/  FADD.FTZ R60, -R3, -RZ ;  /* 0x800000ff033c7221 */ /* 0x000fc80000010100 */
[----:B------:R-:W-:-:S07]  /*c840*/  FFMA R107, R107, R60, R107 ;  /* 0x0000003c6b6b7223 */ /* 0x000fce000000006b */
.L_x_165:
[----:B------:R-:W-:Y:S05]  /*c850*/  BSYNC B3 ;  /* 0x0000000000037941 */ /* 0x000fea0003800000 */
.L_x_163:
[----:B------:R1:W-:Y:S02]  /*c860*/  STG.E desc[UR8][R62.64], R107 ;  /* 0x0000006b3e007986 */ /* 0x0003e4000c101908 */
.L_x_162:
[----:B------:R-:W-:Y:S05]  /*c870*/  BSYNC B2 ;  /* 0x0000000000027941 */ /* 0x000fea0003800000 */
.L_x_161:
        /* <DEDUP_REMOVED lines=89> */
.L_x_168:
        /* <DEDUP_REMOVED lines=46> */
.L_x_167:
[----:B------:R-:W-:Y:S05]  /*d0f0*/  BSYNC B1 ;  /* 0x0000000000017941 */ /* 0x000fea0003800000 */
.L_x_166:
        /* <DEDUP_REMOVED lines=44> */
.L_x_603:
        /* <DEDUP_REMOVED lines=20> */
.L_x_173:
[----:B------:R-:W-:Y:S05]  /*d500*/  BSYNC B4 ;  /* 0x0000000000047941 */ /* 0x000fea0003800000 */
.L_x_172:
[----:B------:R-:W-:-:S04]  /*d510*/  FSETP.NEU.AND P0, PT, |R0|, +INF , PT ;  /* 0x7f8000000000780b */ /* 0x000fc80003f0d200 */
[----:B------:R-:W-:-:S09]  /*d520*/  FSEL R0, R0, 3.38953138925153547590e+38, P0 ;  /* 0x7f7f000000007808 */ /* 0x000fd20000000000 */
.L_x_171:
[----:B------:R-:W-:Y:S05]  /*d530*/  BSYNC B3 ;  /* 0x0000000000037941 */ /* 0x000fea0003800000 */
.L_x_170:
[----:B------:R-:W-:Y:S01]  /*d540*/  ULDC.64 UR12, c[0x0][0x238] ;  /* 0x00008e00000c7ab9 */ /* 0x000fe20000000a00 */
        /* <DEDUP_REMOVED lines=13> */
.L_x_177:
[----:B-1----:R-:W1:Y:S02]  /*d620*/  MUFU.RCP R107, R0 ;  /* 0x00000000006b7308 */ /* 0x002e640000001000 */
[----:B-1----:R-:W-:-:S04]  /*d630*/  FFMA R3, R107, R0, -1 ;  /* 0xbf8000006b037423 */ /* 0x002fc80000000000 */
[----:B------:R-:W-:-:S04]  /*d640*/  FADD.FTZ R10, -R3, -RZ ;  /* 0x800000ff030a7221 */ /* 0x000fc80000010100 */
[----:B------:R-:W-:-:S07]  /*d650*/  FFMA R107, R107, R10, R107 ;  /* 0x0000000a6b6b7223 */ /* 0x000fce000000006b */
.L_x_178:
[----:B------:R-:W-:Y:S05]  /*d660*/  BSYNC B3 ;  /* 0x0000000000037941 */ /* 0x000fea0003800000 */
.L_x_176:
[----:B------:R3:W-:Y:S02]  /*d670*/  STG.E desc[UR8][R56.64], R107 ;  /* 0x0000006b38007986 */ /* 0x0007e4000c101908 */
.L_x_175:
[----:B------:R-:W-:Y:S05]  /*d680*/  BSYNC B2 ;  /* 0x0000000000027941 */ /* 0x000fea0003800000 */
.L_x_174:
        /* <DEDUP_REMOVED lines=90> */
.L_x_179:
        /* <DEDUP_REMOVED lines=46> */
.L_x_154:
[----:B------:R-:W-:Y:S05]  /*df10*/  BSYNC B0 ;  /* 0x0000000000007941 */ /* 0x000fea0003800000 */
.L_x_129:
[----:B----4-:R-:W4:Y:S01]  /*df20*/  LDS R9, [R5+0x80] ;  /* 0x0000800005097984 */ /* 0x010f220000000800 */
[----:B------:R-:W5:Y:S01]  /*df30*/  LDC.64 R32, c[0x0][0x240] ;  /* 0x00009000ff207b82 */ /* 0x000f620000000a00 */
[----:B------:R-:W-:Y:S01]  /*df40*/  ULDC.64 UR12, c[0x0][0x260] ;  /* 0x00009800000c7ab9 */ /* 0x000fe20000000a00 */
[----:B------:R-:W-:Y:S01]  /*df50*/  IMAD.MOV.U32 R38, RZ, RZ, R52 ;  /* 0x000000ffff267224 */ /* 0x000fe200078e0034 */
[----:B------:R-:W1:Y:S01]  /*df60*/  LDS R23, [R5+0x184] ;  /* 0x0001840005177984 */ /* 0x000e620000000800 */
[----:B------:R-:W-:Y:S03]  /*df70*/  BSSY B0, `(.L_x_180) ;  /* 0x00003a8000007945 */ /* 0x000fe60003800000 */
[----:B------:R-:W2:Y:S04]  /*df80*/  LDS R22, [R5+0x288] ;  /* 0x0002880005167984 */ /* 0x000ea80000000800 */
[----:B------:R-:W3:Y:S04]  /*df90*/  LDS R21, [R5+0x38c] ;  /* 0x00038c0005157984 */ /* 0x000ee80000000800 */
[----:B------:R-:W0:Y:S04]  /*dfa0*/  LDS R20, [R5+0x490] ;  /* 0x0004900005147984 */ /* 0x000e280000000800 */
[----:B------:R-:W0:Y:S04]  /*dfb0*/  LDS R19, [R5+0x594] ;  /* 0x0005940005137984 */ /* 0x000e280000000800 */
[----:B------:R-:W0:Y:S01]  /*dfc0*/  LDS R18, [R5+0x698] ;  /* 0x0006980005127984 */ /* 0x000e220000000800 */
[----:B-----5:R-:W-:-:S03]  /*dfd0*/  IMAD.SHL.U32 R47, R32, 0x40, RZ ;  /* 0x00000040202f7824 */ /* 0x020fc600078e00ff */
[----:B------:R-:W-:Y:S02]  /*dfe0*/  LDS R17, [R5+0x79c] ;  /* 0x00079c0005117984 */ /* 0x000fe40000000800 */
[----:B------:R-:W-:Y:S02]  /*dff0*/  IADD3 R46, P2, P3, R58, R32, R47 ;  /* 0x000000203a2e7210 */ /* 0x000fe40007b5e02f */
[----:B------:R-:W-:Y:S04]  /*e000*/  LDS R16, [R5+0x8a0] ;  /* 0x0008a00005107984 */ /* 0x000fe80000000800 */
[----:B------:R-:W5:Y:S01]  /*e010*/  LDS R15, [R5+0x9a4] ;  /* 0x0009a400050f7984 */ /* 0x000f620000000800 */
[----:B----4-:R-:W-:-:S03]  /*e020*/  IMAD.U32 R0, R9, 0x10000, RZ ;  /* 0x0001000009007824 */ /* 0x010fc600078e00ff */
[----:B------:R-:W4:Y:S01]  /*e030*/  LDS R10, [R5+0xaa8] ;  /* 0x000aa800050a7984 */ /* 0x000f220000000800 */
[C---:B-1----:R-:W-:Y:S01]  /*e040*/  IMAD.U32 R3, R23.reuse, 0x10000, RZ ;  /* 0x0001000017037824 */ /* 0x042fe200078e00ff */
[----:B------:R-:W-:Y:S02]  /*e050*/  FMNMX R0, RZ, |R0|, !PT ;  /* 0x40000000ff007209 */ /* 0x000fe40007800000 */
[----:B------:R-:W1:Y:S01]  /*e060*/  LDS R11, [R5+0xbac] ;  /* 0x000bac00050b7984 */ /* 0x000e620000000800 */
[----:B------:R-:W-:Y:S02]  /*e070*/  PRMT R44, R23, 0x7632, R44 ;  /* 0x00007632172c7816 */ /* 0x000fe4000000002c */
[----:B------:R-:W-:Y:S01]  /*e080*/  FMNMX R0, R0, |R3|, !PT ;  /* 0x4000000300007209 */ /* 0x000fe20007800000 */
[C---:B--2---:R-:W-:Y:S01]  /*e090*/  IMAD.U32 R3, R22.reuse, 0x10000, RZ ;  /* 0x0001000016037824 */ /* 0x044fe200078e00ff */
[----:B------:R-:W2:Y:S01]  /*e0a0*/  LDS R12, [R5+0xcb0] ;  /* 0x000cb000050c7984 */ /* 0x000ea20000000800 */
[----:B------:R-:W-:-:S02]  /*e0b0*/  PRMT R43, R22, 0x7632, R43 ;  /* 0x00007632162b7816 */ /* 0x000fc4000000002b */
[C---:B---3--:R-:W-:Y:S01]  /*e0c0*/  PRMT R42, R21.reuse, 0x7632, R42 ;  /* 0x00007632152a7816 */ /* 0x048fe2000000002a */
[----:B------:R-:W-:Y:S01]  /*e0d0*/  LDS R13, [R5+0xdb4] ;  /* 0x000db400050d7984 */ /* 0x000fe20000000800 */
[----:B------:R-:W-:Y:S01]  /*e0e0*/  FMNMX R0, R0, |R3|, !PT ;  /* 0x4000000300007209 */ /* 0x000fe20007800000 */
[----:B------:R-:W-:Y:S01]  /*e0f0*/  IMAD.U32 R3, R21, 0x10000, RZ ;  /* 0x0001000015037824 */ /* 0x000fe200078e00ff */
[----:B0-----:R-:W-:Y:S01]  /*e100*/  PRMT R41, R20, 0x7632, R41 ;  /* 0x0000763214297816 */ /* 0x001fe20000000029 */
[----:B------:R-:W-:Y:S01]  /*e110*/  LDS R14, [R5+0xeb8] ;  /* 0x000eb800050e7984 */ /* 0x000fe20000000800 */
[C---:B------:R-:W-:Y:S02]  /*e120*/  PRMT R40, R19.reuse, 0x7632, R40 ;  /* 0x0000763213287816 */ /* 0x040fe40000000028 */
[----:B------:R-:W-:Y:S01]  /*e130*/  FMNMX R0, R0, |R3|, !PT ;  /* 0x4000000300007209 */ /* 0x000fe20007800000 */
[----:B------:R-:W-:Y:S01]  /*e140*/  IMAD.U32 R3, R20, 0x10000, RZ ;  /* 0x0001000014037824 */ /* 0x000fe200078e00ff */
[----:B------:R0:W3:Y:S04]  /*e150*/  LDS R24, [R5+0xfbc] ;  /* 0x000fbc0005187984 */ /* 0x0000e80000000800 */
[----:B------:R-:W-:Y:S01]  /*e160*/  FMNMX R0, R0, |R3|, !PT ;  /* 0x4000000300007209 */ /* 0x000fe20007800000 */
[----:B------:R-:W-:-:S05]  /*e170*/  IMAD.U32 R3, R19, 0x10000, RZ ;  /* 0x0001000013037824 */ /* 0x000fca00078e00ff */
[----:B------:R-:W-:Y:S01]  /*e180*/  FMNMX R0, R0, |R3|, !PT ;  /* 0x4000000300007209 */ /* 0x000fe20007800000 */
[----:B------:R-:W-:Y:S02]  /*e190*/  IMAD.U32 R3, R18, 0x10000, RZ ;  /* 0x0001000012037824 */ /* 0x000fe400078e00ff */
[----:B-----5:R-:W-:-:S03]  /*e1a0*/  IMAD.U32 R25, R15, 0x10000, RZ ;  /* 0x000100000f197824 */ /* 0x020fc600078e00ff */
[----:B------:R-:W-:Y:S01]  /*e1b0*/  FMNMX R0, R0, |R3|, !PT ;  /* 0x4000000300007209 */ /* 0x000fe20007800000 */
[----:B------:R-:W-:-:S05]  /*e1c0*/  IMAD.U32 R3, R17, 0x10000, RZ ;  /* 0x0001000011037824 */ /* 0x000fca00078e00ff */
[----:B------:R-:W-:Y:S01]  /*e1d0*/  FMNMX R0, R0, |R3|, !PT ;  /* 0x4000000300007209 */ /* 0x000fe20007800000 */
[----:B------:R-:W-:-:S05]  /*e1e0*/  IMAD.U32 R3, R16, 0x10000, RZ ;  /* 0x0001000010037824 */ /* 0x000fca00078e00ff */
[----:B------:R-:W-:Y:S01]  /*e1f0*/  FMNMX R0, R0, |R3|, !PT ;  /* 0x4000000300007209 */ /* 0x000fe20007800000 */
[----:B------:R-:W-:-:S03]  /*e200*/  VIADD R3, R6, 0x40 ;  /* 0x0000004006037836 */ /* 0x000fc60000000000 */
[----:B------:R-:W-:Y:S02]  /*e210*/  FMNMX R0, R0, |R25|, !PT ;  /* 0x4000001900007209 */ /* 0x000fe40007800000 */
[----:B------:R-:W-:Y:S01]  /*e220*/  IADD3 R35, P0, R36, R3, RZ ;  /* 0x0000000324237210 */ /* 0x000fe20007f1e0ff */
[----:B----4-:R-:W-:-:S04]  /*e230*/  IMAD.U32 R3, R10, 0x10000, RZ ;  /* 0x000100000a037824 */ /* 0x010fc800078e00ff */
[----:B------:R-:W-:Y:S01]  /*e240*/  IMAD.X R6, RZ, RZ, R37, P0 ;  /* 0x000000ffff067224 */ /* 0x000fe200000e0625 */
[----:B------:R-:W-:Y:S01]  /*e250*/  FMNMX R0, R0, |R3|, !PT ;  /* 0x4000000300007209 */ /* 0x000fe20007800000 */
[----:B-1----:R-:W-:Y:S01]  /*e260*/  IMAD.U32 R3, R11, 0x10000, RZ ;  /* 0x000100000b037824 */ /* 0x002fe200078e00ff */
[----:B------:R-:W-:-:S04]  /*e270*/  IADD3 R25, P0, R35, 0x1, RZ ;  /* 0x0000000123197810 */ /* 0x000fc80007f1e0ff */
[----:B------:R-:W-:Y:S01]  /*e280*/  FMNMX R0, R0, |R3|, !PT ;  /* 0x4000000300007209 */ /* 0x000fe20007800000 */
[----:B0-----:R-:W-:Y:S02]  /*e290*/  IMAD.X R5, RZ, RZ, R6, P0 ;  /* 0x000000ffff057224 */ /* 0x001fe400000e0606 */
[----:B--2---:R-:W-:Y:S02]  /*e2a0*/  IMAD.U32 R3, R12, 0x10000, RZ ;  /* 0x000100000c037824 */ /* 0x004fe400078e00ff */
[----:B------:R-:W-:Y:S02]  /*e2b0*/  IMAD R6, R6, UR12, RZ ;  /* 0x0000000c06067c24 */ /* 0x000fe4000f8e02ff */
[----:B------:R-:W-:Y:S01]  /*e2c0*/  IMAD R26, R5, UR12, RZ ;  /* 0x0000000c051a7c24 */ /* 0x000fe2000f8e02ff */
[----:B------:R-:W-:Y:S01]  /*e2d0*/  FMNMX R0, R0, |R3|, !PT ;  /* 0x4000000300007209 */ /* 0x000fe20007800000 */
[--C-:B------:R-:W-:Y:S01]  /*e2e0*/  IMAD R5, R35, UR13, R6.reuse ;  /* 0x0000000d23057c24 */ /* 0x100fe2000f8e0206 */
[----:B---3--:R-:W-:Y:S01]  /*e2f0*/  PRMT R6, R24, 0x7632, R6 ;  /* 0x0000763218067816 */ /* 0x008fe20000000006 */
[----:B------:R-:W-:-:S02]  /*e300*/  IMAD.U32 R3, R13, 0x10000, RZ ;  /* 0x000100000d037824 */ /* 0x000fc400078e00ff */
[----:B------:R-:W-:-:S03]  /*e310*/  IMAD.WIDE.U32 R34, R35, UR12, R38 ;  /* 0x0000000c23227c25 */ /* 0x000fc6000f8e0026 */
[----:B------:R-:W-:Y:S01]  /*e320*/  FMNMX R0, R0, |R3|, !PT ;  /* 0x4000000300007209 */ /* 0x000fe20007800000 */
[----:B------:R-:W-:-:S04]  /*e330*/  IMAD.WIDE.U32 R38, R25, UR12, R38 ;  /* 0x0000000c19267c25 */ /* 0x000fc8000f8e0026 */
[----:B------:R-:W-:Y:S01]  /*e340*/  IMAD R31, R25, UR13, R26 ;  /* 0x0000000d191f7c24 */ /* 0x000fe2000f8e021a */
[----:B------:R-:W-:Y:S01]  /*e350*/  ULDC.64 UR12, c[0x0][0x230] ;  /* 0x00008c00000c7ab9 */ /* 0x000fe20000000a00 */
[----:B------:R-:W-:Y:S01]  /*e360*/  IMAD.IADD R25, R35, 0x1, R5 ;  /* 0x0000000123197824 */ /* 0x000fe200078e0205 */
[----:B------:R-:W-:Y:S01]  /*e370*/  LEA R50, P0, R34, UR12, 0x2 ;  /* 0x0000000c22327c11 */ /* 0x000fe2000f8010ff */
[----:B------:R-:W-:Y:S01]  /*e380*/  IMAD.IADD R5, R39, 0x1, R31 ;  /* 0x0000000127057824 */ /* 0x000fe200078e021f */
[----:B------:R-:W-:Y:S01]  /*e390*/  LEA R48, P1, R38, UR12, 0x2 ;  /* 0x0000000c26307c11 */ /* 0x000fe2000f8210ff */
[----:B------:R-:W-:Y:S01]  /*e3a0*/  IMAD.U32 R3, R14, 0x10000, RZ ;  /* 0x000100000e037824 */ /* 0x000fe200078e00ff */
[----:B------:R-:W-:Y:S02]  /*e3b0*/  LEA.HI.X R51, R34, UR13, R25, 0x2, P0 ;  /* 0x0000000d22337c11 */ /* 0x000fe400080f1419 */
[----:B------:R-:W-:Y:S02]  /*e3c0*/  LEA.HI.X R49, R38, UR13, R5, 0x2, P1 ;  /* 0x0000000d26317c11 */ /* 0x000fe400088f1405 */
[----:B------:R-:W-:-:S02]  /*e3d0*/  IADD3 R52, P0, R47, R58, RZ ;  /* 0x0000003a2f347210 */ /* 0x000fc40007f1e0ff */
[----:B------:R-:W-:Y:S01]  /*e3e0*/  FMNMX R0, R0, |R3|, !PT ;  /* 0x4000000300007209 */ /* 0x000fe20007800000 */
[----:B------:R-:W-:Y:S01]  /*e3f0*/  IMAD.U32 R3, R24, 0x10000, RZ ;  /* 0x0001000018037824 */ /* 0x000fe200078e00ff */
[----:B------:R-:W-:Y:S02]  /*e400*/  SHF.L.U64.HI R58, R32, 0x6, R33 ;  /* 0x00000006203a7819 */ /* 0x000fe40000010221 */
[----:B------:R-:W-:Y:S02]  /*e410*/  IADD3 R45, P1, R7, 0x40, RZ ;  /* 0x00000040072d7810 */ /* 0x000fe40007f3e0ff */
[----:B------:R-:W-:Y:S01]  /*e420*/  IADD3.X R47, R59, R33, R58, P2, P3 ;  /* 0x000000213b2f7210 */ /* 0x000fe200017e643a */
[----:B------:R-:W-:Y:S01]  /*e430*/  IMAD.X R53, R58, 0x1, R59, P0 ;  /* 0x000000013a357824 */ /* 0x000fe200000e063b */
[----:B------:R-:W-:Y:S01]  /*e440*/  FMNMX R110, R0, |R3|, !PT ;  /* 0x40000003006e7209 */ /* 0x000fe20007800000 */
[----:B------:R-:W-:Y:S01]  /*e450*/  IMAD.X R55, RZ, RZ, R8, P1 ;  /* 0x000000ffff377224 */ /* 0x000fe200008e0608 */
[----:B------:R-:W-:-:S02]  /*e460*/  PRMT R5, R9, 0x7632, R5 ;  /* 0x0000763209057816 */ /* 0x000fc40000000005 */
[----:B------:R-:W-:Y:S02]  /*e470*/  PRMT R39, R18, 0x7632, R39 ;  /* 0x0000763212277816 */ /* 0x000fe40000000027 */
[----:B------:R-:W-:Y:S02]  /*e480*/  PRMT R38, R17, 0x7632, R38 ;  /* 0x0000763211267816 */ /* 0x000fe40000000026 */
[----:B------:R-:W-:Y:S02]  /*e490*/  PRMT R35, R16, 0x7632, R35 ;  /* 0x0000763210237816 */ /* 0x000fe40000000023 */
[----:B------:R-:W-:Y:S02]  /*e4a0*/  PRMT R34, R15, 0x7632, R34 ;  /* 0x000076320f227816 */ /* 0x000fe40000000022 */
[----:B------:R-:W-:Y:S02]  /*e4b0*/  PRMT R33, R10, 0x7632, R33 ;  /* 0x000076320a217816 */ /* 0x000fe40000000021 */
[----:B------:R-:W-:-:S02]  /*e4c0*/  PRMT R32, R11, 0x7632, R32 ;  /* 0x000076320b207816 */ /* 0x000fc40000000020 */
[----:B------:R-:W-:Y:S02]  /*e4d0*/  PRMT R31, R12, 0x7632, R31 ;  /* 0x000076320c1f7816 */ /* 0x000fe4000000001f */
[----:B------:R-:W-:Y:S02]  /*e4e0*/  PRMT R26, R13, 0x7632, R26 ;  /* 0x000076320d1a7816 */ /* 0x000fe4000000001a */
[----:B------:R-:W-:Y:S01]  /*e4f0*/  PRMT R25, R14, 0x7632, R25 ;  /* 0x000076320e197816 */ /* 0x000fe20000000019 */
        /* <DEDUP_REMOVED lines=13> */
.L_x_612:
        /* <DEDUP_REMOVED lines=20> */
.L_x_186:
[----:B------:R-:W-:Y:S05]  /*e710*/  BSYNC B4 ;  /* 0x0000000000047941 */ /* 0x000fea0003800000 */
.L_x_185:
[----:B------:R-:W-:-:S04]  /*e720*/  FSETP.NEU.AND P0, PT, |R0|, +INF , PT ;  /* 0x7f8000000000780b */ /* 0x000fc80003f0d200 */
[----:B------:R-:W-:-:S04]  /*e730*/  FSEL R0, R0, 3.38953138925153547590e+38, P0 ;  /* 0x7f7f000000007808 */ /* 0x000fc80000000000 */
[----:B------:R-:W-:-:S07]  /*e740*/  LOP3.LUT R0, R0, 0xff800000, RZ, 0xc0, !PT ;  /* 0xff80000000007812 */ /* 0x000fce00078ec0ff */
.L_x_184:
[----:B------:R-:W-:Y:S05]  /*e750*/  BSYNC B3 ;  /* 0x0000000000037941 */ /* 0x000fea0003800000 */
.L_x_183:
        /* <DEDUP_REMOVED lines=15> */
.L_x_190:
[----:B------:R-:W1:Y:S02]  /*e850*/  MUFU.RCP R107, R0 ;  /* 0x00000000006b7308 */ /* 0x000e640000001000 */
[----:B-1----:R-:W-:-:S04]  /*e860*/  FFMA R3, R107, R0, -1 ;  /* 0xbf8000006b037423 */ /* 0x002fc80000000000 */
[----:B------:R-:W-:-:S04]  /*e870*/  FADD.FTZ R4, -R3, -RZ ;  /* 0x800000ff03047221 */ /* 0x000fc80000010100 */
[----:B------:R-:W-:-:S07]  /*e880*/  FFMA R107, R107, R4, R107 ;  /* 0x000000046b6b7223 */ /* 0x000fce000000006b */
.L_x_191:
[----:B------:R-:W-:Y:S05]  /*e890*/  BSYNC B3 ;  /* 0x0000000000037941 */ /* 0x000fea0003800000 */
.L_x_189:
[----:B------:R1:W-:Y:S02]  /*e8a0*/  STG.E desc[UR8][R50.64], R107 ;  /* 0x0000006b32007986 */ /* 0x0003e4000c101908 */
.L_x_188:
[----:B------:R-:W-:Y:S05]  /*e8b0*/  BSYNC B2 ;  /* 0x0000000000027941 */ /* 0x000fea0003800000 */
.L_x_187:
        /* <DEDUP_REMOVED lines=17> */
[----:B------:R-:W-:Y:S01]  /*e9d0*/  FMUL R9, R9, R0 ;  /* 0x0000000009097220 */ /* 0x000fe20000400000 */
[----:B------:R-:W-:Y:S02]  /*e9e0*/  IMAD.U32 R55, R16, 0x10000, RZ ;  /* 0x0001000010377824 */ /* 0x000fe400078e00ff */
[----:B------:R-:W-:Y:S01]  /*e9f0*/  IMAD.U32 R57, R15, 0x10000, RZ ;  /* 0x000100000f397824 */ /* 0x000fe200078e00ff */
[----:B------:R-:W-:Y:S01]  /*ea00*/  F2FP.SATFINITE.E4M3.F32.PACK_AB_MERGE_C R23, RZ, R4, RZ ;  /* 0x00000004ff17723e */ /* 0x000fe200048070ff */
        /* <DEDUP_REMOVED lines=68> */
.L_x_194:
        /* <DEDUP_REMOVED lines=46> */
.L_x_193:
[----:B------:R-:W-:Y:S05]  /*f130*/  BSYNC B1 ;  /* 0x0000000000017941 */ /* 0x000fea0003800000 */
.L_x_192:
[----:B------:R-:W-:Y:S01]  /*f140*/  IMAD.U32 R0, R5, 0x10000, RZ ;  /* 0x0001000005007824 */ /* 0x000fe200078e00ff */
[----:B------:R-:W4:Y:S01]  /*f150*/  MATCH.ANY R4, R29 ;  /* 0x000000001d0473a1 */ /* 0x000f2200000e8000 */
[----:B--2---:R-:W-:-:S07]  /*f160*/  IMAD.U32 R3, R44, 0x10000, RZ ;  /* 0x000100002c037824 */ /* 0x004fce00078e00ff */
[----:B------:R-:W2:Y:S01]  /*f170*/  REDUX.OR UR5, R29 ;  /* 0x000000001d0573c4 */ /* 0x000ea20000004000 */
        /* <DEDUP_REMOVED lines=13> */
[----:B----4-:R-:W-:Y:S02]  /*f250*/  LOP3.LUT P0, RZ, R29, UR7, R4, 0x40, !PT ;  /* 0x000000071dff7c12 */ /* 0x010fe4000f804004 */
        /* <DEDUP_REMOVED lines=18> */
[----:B--2---:R-:W-:Y:S06]  /*f380*/  @!P0 BRA.DIV UR5, `(.L_x_195) ;  /* 0x000000fa05c08947 */ /* 0x004fec000b800000 */
[----:B------:R-:W2:Y:S02]  /*f390*/  SHFL.DOWN PT, R0, R110, 0x4, 0x1f ;  /* 0x08801f006e007f89 */ /* 0x000ea400000e0000 */
[----:B--2---:R-:W-:-:S05]  /*f3a0*/  FMNMX R4, R110, R0, !PT ;  /* 0x000000006e047209 */ /* 0x004fca0007800000 */
[----:B------:R-:W2:Y:S02]  /*f3b0*/  SHFL.DOWN PT, R0, R4, 0x2, 0x1f ;  /* 0x08401f0004007f89 */ /* 0x000ea400000e0000 */
[----:B--2---:R-:W-:-:S05]  /*f3c0*/  FMNMX R10, R4, R0, !PT ;  /* 0x00000000040a7209 */ /* 0x004fca0007800000 */
[----:B------:R-:W2:Y:S02]  /*f3d0*/  SHFL.DOWN PT, R0, R10, 0x1, 0x1f ;  /* 0x08201f000a007f89 */ /* 0x000ea400000e0000 */
[----:B--2---:R-:W-:-:S06]  /*f3e0*/  FMNMX R0, R10, R0, !PT ;  /* 0x000000000a007209 */ /* 0x004fcc0007800000 */
[----:B------:R2:W4:Y:S02]  /*f3f0*/  SHFL.IDX PT, R0, R0, R30, 0x1f ;  /* 0x00001f1e00007589 */ /* 0x00052400000e0000 */
.L_x_621:
[----:B------:R-:W-:Y:S01]  /*f400*/  ULDC UR5, c[0x0][0x268] ;  /* 0x00009a0000057ab9 */ /* 0x000fe20000000800 */
[----:B------:R-:W-:Y:S01]  /*f410*/  BSSY B3, `(.L_x_196) ;  /* 0x0000017000037945 */ /* 0x000fe20003800000 */
[----:B----4-:R-:W-:-:S04]  /*f420*/  FSETP.GEU.AND P0, PT, R0, UR5, PT ;  /* 0x0000000500007c0b */ /* 0x010fc8000bf0e000 */
[----:B------:R-:W-:Y:S01]  /*f430*/  FSEL R3, R0, UR5, P0 ;  /* 0x0000000500037c08 */ /* 0x000fe20008000000 */
[----:B------:R-:W-:-:S03]  /*f440*/  IMAD.MOV.U32 R0, RZ, RZ, 0x3f800000 ;  /* 0x3f800000ff007424 */ /* 0x000fc600078e00ff */
[----:B------:R-:W-:-:S04]  /*f450*/  FSETP.NEU.AND P0, PT, R3, RZ, PT ;  /* 0x000000ff0300720b */ /* 0x000fc80003f0d000 */
[----:B------:R-:W-:-:S04]  /*f460*/  FSETP.EQ.OR P0, PT, |R3|, +INF , !P0 ;  /* 0x7f8000000300780b */ /* 0x000fc80004702600 */
[----:B------:R-:W-:-:S13]  /*f470*/  FSETP.GTU.OR P0, PT, |R3|, +INF , P0 ;  /* 0x7f8000000300780b */ /* 0x000fda000070c600 */
[----:B------:R-:W-:Y:S05]  /*f480*/  @P0 BRA `(.L_x_197) ;  /* 0x00000000003c0947 */ /* 0x000fea0003800000 */
[----:B------:R-:W4:Y:S01]  /*f490*/  MUFU.RCP R0, R3 ;  /* 0x0000000300007308 */ /* 0x000f220000001000 */
[----:B------:R-:W-:Y:S07]  /*f4a0*/  BSSY B4, `(.L_x_198) ;  /* 0x000000a000047945 */ /* 0x000fee0003800000 */
[----:B------:R-:W5:Y:S01]  /*f4b0*/  FCHK P0, R61, R3 ;  /* 0x000000033d007302 */ /* 0x000f620000000000 */
[----:B----4-:R-:W-:-:S04]  /*f4c0*/  FFMA R9, -R3, R0, 1 ;  /* 0x3f80000003097423 */ /* 0x010fc80000000100 */
[----:B------:R-:W-:-:S04]  /*f4d0*/  FFMA R0, R0, R9, R0 ;  /* 0x0000000900007223 */ /* 0x000fc80000000000 */
[----:B------:R-:W-:-:S04]  /*f4e0*/  FFMA R4, R0, 448, RZ ;  /* 0x43e0000000047823 */ /* 0x000fc800000000ff */
[----:B------:R-:W-:-:S04]  /*f4f0*/  FFMA R9, -R3, R4, 448 ;  /* 0x43e0000003097423 */ /* 0x000fc80000000104 */
[----:B------:R-:W-:Y:S01]  /*f500*/  FFMA R0, R0, R9, R4 ;  /* 0x0000000900007223 */ /* 0x000fe20000000004 */
[----:B-----5:R-:W-:Y:S06]  /*f510*/  @!P0 BRA `(.L_x_199) ;  /* 0x0000000000088947 */ /* 0x020fec0003800000 */
[----:B------:R-:W-:-:S07]  /*f520*/  MOV R106, 0xf540 ;  /* 0x0000f540006a7802 */ /* 0x000fce0000000f00 */
[----:B0123--:R-:W-:Y:S05]  /*f530*/  CALL.REL.NOINC `($__internal_1_$__cuda_sm3x_div_rn_noftz_f32_slowpath) ;  /* 0x0000015400ac7944 */ /* 0x00ffea0003c00000 */
.L_x_199:
[----:B------:R-:W-:Y:S05]  /*f540*/  BSYNC B4 ;  /* 0x0000000000047941 */ /* 0x000fea0003800000 */
.L_x_198:
[----:B------:R-:W-:-:S04]  /*f550*/  FSETP.NEU.AND P0, PT, |R0|, +INF , PT ;  /* 0x7f8000000000780b */ /* 0x000fc80003f0d200 */
[----:B------:R-:W-:-:S04]  /*f560*/  FSEL R0, R0, 3.38953138925153547590e+38, P0 ;  /* 0x7f7f000000007808 */ /* 0x000fc80000000000 */
[----:B------:R-:W-:-:S07]  /*f570*/  LOP3.LUT R0, R0, 0xff800000, RZ, 0xc0, !PT ;  /* 0xff80000000007812 */ /* 0x000fce00078ec0ff */
.L_x_197:
[----:B------:R-:W-:Y:S05]  /*f580*/  BSYNC B3 ;  /* 0x0000000000037941 */ /* 0x000fea0003800000 */
.L_x_196:
[----:B------:R-:W-:Y:S01]  /*f590*/  IADD3 R7, P1, R7, 0x41, RZ ;  /* 0x0000004107077810 */ /* 0x000fe20007f3e0ff */
[----:B------:R-:W-:Y:S01]  /*f5a0*/  ULDC.64 UR12, c[0x0][0x238] ;  /* 0x00008e00000c7ab9 */ /* 0x000fe20000000a00 */
[----:B------:R-:W-:Y:S02]  /*f5b0*/  BSSY B2, `(.L_x_200) ;  /* 0x0000014000027945 */ /* 0x000fe40003800000 */
[----:B------:R-:W-:Y:S01]  /*f5c0*/  ISETP.GE.U32.AND P0, PT, R7, UR12, PT ;  /* 0x0000000c07007c0c */ /* 0x000fe2000bf06070 */
[----:B------:R-:W-:-:S05]  /*f5d0*/  IMAD.X R8, RZ, RZ, R8, P1 ;  /* 0x000000ffff087224 */ /* 0x000fca00008e0608 */
        /* <DEDUP_REMOVED lines=9> */
[----:B0123--:R-:W-:Y:S05]  /*f670*/  CALL.REL.NOINC `($__internal_0_$__cuda_sm20_rcp_rn_f32_slowpath) ;  /* 0x0000015000887944 */ /* 0x00ffea0003c00000 */
[----:B------:R-:W-:Y:S05]  /*f680*/  BRA `(.L_x_204) ;  /* 0x0000000000107947 */ /* 0x000fea0003800000 */
.L_x_203:
[----:B-1----:R-:W1:Y:S02]  /*f690*/  MUFU.RCP R107, R0 ;  /* 0x00000000006b7308 */ /* 0x002e640000001000 */
[----:B-1----:R-:W-:-:S04]  /*f6a0*/  FFMA R3, R107, R0, -1 ;  /* 0xbf8000006b037423 */ /* 0x002fc80000000000 */
[----:B------:R-:W-:-:S04]  /*f6b0*/  FADD.FTZ R4, -R3, -RZ ;  /* 0x800000ff03047221 */ /* 0x000fc80000010100 */
[----:B------:R-:W-:-:S07]  /*f6c0*/  FFMA R107, R107, R4, R107 ;  /* 0x000000046b6b7223 */ /* 0x000fce000000006b */
.L_x_204:
[----:B------:R-:W-:Y:S05]  /*f6d0*/  BSYNC B3 ;  /* 0x0000000000037941 */ /* 0x000fea0003800000 */
.L_x_202:
[----:B------:R4:W-:Y:S02]  /*f6e0*/  STG.E desc[UR8][R48.64], R107 ;  /* 0x0000006b30007986 */ /* 0x0009e4000c101908 */
.L_x_201:
[----:B------:R-:W-:Y:S05]  /*f6f0*/  BSYNC B2 ;  /* 0x0000000000027941 */ /* 0x000fea0003800000 */
.L_x_200:
[----:B------:R-:W-:Y:S05]  /*f700*/  @P1 BRA `(.L_x_205) ;  /* 0x0000002000b81947 */ /* 0x000fea0003800000 */
[----:B------:R-:W-:Y:S01]  /*f710*/  ULDC UR5, c[0x0][0x240] ;  /* 0x0000900000057ab9 */ /* 0x000fe20000000800 */
[----:B------:R-:W-:Y:S01]  /*f720*/  ISETP.GE.U32.AND P0, PT, R27, 0x10, PT ;  /* 0x000000101b00780c */ /* 0x000fe20003f06070 */
[----:B---3--:R-:W-:Y:S02]  /*f730*/  VIADD R52, R52, UR5 ;  /* 0x0000000534347c36 */ /* 0x008fe40008000000 */
[----:B------:R-:W-:Y:S01]  /*f740*/  IMAD.U32 R3, R5, 0x10000, RZ ;  /* 0x0001000005037824 */ /* 0x000fe200078e00ff */
[----:B------:R-:W-:Y:S01]  /*f750*/  ISETP.GE.U32.AND.EX P0, PT, R28, RZ, PT, P0 ;  /* 0x000000ff1c00720c */ /* 0x000fe20003f06100 */
[----:B------:R-:W-:Y:S01]  /*f760*/  IMAD.U32 R5, R44, 0x10000, RZ ;  /* 0x000100002c057824 */ /* 0x000fe200078e00ff */
[----:B------:R-:W-:Y:S01]  /*f770*/  LOP3.LUT P1, RZ, R52, 0xf, RZ, 0xc0, !PT ;  /* 0x0000000f34ff7812 */ /* 0x000fe2000782c0ff */
        /* <DEDUP_REMOVED lines=18> */
[----:B------:R-:W-:Y:S01]  /*f8a0*/  IMAD.U32 R35, R35, 0x10000, RZ ;  /* 0x0001000023237824 */ /* 0x000fe200078e00ff */
[----:B------:R-:W-:Y:S01]  /*f8b0*/  F2FP.SATFINITE.E4M3.F32.PACK_AB_MERGE_C R3, RZ, R3, RZ ;  /* 0x00000003ff03723e */ /* 0x000fe200048070ff */
        /* <DEDUP_REMOVED lines=62> */
.L_x_206:
        /* <DEDUP_REMOVED lines=48> */
.L_x_181:
        /* <DEDUP_REMOVED lines=12> */
.L_x_630:
        /* <DEDUP_REMOVED lines=20> */
.L_x_211:
[----:B------:R-:W-:Y:S05]  /*101a0*/  BSYNC B4 ;  /* 0x0000000000047941 */ /* 0x000fea0003800000 */
.L_x_210:
[----:B------:R-:W-:-:S04]  /*101b0*/  FSETP.NEU.AND P0, PT, |R0|, +INF , PT ;  /* 0x7f8000000000780b */ /* 0x000fc80003f0d200 */
[----:B------:R-:W-:-:S09]  /*101c0*/  FSEL R0, R0, 3.38953138925153547590e+38, P0 ;  /* 0x7f7f000000007808 */ /* 0x000fd20000000000 */
.L_x_209:
[----:B------:R-:W-:Y:S05]  /*101d0*/  BSYNC B3 ;  /* 0x0000000000037941 */ /* 0x000fea0003800000 */
.L_x_208:
        /* <DEDUP_REMOVED lines=15> */
.L_x_215:
[----:B------:R-:W1:Y:S02]  /*102d0*/  MUFU.RCP R107, R0 ;  /* 0x00000000006b7308 */ /* 0x000e640000001000 */
[----:B-1----:R-:W-:-:S04]  /*102e0*/  FFMA R3, R107, R0, -1 ;  /* 0xbf8000006b037423 */ /* 0x002fc80000000000 */
[----:B------:R-:W-:-:S04]  /*102f0*/  FADD.FTZ R4, -R3, -RZ ;  /* 0x800000ff03047221 */ /* 0x000fc80000010100 */
[----:B------:R-:W-:-:S07]  /*10300*/  FFMA R107, R107, R4, R107 ;  /* 0x000000046b6b7223 */ /* 0x000fce000000006b */
.L_x_216:
[----:B------:R-:W-:Y:S05]  /*10310*/  BSYNC B3 ;  /* 0x0000000000037941 */ /* 0x000fea0003800000 */
.L_x_214:
[----:B------:R1:W-:Y:S02]  /*10320*/  STG.E desc[UR8][R50.64], R107 ;  /* 0x0000006b32007986 */ /* 0x0003e4000c101908 */
.L_x_213:
[----:B------:R-:W-:Y:S05]  /*10330*/  BSYNC B2 ;  /* 0x0000000000027941 */ /* 0x000fea0003800000 */
.L_x_212:
        /* <DEDUP_REMOVED lines=89> */
.L_x_219:
        /* <DEDUP_REMOVED lines=46> */
.L_x_218:
[----:B------:R-:W-:Y:S05]  /*10bb0*/  BSYNC B1 ;  /* 0x0000000000017941 */ /* 0x000fea0003800000 */
.L_x_217:
        /* <DEDUP_REMOVED lines=44> */
.L_x_639:
        /* <DEDUP_REMOVED lines=20> */
.L_x_224:
[----:B------:R-:W-:Y:S05]  /*10fc0*/  BSYNC B4 ;  /* 0x0000000000047941 */ /* 0x000fea0003800000 */
.L_x_223:
[----:B------:R-:W-:-:S04]  /*10fd0*/  FSETP.NEU.AND P0, PT, |R0|, +INF , PT ;  /* 0x7f8000000000780b */ /* 0x000fc80003f0d200 */
[----:B------:R-:W-:-:S09]  /*10fe0*/  FSEL R0, R0, 3.38953138925153547590e+38, P0 ;  /* 0x7f7f000000007808 */ /* 0x000fd20000000000 */
.L_x_222:
[----:B------:R-:W-:Y:S05]  /*10ff0*/  BSYNC B3 ;  /* 0x0000000000037941 */ /* 0x000fea0003800000 */
.L_x_221:
[----:B------:R-:W-:Y:S01]  /*11000*/  IADD3 R7, P1, R7, 0x41, RZ ;  /* 0x0000004107077810 */ /* 0x000fe20007f3e0ff */
[----:B------:R-:W-:Y:S01]  /*11010*/  ULDC.64 UR12, c[0x0][0x238] ;  /* 0x00008e00000c7ab9 */ /* 0x000fe20000000a00 */
[----:B------:R-:W-:Y:S02]  /*11020*/  BSSY B2, `(.L_x_225) ;  /* 0x0000014000027945 */ /* 0x000fe40003800000 */
[----:B------:R-:W-:Y:S01]  /*11030*/  ISETP.GE.U32.AND P0, PT, R7, UR12, PT ;  /* 0x0000000c07007c0c */ /* 0x000fe2000bf06070 */
[----:B------:R-:W-:-:S05]  /*11040*/  IMAD.X R8, RZ, RZ, R8, P1 ;  /* 0x000000ffff087224 */ /* 0x000fca00008e0608 */
        /* <DEDUP_REMOVED lines=11> */
.L_x_228:
[----:B-1----:R-:W1:Y:S02]  /*11100*/  MUFU.RCP R107, R0 ;  /* 0x00000000006b7308 */ /* 0x002e640000001000 */
[----:B-1----:R-:W-:-:S04]  /*11110*/  FFMA R3, R107, R0, -1 ;  /* 0xbf8000006b037423 */ /* 0x002fc80000000000 */
[----:B------:R-:W-:-:S04]  /*11120*/  FADD.FTZ R4, -R3, -RZ ;  /* 0x800000ff03047221 */ /* 0x000fc80000010100 */
[----:B------:R-:W-:-:S07]  /*11130*/  FFMA R107, R107, R4, R107 ;  /* 0x000000046b6b7223 */ /* 0x000fce000000006b */
.L_x_229:
[----:B------:R-:W-:Y:S05]  /*11140*/  BSYNC B3 ;  /* 0x0000000000037941 */ /* 0x000fea0003800000 */
.L_x_227:
[----:B------:R4:W-:Y:S02]  /*11150*/  STG.E desc[UR8][R48.64], R107 ;  /* 0x0000006b30007986 */ /* 0x0009e4000c101908 */
.L_x_226:
[----:B------:R-:W-:Y:S05]  /*11160*/  BSYNC B2 ;  /* 0x0000000000027941 */ /* 0x000fea0003800000 */
.L_x_225:
        /* <DEDUP_REMOVED lines=90> */
.L_x_230:
        /* <DEDUP_REMOVED lines=46> */
.L_x_205:
[----:B------:R-:W-:Y:S05]  /*119f0*/  BSYNC B0 ;  /* 0x0000000000007941 */ /* 0x000fea0003800000 */
.L_x_180:
[----:B------:R-:W5:Y:S02]  /*11a00*/  LDC R0, c[0x0][0x270] ;  /* 0x00009c00ff007b82 */ /* 0x000f640000000800 */
[----:B-----5:R-:W-:-:S13]  /*11a10*/  ISETP.NE.AND P0, PT, R0, 0x2, PT ;  /* 0x000000020000780c */ /* 0x020fda0003f05270 */
[----:B------:R-:W-:Y:S05]  /*11a20*/  @P0 EXIT ;  /* 0x000000000000094d */ /* 0x000fea0003800000 */
.L_x_128:
[----:B-1-3--:R-:W-:Y:S01]  /*11a30*/  SHF.R.U32.HI R3, RZ, 0x5, R2 ;  /* 0x00000005ff037819 */ /* 0x00afe20000011602 */
[----:B------:R-:W-:Y:S01]  /*11a40*/  ULDC.64 UR12, c[0x0][0x260] ;  /* 0x00009800000c7ab9 */ /* 0x000fe20000000a00 */
[----:B------:R-:W-:Y:S01]  /*11a50*/  LOP3.LUT R2, R2, 0x1f, RZ, 0xc0, !PT ;  /* 0x0000001f02027812 */ /* 0x000fe200078ec0ff */
[----:B------:R-:W-:Y:S01]  /*11a60*/  IMAD.WIDE.U32 R68, R67, UR12, RZ ;  /* 0x0000000c43447c25 */ /* 0x000fe2000f8e00ff */
[C---:B------:R-:W-:Y:S01]  /*11a70*/  LEA R60, P0, R3.reuse, R36, 0x4 ;  /* 0x00000024033c7211 */ /* 0x040fe200078020ff */
[----:B------:R-:W-:Y:S01]  /*11a80*/  ULDC.64 UR14, c[0x0][0x258] ;  /* 0x00009600000e7ab9 */ /* 0x000fe20000000a00 */
[----:B------:R-:W-:Y:S01]  /*11a90*/  ULDC.64 UR16, c[0x0][0x230] ;  /* 0x00008c0000107ab9 */ /* 0x000fe20000000a00 */
[----:B0-2-4-:R-:W-:Y:S01]  /*11aa0*/  IMAD.SHL.U32 R5, R3, 0x8, RZ ;  /* 0x0000000803057824 */ /* 0x015fe200078e00ff */
[C---:B------:R-:W-:Y:S01]  /*11ab0*/  IADD3 R95, P2, R60.reuse, 0x4, RZ ;  /* 0x000000043c5f7810 */ /* 0x040fe20007f5e0ff */
[----:B------:R-:W-:Y:S01]  /*11ac0*/  IMAD.X R59, RZ, RZ, R37, P0 ;  /* 0x000000ffff3b7224 */ /* 0x000fe200000e0625 */
[----:B------:R-:W-:Y:S01]  /*11ad0*/  IADD3 R87, P0, R60, 0x1, RZ ;  /* 0x000000013c577810 */ /* 0x000fe20007f1e0ff */
[----:B------:R-:W-:Y:S01]  /*11ae0*/  IMAD R2, R2, 0x104, R5 ;  /* 0x0000010402027824 */ /* 0x000fe200078e0205 */
[----:B------:R-:W-:Y:S01]  /*11af0*/  IADD3 R89, P3, R60, 0x5, RZ ;  /* 0x000000053c597810 */ /* 0x000fe20007f7e0ff */
[----:B------:R-:W-:Y:S01]  /*11b00*/  IMAD R3, R59, UR14, RZ ;  /* 0x0000000e3b037c24 */ /* 0x000fe2000f8e02ff */
[----:B------:R-:W-:Y:S01]  /*11b10*/  ULDC.U8 UR5, c[0x0][0x274] ;  /* 0x00009d0000057ab9 */ /* 0x000fe20000000000 */
[----:B------:R-:W-:Y:S01]  /*11b20*/  IMAD.X R86, RZ, RZ, R59, P0 ;  /* 0x000000ffff567224 */ /* 0x000fe200000e063b */
[----:B------:R-:W-:Y:S01]  /*11b30*/  LEA R0, R2, UR4, 0x2 ;  /* 0x0000000402007c11 */ /* 0x000fe2000f8e10ff */
[----:B------:R-:W-:Y:S01]  /*11b40*/  IMAD R67, R67, UR13, R69 ;  /* 0x0000000d43437c24 */ /* 0x000fe2000f8e0245 */
[----:B------:R-:W-:Y:S01]  /*11b50*/  IADD3 R85, P0, R60, 0x2, RZ ;  /* 0x000000023c557810 */ /* 0x000fe20007f1e0ff */
[----:B------:R-:W-:Y:S01]  /*11b60*/  IMAD.MOV.U32 R66, RZ, RZ, R68 ;  /* 0x000000ffff427224 */ /* 0x000fe200078e0044 */
[----:B------:R-:W-:Y:S01]  /*11b70*/  UPRMT UR5, UR5, 0x8880, URZ ;  /* 0x0000888005057896 */ /* 0x000fe2000800003f */
[----:B------:R-:W-:Y:S01]  /*11b80*/  IMAD R6, R86, UR14, RZ ;  /* 0x0000000e56067c24 */ /* 0x000fe2000f8e02ff */
[----:B------:R-:W0:Y:S01]  /*11b90*/  LDS.128 R24, [R0] ;  /* 0x0000000000187984 */ /* 0x000e220000000c00 */
[C---:B------:R-:W-:Y:S01]  /*11ba0*/  IMAD R7, R60.reuse, UR15, R3 ;  /* 0x0000000f3c077c24 */ /* 0x040fe2000f8e0203 */
[----:B------:R-:W-:Y:S01]  /*11bb0*/  ULDC.64 UR12, c[0x0][0x238] ;  /* 0x00008e00000c7ab9 */ /* 0x000fe20000000a00 */
[--C-:B------:R-:W-:Y:S01]  /*11bc0*/  IMAD.WIDE.U32 R2, R60, UR14, R66.reuse ;  /* 0x0000000e3c027c25 */ /* 0x100fe2000f8e0042 */
[----:B------:R-:W1:Y:S01]  /*11bd0*/  LDS.128 R28, [R0+0x100] ;  /* 0x00010000001c7984 */ /* 0x000e620000000c00 */
[----:B------:R-:W-:Y:S02]  /*11be0*/  BSSY B0, `(.L_x_231) ;  /* 0x00008f0000007945 */ /* 0x000fe40003800000 */
[C---:B------:R-:W-:Y:S01]  /*11bf0*/  IMAD.WIDE.U32 R4, R87.reuse, UR14, R66 ;  /* 0x0000000e57047c25 */ /* 0x040fe2000f8e0042 */
[----:B------:R-:W2:Y:S03]  /*11c00*/  LDS.64 R62, [R0+0x208] ;  /* 0x00020800003e7984 */ /* 0x000ea60000000a00 */
[----:B------:R-:W-:Y:S01]  /*11c10*/  IMAD R9, R87, UR15, R6 ;  /* 0x0000000f57097c24 */ /* 0x000fe2000f8e0206 */
[----:B------:R-:W-:Y:S01]  /*11c20*/  LEA R70, P1, R4, UR16, 0x2 ;  /* 0x0000001004467c11 */ /* 0x000fe2000f8210ff */
[----:B------:R-:W-:Y:S01]  /*11c30*/  IMAD.X R84, RZ, RZ, R59, P0 ;  /* 0x000000ffff547224 */ /* 0x000fe200000e063b */
[----:B------:R-:W-:Y:S01]  /*11c40*/  LEA R114, P0, R2, UR16, 0x2 ;  /* 0x0000001002727c11 */ /* 0x000fe2000f8010ff */
[----:B------:R-:W-:Y:S01]  /*11c50*/  IMAD.IADD R7, R3, 0x1, R7 ;  /* 0x0000000103077824 */ /* 0x000fe200078e0207 */
[----:B------:R-:W-:Y:S01]  /*11c60*/  LDS.128 R32, [R0+0x320] ;  /* 0x0003200000207984 */ /* 0x000fe20000000c00 */
[----:B------:R-:W-:-:S02]  /*11c70*/  IMAD.IADD R3, R5, 0x1, R9 ;  /* 0x0000000105037824 */ /* 0x000fc400078e0209 */
[----:B------:R-:W-:Y:S01]  /*11c80*/  IMAD R6, R84, UR14, RZ ;  /* 0x0000000e54067c24 */ /* 0x000fe2000f8e02ff */
[----:B------:R-:W-:Y:S01]  /*11c90*/  LEA.HI.X R115, R2, UR17, R7, 0x2, P0 ;  /* 0x0000001102737c11 */ /* 0x000fe200080f1407 */
[----:B------:R-:W-:Y:S01]  /*11ca0*/  IMAD.X R92, RZ, RZ, R59, P2 ;  /* 0x000000ffff5c7224 */ /* 0x000fe200010e063b */
[----:B------:R-:W-:Y:S01]  /*11cb0*/  LEA.HI.X R71, R4, UR17, R3, 0x2, P1 ;  /* 0x0000001104477c11 */ /* 0x000fe200088f1403 */
[C---:B------:R-:W-:Y:S01]  /*11cc0*/  IMAD.WIDE.U32 R2, R85.reuse, UR14, R66 ;  /* 0x0000000e55027c25 */ /* 0x040fe2000f8e0042 */
[----:B------:R-:W-:Y:S01]  /*11cd0*/  IADD3 R97, P1, R60, 0x3, RZ ;  /* 0x000000033c617810 */ /* 0x000fe20007f3e0ff */
[----:B------:R-:W-:Y:S02]  /*11ce0*/  LDS R58, [R0+0x120] ;  /* 0x00012000003a7984 */ /* 0x000fe40000000800 */
[----:B------:R-:W-:Y:S01]  /*11cf0*/  IMAD R5, R85, UR15, R6 ;  /* 0x0000000f55057c24 */ /* 0x000fe2000f8e0206 */
[----:B------:R-:W-:Y:S01]  /*11d00*/  LEA R72, P0, R2, UR16, 0x2 ;  /* 0x0000001002487c11 */ /* 0x000fe2000f8010ff */
[----:B------:R-:W-:Y:S01]  /*11d10*/  IMAD.X R94, RZ, RZ, R59, P1 ;  /* 0x000000ffff5e7224 */ /* 0x000fe200008e063b */
[----:B------:R-:W-:Y:S01]  /*11d20*/  IADD3 R91, P1, R60, 0x6, RZ ;  /* 0x000000063c5b7810 */ /* 0x000fe20007f3e0ff */
[----:B------:R-:W-:Y:S01]  /*11d30*/  IMAD.IADD R3, R3, 0x1, R5 ;  /* 0x0000000103037824 */ /* 0x000fe200078e0205 */
[----:B------:R-:W-:Y:S01]  /*11d40*/  LDS.64 R64, [R0+0x220] ;  /* 0x0002200000407984 */ /* 0x000fe20000000a00 */
[----:B------:R-:W-:-:S03]  /*11d50*/  IMAD.WIDE.U32 R4, R97, UR14, R66 ;  /* 0x0000000e61047c25 */ /* 0x000fc6000f8e0042 */
[----:B------:R-:W-:Y:S01]  /*11d60*/  LEA.HI.X R73, R2, UR17, R3, 0x2, P0 ;  /* 0x0000001102497c11 */ /* 0x000fe200080f1403 */
[----:B------:R-:W-:Y:S01]  /*11d70*/  IMAD R2, R94, UR14, RZ ;  /* 0x0000000e5e027c24 */ /* 0x000fe2000f8e02ff */
[----:B------:R-:W-:Y:S01]  /*11d80*/  LEA R74, P0, R4, UR16, 0x2 ;  /* 0x00000010044a7c11 */ /* 0x000fe2000f8010ff */
[----:B------:R-:W-:Y:S01]  /*11d90*/  IMAD R8, R92, UR14, RZ ;  /* 0x0000000e5c087c24 */ /* 0x000fe2000f8e02ff */
[----:B------:R-:W-:Y:S01]  /*11da0*/  LDS.128 R36, [R0+0x10] ;  /* 0x0000100000247984 */ /* 0x000fe20000000c00 */
[----:B------:R-:W-:Y:S01]  /*11db0*/  IMAD R3, R97, UR15, R2 ;  /* 0x0000000f61037c24 */ /* 0x000fe2000f8e0202 */
[----:B0-----:R-:W-:Y:S01]  /*11dc0*/  PRMT R98, R26, 0x7632, R98 ;  /* 0x000076321a627816 */ /* 0x001fe20000000062 */
[----:B------:R-:W-:Y:S01]  /*11dd0*/  IMAD.X R88, RZ, RZ, R59, P3 ;  /* 0x000000ffff587224 */ /* 0x000fe200018e063b */
[----:B------:R-:W0:Y:S01]  /*11de0*/  LDS R2, [R0+0x30c] ;  /* 0x00030c0000027984 */ /* 0x000e220000000800 */
[----:B------:R-:W-:Y:S01]  /*11df0*/  IMAD.IADD R5, R5, 0x1, R3 ;  /* 0x0000000105057824 */ /* 0x000fe200078e0203 */
[----:B-1----:R-:W-:Y:S01]  /*11e00*/  PRMT R57, R29, 0x7632, R57 ;  /* 0x000076321d397816 */ /* 0x002fe20000000039 */
[----:B------:R-:W-:Y:S01]  /*11e10*/  IMAD.WIDE.U32 R6, R95, UR14, R66 ;  /* 0x0000000e5f067c25 */ /* 0x000fe2000f8e0042 */
[----:B------:R-:W1:Y:S01]  /*11e20*/  LDS.128 R40, [R0+0x110] ;  /* 0x0001100000287984 */ /* 0x000e620000000c00 */
[----:B------:R-:W-:-:S02]  /*11e30*/  PRMT R56, R30, 0x7632, R56 ;  /* 0x000076321e387816 */ /* 0x000fc40000000038 */
[----:B------:R-:W-:Y:S01]  /*11e40*/  IMAD R9, R95, UR15, R8 ;  /* 0x0000000f5f097c24 */ /* 0x000fe2000f8e0208 */
[----:B------:R-:W-:Y:S01]  /*11e50*/  LEA.HI.X R75, R4, UR17, R5, 0x2, P0 ;  /* 0x00000011044b7c11 */ /* 0x000fe200080f1405 */
[----:B------:R-:W-:Y:S01]  /*11e60*/  IMAD R8, R88, UR14, RZ ;  /* 0x0000000e58087c24 */ /* 0x000fe2000f8e02ff */
[----:B------:R-:W3:Y:S01]  /*11e70*/  LDS.128 R44, [R0+0x210] ;  /* 0x00021000002c7984 */ /* 0x000ee20000000c00 */
[----:B------:R-:W-:Y:S01]  /*11e80*/  IMAD.X R90, RZ, RZ, R59, P1 ;  /* 0x000000ffff5a7224 */ /* 0x000fe200008e063b */
[C---:B------:R-:W-:Y:S01]  /*11e90*/  LEA R76, P1, R6.reuse, UR16, 0x2 ;  /* 0x00000010064c7c11 */ /* 0x040fe2000f8210ff */
[----:B------:R-:W-:Y:S01]  /*11ea0*/  IMAD.IADD R3, R7, 0x1, R9 ;  /* 0x0000000107037824 */ /* 0x000fe200078e0209 */
[----:B------:R-:W4:Y:S01]  /*11eb0*/  LDS.128 R48, [R0+0x310] ;  /* 0x0003100000307984 */ /* 0x000f220000000c00 */
[----:B------:R-:W-:Y:S01]  /*11ec0*/  IMAD.WIDE.U32 R4, R89, UR14, R66 ;  /* 0x0000000e59047c25 */ /* 0x000fe2000f8e0042 */
[----:B------:R-:W-:Y:S02]  /*11ed0*/  PRMT R55, R31, 0x7632, R55 ;  /* 0x000076321f377816 */ /* 0x000fe40000000037 */
[----:B------:R-:W-:Y:S01]  /*11ee0*/  LEA.HI.X R77, R6, UR17, R3, 0x2, P1 ;  /* 0x00000011064d7c11 */ /* 0x000fe200088f1403 */
[----:B------:R-:W-:Y:S01]  /*11ef0*/  IMAD R9, R89, UR15, R8 ;  /* 0x0000000f59097c24 */ /* 0x000fe2000f8e0208 */
[----:B------:R-:W-:Y:S01]  /*11f00*/  LEA R78, P0, R4, UR16, 0x2 ;  /* 0x00000010044e7c11 */ /* 0x000fe2000f8010ff */
[----:B------:R-:W-:Y:S01]  /*11f10*/  IMAD R8, R90, UR14, RZ ;  /* 0x0000000e5a087c24 */ /* 0x000fe2000f8e02ff */
[----:B------:R-:W-:Y:S01]  /*11f20*/  IADD3 R93, P1, R60, 0x7, RZ ;  /* 0x000000073c5d7810 */ /* 0x000fe20007f3e0ff */
[----:B------:R-:W-:Y:S01]  /*11f30*/  IMAD.IADD R5, R5, 0x1, R9 ;  /* 0x0000000105057824 */ /* 0x000fe200078e0209 */
[----:B------:R-:W-:Y:S01]  /*11f40*/  PRMT R99, R27, 0x7632, R99 ;  /* 0x000076321b637816 */ /* 0x000fe20000000063 */
[----:B------:R-:W-:Y:S01]  /*11f50*/  IMAD.WIDE.U32 R6, R91, UR14, R66 ;  /* 0x0000000e5b067c25 */ /* 0x000fe2000f8e0042 */
[----:B------:R-:W-:-:S02]  /*11f60*/  PRMT R100, R24, 0x7632, R100 ;  /* 0x0000763218647816 */ /* 0x000fc40000000064 */
[----:B------:R-:W-:Y:S01]  /*11f70*/  LEA.HI.X R79, R4, UR17, R5, 0x2, P0 ;  /* 0x00000011044f7c11 */ /* 0x000fe200080f1405 */
[----:B------:R-:W-:Y:S01]  /*11f80*/  IMAD.U32 R3, R24, 0x10000, RZ ;  /* 0x0001000018037824 */ /* 0x000fe200078e00ff */
[----:B------:R-:W-:Y:S01]  /*11f90*/  LEA R80, P0, R6, UR16, 0x2 ;  /* 0x0000001006507c11 */ /* 0x000fe2000f8010ff */
[----:B------:R-:W-:Y:S01]  /*11fa0*/  IMAD R9, R91, UR15, R8 ;  /* 0x0000000f5b097c24 */ /* 0x000fe2000f8e0208 */
[----:B------:R-:W-:Y:S01]  /*11fb0*/  PRMT R101, R25, 0x7632, R101 ;  /* 0x0000763219657816 */ /* 0x000fe20000000065 */
[----:B------:R-:W-:Y:S01]  /*11fc0*/  IMAD.U32 R8, R29, 0x10000, RZ ;  /* 0x000100001d087824 */ /* 0x000fe200078e00ff */
[----:B------:R-:W-:Y:S01]  /*11fd0*/  FMNMX R3, RZ, |R3|, !PT ;  /* 0x40000003ff037209 */ /* 0x000fe20007800000 */
[----:B------:R-:W-:Y:S01]  /*11fe0*/  IMAD.IADD R5, R7, 0x1, R9 ;  /* 0x0000000107057824 */ /* 0x000fe200078e0209 */
[C---:B--2---:R-:W-:Y:S01]  /*11ff0*/  PRMT R54, R62.reuse, 0x7632, R54 ;  /* 0x000076323e367816 */ /* 0x044fe20000000036 */
[----:B------:R-:W-:Y:S01]  /*12000*/  IMAD.X R96, RZ, RZ, R59, P1 ;  /* 0x000000ffff607224 */ /* 0x000fe200008e063b */
[----:B------:R-:W-:Y:S01]  /*12010*/  FMNMX R3, R3, |R8|, !PT ;  /* 0x4000000803037209 */ /* 0x000fe20007800000 */
[----:B------:R-:W-:Y:S01]  /*12020*/  IMAD.U32 R4, R62, 0x10000, RZ ;  /* 0x000100003e047824 */ /* 0x000fe200078e00ff */
[----:B------:R-:W-:Y:S01]  /*12030*/  LEA.HI.X R81, R6, UR17, R5, 0x2, P0 ;  /* 0x0000001106517c11 */ /* 0x000fe200080f1405 */
[----:B------:R-:W-:Y:S01]  /*12040*/  IMAD R6, R96, UR14, RZ ;  /* 0x0000000e60067c24 */ /* 0x000fe2000f8e02ff */
[----:B------:R-:W-:-:S02]  /*12050*/  IADD3 R7, P0, -R60, UR12, RZ ;  /* 0x0000000c3c077c10 */ /* 0x000fc4000ff1e1ff */
[----:B------:R-:W-:Y:S01]  /*12060*/  FMNMX R3, R3, |R4|, !PT ;  /* 0x4000000403037209 */ /* 0x000fe20007800000 */
[----:B------:R-:W-:Y:S01]  /*12070*/  IMAD.WIDE.U32 R4, R93, UR14, R66 ;  /* 0x0000000e5d047c25 */ /* 0x000fe2000f8e0042 */
[----:B------:R-:W-:Y:S02]  /*12080*/  ISETP.LT.U32.AND P1, PT, R7, 0x10, PT ;  /* 0x000000100700780c */ /* 0x000fe40003f21070 */
[----:B------:R-:W-:Y:S01]  /*12090*/  IADD3.X R8, ~R59, UR13, RZ, P0, !PT ;  /* 0x0000000d3b087c10 */ /* 0x000fe200087fe5ff */
[----:B------:R-:W-:Y:S01]  /*120a0*/  IMAD R9, R93, UR15, R6 ;  /* 0x0000000f5d097c24 */ /* 0x000fe2000f8e0206 */
[----:B------:R-:W-:Y:S01]  /*120b0*/  LEA R82, P2, R4, UR16, 0x2 ;  /* 0x0000001004527c11 */ /* 0x000fe2000f8410ff */
[----:B0-----:R-:W-:Y:S01]  /*120c0*/  IMAD.U32 R6, R2, 0x10000, RZ ;  /* 0x0001000002067824 */ /* 0x001fe200078e00ff */
[----:B------:R-:W-:Y:S01]  /*120d0*/  ISETP.GE.U32.AND P0, PT, R60, UR12, PT ;  /* 0x0000000c3c007c0c */ /* 0x000fe2000bf06070 */
[----:B------:R-:W-:Y:S01]  /*120e0*/  IMAD.IADD R5, R5, 0x1, R9 ;  /* 0x0000000105057824 */ /* 0x000fe200078e0209 */
[----:B------:R-:W-:-:S02]  /*120f0*/  ISETP.LT.U32.AND.EX P1, PT, R8, RZ, PT, P1 ;  /* 0x000000ff0800720c */ /* 0x000fc40003f21110 */
[----:B------:R-:W-:Y:S02]  /*12100*/  FMNMX R110, R3, |R6|, !PT ;  /* 0x40000006036e7209 */ /* 0x000fe40007800000 */
[----:B------:R-:W-:Y:S02]  /*12110*/  LEA.HI.X R83, R4, UR17, R5, 0x2, P2 ;  /* 0x0000001104537c11 */ /* 0x000fe400090f1405 */
[----:B------:R-:W-:Y:S02]  /*12120*/  ISETP.NE.AND P2, PT, RZ, UR5, PT ;  /* 0x00000005ff007c0c */ /* 0x000fe4000bf45270 */
[----:B------:R-:W-:Y:S02]  /*12130*/  ISETP.GE.U32.AND.EX P0, PT, R59, UR13, PT, P0 ;  /* 0x0000000d3b007c0c */ /* 0x000fe4000bf06100 */
[----:B------:R-:W-:Y:S02]  /*12140*/  SEL R7, R7, 0x10, P1 ;  /* 0x0000001007077807 */ /* 0x000fe40000800000 */
[----:B------:R-:W-:-:S02]  /*12150*/  SEL R6, R8, RZ, P1 ;  /* 0x000000ff08067207 */ /* 0x000fc40000800000 */
        /* <DEDUP_REMOVED lines=8> */
[----:B------:R-:W-:Y:S02]  /*121e0*/  PRMT R102, R38, 0x7632, R102 ;  /* 0x0000763226667816 */ /* 0x000fe40000000066 */
[----:B------:R-:W-:Y:S02]  /*121f0*/  PRMT R103, R39, 0x7632, R103 ;  /* 0x0000763227677816 */ /* 0x000fe40000000067 */
[----:B------:R-:W-:Y:S02]  /*12200*/  PRMT R104, R36, 0x7632, R104 ;  /* 0x0000763224687816 */ /* 0x000fe40000000068 */
[----:B------:R-:W-:-:S02]  /*12210*/  PRMT R105, R37, 0x7632, R105 ;  /* 0x0000763225697816 */ /* 0x000fc40000000069 */
[----:B-1----:R-:W-:Y:S02]  /*12220*/  PRMT R19, R42, 0x7632, R19 ;  /* 0x000076322a137816 */ /* 0x002fe40000000013 */
[----:B------:R-:W-:Y:S02]  /*12230*/  PRMT R18, R43, 0x7632, R18 ;  /* 0x000076322b127816 */ /* 0x000fe40000000012 */
[----:B------:R-:W-:Y:S02]  /*12240*/  PRMT R17, R40, 0x7632, R17 ;  /* 0x0000763228117816 */ /* 0x000fe40000000011 */
[----:B------:R-:W-:Y:S02]  /*12250*/  PRMT R16, R41, 0x7632, R16 ;  /* 0x0000763229107816 */ /* 0x000fe40000000010 */
[----:B---3--:R-:W-:Y:S02]  /*12260*/  PRMT R15, R46, 0x7632, R15 ;  /* 0x000076322e0f7816 */ /* 0x008fe4000000000f */
[----:B------:R-:W-:-:S02]  /*12270*/  PRMT R14, R47, 0x7632, R14 ;  /* 0x000076322f0e7816 */ /* 0x000fc4000000000e */
[----:B------:R-:W-:Y:S02]  /*12280*/  PRMT R13, R44, 0x7632, R13 ;  /* 0x000076322c0d7816 */ /* 0x000fe4000000000d */
[----:B------:R-:W-:Y:S02]  /*12290*/  PRMT R12, R45, 0x7632, R12 ;  /* 0x000076322d0c7816 */ /* 0x000fe4000000000c */
[----:B----4-:R-:W-:Y:S02]  /*122a0*/  PRMT R11, R50, 0x7632, R11 ;  /* 0x00007632320b7816 */ /* 0x010fe4000000000b */
[----:B------:R-:W-:Y:S02]  /*122b0*/  PRMT R10, R51, 0x7632, R10 ;  /* 0x00007632330a7816 */ /* 0x000fe4000000000a */
[----:B------:R-:W-:Y:S02]  /*122c0*/  PRMT R9, R48, 0x7632, R9 ;  /* 0x0000763230097816 */ /* 0x000fe40000000009 */
[----:B------:R-:W-:-:S02]  /*122d0*/  PRMT R8, R49, 0x7632, R8 ;  /* 0x0000763231087816 */ /* 0x000fc40000000008 */
[----:B------:R-:W-:Y:S02]  /*122e0*/  SEL R7, R7, RZ, !P0 ;  /* 0x000000ff07077207 */ /* 0x000fe40004000000 */
[----:B------:R-:W-:Y:S01]  /*122f0*/  SEL R6, R6, RZ, !P0 ;  /* 0x000000ff06067207 */ /* 0x000fe20004000000 */
[----:B------:R-:W-:Y:S06]  /*12300*/  @!P2 BRA `(.L_x_232) ;  /* 0x00000044001ca947 */ /* 0x000fec0003800000 */
[----:B------:R-:W-:-:S03]  /*12310*/  UMOV UR5, 0xffffffff ;  /* 0xffffffff00057882 */ /* 0x000fc60000000000 */
[----:B------:R-:W-:Y:S05]  /*12320*/  BRA.DIV UR5, `(.L_x_233) ;  /* 0x000000d205a07947 */ /* 0x000fea000b800000 */
[----:B------:R-:W0:Y:S02]  /*12330*/  SHFL.DOWN PT, R0, R110, 0x10, 0x1f ;  /* 0x0a001f006e007f89 */ /* 0x000e2400000e0000 */
[----:B0-----:R-:W-:-:S05]  /*12340*/  FMNMX R110, R110, R0, !PT ;  /* 0x000000006e6e7209 */ /* 0x001fca0007800000 */
        /* <DEDUP_REMOVED lines=8> */
[----:B------:R0:W1:Y:S02]  /*123d0*/  SHFL.IDX PT, R111, R0, RZ, 0x1f ;  /* 0x00001fff006f7589 */ /* 0x00006400000e0000 */
.L_x_647:
[----:B------:R-:W-:Y:S01]  /*123e0*/  ULDC UR5, c[0x0][0x268] ;  /* 0x00009a0000057ab9 */ /* 0x000fe20000000800 */
[----:B------:R-:W-:Y:S01]  /*123f0*/  IMAD.MOV.U32 R5, RZ, RZ, 0x3f800000 ;  /* 0x3f800000ff057424 */ /* 0x000fe200078e00ff */
[----:B-1----:R-:W-:-:S04]  /*12400*/  FSETP.GEU.AND P0, PT, R111, UR5, PT ;  /* 0x000000056f007c0b */ /* 0x002fc8000bf0e000 */
[----:B------:R-:W-:-:S04]  /*12410*/  FSEL R3, R111, UR5, P0 ;  /* 0x000000056f037c08 */ /* 0x000fc80008000000 */
[----:B------:R-:W-:-:S04]  /*12420*/  FSETP.NEU.AND P0, PT, R3, RZ, PT ;  /* 0x000000ff0300720b */ /* 0x000fc80003f0d000 */
[----:B------:R-:W-:-:S04]  /*12430*/  FSETP.EQ.OR P0, PT, |R3|, +INF , !P0 ;  /* 0x7f8000000300780b */ /* 0x000fc80004702600 */
[----:B------:R-:W-:-:S13]  /*12440*/  FSETP.GTU.OR P0, PT, |R3|, +INF , P0 ;  /* 0x7f8000000300780b */ /* 0x000fda000070c600 */
[----:B------:R-:W-:Y:S05]  /*12450*/  @P0 BRA `(.L_x_234) ;  /* 0x0000000000340947 */ /* 0x000fea0003800000 */
[----:B0-----:R-:W0:Y:S08]  /*12460*/  MUFU.RCP R0, R3 ;  /* 0x0000000300007308 */ /* 0x001e300000001000 */
[----:B------:R-:W1:Y:S01]  /*12470*/  FCHK P0, R61, R3 ;  /* 0x000000033d007302 */ /* 0x000e620000000000 */
[----:B0-----:R-:W-:-:S04]  /*12480*/  FFMA R5, -R3, R0, 1 ;  /* 0x3f80000003057423 */ /* 0x001fc80000000100 */
[----:B------:R-:W-:-:S04]  /*12490*/  FFMA R0, R0, R5, R0 ;  /* 0x0000000500007223 */ /* 0x000fc80000000000 */
[----:B------:R-:W-:-:S04]  /*124a0*/  FFMA R4, R0, 448, RZ ;  /* 0x43e0000000047823 */ /* 0x000fc800000000ff */
[----:B------:R-:W-:-:S04]  /*124b0*/  FFMA R5, -R3, R4, 448 ;  /* 0x43e0000003057423 */ /* 0x000fc80000000104 */
[----:B------:R-:W-:Y:S01]  /*124c0*/  FFMA R0, R0, R5, R4 ;  /* 0x0000000500007223 */ /* 0x000fe20000000004 */
[----:B-1----:R-:W-:Y:S06]  /*124d0*/  @!P0 BRA `(.L_x_235) ;  /* 0x0000000000088947 */ /* 0x002fec0003800000 */
[----:B------:R-:W-:-:S07]  /*124e0*/  MOV R106, 0x12500 ;  /* 0x00012500006a7802 */ /* 0x000fce0000000f00 */
[----:B------:R-:W-:Y:S05]  /*124f0*/  CALL.REL.NOINC `($__internal_1_$__cuda_sm3x_div_rn_noftz_f32_slowpath) ;  /* 0x0000012400bc7944 */ /* 0x000fea0003c00000 */
.L_x_235:
[----:B------:R-:W-:-:S04]  /*12500*/  FSETP.NEU.AND P0, PT, |R0|, +INF , PT ;  /* 0x7f8000000000780b */ /* 0x000fc80003f0d200 */
[----:B------:R-:W-:-:S04]  /*12510*/  FSEL R0, R0, 3.38953138925153547590e+38, P0 ;  /* 0x7f7f000000007808 */ /* 0x000fc80000000000 */
[----:B------:R-:W-:-:S07]  /*12520*/  LOP3.LUT R5, R0, 0xff800000, RZ, 0xc0, !PT ;  /* 0xff80000000057812 */ /* 0x000fce00078ec0ff */
.L_x_234:
[----:B0-----:R-:W0:Y:S01]  /*12530*/  S2R R0, SR_TID.X ;  /* 0x0000000000007919 */ /* 0x001e220000002100 */
[----:B------:R-:W-:Y:S01]  /*12540*/  ULDC.64 UR12, c[0x0][0x238] ;  /* 0x00008e00000c7ab9 */ /* 0x000fe20000000a00 */
[----:B------:R-:W-:Y:S01]  /*12550*/  BSSY B2, `(.L_x_236) ;  /* 0x0000014000027945 */ /* 0x000fe20003800000 */
[----:B------:R-:W-:Y:S02]  /*12560*/  ISETP.GE.U32.AND P0, PT, R60, UR12, PT ;  /* 0x0000000c3c007c0c */ /* 0x000fe4000bf06070 */
[----:B0-----:R-:W-:-:S04]  /*12570*/  LOP3.LUT P3, RZ, R0, 0x1f, RZ, 0xc0, !PT ;  /* 0x0000001f00ff7812 */ /* 0x001fc8000786c0ff */
[----:B------:R-:W-:-:S13]  /*12580*/  ISETP.GE.U32.OR.EX P0, PT, R59, UR13, P3, P0 ;  /* 0x0000000d3b007c0c */ /* 0x000fda0009f06500 */
[----:B------:R-:W-:Y:S05]  /*12590*/  @P0 BRA `(.L_x_237) ;  /* 0x00000000003c0947 */ /* 0x000fea0003800000 */
[----:B------:R-:W-:Y:S01]  /*125a0*/  VIADD R0, R5, 0x1800000 ;  /* 0x0180000005007836 */ /* 0x000fe20000000000 */
[----:B------:R-:W-:Y:S04]  /*125b0*/  BSSY B3, `(.L_x_238) ;  /* 0x000000c000037945 */ /* 0x000fe80003800000 */
[----:B------:R-:W-:-:S04]  /*125c0*/  LOP3.LUT R0, R0, 0x7f800000, RZ, 0xc0, !PT ;  /* 0x7f80000000007812 */ /* 0x000fc800078ec0ff */
[----:B------:R-:W-:-:S13]  /*125d0*/  ISETP.GT.U32.AND P0, PT, R0, 0x1ffffff, PT ;  /* 0x01ffffff0000780c */ /* 0x000fda0003f04070 */
[----:B------:R-:W-:Y:S05]  /*125e0*/  @P0 BRA `(.L_x_239) ;  /* 0x0000000000100947 */ /* 0x000fea0003800000 */
[----:B------:R-:W-:Y:S01]  /*125f0*/  IMAD.MOV.U32 R0, RZ, RZ, R5 ;  /* 0x000000ffff007224 */ /* 0x000fe200078e0005 */
[----:B------:R-:W-:-:S07]  /*12600*/  MOV R106, 0x12620 ;  /* 0x00012620006a7802 */ /* 0x000fce0000000f00 */
[----:B------:R-:W-:Y:S05]  /*12610*/  CALL.REL.NOINC `($__internal_0_$__cuda_sm20_rcp_rn_f32_slowpath) ;  /* 0x0000012000a07944 */ /* 0x000fea0003c00000 */
[----:B------:R-:W-:Y:S05]  /*12620*/  BRA `(.L_x_240) ;  /* 0x0000000000107947 */ /* 0x000fea0003800000 */
.L_x_239:
[----:B------:R-:W0:Y:S02]  /*12630*/  MUFU.RCP R0, R5 ;  /* 0x0000000500007308 */ /* 0x000e240000001000 */
[----:B0-----:R-:W-:-:S04]  /*12640*/  FFMA R3, R5, R0, -1 ;  /* 0xbf80000005037423 */ /* 0x001fc80000000000 */
[----:B------:R-:W-:-:S04]  /*12650*/  FADD.FTZ R3, -R3, -RZ ;  /* 0x800000ff03037221 */ /* 0x000fc80000010100 */
[----:B------:R-:W-:-:S07]  /*12660*/  FFMA R107, R0, R3, R0 ;  /* 0x00000003006b7223 */ /* 0x000fce0000000000 */
.L_x_240:
[----:B------:R-:W-:Y:S05]  /*12670*/  BSYNC B3 ;  /* 0x0000000000037941 */ /* 0x000fea0003800000 */
.L_x_238:
[----:B------:R0:W-:Y:S02]  /*12680*/  STG.E desc[UR8][R114.64], R107 ;  /* 0x0000006b72007986 */ /* 0x0001e4000c101908 */
.L_x_237:
[----:B------:R-:W-:Y:S05]  /*12690*/  BSYNC B2 ;  /* 0x0000000000027941 */ /* 0x000fea0003800000 */
.L_x_236:
[----:B------:R-:W-:Y:S01]  /*126a0*/  IMAD.U32 R0, R100, 0x10000, RZ ;  /* 0x0001000064007824 */ /* 0x000fe200078e00ff */
[----:B------:R-:W-:Y:S01]  /*126b0*/  UMOV UR5, 0xffffffff ;  /* 0xffffffff00057882 */ /* 0x000fe20000000000 */
[----:B------:R-:W-:Y:S02]  /*126c0*/  IMAD.U32 R3, R57, 0x10000, RZ ;  /* 0x0001000039037824 */ /* 0x000fe400078e00ff */
[----:B0-----:R-:W-:Y:S01]  /*126d0*/  IMAD.U32 R107, R54, 0x10000, RZ ;  /* 0x00010000366b7824 */ /* 0x001fe200078e00ff */
[----:B------:R-:W-:-:S04]  /*126e0*/  FMNMX R0, RZ, |R0|, !PT ;  /* 0x40000000ff007209 */ /* 0x000fc80007800000 */
[----:B------:R-:W-:Y:S01]  /*126f0*/  FMNMX R0, R0, |R3|, !PT ;  /* 0x4000000300007209 */ /* 0x000fe20007800000 */
[----:B------:R-:W-:-:S03]  /*12700*/  IMAD.U32 R3, R52, 0x10000, RZ ;  /* 0x0001000034037824 */ /* 0x000fc600078e00ff */
[----:B------:R-:W-:-:S04]  /*12710*/  FMNMX R0, R0, |R107|, !PT ;  /* 0x4000006b00007209 */ /* 0x000fc80007800000 */
[----:B------:R-:W-:Y:S01]  /*12720*/  FMNMX R110, R0, |R3|, !PT ;  /* 0x40000003006e7209 */ /* 0x000fe20007800000 */
[----:B------:R-:W-:Y:S06]  /*12730*/  BRA.DIV UR5, `(.L_x_241) ;  /* 0x000000d205407947 */ /* 0x000fec000b800000 */
        /* <DEDUP_REMOVED lines=11> */
.L_x_655:
        /* <DEDUP_REMOVED lines=18> */
.L_x_243:
[----:B------:R-:W-:-:S04]  /*12910*/  FSETP.NEU.AND P0, PT, |R0|, +INF , PT ;  /* 0x7f8000000000780b */ /* 0x000fc80003f0d200 */
[----:B------:R-:W-:-:S04]  /*12920*/  FSEL R0, R0, 3.38953138925153547590e+38, P0 ;  /* 0x7f7f000000007808 */ /* 0x000fc80000000000 */
[----:B------:R-:W-:-:S07]  /*12930*/  LOP3.LUT R4, R0, 0xff800000, RZ, 0xc0, !PT ;  /* 0xff80000000047812 */ /* 0x000fce00078ec0ff */
.L_x_242:
[----:B------:R-:W-:Y:S01]  /*12940*/  ULDC.64 UR12, c[0x0][0x238] ;  /* 0x00008e00000c7ab9 */ /* 0x000fe20000000a00 */
[----:B------:R-:W-:Y:S01]  /*12950*/  BSSY B2, `(.L_x_244) ;  /* 0x0000013000027945 */ /* 0x000fe20003800000 */
[----:B------:R-:W-:-:S04]  /*12960*/  ISETP.GE.U32.AND P0, PT, R87, UR12, PT ;  /* 0x0000000c57007c0c */ /* 0x000fc8000bf06070 */
[----:B------:R-:W-:-:S13]  /*12970*/  ISETP.GE.U32.OR.EX P0, PT, R86, UR13, P3, P0 ;  /* 0x0000000d56007c0c */ /* 0x000fda0009f06500 */
[----:B------:R-:W-:Y:S05]  /*12980*/  @P0 BRA `(.L_x_245) ;  /* 0x00000000003c0947 */ /* 0x000fea0003800000 */
[----:B0-----:R-:W-:Y:S01]  /*12990*/  VIADD R0, R4, 0x1800000 ;  /* 0x0180000004007836 */ /* 0x001fe20000000000 */
        /* <DEDUP_REMOVED lines=8> */
.L_x_247:
[----:B------:R-:W0:Y:S02]  /*12a20*/  MUFU.RCP R107, R4 ;  /* 0x00000004006b7308 */ /* 0x000e240000001000 */
[----:B0-----:R-:W-:-:S04]  /*12a30*/  FFMA R0, R4, R107, -1 ;  /* 0xbf80000004007423 */ /* 0x001fc8000000006b */
[----:B------:R-:W-:-:S04]  /*12a40*/  FADD.FTZ R0, -R0, -RZ ;  /* 0x800000ff00007221 */ /* 0x000fc80000010100 */
[----:B------:R-:W-:-:S07]  /*12a50*/  FFMA R107, R107, R0, R107 ;  /* 0x000000006b6b7223 */ /* 0x000fce000000006b */
.L_x_248:
[----:B------:R-:W-:Y:S05]  /*12a60*/  BSYNC B3 ;  /* 0x0000000000037941 */ /* 0x000fea0003800000 */
.L_x_246:
[----:B------:R1:W-:Y:S02]  /*12a70*/  STG.E desc[UR8][R70.64], R107 ;  /* 0x0000006b46007986 */ /* 0x0003e4000c101908 */
.L_x_245:
[----:B------:R-:W-:Y:S05]  /*12a80*/  BSYNC B2 ;  /* 0x0000000000027941 */ /* 0x000fea0003800000 */
.L_x_244:
[----:B0-----:R-:W-:Y:S01]  /*12a90*/  IMAD.U32 R0, R25, 0x10000, RZ ;  /* 0x0001000019007824 */ /* 0x001fe200078e00ff */
[----:B------:R-:W-:Y:S01]  /*12aa0*/  UMOV UR5, 0xffffffff ;  /* 0xffffffff00057882 */ /* 0x000fe20000000000 */
[----:B------:R-:W-:Y:S02]  /*12ab0*/  IMAD.U32 R3, R30, 0x10000, RZ ;  /* 0x000100001e037824 */ /* 0x000fe400078e00ff */
[----:B-1----:R-:W-:Y:S01]  /*12ac0*/  IMAD.U32 R71, R63, 0x10000, RZ ;  /* 0x000100003f477824 */ /* 0x002fe200078e00ff */
        /* <DEDUP_REMOVED lines=17> */
.L_x_663:
        /* <DEDUP_REMOVED lines=18> */
.L_x_251:
[----:B------:R-:W-:-:S04]  /*12d00*/  FSETP.NEU.AND P0, PT, |R0|, +INF , PT ;  /* 0x7f8000000000780b */ /* 0x000fc80003f0d200 */
[----:B------:R-:W-:-:S04]  /*12d10*/  FSEL R0, R0, 3.38953138925153547590e+38, P0 ;  /* 0x7f7f000000007808 */ /* 0x000fc80000000000 */
[----:B------:R-:W-:-:S07]  /*12d20*/  LOP3.LUT R70, R0, 0xff800000, RZ, 0xc0, !PT ;  /* 0xff80000000467812 */ /* 0x000fce00078ec0ff */
.L_x_250:
        /* <DEDUP_REMOVED lines=14> */
.L_x_255:
[----:B------:R-:W0:Y:S02]  /*12e10*/  MUFU.RCP R107, R70 ;  /* 0x00000046006b7308 */ /* 0x000e240000001000 */
[----:B0-----:R-:W-:-:S04]  /*12e20*/  FFMA R0, R70, R107, -1 ;  /* 0xbf80000046007423 */ /* 0x001fc8000000006b */
[----:B------:R-:W-:-:S04]  /*12e30*/  FADD.FTZ R0, -R0, -RZ ;  /* 0x800000ff00007221 */ /* 0x000fc80000010100 */
[----:B------:R-:W-:-:S07]  /*12e40*/  FFMA R107, R107, R0, R107 ;  /* 0x000000006b6b7223 */ /* 0x000fce000000006b */
.L_x_256:
[----:B------:R-:W-:Y:S05]  /*12e50*/  BSYNC B3 ;  /* 0x0000000000037941 */ /* 0x000fea0003800000 */
.L_x_254:
[----:B------:R1:W-:Y:S02]  /*12e60*/  STG.E desc[UR8][R72.64], R107 ;  /* 0x0000006b48007986 */ /* 0x0003e4000c101908 */
.L_x_253:
[----:B------:R-:W-:Y:S05]  /*12e70*/  BSYNC B2 ;  /* 0x0000000000027941 */ /* 0x000fea0003800000 */
.L_x_252:
[----:B0-----:R-:W-:Y:S01]  /*12e80*/  IMAD.U32 R0, R101, 0x10000, RZ ;  /* 0x0001000065007824 */ /* 0x001fe200078e00ff */
[----:B------:R-:W-:Y:S01]  /*12e90*/  UMOV UR5, 0xffffffff ;  /* 0xffffffff00057882 */ /* 0x000fe20000000000 */
[----:B------:R-:W-:Y:S02]  /*12ea0*/  IMAD.U32 R3, R56, 0x10000, RZ ;  /* 0x0001000038037824 */ /* 0x000fe400078e00ff */
[----:B------:R-:W-:Y:S01]  /*12eb0*/  IMAD.U32 R71, R53, 0x10000, RZ ;  /* 0x0001000035477824 */ /* 0x000fe200078e00ff */
        /* <DEDUP_REMOVED lines=12> */
[----:B------:R-:W1:Y:S02]  /*12f80*/  SHFL.DOWN PT, R0, R71, 0x2, 0x1f ;  /* 0x08401f0047007f89 */ /* 0x000e6400000e0000 */
[----:B-1----:R-:W-:-:S05]  /*12f90*/  FMNMX R72, R71, R0, !PT ;  /* 0x0000000047487209 */ /* 0x002fca0007800000 */
[----:B------:R-:W0:Y:S02]  /*12fa0*/  SHFL.DOWN PT, R0, R72, 0x1, 0x1f ;  /* 0x08201f0048007f89 */ /* 0x000e2400000e0000 */
[----:B0-----:R-:W-:-:S05]  /*12fb0*/  FMNMX R0, R72, R0, !PT ;  /* 0x0000000048007209 */ /* 0x001fca0007800000 */
[----:B------:R0:W1:Y:S02]  /*12fc0*/  SHFL.IDX PT, R73, R0, RZ, 0x1f ;  /* 0x00001fff00497589 */ /* 0x00006400000e0000 */
.L_x_671:
        /* <DEDUP_REMOVED lines=18> */
.L_x_259:
[----:B------:R-:W-:-:S04]  /*130f0*/  FSETP.NEU.AND P0, PT, |R0|, +INF , PT ;  /* 0x7f8000000000780b */ /* 0x000fc80003f0d200 */
[----:B------:R-:W-:-:S04]  /*13100*/  FSEL R0, R0, 3.38953138925153547590e+38, P0 ;  /* 0x7f7f000000007808 */ /* 0x000fc80000000000 */
[----:B------:R-:W-:-:S07]  /*13110*/  LOP3.LUT R71, R0, 0xff800000, RZ, 0xc0, !PT ;  /* 0xff80000000477812 */ /* 0x000fce00078ec0ff */
.L_x_258:
        /* <DEDUP_REMOVED lines=14> */
.L_x_263:
[----:B------:R-:W0:Y:S02]  /*13200*/  MUFU.RCP R0, R71 ;  /* 0x0000004700007308 */ /* 0x000e240000001000 */
[----:B0-----:R-:W-:-:S04]  /*13210*/  FFMA R3, R71, R0, -1 ;  /* 0xbf80000047037423 */ /* 0x001fc80000000000 */
[----:B------:R-:W-:-:S04]  /*13220*/  FADD.FTZ R3, -R3, -RZ ;  /* 0x800000ff03037221 */ /* 0x000fc80000010100 */
[----:B------:R-:W-:-:S07]  /*13230*/  FFMA R107, R0, R3, R0 ;  /* 0x00000003006b7223 */ /* 0x000fce0000000000 */
.L_x_264:
[----:B------:R-:W-:Y:S05]  /*13240*/  BSYNC B3 ;  /* 0x0000000000037941 */ /* 0x000fea0003800000 */
.L_x_262:
[----:B------:R1:W-:Y:S02]  /*13250*/  STG.E desc[UR8][R74.64], R107 ;  /* 0x0000006b4a007986 */ /* 0x0003e4000c101908 */
.L_x_261:
[----:B------:R-:W-:Y:S05]  /*13260*/  BSYNC B2 ;  /* 0x0000000000027941 */ /* 0x000fea0003800000 */
.L_x_260:
        /* <DEDUP_REMOVED lines=20> */
[----:B-1----:R0:W1:Y:S02]  /*133b0*/  SHFL.IDX PT, R74, R0, RZ, 0x1f ;  /* 0x00001fff004a7589 */ /* 0x00206400000e0000 */
.L_x_679:
        /* <DEDUP_REMOVED lines=18> */
.L_x_267:
[----:B------:R-:W-:-:S04]  /*134e0*/  FSETP.NEU.AND P0, PT, |R0|, +INF , PT ;  /* 0x7f8000000000780b */ /* 0x000fc80003f0d200 */
[----:B------:R-:W-:-:S04]  /*134f0*/  FSEL R0, R0, 3.38953138925153547590e+38, P0 ;  /* 0x7f7f000000007808 */ /* 0x000fc80000000000 */
[----:B------:R-:W-:-:S07]  /*13500*/  LOP3.LUT R72, R0, 0xff800000, RZ, 0xc0, !PT ;  /* 0xff80000000487812 */ /* 0x000fce00078ec0ff */
.L_x_266:
        /* <DEDUP_REMOVED lines=14> */
.L_x_271:
[----:B------:R-:W0:Y:S02]  /*135f0*/  MUFU.RCP R107, R72 ;  /* 0x00000048006b7308 */ /* 0x000e240000001000 */
[----:B0-----:R-:W-:-:S04]  /*13600*/  FFMA R0, R72, R107, -1 ;  /* 0xbf80000048007423 */ /* 0x001fc8000000006b */
[----:B------:R-:W-:-:S04]  /*13610*/  FADD.FTZ R0, -R0, -RZ ;  /* 0x800000ff00007221 */ /* 0x000fc80000010100 */
[----:B------:R-:W-:-:S07]  /*13620*/  FFMA R107, R107, R0, R107 ;  /* 0x000000006b6b7223 */ /* 0x000fce000000006b */
.L_x_272:
[----:B------:R-:W-:Y:S05]  /*13630*/  BSYNC B3 ;  /* 0x0000000000037941 */ /* 0x000fea0003800000 */
.L_x_270:
[----:B------:R1:W-:Y:S02]  /*13640*/  STG.E desc[UR8][R76.64], R107 ;  /* 0x0000006b4c007986 */ /* 0x0003e4000c101908 */
.L_x_269:
[----:B------:R-:W-:Y:S05]  /*13650*/  BSYNC B2 ;  /* 0x0000000000027941 */ /* 0x000fea0003800000 */
.L_x_268:
        /* <DEDUP_REMOVED lines=20> */
[----:B------:R0:W2:Y:S02]  /*137a0*/  SHFL.IDX PT, R75, R0, RZ, 0x1f ;  /* 0x00001fff004b7589 */ /* 0x0000a400000e0000 */
.L_x_687:
[----:B------:R-:W-:Y:S01]  /*137b0*/  ULDC UR5, c[0x0][0x268] ;  /* 0x00009a0000057ab9 */ /* 0x000fe20000000800 */
[----:B------:R-:W-:Y:S01]  /*137c0*/  IMAD.MOV.U32 R73, RZ, RZ, 0x3f800000 ;  /* 0x3f800000ff497424 */ /* 0x000fe200078e00ff */
[----:B--2---:R-:W-:-:S04]  /*137d0*/  FSETP.GEU.AND P0, PT, R75, UR5, PT ;  /* 0x000000054b007c0b */ /* 0x004fc8000bf0e000 */
[----:B------:R-:W-:-:S04]  /*137e0*/  FSEL R3, R75, UR5, P0 ;  /* 0x000000054b037c08 */ /* 0x000fc80008000000 */
[----:B------:R-:W-:-:S04]  /*137f0*/  FSETP.NEU.AND P0, PT, R3, RZ, PT ;  /* 0x000000ff0300720b */ /* 0x000fc80003f0d000 */
[----:B------:R-:W-:-:S04]  /*13800*/  FSETP.EQ.OR P0, PT, |R3|, +INF , !P0 ;  /* 0x7f8000000300780b */ /* 0x000fc80004702600 */
[----:B------:R-:W-:-:S13]  /*13810*/  FSETP.GTU.OR P0, PT, |R3|, +INF , P0 ;  /* 0x7f8000000300780b */ /* 0x000fda000070c600 */
[----:B------:R-:W-:Y:S05]  /*13820*/  @P0 BRA `(.L_x_274) ;  /* 0x0000000000340947 */ /* 0x000fea0003800000 */
[----:B0-----:R-:W0:Y:S08]  /*13830*/  MUFU.RCP R0, R3 ;  /* 0x0000000300007308 */ /* 0x001e300000001000 */
[----:B------:R-:W2:Y:S01]  /*13840*/  FCHK P0, R61, R3 ;  /* 0x000000033d007302 */ /* 0x000ea20000000000 */
[----:B0-----:R-:W-:-:S04]  /*13850*/  FFMA R73, -R3, R0, 1 ;  /* 0x3f80000003497423 */ /* 0x001fc80000000100 */
[----:B------:R-:W-:-:S04]  /*13860*/  FFMA R0, R0, R73, R0 ;  /* 0x0000004900007223 */ /* 0x000fc80000000000 */
[----:B------:R-:W-:-:S04]  /*13870*/  FFMA R73, R0, 448, RZ ;  /* 0x43e0000000497823 */ /* 0x000fc800000000ff */
[----:B------:R-:W-:-:S04]  /*13880*/  FFMA R74, -R3, R73, 448 ;  /* 0x43e00000034a7423 */ /* 0x000fc80000000149 */
[----:B------:R-:W-:Y:S01]  /*13890*/  FFMA R0, R0, R74, R73 ;  /* 0x0000004a00007223 */ /* 0x000fe20000000049 */
[----:B--2---:R-:W-:Y:S06]  /*138a0*/  @!P0 BRA `(.L_x_275) ;  /* 0x0000000000088947 */ /* 0x004fec0003800000 */
[----:B------:R-:W-:-:S07]  /*138b0*/  MOV R106, 0x138d0 ;  /* 0x000138d0006a7802 */ /* 0x000fce0000000f00 */
[----:B-1----:R-:W-:Y:S05]  /*138c0*/  CALL.REL.NOINC `($__internal_1_$__cuda_sm3x_div_rn_noftz_f32_slowpath) ;  /* 0x0000011000c87944 */ /* 0x002fea0003c00000 */
.L_x_275:
[----:B------:R-:W-:-:S04]  /*138d0*/  FSETP.NEU.AND P0, PT, |R0|, +INF , PT ;  /* 0x7f8000000000780b */ /* 0x000fc80003f0d200 */
[----:B------:R-:W-:-:S04]  /*138e0*/  FSEL R0, R0, 3.38953138925153547590e+38, P0 ;  /* 0x7f7f000000007808 */ /* 0x000fc80000000000 */
[----:B------:R-:W-:-:S07]  /*138f0*/  LOP3.LUT R73, R0, 0xff800000, RZ, 0xc0, !PT ;  /* 0xff80000000497812 */ /* 0x000fce00078ec0ff */
.L_x_274:
        /* <DEDUP_REMOVED lines=12> */
[----:B-1----:R-:W-:Y:S05]  /*139c0*/  CALL.REL.NOINC `($__internal_0_$__cuda_sm20_rcp_rn_f32_slowpath) ;  /* 0x0000010c00b47944 */ /* 0x002fea0003c00000 */
[----:B------:R-:W-:Y:S05]  /*139d0*/  BRA `(.L_x_280) ;  /* 0x0000000000107947 */ /* 0x000fea0003800000 */
.L_x_279:
[----:B------:R-:W0:Y:S02]  /*139e0*/  MUFU.RCP R0, R73 ;  /* 0x0000004900007308 */ /* 0x000e240000001000 */
[----:B0-----:R-:W-:-:S04]  /*139f0*/  FFMA R3, R73, R0, -1 ;  /* 0xbf80000049037423 */ /* 0x001fc80000000000 */
[----:B------:R-:W-:-:S04]  /*13a00*/  FADD.FTZ R3, -R3, -RZ ;  /* 0x800000ff03037221 */ /* 0x000fc80000010100 */
[----:B-1----:R-:W-:-:S07]  /*13a10*/  FFMA R107, R0, R3, R0 ;  /* 0x00000003006b7223 */ /* 0x002fce0000000000 */
.L_x_280:
[----:B------:R-:W-:Y:S05]  /*13a20*/  BSYNC B3 ;  /* 0x0000000000037941 */ /* 0x000fea0003800000 */
.L_x_278:
[----:B------:R2:W-:Y:S02]  /*13a30*/  STG.E desc[UR8][R78.64], R107 ;  /* 0x0000006b4e007986 */ /* 0x0005e4000c101908 */
.L_x_277:
[----:B------:R-:W-:Y:S05]  /*13a40*/  BSYNC B2 ;  /* 0x0000000000027941 */ /* 0x000fea0003800000 */
.L_x_276:
        /* <DEDUP_REMOVED lines=21> */
.L_x_695:
        /* <DEDUP_REMOVED lines=17> */
[----:B--2---:R-:W-:Y:S05]  /*13cb0*/  CALL.REL.NOINC `($__internal_1_$__cuda_sm3x_div_rn_noftz_f32_slowpath) ;  /* 0x0000010c00cc7944 */ /* 0x004fea0003c00000 */
.L_x_283:
[----:B------:R-:W-:-:S04]  /*13cc0*/  FSETP.NEU.AND P0, PT, |R0|, +INF , PT ;  /* 0x7f8000000000780b */ /* 0x000fc80003f0d200 */
[----:B------:R-:W-:-:S04]  /*13cd0*/  FSEL R0, R0, 3.38953138925153547590e+38, P0 ;  /* 0x7f7f000000007808 */ /* 0x000fc80000000000 */
[----:B------:R-:W-:-:S07]  /*13ce0*/  LOP3.LUT R74, R0, 0xff800000, RZ, 0xc0, !PT ;  /* 0xff800000004a7812 */ /* 0x000fce00078ec0ff */
.L_x_282:
        /* <DEDUP_REMOVED lines=12> */
[----:B--2---:R-:W-:Y:S05]  /*13db0*/  CALL.REL.NOINC `($__internal_0_$__cuda_sm20_rcp_rn_f32_slowpath) ;  /* 0x0000010800b87944 */ /* 0x004fea0003c00000 */
[----:B------:R-:W-:Y:S05]  /*13dc0*/  BRA `(.L_x_288) ;  /* 0x0000000000107947 */ /* 0x000fea0003800000 */
.L_x_287:
[----:B--2---:R-:W0:Y:S02]  /*13dd0*/  MUFU.RCP R107, R74 ;  /* 0x0000004a006b7308 */ /* 0x004e240000001000 */
[----:B0-----:R-:W-:-:S04]  /*13de0*/  FFMA R0, R74, R107, -1 ;  /* 0xbf8000004a007423 */ /* 0x001fc8000000006b */
[----:B------:R-:W-:-:S04]  /*13df0*/  FADD.FTZ R0, -R0, -RZ ;  /* 0x800000ff00007221 */ /* 0x000fc80000010100 */
[----:B------:R-:W-:-:S07]  /*13e00*/  FFMA R107, R107, R0, R107 ;  /* 0x000000006b6b7223 */ /* 0x000fce000000006b */
.L_x_288:
[----:B------:R-:W-:Y:S05]  /*13e10*/  BSYNC B3 ;  /* 0x0000000000037941 */ /* 0x000fea0003800000 */
.L_x_286:
[----:B------:R1:W-:Y:S02]  /*13e20*/  STG.E desc[UR8][R80.64], R107 ;  /* 0x0000006b50007986 */ /* 0x0003e4000c101908 */
.L_x_285:
[----:B------:R-:W-:Y:S05]  /*13e30*/  BSYNC B2 ;  /* 0x0000000000027941 */ /* 0x000fea0003800000 */
.L_x_284:
        /* <DEDUP_REMOVED lines=20> */
[----:B------:R0:W3:Y:S02]  /*13f80*/  SHFL.IDX PT, R77, R0, RZ, 0x1f ;  /* 0x00001fff004d7589 */ /* 0x0000e400000e0000 */
.L_x_703:
[----:B------:R-:W-:Y:S01]  /*13f90*/  ULDC UR5, c[0x0][0x268] ;  /* 0x00009a0000057ab9 */ /* 0x000fe20000000800 */
[----:B------:R-:W-:Y:S01]  /*13fa0*/  IMAD.MOV.U32 R75, RZ, RZ, 0x3f800000 ;  /* 0x3f800000ff4b7424 */ /* 0x000fe200078e00ff */
[----:B---3--:R-:W-:-:S04]  /*13fb0*/  FSETP.GEU.AND P0, PT, R77, UR5, PT ;  /* 0x000000054d007c0b */ /* 0x008fc8000bf0e000 */
[----:B------:R-:W-:-:S04]  /*13fc0*/  FSEL R3, R77, UR5, P0 ;  /* 0x000000054d037c08 */ /* 0x000fc80008000000 */
[----:B------:R-:W-:-:S04]  /*13fd0*/  FSETP.NEU.AND P0, PT, R3, RZ, PT ;  /* 0x000000ff0300720b */ /* 0x000fc80003f0d000 */
[----:B------:R-:W-:-:S04]  /*13fe0*/  FSETP.EQ.OR P0, PT, |R3|, +INF , !P0 ;  /* 0x7f8000000300780b */ /* 0x000fc80004702600 */
[----:B------:R-:W-:-:S13]  /*13ff0*/  FSETP.GTU.OR P0, PT, |R3|, +INF , P0 ;  /* 0x7f8000000300780b */ /* 0x000fda000070c600 */
[----:B------:R-:W-:Y:S05]  /*14000*/  @P0 BRA `(.L_x_290) ;  /* 0x0000000000340947 */ /* 0x000fea0003800000 */
[----:B0-----:R-:W0:Y:S08]  /*14010*/  MUFU.RCP R0, R3 ;  /* 0x0000000300007308 */ /* 0x001e300000001000 */
[----:B------:R-:W3:Y:S01]  /*14020*/  FCHK P0, R61, R3 ;  /* 0x000000033d007302 */ /* 0x000ee20000000000 */
[----:B0-----:R-:W-:-:S04]  /*14030*/  FFMA R75, -R3, R0, 1 ;  /* 0x3f800000034b7423 */ /* 0x001fc80000000100 */
[----:B------:R-:W-:-:S04]  /*14040*/  FFMA R0, R0, R75, R0 ;  /* 0x0000004b00007223 */ /* 0x000fc80000000000 */
[----:B------:R-:W-:-:S04]  /*14050*/  FFMA R75, R0, 448, RZ ;  /* 0x43e00000004b7823 */ /* 0x000fc800000000ff */
[----:B------:R-:W-:-:S04]  /*14060*/  FFMA R76, -R3, R75, 448 ;  /* 0x43e00000034c7423 */ /* 0x000fc8000000014b */
[----:B------:R-:W-:Y:S01]  /*14070*/  FFMA R0, R0, R76, R75 ;  /* 0x0000004c00007223 */ /* 0x000fe2000000004b */
[----:B---3--:R-:W-:Y:S06]  /*14080*/  @!P0 BRA `(.L_x_291) ;  /* 0x0000000000088947 */ /* 0x008fec0003800000 */
[----:B------:R-:W-:-:S07]  /*14090*/  MOV R106, 0x140b0 ;  /* 0x000140b0006a7802 */ /* 0x000fce0000000f00 */
[----:B-12---:R-:W-:Y:S05]  /*140a0*/  CALL.REL.NOINC `($__internal_1_$__cuda_sm3x_div_rn_noftz_f32_slowpath) ;  /* 0x0000010800d07944 */ /* 0x006fea0003c00000 */
.L_x_291:
[----:B------:R-:W-:-:S04]  /*140b0*/  FSETP.NEU.AND P0, PT, |R0|, +INF , PT ;  /* 0x7f8000000000780b */ /* 0x000fc80003f0d200 */
[----:B------:R-:W-:-:S04]  /*140c0*/  FSEL R0, R0, 3.38953138925153547590e+38, P0 ;  /* 0x7f7f000000007808 */ /* 0x000fc80000000000 */
[----:B------:R-:W-:-:S07]  /*140d0*/  LOP3.LUT R75, R0, 0xff800000, RZ, 0xc0, !PT ;  /* 0xff800000004b7812 */ /* 0x000fce00078ec0ff */
.L_x_290:
        /* <DEDUP_REMOVED lines=12> */
[----:B-12---:R-:W-:Y:S05]  /*141a0*/  CALL.REL.NOINC `($__internal_0_$__cuda_sm20_rcp_rn_f32_slowpath) ;  /* 0x0000010400bc7944 */ /* 0x006fea0003c00000 */
[----:B------:R-:W-:Y:S05]  /*141b0*/  BRA `(.L_x_296) ;  /* 0x0000000000107947 */ /* 0x000fea0003800000 */
.L_x_295:
[----:B------:R-:W0:Y:S02]  /*141c0*/  MUFU.RCP R0, R75 ;  /* 0x0000004b00007308 */ /* 0x000e240000001000 */
[----:B0-----:R-:W-:-:S04]  /*141d0*/  FFMA R3, R75, R0, -1 ;  /* 0xbf8000004b037423 */ /* 0x001fc80000000000 */
[----:B------:R-:W-:-:S04]  /*141e0*/  FADD.FTZ R3, -R3, -RZ ;  /* 0x800000ff03037221 */ /* 0x000fc80000010100 */
[----:B-12---:R-:W-:-:S07]  /*141f0*/  FFMA R107, R0, R3, R0 ;  /* 0x00000003006b7223 */ /* 0x006fce0000000000 */
.L_x_296:
[----:B------:R-:W-:Y:S05]  /*14200*/  BSYNC B3 ;  /* 0x0000000000037941 */ /* 0x000fea0003800000 */
.L_x_294:
[----:B------:R3:W-:Y:S02]  /*14210*/  STG.E desc[UR8][R82.64], R107 ;  /* 0x0000006b52007986 */ /* 0x0007e4000c101908 */
.L_x_293:
[----:B------:R-:W-:Y:S05]  /*14220*/  BSYNC B2 ;  /* 0x0000000000027941 */ /* 0x000fea0003800000 */
.L_x_292:
        /* <DEDUP_REMOVED lines=20> */
[----:B--2---:R0:W2:Y:S02]  /*14370*/  SHFL.IDX PT, R78, R0, RZ, 0x1f ;  /* 0x00001fff004e7589 */ /* 0x0040a400000e0000 */
.L_x_711:
        /* <DEDUP_REMOVED lines=17> */
[----:B-1-3--:R-:W-:Y:S05]  /*14490*/  CALL.REL.NOINC `($__internal_1_$__cuda_sm3x_div_rn_noftz_f32_slowpath) ;  /* 0x0000010400d47944 */ /* 0x00afea0003c00000 */
.L_x_299:
[----:B------:R-:W-:-:S04]  /*144a0*/  FSETP.NEU.AND P0, PT, |R0|, +INF , PT ;  /* 0x7f8000000000780b */ /* 0x000fc80003f0d200 */
[----:B------:R-:W-:-:S04]  /*144b0*/  FSEL R0, R0, 3.38953138925153547590e+38, P0 ;  /* 0x7f7f000000007808 */ /* 0x000fc80000000000 */
[----:B------:R-:W-:-:S07]  /*144c0*/  LOP3.LUT R77, R0, 0xff800000, RZ, 0xc0, !PT ;  /* 0xff800000004d7812 */ /* 0x000fce00078ec0ff */
.L_x_298:
[----:B------:R-:W-:Y:S01]  /*144d0*/  IADD3 R79, P1, R60, 0x8, RZ ;  /* 0x000000083c4f7810 */ /* 0x000fe20007f3e0ff */
[----:B------:R-:W-:Y:S01]  /*144e0*/  ULDC.64 UR12, c[0x0][0x238] ;  /* 0x00008e00000c7ab9 */ /* 0x000fe20000000a00 */
[----:B------:R-:W-:Y:S02]  /*144f0*/  BSSY B2, `(.L_x_300) ;  /* 0x000001e000027945 */ /* 0x000fe40003800000 */
[----:B------:R-:W-:Y:S01]  /*14500*/  ISETP.GE.U32.AND P0, PT, R79, UR12, PT ;  /* 0x0000000c4f007c0c */ /* 0x000fe2000bf06070 */
[----:B------:R-:W-:-:S05]  /*14510*/  IMAD.X R76, RZ, RZ, R59, P1 ;  /* 0x000000ffff4c7224 */ /* 0x000fca00008e063b */
        /* <DEDUP_REMOVED lines=9> */
[----:B-1-3--:R-:W-:Y:S05]  /*145b0*/  CALL.REL.NOINC `($__internal_0_$__cuda_sm20_rcp_rn_f32_slowpath) ;  /* 0x0000010000b87944 */ /* 0x00afea0003c00000 */
[----:B------:R-:W-:Y:S05]  /*145c0*/  BRA `(.L_x_304) ;  /* 0x0000000000107947 */ /* 0x000fea0003800000 */
.L_x_303:
[----:B------:R-:W0:Y:S02]  /*145d0*/  MUFU.RCP R0, R77 ;  /* 0x0000004d00007308 */ /* 0x000e240000001000 */
[----:B0-----:R-:W-:-:S04]  /*145e0*/  FFMA R3, R77, R0, -1 ;  /* 0xbf8000004d037423 */ /* 0x001fc80000000000 */
[----:B------:R-:W-:-:S04]  /*145f0*/  FADD.FTZ R3, -R3, -RZ ;  /* 0x800000ff03037221 */ /* 0x000fc80000010100 */
[----:B-1-3--:R-:W-:-:S07]  /*14600*/  FFMA R107, R0, R3, R0 ;  /* 0x00000003006b7223 */ /* 0x00afce0000000000 */
.L_x_304:
[----:B------:R-:W-:Y:S05]  /*14610*/  BSYNC B3 ;  /* 0x0000000000037941 */ /* 0x000fea0003800000 */
.L_x_302:
[----:B------:R-:W-:Y:S01]  /*14620*/  ULDC.64 UR12, c[0x0][0x258] ;  /* 0x00009600000c7ab9 */ /* 0x000fe20000000a00 */
[----:B------:R-:W-:Y:S02]  /*14630*/  IMAD.MOV.U32 R80, RZ, RZ, R68 ;  /* 0x000000ffff507224 */ /* 0x000fe400078e0044 */
[----:B------:R-:W-:Y:S02]  /*14640*/  IMAD R76, R76, UR12, RZ ;  /* 0x0000000c4c4c7c24 */ /* 0x000fe4000f8e02ff */
[----:B------:R-:W-:Y:S02]  /*14650*/  IMAD.MOV.U32 R81, RZ, RZ, R67 ;  /* 0x000000ffff517224 */ /* 0x000fe400078e0043 */
[C---:B------:R-:W-:Y:S02]  /*14660*/  IMAD R3, R79.reuse, UR13, R76 ;  /* 0x0000000d4f037c24 */ /* 0x040fe4000f8e024c */
[----:B------:R-:W-:Y:S01]  /*14670*/  IMAD.WIDE.U32 R80, R79, UR12, R80 ;  /* 0x0000000c4f507c25 */ /* 0x000fe2000f8e0050 */
[----:B------:R-:W-:-:S03]  /*14680*/  ULDC.64 UR12, c[0x0][0x230] ;  /* 0x00008c00000c7ab9 */ /* 0x000fc60000000a00 */
[----:B------:R-:W-:Y:S01]  /*14690*/  IMAD.IADD R3, R81, 0x1, R3 ;  /* 0x0000000151037824 */ /* 0x000fe200078e0203 */
[----:B------:R-:W-:-:S04]  /*146a0*/  LEA R78, P0, R80, UR12, 0x2 ;  /* 0x0000000c504e7c11 */ /* 0x000fc8000f8010ff */
[----:B------:R-:W-:-:S05]  /*146b0*/  LEA.HI.X R79, R80, UR13, R3, 0x2, P0 ;  /* 0x0000000d504f7c11 */ /* 0x000fca00080f1403 */
[----:B------:R2:W-:Y:S04]  /*146c0*/  STG.E desc[UR8][R78.64], R107 ;  /* 0x0000006b4e007986 */ /* 0x0005e8000c101908 */
.L_x_301:
[----:B------:R-:W-:Y:S05]  /*146d0*/  BSYNC B2 ;  /* 0x0000000000027941 */ /* 0x000fea0003800000 */
.L_x_300:
[----:B0-----:R-:W-:Y:S01]  /*146e0*/  IMAD.U32 R0, R104, 0x10000, RZ ;  /* 0x0001000068007824 */ /* 0x001fe200078e00ff */
[----:B------:R-:W-:Y:S01]  /*146f0*/  UMOV UR5, 0xffffffff ;  /* 0xffffffff00057882 */ /* 0x000fe20000000000 */
[----:B------:R-:W-:Y:S02]  /*14700*/  IMAD.U32 R3, R16, 0x10000, RZ ;  /* 0x0001000010037824 */ /* 0x000fe400078e00ff */
[----:B--2---:R-:W-:Y:S01]  /*14710*/  IMAD.U32 R79, R15, 0x10000, RZ ;  /* 0x000100000f4f7824 */ /* 0x004fe200078e00ff */
        /* <DEDUP_REMOVED lines=17> */
.L_x_719:
        /* <DEDUP_REMOVED lines=18> */
.L_x_307:
[----:B------:R-:W-:-:S04]  /*14950*/  FSETP.NEU.AND P0, PT, |R0|, +INF , PT ;  /* 0x7f8000000000780b */ /* 0x000fc80003f0d200 */
[----:B------:R-:W-:-:S04]  /*14960*/  FSEL R0, R0, 3.38953138925153547590e+38, P0 ;  /* 0x7f7f000000007808 */ /* 0x000fc80000000000 */
[----:B------:R-:W-:-:S07]  /*14970*/  LOP3.LUT R76, R0, 0xff800000, RZ, 0xc0, !PT ;  /* 0xff800000004c7812 */ /* 0x000fce00078ec0ff */
.L_x_306:
[----:B------:R-:W-:Y:S01]  /*14980*/  IADD3 R79, P0, R60, 0x9, RZ ;  /* 0x000000093c4f7810 */ /* 0x000fe20007f1e0ff */
[----:B------:R-:W-:Y:S01]  /*14990*/  ULDC.64 UR12, c[0x0][0x238] ;  /* 0x00008e00000c7ab9 */ /* 0x000fe20000000a00 */
[----:B------:R-:W-:Y:S03]  /*149a0*/  BSSY B2, `(.L_x_308) ;  /* 0x000001e000027945 */ /* 0x000fe60003800000 */
[----:B------:R-:W-:Y:S01]  /*149b0*/  IMAD.X R59, RZ, RZ, R59, P0 ;  /* 0x000000ffff3b7224 */ /* 0x000fe200000e063b */
        /* <DEDUP_REMOVED lines=12> */
.L_x_311:
[----:B-1-3--:R-:W0:Y:S02]  /*14a80*/  MUFU.RCP R107, R76 ;  /* 0x0000004c006b7308 */ /* 0x00ae240000001000 */
[----:B0-----:R-:W-:-:S04]  /*14a90*/  FFMA R0, R76, R107, -1 ;  /* 0xbf8000004c007423 */ /* 0x001fc8000000006b */
[----:B------:R-:W-:-:S04]  /*14aa0*/  FADD.FTZ R0, -R0, -RZ ;  /* 0x800000ff00007221 */ /* 0x000fc80000010100 */
[----:B------:R-:W-:-:S07]  /*14ab0*/  FFMA R107, R107, R0, R107 ;  /* 0x000000006b6b7223 */ /* 0x000fce000000006b */
.L_x_312:
[----:B------:R-:W-:Y:S05]  /*14ac0*/  BSYNC B3 ;  /* 0x0000000000037941 */ /* 0x000fea0003800000 */
.L_x_310:
        /* <DEDUP_REMOVED lines=11> */
.L_x_309:
[----:B------:R-:W-:Y:S05]  /*14b80*/  BSYNC B2 ;  /* 0x0000000000027941 */ /* 0x000fea0003800000 */
.L_x_308:
        /* <DEDUP_REMOVED lines=21> */
.L_x_727:
[----:B------:R-:W-:Y:S01]  /*14ce0*/  ULDC UR5, c[0x0][0x268] ;  /* 0x00009a0000057ab9 */ /* 0x000fe20000000800 */
[----:B-1----:R-:W-:Y:S01]  /*14cf0*/  IMAD.MOV.U32 R80, RZ, RZ, 0x3f800000 ;  /* 0x3f800000ff507424 */ /* 0x002fe200078e00ff */
[----:B--2---:R-:W-:-:S04]  /*14d00*/  FSETP.GEU.AND P0, PT, R78, UR5, PT ;  /* 0x000000054e007c0b */ /* 0x004fc8000bf0e000 */
        /* <DEDUP_REMOVED lines=14> */
[----:B---3--:R-:W-:Y:S05]  /*14df0*/  CALL.REL.NOINC `($__internal_1_$__cuda_sm3x_div_rn_noftz_f32_slowpath) ;  /* 0x000000fc007c7944 */ /* 0x008fea0003c00000 */
.L_x_315:
[----:B------:R-:W-:-:S04]  /*14e00*/  FSETP.NEU.AND P0, PT, |R0|, +INF , PT ;  /* 0x7f8000000000780b */ /* 0x000fc80003f0d200 */
[----:B------:R-:W-:-:S04]  /*14e10*/  FSEL R0, R0, 3.38953138925153547590e+38, P0 ;  /* 0x7f7f000000007808 */ /* 0x000fc80000000000 */
[----:B------:R-:W-:-:S07]  /*14e20*/  LOP3.LUT R80, R0, 0xff800000, RZ, 0xc0, !PT ;  /* 0xff80000000507812 */ /* 0x000fce00078ec0ff */
.L_x_314:
[----:B---3--:R-:W1:Y:S01]  /*14e30*/  S2R R82, SR_TID.X ;  /* 0x0000000000527919 */ /* 0x008e620000002100 */
[----:B------:R-:W-:Y:S01]  /*14e40*/  IMAD.MOV.U32 R83, RZ, RZ, RZ ;  /* 0x000000ffff537224 */ /* 0x000fe200078e00ff */
[----:B------:R-:W-:Y:S01]  /*14e50*/  ULDC.64 UR12, c[0x0][0x238] ;  /* 0x00008e00000c7ab9 */ /* 0x000fe20000000a00 */
[----:B------:R-:W-:Y:S01]  /*14e60*/  BSSY B2, `(.L_x_316) ;  /* 0x0000022000027945 */ /* 0x000fe20003800000 */
[----:B------:R-:W2:Y:S01]  /*14e70*/  S2R R3, SR_CTAID.X ;  /* 0x0000000000037919 */ /* 0x000ea20000002500 */
[----:B-1----:R-:W-:-:S04]  /*14e80*/  SHF.R.U32.HI R82, RZ, 0x1, R82 ;  /* 0x00000001ff527819 */ /* 0x002fc80000011652 */
[----:B------:R-:W-:-:S05]  /*14e90*/  LOP3.LUT R82, R82, 0x7ffffff0, RZ, 0xc0, !PT ;  /* 0x7ffffff052527812 */ /* 0x000fca00078ec0ff */
[----:B--2---:R-:W-:-:S03]  /*14ea0*/  IMAD.WIDE.U32 R82, R3, 0x80, R82 ;  /* 0x0000008003527825 */ /* 0x004fc600078e0052 */
[----:B------:R-:W-:-:S04]  /*14eb0*/  LOP3.LUT R59, R82, 0xa, RZ, 0xfc, !PT ;  /* 0x0000000a523b7812 */ /* 0x000fc800078efcff */
        /* <DEDUP_REMOVED lines=12> */
.L_x_319:
[----:B------:R-:W0:Y:S02]  /*14f80*/  MUFU.RCP R107, R80 ;  /* 0x00000050006b7308 */ /* 0x000e240000001000 */
[----:B0-----:R-:W-:-:S04]  /*14f90*/  FFMA R0, R80, R107, -1 ;  /* 0xbf80000050007423 */ /* 0x001fc8000000006b */
[----:B------:R-:W-:-:S04]  /*14fa0*/  FADD.FTZ R0, -R0, -RZ ;  /* 0x800000ff00007221 */ /* 0x000fc80000010100 */
[----:B------:R-:W-:-:S07]  /*14fb0*/  FFMA R107, R107, R0, R107 ;  /* 0x000000006b6b7223 */ /* 0x000fce000000006b */
.L_x_320:
[----:B------:R-:W-:Y:S05]  /*14fc0*/  BSYNC B3 ;  /* 0x0000000000037941 */ /* 0x000fea0003800000 */
.L_x_318:
        /* <DEDUP_REMOVED lines=11> */
.L_x_317:
[----:B------:R-:W-:Y:S05]  /*15080*/  BSYNC B2 ;  /* 0x0000000000027941 */ /* 0x000fea0003800000 */
.L_x_316:
        /* <DEDUP_REMOVED lines=21> */
.L_x_735:
        /* <DEDUP_REMOVED lines=18> */
.L_x_323:
[----:B------:R-:W-:-:S04]  /*15300*/  FSETP.NEU.AND P0, PT, |R0|, +INF , PT ;  /* 0x7f8000000000780b */ /* 0x000fc80003f0d200 */
[----:B------:R-:W-:-:S04]  /*15310*/  FSEL R0, R0, 3.38953138925153547590e+38, P0 ;  /* 0x7f7f000000007808 */ /* 0x000fc80000000000 */
[----:B------:R-:W-:-:S07]  /*15320*/  LOP3.LUT R79, R0, 0xff800000, RZ, 0xc0, !PT ;  /* 0xff800000004f7812 */ /* 0x000fce00078ec0ff */
.L_x_322:
[----:B------:R-:W-:Y:S01]  /*15330*/  LOP3.LUT R59, R82, 0xb, RZ, 0xfc, !PT ;  /* 0x0000000b523b7812 */ /* 0x000fe200078efcff */
[----:B------:R-:W-:Y:S01]  /*15340*/  ULDC.64 UR12, c[0x0][0x238] ;  /* 0x00008e00000c7ab9 */ /* 0x000fe20000000a00 */
[----:B------:R-:W-:Y:S02]  /*15350*/  BSSY B2, `(.L_x_324) ;  /* 0x000001d000027945 */ /* 0x000fe40003800000 */
        /* <DEDUP_REMOVED lines=12> */
.L_x_327:
[----:B------:R-:W0:Y:S02]  /*15420*/  MUFU.RCP R0, R79 ;  /* 0x0000004f00007308 */ /* 0x000e240000001000 */
[----:B0-----:R-:W-:-:S04]  /*15430*/  FFMA R3, R79, R0, -1 ;  /* 0xbf8000004f037423 */ /* 0x001fc80000000000 */
[----:B------:R-:W-:-:S04]  /*15440*/  FADD.FTZ R3, -R3, -RZ ;  /* 0x800000ff03037221 */ /* 0x000fc80000010100 */
[----:B------:R-:W-:-:S07]  /*15450*/  FFMA R107, R0, R3, R0 ;  /* 0x00000003006b7223 */ /* 0x000fce0000000000 */
.L_x_328:
[----:B------:R-:W-:Y:S05]  /*15460*/  BSYNC B3 ;  /* 0x0000000000037941 */ /* 0x000fea0003800000 */
.L_x_326:
        /* <DEDUP_REMOVED lines=11> */
.L_x_325:
[----:B------:R-:W-:Y:S05]  /*15520*/  BSYNC B2 ;  /* 0x0000000000027941 */ /* 0x000fea0003800000 */
.L_x_324:
        /* <DEDUP_REMOVED lines=21> */
.L_x_743:
[----:B------:R-:W-:Y:S02]  /*15680*/  ULDC UR5, c[0x0][0x268] ;  /* 0x00009a0000057ab9 */ /* 0x000fe40000000800 */
[----:B--2---:R-:W-:-:S04]  /*15690*/  FSETP.GEU.AND P0, PT, R78, UR5, PT ;  /* 0x000000054e007c0b */ /* 0x004fc8000bf0e000 */
[----:B------:R-:W-:Y:S01]  /*156a0*/  FSEL R3, R78, UR5, P0 ;  /* 0x000000054e037c08 */ /* 0x000fe20008000000 */
[----:B------:R-:W-:-:S03]  /*156b0*/  IMAD.MOV.U32 R78, RZ, RZ, 0x3f800000 ;  /* 0x3f800000ff4e7424 */ /* 0x000fc600078e00ff */
        /* <DEDUP_REMOVED lines=14> */
.L_x_331:
[----:B------:R-:W-:-:S04]  /*157a0*/  FSETP.NEU.AND P0, PT, |R0|, +INF , PT ;  /* 0x7f8000000000780b */ /* 0x000fc80003f0d200 */
[----:B------:R-:W-:-:S04]  /*157b0*/  FSEL R0, R0, 3.38953138925153547590e+38, P0 ;  /* 0x7f7f000000007808 */ /* 0x000fc80000000000 */
[----:B------:R-:W-:-:S07]  /*157c0*/  LOP3.LUT R78, R0, 0xff800000, RZ, 0xc0, !PT ;  /* 0xff800000004e7812 */ /* 0x000fce00078ec0ff */
.L_x_330:
        /* <DEDUP_REMOVED lines=15> */
.L_x_335:
[----:B-1----:R-:W0:Y:S02]  /*158c0*/  MUFU.RCP R107, R78 ;  /* 0x0000004e006b7308 */ /* 0x002e240000001000 */
[----:B0-----:R-:W-:-:S04]  /*158d0*/  FFMA R0, R78, R107, -1 ;  /* 0xbf8000004e007423 */ /* 0x001fc8000000006b */
[----:B------:R-:W-:-:S04]  /*158e0*/  FADD.FTZ R0, -R0, -RZ ;  /* 0x800000ff00007221 */ /* 0x000fc80000010100 */
[----:B------:R-:W-:-:S07]  /*158f0*/  FFMA R107, R107, R0, R107 ;  /* 0x000000006b6b7223 */ /* 0x000fce000000006b */
.L_x_336:
[----:B------:R-:W-:Y:S05]  /*15900*/  BSYNC B3 ;  /* 0x0000000000037941 */ /* 0x000fea0003800000 */
.L_x_334:
        /* <DEDUP_REMOVED lines=11> */
.L_x_333:
[----:B------:R-:W-:Y:S05]  /*159c0*/  BSYNC B2 ;  /* 0x0000000000027941 */ /* 0x000fea0003800000 */
.L_x_332:
        /* <DEDUP_REMOVED lines=21> */
.L_x_751:
        /* <DEDUP_REMOVED lines=18> */
.L_x_339:
[----:B------:R-:W-:-:S04]  /*15c40*/  FSETP.NEU.AND P0, PT, |R0|, +INF , PT ;  /* 0x7f8000000000780b */ /* 0x000fc80003f0d200 */
[----:B------:R-:W-:-:S04]  /*15c50*/  FSEL R0, R0, 3.38953138925153547590e+38, P0 ;  /* 0x7f7f000000007808 */ /* 0x000fc80000000000 */
[----:B------:R-:W-:-:S07]  /*15c60*/  LOP3.LUT R60, R0, 0xff800000, RZ, 0xc0, !PT ;  /* 0xff800000003c7812 */ /* 0x000fce00078ec0ff */
.L_x_338:
        /* <DEDUP_REMOVED lines=15> */
.L_x_343:
[----:B-12---:R-:W0:Y:S02]  /*15d60*/  MUFU.RCP R107, R60 ;  /* 0x0000003c006b7308 */ /* 0x006e240000001000 */
[----:B0-----:R-:W-:-:S04]  /*15d70*/  FFMA R0, R60, R107, -1 ;  /* 0xbf8000003c007423 */ /* 0x001fc8000000006b */
[----:B------:R-:W-:-:S04]  /*15d80*/  FADD.FTZ R0, -R0, -RZ ;  /* 0x800000ff00007221 */ /* 0x000fc80000010100 */
[----:B------:R-:W-:-:S07]  /*15d90*/  FFMA R107, R107, R0, R107 ;  /* 0x000000006b6b7223 */ /* 0x000fce000000006b */
.L_x_344:
[----:B------:R-:W-:Y:S05]  /*15da0*/  BSYNC B3 ;  /* 0x0000000000037941 */ /* 0x000fea0003800000 */
.L_x_342:
        /* <DEDUP_REMOVED lines=11> */
.L_x_341:
[----:B------:R-:W-:Y:S05]  /*15e60*/  BSYNC B2 ;  /* 0x0000000000027941 */ /* 0x000fea0003800000 */
.L_x_340:
        /* <DEDUP_REMOVED lines=20> */
[----:B------:R0:W4:Y:S02]  /*15fb0*/  SHFL.IDX PT, R84, R0, RZ, 0x1f ;  /* 0x00001fff00547589 */ /* 0x00012400000e0000 */
.L_x_759:
[----:B------:R-:W-:Y:S01]  /*15fc0*/  ULDC UR5, c[0x0][0x268] ;  /* 0x00009a0000057ab9 */ /* 0x000fe20000000800 */
[----:B------:R-:W-:Y:S01]  /*15fd0*/  IMAD.MOV.U32 R59, RZ, RZ, 0x3f800000 ;  /* 0x3f800000ff3b7424 */ /* 0x000fe200078e00ff */
[----:B----4-:R-:W-:-:S04]  /*15fe0*/  FSETP.GEU.AND P0, PT, R84, UR5, PT ;  /* 0x0000000554007c0b */ /* 0x010fc8000bf0e000 */
[----:B------:R-:W-:-:S04]  /*15ff0*/  FSEL R3, R84, UR5, P0 ;  /* 0x0000000554037c08 */ /* 0x000fc80008000000 */
[----:B------:R-:W-:-:S04]  /*16000*/  FSETP.NEU.AND P0, PT, R3, RZ, PT ;  /* 0x000000ff0300720b */ /* 0x000fc80003f0d000 */
[----:B------:R-:W-:-:S04]  /*16010*/  FSETP.EQ.OR P0, PT, |R3|, +INF , !P0 ;  /* 0x7f8000000300780b */ /* 0x000fc80004702600 */
[----:B------:R-:W-:-:S13]  /*16020*/  FSETP.GTU.OR P0, PT, |R3|, +INF , P0 ;  /* 0x7f8000000300780b */ /* 0x000fda000070c600 */
[----:B------:R-:W-:Y:S05]  /*16030*/  @P0 BRA `(.L_x_346) ;  /* 0x0000000000340947 */ /* 0x000fea0003800000 */
[----:B0-----:R-:W0:Y:S08]  /*16040*/  MUFU.RCP R0, R3 ;  /* 0x0000000300007308 */ /* 0x001e300000001000 */
[----:B------:R-:W4:Y:S01]  /*16050*/  FCHK P0, R61, R3 ;  /* 0x000000033d007302 */ /* 0x000f220000000000 */
[----:B0-----:R-:W-:-:S04]  /*16060*/  FFMA R59, -R3, R0, 1 ;  /* 0x3f800000033b7423 */ /* 0x001fc80000000100 */
[----:B------:R-:W-:-:S04]  /*16070*/  FFMA R0, R0, R59, R0 ;  /* 0x0000003b00007223 */ /* 0x000fc80000000000 */
[----:B------:R-:W-:-:S04]  /*16080*/  FFMA R59, R0, 448, RZ ;  /* 0x43e00000003b7823 */ /* 0x000fc800000000ff */
[----:B------:R-:W-:-:S04]  /*16090*/  FFMA R84, -R3, R59, 448 ;  /* 0x43e0000003547423 */ /* 0x000fc8000000013b */
[----:B------:R-:W-:Y:S01]  /*160a0*/  FFMA R0, R0, R84, R59 ;  /* 0x0000005400007223 */ /* 0x000fe2000000003b */
[----:B----4-:R-:W-:Y:S06]  /*160b0*/  @!P0 BRA `(.L_x_347) ;  /* 0x0000000000088947 */ /* 0x010fec0003800000 */
[----:B------:R-:W-:-:S07]  /*160c0*/  MOV R106, 0x160e0 ;  /* 0x000160e0006a7802 */ /* 0x000fce0000000f00 */
[----:B-123--:R-:W-:Y:S05]  /*160d0*/  CALL.REL.NOINC `($__internal_1_$__cuda_sm3x_div_rn_noftz_f32_slowpath) ;  /* 0x000000e800c47944 */ /* 0x00efea0003c00000 */
.L_x_347:
[----:B------:R-:W-:-:S04]  /*160e0*/  FSETP.NEU.AND P0, PT, |R0|, +INF , PT ;  /* 0x7f8000000000780b */ /* 0x000fc80003f0d200 */
[----:B------:R-:W-:-:S04]  /*160f0*/  FSEL R0, R0, 3.38953138925153547590e+38, P0 ;  /* 0x7f7f000000007808 */ /* 0x000fc80000000000 */
[----:B------:R-:W-:-:S07]  /*16100*/  LOP3.LUT R59, R0, 0xff800000, RZ, 0xc0, !PT ;  /* 0xff800000003b7812 */ /* 0x000fce00078ec0ff */
.L_x_346:
        /* <DEDUP_REMOVED lines=13> */
[----:B-123--:R-:W-:Y:S05]  /*161e0*/  CALL.REL.NOINC `($__internal_0_$__cuda_sm20_rcp_rn_f32_slowpath) ;  /* 0x000000e400ac7944 */ /* 0x00efea0003c00000 */
[----:B------:R-:W-:Y:S05]  /*161f0*/  BRA `(.L_x_352) ;  /* 0x0000000000107947 */ /* 0x000fea0003800000 */
.L_x_351:
[----:B------:R-:W0:Y:S02]  /*16200*/  MUFU.RCP R0, R59 ;  /* 0x0000003b00007308 */ /* 0x000e240000001000 */
[----:B0-----:R-:W-:-:S04]  /*16210*/  FFMA R3, R59, R0, -1 ;  /* 0xbf8000003b037423 */ /* 0x001fc80000000000 */
[----:B------:R-:W-:-:S04]  /*16220*/  FADD.FTZ R3, -R3, -RZ ;  /* 0x800000ff03037221 */ /* 0x000fc80000010100 */
[----:B-123--:R-:W-:-:S07]  /*16230*/  FFMA R107, R0, R3, R0 ;  /* 0x00000003006b7223 */ /* 0x00efce0000000000 */
.L_x_352:
[----:B------:R-:W-:Y:S05]  /*16240*/  BSYNC B3 ;  /* 0x0000000000037941 */ /* 0x000fea0003800000 */
.L_x_350:
        /* <DEDUP_REMOVED lines=11> */
.L_x_349:
[----:B------:R-:W-:Y:S05]  /*16300*/  BSYNC B2 ;  /* 0x0000000000027941 */ /* 0x000fea0003800000 */
.L_x_348:
        /* <DEDUP_REMOVED lines=20> */
[----:B------:R0:W0:Y:S02]  /*16450*/  SHFL.IDX PT, R85, R0, RZ, 0x1f ;  /* 0x00001fff00557589 */ /* 0x00002400000e0000 */
.L_x_767:
[----:B------:R-:W-:Y:S01]  /*16460*/  ULDC UR5, c[0x0][0x268] ;  /* 0x00009a0000057ab9 */ /* 0x000fe20000000800 */
[----:B0-----:R-:W-:Y:S01]  /*16470*/  IMAD.MOV.U32 R0, RZ, RZ, 0x3f800000 ;  /* 0x3f800000ff007424 */ /* 0x001fe200078e00ff */
[----:B------:R-:W-:-:S04]  /*16480*/  FSETP.GEU.AND P0, PT, R85, UR5, PT ;  /* 0x0000000555007c0b */ /* 0x000fc8000bf0e000 */
[----:B------:R-:W-:-:S04]  /*16490*/  FSEL R3, R85, UR5, P0 ;  /* 0x0000000555037c08 */ /* 0x000fc80008000000 */
[----:B------:R-:W-:-:S04]  /*164a0*/  FSETP.NEU.AND P0, PT, R3, RZ, PT ;  /* 0x000000ff0300720b */ /* 0x000fc80003f0d000 */
[----:B------:R-:W-:-:S04]  /*164b0*/  FSETP.EQ.OR P0, PT, |R3|, +INF , !P0 ;  /* 0x7f8000000300780b */ /* 0x000fc80004702600 */
[----:B------:R-:W-:-:S13]  /*164c0*/  FSETP.GTU.OR P0, PT, |R3|, +INF , P0 ;  /* 0x7f8000000300780b */ /* 0x000fda000070c600 */
[----:B------:R-:W-:Y:S05]  /*164d0*/  @P0 BRA `(.L_x_354) ;  /* 0x0000000000340947 */ /* 0x000fea0003800000 */
[----:B------:R-:W0:Y:S08]  /*164e0*/  MUFU.RCP R0, R3 ;  /* 0x0000000300007308 */ /* 0x000e300000001000 */
[----:B------:R-:W5:Y:S01]  /*164f0*/  FCHK P0, R61, R3 ;  /* 0x000000033d007302 */ /* 0x000f620000000000 */
[----:B0-----:R-:W-:-:S04]  /*16500*/  FFMA R81, -R3, R0, 1 ;  /* 0x3f80000003517423 */ /* 0x001fc80000000100 */
[----:B------:R-:W-:-:S04]  /*16510*/  FFMA R0, R0, R81, R0 ;  /* 0x0000005100007223 */ /* 0x000fc80000000000 */
[----:B------:R-:W-:-:S04]  /*16520*/  FFMA R81, R0, 448, RZ ;  /* 0x43e0000000517823 */ /* 0x000fc800000000ff */
[----:B------:R-:W-:-:S04]  /*16530*/  FFMA R84, -R3, R81, 448 ;  /* 0x43e0000003547423 */ /* 0x000fc80000000151 */
[----:B------:R-:W-:Y:S01]  /*16540*/  FFMA R0, R0, R84, R81 ;  /* 0x0000005400007223 */ /* 0x000fe20000000051 */
[----:B-----5:R-:W-:Y:S06]  /*16550*/  @!P0 BRA `(.L_x_355) ;  /* 0x0000000000088947 */ /* 0x020fec0003800000 */
[----:B------:R-:W-:-:S07]  /*16560*/  MOV R106, 0x16580 ;  /* 0x00016580006a7802 */ /* 0x000fce0000000f00 */
[----:B-1234-:R-:W-:Y:S05]  /*16570*/  CALL.REL.NOINC `($__internal_1_$__cuda_sm3x_div_rn_noftz_f32_slowpath) ;  /* 0x000000e4009c7944 */ /* 0x01efea0003c00000 */
.L_x_355:
[----:B------:R-:W-:-:S04]  /*16580*/  FSETP.NEU.AND P0, PT, |R0|, +INF , PT ;  /* 0x7f8000000000780b */ /* 0x000fc80003f0d200 */
[----:B------:R-:W-:-:S04]  /*16590*/  FSEL R0, R0, 3.38953138925153547590e+38, P0 ;  /* 0x7f7f000000007808 */ /* 0x000fc80000000000 */
[----:B------:R-:W-:-:S07]  /*165a0*/  LOP3.LUT R0, R0, 0xff800000, RZ, 0xc0, !PT ;  /* 0xff80000000007812 */ /* 0x000fce00078ec0ff */
.L_x_354:
[----:B------:R-:W-:Y:S01]  /*165b0*/  LOP3.LUT R61, R82, 0xf, RZ, 0xfc, !PT ;  /* 0x0000000f523d7812 */ /* 0x000fe200078efcff */
[----:B------:R-:W-:-:S03]  /*165c0*/  ULDC.64 UR12, c[0x0][0x238] ;  /* 0x00008e00000c7ab9 */ /* 0x000fc60000000a00 */
[----:B------:R-:W-:-:S04]  /*165d0*/  ISETP.GE.U32.AND P0, PT, R61, UR12, PT ;  /* 0x0000000c3d007c0c */ /* 0x000fc8000bf06070 */
        /* <DEDUP_REMOVED lines=8> */
[----:B-1234-:R-:W-:Y:S05]  /*16660*/  CALL.REL.NOINC `($__internal_0_$__cuda_sm20_rcp_rn_f32_slowpath) ;  /* 0x000000e0008c7944 */ /* 0x01efea0003c00000 */
[----:B------:R-:W-:Y:S05]  /*16670*/  BRA `(.L_x_359) ;  /* 0x0000000000107947 */ /* 0x000fea0003800000 */
.L_x_358:
[----:B-1234-:R-:W0:Y:S02]  /*16680*/  MUFU.RCP R107, R0 ;  /* 0x00000000006b7308 */ /* 0x01ee240000001000 */
[----:B0-----:R-:W-:-:S04]  /*16690*/  FFMA R3, R0, R107, -1 ;  /* 0xbf80000000037423 */ /* 0x001fc8000000006b */
[----:B------:R-:W-:-:S04]  /*166a0*/  FADD.FTZ R84, -R3, -RZ ;  /* 0x800000ff03547221 */ /* 0x000fc80000010100 */
[----:B------:R-:W-:-:S07]  /*166b0*/  FFMA R107, R107, R84, R107 ;  /* 0x000000546b6b7223 */ /* 0x000fce000000006b */
.L_x_359:
[----:B------:R-:W-:Y:S05]  /*166c0*/  BSYNC B2 ;  /* 0x0000000000027941 */ /* 0x000fea0003800000 */
.L_x_357:
[----:B------:R-:W-:Y:S01]  /*166d0*/  ULDC.64 UR12, c[0x0][0x258] ;  /* 0x00009600000c7ab9 */ /* 0x000fe20000000a00 */
[----:B------:R-:W-:Y:S02]  /*166e0*/  IMAD.MOV.U32 R66, RZ, RZ, R68 ;  /* 0x000000ffff427224 */ /* 0x000fe400078e0044 */
[----:B------:R-:W-:Y:S02]  /*166f0*/  IMAD R82, R83, UR12, RZ ;  /* 0x0000000c53527c24 */ /* 0x000fe4000f8e02ff */
[----:B------:R-:W-:-:S04]  /*16700*/  IMAD.WIDE.U32 R66, R61, UR12, R66 ;  /* 0x0000000c3d427c25 */ /* 0x000fc8000f8e0042 */
[----:B------:R-:W-:Y:S01]  /*16710*/  IMAD R3, R61, UR13, R82 ;  /* 0x0000000d3d037c24 */ /* 0x000fe2000f8e0252 */
[----:B------:R-:W-:Y:S02]  /*16720*/  ULDC.64 UR12, c[0x0][0x230] ;  /* 0x00008c00000c7ab9 */ /* 0x000fe40000000a00 */
[----:B------:R-:W-:Y:S01]  /*16730*/  LEA R68, P0, R66, UR12, 0x2 ;  /* 0x0000000c42447c11 */ /* 0x000fe2000f8010ff */
[----:B------:R-:W-:-:S05]  /*16740*/  IMAD.IADD R3, R67, 0x1, R3 ;  /* 0x0000000143037824 */ /* 0x000fca00078e0203 */
[----:B------:R-:W-:-:S05]  /*16750*/  LEA.HI.X R69, R66, UR13, R3, 0x2, P0 ;  /* 0x0000000d42457c11 */ /* 0x000fca00080f1403 */
[----:B------:R0:W-:Y:S01]  /*16760*/  STG.E desc[UR8][R68.64], R107 ;  /* 0x0000006b44007986 */ /* 0x0001e2000c101908 */
[----:B------:R-:W-:Y:S05]  /*16770*/  BRA `(.L_x_356) ;  /* 0x0000004000d87947 */ /* 0x000fea0003800000 */
.L_x_232:
        /* <DEDUP_REMOVED lines=13> */
.L_x_775:
        /* <DEDUP_REMOVED lines=18> */
.L_x_362:
[----:B------:R-:W-:-:S04]  /*16970*/  FSETP.NEU.AND P0, PT, |R0|, +INF , PT ;  /* 0x7f8000000000780b */ /* 0x000fc80003f0d200 */
[----:B------:R-:W-:-:S09]  /*16980*/  FSEL R5, R0, 3.38953138925153547590e+38, P0 ;  /* 0x7f7f000000057808 */ /* 0x000fd20000000000 */
.L_x_361:
        /* <DEDUP_REMOVED lines=16> */
.L_x_366:
[----:B------:R-:W0:Y:S02]  /*16a90*/  MUFU.RCP R0, R5 ;  /* 0x0000000500007308 */ /* 0x000e240000001000 */
[----:B0-----:R-:W-:-:S04]  /*16aa0*/  FFMA R3, R5, R0, -1 ;  /* 0xbf80000005037423 */ /* 0x001fc80000000000 */
[----:B------:R-:W-:-:S04]  /*16ab0*/  FADD.FTZ R3, -R3, -RZ ;  /* 0x800000ff03037221 */ /* 0x000fc80000010100 */
[----:B------:R-:W-:-:S07]  /*16ac0*/  FFMA R107, R0, R3, R0 ;  /* 0x00000003006b7223 */ /* 0x000fce0000000000 */
.L_x_367:
[----:B------:R-:W-:Y:S05]  /*16ad0*/  BSYNC B3 ;  /* 0x0000000000037941 */ /* 0x000fea0003800000 */
.L_x_365:
[----:B------:R0:W-:Y:S02]  /*16ae0*/  STG.E desc[UR8][R114.64], R107 ;  /* 0x0000006b72007986 */ /* 0x0001e4000c101908 */
.L_x_364:
[----:B------:R-:W-:Y:S05]  /*16af0*/  BSYNC B2 ;  /* 0x0000000000027941 */ /* 0x000fea0003800000 */
.L_x_363:
        /* <DEDUP_REMOVED lines=21> */
.L_x_783:
        /* <DEDUP_REMOVED lines=18> */
.L_x_370:
[----:B------:R-:W-:-:S04]  /*16d70*/  FSETP.NEU.AND P0, PT, |R0|, +INF , PT ;  /* 0x7f8000000000780b */ /* 0x000fc80003f0d200 */
[----:B------:R-:W-:-:S09]  /*16d80*/  FSEL R4, R0, 3.38953138925153547590e+38, P0 ;  /* 0x7f7f000000047808 */ /* 0x000fd20000000000 */
.L_x_369:
        /* <DEDUP_REMOVED lines=14> */
.L_x_374:
[----:B------:R-:W0:Y:S02]  /*16e70*/  MUFU.RCP R107, R4 ;  /* 0x00000004006b7308 */ /* 0x000e240000001000 */
[----:B0-----:R-:W-:-:S04]  /*16e80*/  FFMA R0, R4, R107, -1 ;  /* 0xbf80000004007423 */ /* 0x001fc8000000006b */
[----:B------:R-:W-:-:S04]  /*16e90*/  FADD.FTZ R0, -R0, -RZ ;  /* 0x800000ff00007221 */ /* 0x000fc80000010100 */
[----:B------:R-:W-:-:S07]  /*16ea0*/  FFMA R107, R107, R0, R107 ;  /* 0x000000006b6b7223 */ /* 0x000fce000000006b */
.L_x_375:
[----:B------:R-:W-:Y:S05]  /*16eb0*/  BSYNC B3 ;  /* 0x0000000000037941 */ /* 0x000fea0003800000 */
.L_x_373:
[----:B------:R1:W-:Y:S02]  /*16ec0*/  STG.E desc[UR8][R70.64], R107 ;  /* 0x0000006b46007986 */ /* 0x0003e4000c101908 */
.L_x_372:
[----:B------:R-:W-:Y:S05]  /*16ed0*/  BSYNC B2 ;  /* 0x0000000000027941 */ /* 0x000fea0003800000 */
.L_x_371:
        /* <DEDUP_REMOVED lines=21> */
.L_x_791:
        /* <DEDUP_REMOVED lines=18> */
.L_x_378:
[----:B------:R-:W-:-:S04]  /*17150*/  FSETP.NEU.AND P0, PT, |R0|, +INF , PT ;  /* 0x7f8000000000780b */ /* 0x000fc80003f0d200 */
[----:B------:R-:W-:-:S09]  /*17160*/  FSEL R70, R0, 3.38953138925153547590e+38, P0 ;  /* 0x7f7f000000467808 */ /* 0x000fd20000000000 */
.L_x_377:
        /* <DEDUP_REMOVED lines=14> */
.L_x_382:
[----:B------:R-:W0:Y:S02]  /*17250*/  MUFU.RCP R107, R70 ;  /* 0x00000046006b7308 */ /* 0x000e240000001000 */
[----:B0-----:R-:W-:-:S04]  /*17260*/  FFMA R0, R70, R107, -1 ;  /* 0xbf80000046007423 */ /* 0x001fc8000000006b */
[----:B------:R-:W-:-:S04]  /*17270*/  FADD.FTZ R0, -R0, -RZ ;  /* 0x800000ff00007221 */ /* 0x000fc80000010100 */
[----:B------:R-:W-:-:S07]  /*17280*/  FFMA R107, R107, R0, R107 ;  /* 0x000000006b6b7223 */ /* 0x000fce000000006b */
.L_x_383:
[----:B------:R-:W-:Y:S05]  /*17290*/  BSYNC B3 ;  /* 0x0000000000037941 */ /* 0x000fea0003800000 */
.L_x_381:
[----:B------:R1:W-:Y:S02]  /*172a0*/  STG.E desc[UR8][R72.64], R107 ;  /* 0x0000006b48007986 */ /* 0x0003e4000c101908 */
.L_x_380:
[----:B------:R-:W-:Y:S05]  /*172b0*/  BSYNC B2 ;  /* 0x0000000000027941 */ /* 0x000fea0003800000 */
.L_x_379:
        /* <DEDUP_REMOVED lines=21> */
.L_x_799:
        /* <DEDUP_REMOVED lines=18> */
.L_x_386:
[----:B------:R-:W-:-:S04]  /*17530*/  FSETP.NEU.AND P0, PT, |R0|, +INF , PT ;  /* 0x7f8000000000780b */ /* 0x000fc80003f0d200 */
[----:B------:R-:W-:-:S09]  /*17540*/  FSEL R71, R0, 3.38953138925153547590e+38, P0 ;  /* 0x7f7f000000477808 */ /* 0x000fd20000000000 */
.L_x_385:
        /* <DEDUP_REMOVED lines=14> */
.L_x_390:
[----:B------:R-:W0:Y:S02]  /*17630*/  MUFU.RCP R0, R71 ;  /* 0x0000004700007308 */ /* 0x000e240000001000 */
[----:B0-----:R-:W-:-:S04]  /*17640*/  FFMA R3, R71, R0, -1 ;  /* 0xbf80000047037423 */ /* 0x001fc80000000000 */
[----:B------:R-:W-:-:S04]  /*17650*/  FADD.FTZ R3, -R3, -RZ ;  /* 0x800000ff03037221 */ /* 0x000fc80000010100 */
[----:B------:R-:W-:-:S07]  /*17660*/  FFMA R107, R0, R3, R0 ;  /* 0x00000003006b7223 */ /* 0x000fce0000000000 */
.L_x_391:
[----:B------:R-:W-:Y:S05]  /*17670*/  BSYNC B3 ;  /* 0x0000000000037941 */ /* 0x000fea0003800000 */
.L_x_389:
[----:B------:R1:W-:Y:S02]  /*17680*/  STG.E desc[UR8][R74.64], R107 ;  /* 0x0000006b4a007986 */ /* 0x0003e4000c101908 */
.L_x_388:
[----:B------:R-:W-:Y:S05]  /*17690*/  BSYNC B2 ;  /* 0x0000000000027941 */ /* 0x000fea0003800000 */
.L_x_387:
        /* <DEDUP_REMOVED lines=8> */
[----:B-1----:R-:W-:Y:S01]  /*17720*/  FMNMX R75, R0, |R3|, !PT ;  /* 0x40000003004b7209 */ /* 0x002fe20007800000 */
        /* <DEDUP_REMOVED lines=12> */
.L_x_807:
        /* <DEDUP_REMOVED lines=18> */
.L_x_394:
[----:B------:R-:W-:-:S04]  /*17910*/  FSETP.NEU.AND P0, PT, |R0|, +INF , PT ;  /* 0x7f8000000000780b */ /* 0x000fc80003f0d200 */
[----:B------:R-:W-:-:S09]  /*17920*/  FSEL R72, R0, 3.38953138925153547590e+38, P0 ;  /* 0x7f7f000000487808 */ /* 0x000fd20000000000 */
.L_x_393:
        /* <DEDUP_REMOVED lines=14> */
.L_x_398:
[----:B------:R-:W0:Y:S02]  /*17a10*/  MUFU.RCP R107, R72 ;  /* 0x00000048006b7308 */ /* 0x000e240000001000 */
[----:B0-----:R-:W-:-:S04]  /*17a20*/  FFMA R0, R72, R107, -1 ;  /* 0xbf80000048007423 */ /* 0x001fc8000000006b */
[----:B------:R-:W-:-:S04]  /*17a30*/  FADD.FTZ R0, -R0, -RZ ;  /* 0x800000ff00007221 */ /* 0x000fc80000010100 */
[----:B------:R-:W-:-:S07]  /*17a40*/  FFMA R107, R107, R0, R107 ;  /* 0x000000006b6b7223 */ /* 0x000fce000000006b */
.L_x_399:
[----:B------:R-:W-:Y:S05]  /*17a50*/  BSYNC B3 ;  /* 0x0000000000037941 */ /* 0x000fea0003800000 */
.L_x_397:
[----:B------:R1:W-:Y:S02]  /*17a60*/  STG.E desc[UR8][R76.64], R107 ;  /* 0x0000006b4c007986 */ /* 0x0003e4000c101908 */
.L_x_396:
[----:B------:R-:W-:Y:S05]  /*17a70*/  BSYNC B2 ;  /* 0x0000000000027941 */ /* 0x000fea0003800000 */
.L_x_395:
        /* <DEDUP_REMOVED lines=21> */
.L_x_815:
        /* <DEDUP_REMOVED lines=18> */
.L_x_402:
[----:B------:R-:W-:-:S04]  /*17cf0*/  FSETP.NEU.AND P0, PT, |R0|, +INF , PT ;  /* 0x7f8000000000780b */ /* 0x000fc80003f0d200 */
[----:B------:R-:W-:-:S09]  /*17d00*/  FSEL R73, R0, 3.38953138925153547590e+38, P0 ;  /* 0x7f7f000000497808 */ /* 0x000fd20000000000 */
.L_x_401:
        /* <DEDUP_REMOVED lines=14> */
.L_x_406:
[----:B------:R-:W0:Y:S02]  /*17df0*/  MUFU.RCP R0, R73 ;  /* 0x0000004900007308 */ /* 0x000e240000001000 */
[----:B0-----:R-:W-:-:S04]  /*17e00*/  FFMA R3, R73, R0, -1 ;  /* 0xbf80000049037423 */ /* 0x001fc80000000000 */
[----:B------:R-:W-:-:S04]  /*17e10*/  FADD.FTZ R3, -R3, -RZ ;  /* 0x800000ff03037221 */ /* 0x000fc80000010100 */
[----:B------:R-:W-:-:S07]  /*17e20*/  FFMA R107, R0, R3, R0 ;  /* 0x00000003006b7223 */ /* 0x000fce0000000000 */
.L_x_407:
[----:B------:R-:W-:Y:S05]  /*17e30*/  BSYNC B3 ;  /* 0x0000000000037941 */ /* 0x000fea0003800000 */
.L_x_405:
[----:B------:R1:W-:Y:S02]  /*17e40*/  STG.E desc[UR8][R78.64], R107 ;  /* 0x0000006b4e007986 */ /* 0x0003e4000c101908 */
.L_x_404:
[----:B------:R-:W-:Y:S05]  /*17e50*/  BSYNC B2 ;  /* 0x0000000000027941 */ /* 0x000fea0003800000 */
.L_x_403:
        /* <DEDUP_REMOVED lines=21> */
.L_x_823:
        /* <DEDUP_REMOVED lines=18> */
.L_x_410:
[----:B------:R-:W-:-:S04]  /*180d0*/  FSETP.NEU.AND P0, PT, |R0|, +INF , PT ;  /* 0x7f8000000000780b */ /* 0x000fc80003f0d200 */
[----:B------:R-:W-:-:S09]  /*180e0*/  FSEL R74, R0, 3.38953138925153547590e+38, P0 ;  /* 0x7f7f0000004a7808 */ /* 0x000fd20000000000 */
.L_x_409:
        /* <DEDUP_REMOVED lines=14> */
.L_x_414:
[----:B-1----:R-:W0:Y:S02]  /*181d0*/  MUFU.RCP R107, R74 ;  /* 0x0000004a006b7308 */ /* 0x002e240000001000 */
[----:B0-----:R-:W-:-:S04]  /*181e0*/  FFMA R0, R74, R107, -1 ;  /* 0xbf8000004a007423 */ /* 0x001fc8000000006b */
[----:B------:R-:W-:-:S04]  /*181f0*/  FADD.FTZ R0, -R0, -RZ ;  /* 0x800000ff00007221 */ /* 0x000fc80000010100 */
[----:B------:R-:W-:-:S07]  /*18200*/  FFMA R107, R107, R0, R107 ;  /* 0x000000006b6b7223 */ /* 0x000fce000000006b */
.L_x_415:
[----:B------:R-:W-:Y:S05]  /*18210*/  BSYNC B3 ;  /* 0x0000000000037941 */ /* 0x000fea0003800000 */
.L_x_413:
[----:B------:R2:W-:Y:S02]  /*18220*/  STG.E desc[UR8][R80.64], R107 ;  /* 0x0000006b50007986 */ /* 0x0005e4000c101908 */
.L_x_412:
[----:B------:R-:W-:Y:S05]  /*18230*/  BSYNC B2 ;  /* 0x0000000000027941 */ /* 0x000fea0003800000 */
.L_x_411:
        /* <DEDUP_REMOVED lines=21> */
.L_x_831:
        /* <DEDUP_REMOVED lines=18> */
.L_x_418:
[----:B------:R-:W-:-:S04]  /*184b0*/  FSETP.NEU.AND P0, PT, |R0|, +INF , PT ;  /* 0x7f8000000000780b */ /* 0x000fc80003f0d200 */
[----:B------:R-:W-:-:S09]  /*184c0*/  FSEL R75, R0, 3.38953138925153547590e+38, P0 ;  /* 0x7f7f0000004b7808 */ /* 0x000fd20000000000 */
.L_x_417:
        /* <DEDUP_REMOVED lines=14> */
.L_x_422:
[----:B------:R-:W0:Y:S02]  /*185b0*/  MUFU.RCP R0, R75 ;  /* 0x0000004b00007308 */ /* 0x000e240000001000 */
[----:B0-----:R-:W-:-:S04]  /*185c0*/  FFMA R3, R75, R0, -1 ;  /* 0xbf8000004b037423 */ /* 0x001fc80000000000 */
[----:B------:R-:W-:-:S04]  /*185d0*/  FADD.FTZ R3, -R3, -RZ ;  /* 0x800000ff03037221 */ /* 0x000fc80000010100 */
[----:B--2---:R-:W-:-:S07]  /*185e0*/  FFMA R107, R0, R3, R0 ;  /* 0x00000003006b7223 */ /* 0x004fce0000000000 */
.L_x_423:
[----:B------:R-:W-:Y:S05]  /*185f0*/  BSYNC B3 ;  /* 0x0000000000037941 */ /* 0x000fea0003800000 */
.L_x_421:
[----:B------:R1:W-:Y:S02]  /*18600*/  STG.E desc[UR8][R82.64], R107 ;  /* 0x0000006b52007986 */ /* 0x0003e4000c101908 */
.L_x_420:
[----:B------:R-:W-:Y:S05]  /*18610*/  BSYNC B2 ;  /* 0x0000000000027941 */ /* 0x000fea0003800000 */
.L_x_419:
        /* <DEDUP_REMOVED lines=21> */
.L_x_839:
        /* <DEDUP_REMOVED lines=18> */
.L_x_426:
[----:B------:R-:W-:-:S04]  /*18890*/  FSETP.NEU.AND P0, PT, |R0|, +INF , PT ;  /* 0x7f8000000000780b */ /* 0x000fc80003f0d200 */
[----:B------:R-:W-:-:S09]  /*188a0*/  FSEL R77, R0, 3.38953138925153547590e+38, P0 ;  /* 0x7f7f0000004d7808 */ /* 0x000fd20000000000 */
.L_x_425:
        /* <DEDUP_REMOVED lines=16> */
.L_x_430:
[----:B------:R-:W0:Y:S02]  /*189b0*/  MUFU.RCP R0, R77 ;  /* 0x0000004d00007308 */ /* 0x000e240000001000 */
[----:B0-----:R-:W-:-:S04]  /*189c0*/  FFMA R3, R77, R0, -1 ;  /* 0xbf8000004d037423 */ /* 0x001fc80000000000 */
[----:B------:R-:W-:-:S04]  /*189d0*/  FADD.FTZ R3, -R3, -RZ ;  /* 0x800000ff03037221 */ /* 0x000fc80000010100 */
[----:B-12---:R-:W-:-:S07]  /*189e0*/  FFMA R107, R0, R3, R0 ;  /* 0x00000003006b7223 */ /* 0x006fce0000000000 */
.L_x_431:
[----:B------:R-:W-:Y:S05]  /*189f0*/  BSYNC B3 ;  /* 0x0000000000037941 */ /* 0x000fea0003800000 */
.L_x_429:
[----:B------:R-:W-:Y:S01]  /*18a00*/  ULDC.64 UR12, c[0x0][0x258] ;  /* 0x00009600000c7ab9 */ /* 0x000fe20000000a00 */
[----:B------:R-:W-:Y:S02]  /*18a10*/  IMAD.MOV.U32 R80, RZ, RZ, R68 ;  /* 0x000000ffff507224 */ /* 0x000fe400078e0044 */
        /* <DEDUP_REMOVED lines=8> */
[----:B------:R3:W-:Y:S02]  /*18aa0*/  STG.E desc[UR8][R78.64], R107 ;  /* 0x0000006b4e007986 */ /* 0x0007e4000c101908 */
.L_x_428:
[----:B------:R-:W-:Y:S05]  /*18ab0*/  BSYNC B2 ;  /* 0x0000000000027941 */ /* 0x000fea0003800000 */
.L_x_427:
[----:B0-----:R-:W-:Y:S01]  /*18ac0*/  IMAD.U32 R0, R104, 0x10000, RZ ;  /* 0x0001000068007824 */ /* 0x001fe200078e00ff */
[----:B------:R-:W-:Y:S01]  /*18ad0*/  UMOV UR5, 0xffffffff ;  /* 0xffffffff00057882 */ /* 0x000fe20000000000 */
[----:B------:R-:W-:Y:S02]  /*18ae0*/  IMAD.U32 R3, R16, 0x10000, RZ ;  /* 0x0001000010037824 */ /* 0x000fe400078e00ff */
[----:B---3--:R-:W-:Y:S01]  /*18af0*/  IMAD.U32 R79, R15, 0x10000, RZ ;  /* 0x000100000f4f7824 */ /* 0x008fe200078e00ff */
[----:B------:R-:W-:-:S04]  /*18b00*/  FMNMX R0, RZ, |R0|, !PT ;  /* 0x40000000ff007209 */ /* 0x000fc80007800000 */
[----:B------:R-:W-:Y:S01]  /*18b10*/  FMNMX R0, R0, |R3|, !PT ;  /* 0x4000000300007209 */ /* 0x000fe20007800000 */
[----:B------:R-:W-:-:S03]  /*18b20*/  IMAD.U32 R3, R10, 0x10000, RZ ;  /* 0x000100000a037824 */ /* 0x000fc600078e00ff */
[----:B------:R-:W-:-:S04]  /*18b30*/  FMNMX R0, R0, |R79|, !PT ;  /* 0x4000004f00007209 */ /* 0x000fc80007800000 */
[----:B--2---:R-:W-:Y:S01]  /*18b40*/  FMNMX R81, R0, |R3|, !PT ;  /* 0x4000000300517209 */ /* 0x004fe20007800000 */
        /* <DEDUP_REMOVED lines=12> */
.L_x_847:
        /* <DEDUP_REMOVED lines=18> */
.L_x_434:
[----:B------:R-:W-:-:S04]  /*18d30*/  FSETP.NEU.AND P0, PT, |R0|, +INF , PT ;  /* 0x7f8000000000780b */ /* 0x000fc80003f0d200 */
[----:B------:R-:W-:-:S09]  /*18d40*/  FSEL R76, R0, 3.38953138925153547590e+38, P0 ;  /* 0x7f7f0000004c7808 */ /* 0x000fd20000000000 */
.L_x_433:
        /* <DEDUP_REMOVED lines=16> */
.L_x_438:
[----:B-1----:R-:W0:Y:S02]  /*18e50*/  MUFU.RCP R107, R76 ;  /* 0x0000004c006b7308 */ /* 0x002e240000001000 */
[----:B0-----:R-:W-:-:S04]  /*18e60*/  FFMA R0, R76, R107, -1 ;  /* 0xbf8000004c007423 */ /* 0x001fc8000000006b */
[----:B------:R-:W-:-:S04]  /*18e70*/  FADD.FTZ R0, -R0, -RZ ;  /* 0x800000ff00007221 */ /* 0x000fc80000010100 */
[----:B------:R-:W-:-:S07]  /*18e80*/  FFMA R107, R107, R0, R107 ;  /* 0x000000006b6b7223 */ /* 0x000fce000000006b */
.L_x_439:
[----:B------:R-:W-:Y:S05]  /*18e90*/  BSYNC B3 ;  /* 0x0000000000037941 */ /* 0x000fea0003800000 */
.L_x_437:
        /* <DEDUP_REMOVED lines=11> */
.L_x_436:
[----:B------:R-:W-:Y:S05]  /*18f50*/  BSYNC B2 ;  /* 0x0000000000027941 */ /* 0x000fea0003800000 */
.L_x_435:
        /* <DEDUP_REMOVED lines=21> */
.L_x_855:
        /* <DEDUP_REMOVED lines=18> */
.L_x_442:
[----:B------:R-:W-:-:S04]  /*191d0*/  FSETP.NEU.AND P0, PT, |R0|, +INF , PT ;  /* 0x7f8000000000780b */ /* 0x000fc80003f0d200 */
[----:B------:R-:W-:-:S09]  /*191e0*/  FSEL R80, R0, 3.38953138925153547590e+38, P0 ;  /* 0x7f7f000000507808 */ /* 0x000fd20000000000 */
.L_x_441:
[----:B0-----:R-:W0:Y:S01]  /*191f0*/  S2R R0, SR_TID.X ;  /* 0x0000000000007919 */ /* 0x001e220000002100 */
[----:B-1----:R-:W-:Y:S01]  /*19200*/  IMAD.MOV.U32 R83, RZ, RZ, RZ ;  /* 0x000000ffff537224 */ /* 0x002fe200078e00ff */
[----:B------:R-:W-:Y:S01]  /*19210*/  ULDC.64 UR12, c[0x0][0x238] ;  /* 0x00008e00000c7ab9 */ /* 0x000fe20000000a00 */
[----:B------:R-:W-:Y:S01]  /*19220*/  BSSY B2, `(.L_x_443) ;  /* 0x0000022000027945 */ /* 0x000fe20003800000 */
[----:B------:R-:W1:Y:S01]  /*19230*/  S2R R3, SR_CTAID.X ;  /* 0x0000000000037919 */ /* 0x000e620000002500 */
[----:B0-----:R-:W-:-:S04]  /*19240*/  SHF.R.U32.HI R0, RZ, 0x1, R0 ;  /* 0x00000001ff007819 */ /* 0x001fc80000011600 */
[----:B------:R-:W-:-:S05]  /*19250*/  LOP3.LUT R82, R0, 0x7ffffff0, RZ, 0xc0, !PT ;  /* 0x7ffffff000527812 */ /* 0x000fca00078ec0ff */
[----:B-1----:R-:W-:-:S03]  /*19260*/  IMAD.WIDE.U32 R82, R3, 0x80, R82 ;  /* 0x0000008003527825 */ /* 0x002fc600078e0052 */
[----:B------:R-:W-:-:S04]  /*19270*/  LOP3.LUT R59, R82, 0xa, RZ, 0xfc, !PT ;  /* 0x0000000a523b7812 */ /* 0x000fc800078efcff */
        /* <DEDUP_REMOVED lines=12> */
.L_x_446:
[----:B------:R-:W0:Y:S02]  /*19340*/  MUFU.RCP R107, R80 ;  /* 0x00000050006b7308 */ /* 0x000e240000001000 */
[----:B0-----:R-:W-:-:S04]  /*19350*/  FFMA R0, R80, R107, -1 ;  /* 0xbf80000050007423 */ /* 0x001fc8000000006b */
[----:B------:R-:W-:-:S04]  /*19360*/  FADD.FTZ R0, -R0, -RZ ;  /* 0x800000ff00007221 */ /* 0x000fc80000010100 */
[----:B------:R-:W-:-:S07]  /*19370*/  FFMA R107, R107, R0, R107 ;  /* 0x000000006b6b7223 */ /* 0x000fce000000006b */
.L_x_447:
[----:B------:R-:W-:Y:S05]  /*19380*/  BSYNC B3 ;  /* 0x0000000000037941 */ /* 0x000fea0003800000 */
.L_x_445:
        /* <DEDUP_REMOVED lines=11> */
.L_x_444:
[----:B------:R-:W-:Y:S05]  /*19440*/  BSYNC B2 ;  /* 0x0000000000027941 */ /* 0x000fea0003800000 */
.L_x_443:
[----:B------:R-:W-:Y:S01]  /*19450*/  IMAD.U32 R0, R105, 0x10000, RZ ;  /* 0x0001000069007824 */ /* 0x000fe200078e00ff */
[----:B------:R-:W-:Y:S01]  /*19460*/  UMOV UR5, 0xffffffff ;  /* 0xffffffff00057882 */ /* 0x000fe20000000000 */
[----:B------:R-:W-:Y:S02]  /*19470*/  IMAD.U32 R3, R19, 0x10000, RZ ;  /* 0x0001000013037824 */ /* 0x000fe400078e00ff */
[----:B------:R-:W-:Y:S01]  /*19480*/  IMAD.U32 R59, R14, 0x10000, RZ ;  /* 0x000100000e3b7824 */ /* 0x000fe200078e00ff */
[----:B------:R-:W-:-:S04]  /*19490*/  FMNMX R0, RZ, |R0|, !PT ;  /* 0x40000000ff007209 */ /* 0x000fc80007800000 */
[----:B------:R-:W-:Y:S01]  /*194a0*/  FMNMX R0, R0, |R3|, !PT ;  /* 0x4000000300007209 */ /* 0x000fe20007800000 */
[----:B------:R-:W-:-:S03]  /*194b0*/  IMAD.U32 R3, R35, 0x10000, RZ ;  /* 0x0001000023037824 */ /* 0x000fc600078e00ff */
[----:B------:R-:W-:-:S04]  /*194c0*/  FMNMX R0, R0, |R59|, !PT ;  /* 0x4000003b00007209 */ /* 0x000fc80007800000 */
[----:B0-----:R-:W-:Y:S01]  /*194d0*/  FMNMX R79, R0, |R3|, !PT ;  /* 0x40000003004f7209 */ /* 0x001fe20007800000 */
        /* <DEDUP_REMOVED lines=12> */
.L_x_863:
        /* <DEDUP_REMOVED lines=18> */
.L_x_450:
[----:B------:R-:W-:-:S04]  /*196c0*/  FSETP.NEU.AND P0, PT, |R0|, +INF , PT ;  /* 0x7f8000000000780b */ /* 0x000fc80003f0d200 */
[----:B------:R-:W-:-:S09]  /*196d0*/  FSEL R79, R0, 3.38953138925153547590e+38, P0 ;  /* 0x7f7f0000004f7808 */ /* 0x000fd20000000000 */
.L_x_449:
        /* <DEDUP_REMOVED lines=15> */
.L_x_454:
[----:B------:R-:W0:Y:S02]  /*197d0*/  MUFU.RCP R0, R79 ;  /* 0x0000004f00007308 */ /* 0x000e240000001000 */
[----:B0-----:R-:W-:-:S04]  /*197e0*/  FFMA R3, R79, R0, -1 ;  /* 0xbf8000004f037423 */ /* 0x001fc80000000000 */
[----:B------:R-:W-:-:S04]  /*197f0*/  FADD.FTZ R3, -R3, -RZ ;  /* 0x800000ff03037221 */ /* 0x000fc80000010100 */
[----:B------:R-:W-:-:S07]  /*19800*/  FFMA R107, R0, R3, R0 ;  /* 0x00000003006b7223 */ /* 0x000fce0000000000 */
.L_x_455:
[----:B------:R-:W-:Y:S05]  /*19810*/  BSYNC B3 ;  /* 0x0000000000037941 */ /* 0x000fea0003800000 */
.L_x_453:
        /* <DEDUP_REMOVED lines=11> */
.L_x_452:
[----:B------:R-:W-:Y:S05]  /*198d0*/  BSYNC B2 ;  /* 0x0000000000027941 */ /* 0x000fea0003800000 */
.L_x_451:
        /* <DEDUP_REMOVED lines=21> */
.L_x_871:
        /* <DEDUP_REMOVED lines=18> */
.L_x_458:
[----:B------:R-:W-:-:S04]  /*19b50*/  FSETP.NEU.AND P0, PT, |R0|, +INF , PT ;  /* 0x7f8000000000780b */ /* 0x000fc80003f0d200 */
[----:B------:R-:W-:-:S09]  /*19b60*/  FSEL R78, R0, 3.38953138925153547590e+38, P0 ;  /* 0x7f7f0000004e7808 */ /* 0x000fd20000000000 */
.L_x_457:
        /* <DEDUP_REMOVED lines=15> */
.L_x_462:
[----:B-1----:R-:W0:Y:S02]  /*19c60*/  MUFU.RCP R107, R78 ;  /* 0x0000004e006b7308 */ /* 0x002e240000001000 */
[----:B0-----:R-:W-:-:S04]  /*19c70*/  FFMA R0, R78, R107, -1 ;  /* 0xbf8000004e007423 */ /* 0x001fc8000000006b */
[----:B------:R-:W-:-:S04]  /*19c80*/  FADD.FTZ R0, -R0, -RZ ;  /* 0x800000ff00007221 */ /* 0x000fc80000010100 */
[----:B------:R-:W-:-:S07]  /*19c90*/  FFMA R107, R107, R0, R107 ;  /* 0x000000006b6b7223 */ /* 0x000fce000000006b */
.L_x_463:
[----:B------:R-:W-:Y:S05]  /*19ca0*/  BSYNC B3 ;  /* 0x0000000000037941 */ /* 0x000fea0003800000 */
.L_x_461:
        /* <DEDUP_REMOVED lines=11> */
.L_x_460:
[----:B------:R-:W-:Y:S05]  /*19d60*/  BSYNC B2 ;  /* 0x0000000000027941 */ /* 0x000fea0003800000 */
.L_x_459:
        /* <DEDUP_REMOVED lines=8> */
[----:B-12---:R-:W-:Y:S01]  /*19df0*/  FMNMX R85, R0, |R3|, !PT ;  /* 0x4000000300557209 */ /* 0x006fe20007800000 */
        /* <DEDUP_REMOVED lines=12> */
.L_x_879:
        /* <DEDUP_REMOVED lines=18> */
.L_x_466:
[----:B------:R-:W-:-:S04]  /*19fe0*/  FSETP.NEU.AND P0, PT, |R0|, +INF , PT ;  /* 0x7f8000000000780b */ /* 0x000fc80003f0d200 */
[----:B------:R-:W-:-:S09]  /*19ff0*/  FSEL R60, R0, 3.38953138925153547590e+38, P0 ;  /* 0x7f7f0000003c7808 */ /* 0x000fd20000000000 */
.L_x_465:
        /* <DEDUP_REMOVED lines=15> */
.L_x_470:
[----:B------:R-:W0:Y:S02]  /*1a0f0*/  MUFU.RCP R107, R60 ;  /* 0x0000003c006b7308 */ /* 0x000e240000001000 */
[----:B0-----:R-:W-:-:S04]  /*1a100*/  FFMA R0, R60, R107, -1 ;  /* 0xbf8000003c007423 */ /* 0x001fc8000000006b */
[----:B------:R-:W-:-:S04]  /*1a110*/  FADD.FTZ R0, -R0, -RZ ;  /* 0x800000ff00007221 */ /* 0x000fc80000010100 */
[----:B------:R-:W-:-:S07]  /*1a120*/  FFMA R107, R107, R0, R107 ;  /* 0x000000006b6b7223 */ /* 0x000fce000000006b */
.L_x_471:
[----:B------:R-:W-:Y:S05]  /*1a130*/  BSYNC B3 ;  /* 0x0000000000037941 */ /* 0x000fea0003800000 */
.L_x_469:
        /* <DEDUP_REMOVED lines=11> */
.L_x_468:
[----:B------:R-:W-:Y:S05]  /*1a1f0*/  BSYNC B2 ;  /* 0x0000000000027941 */ /* 0x000fea0003800000 */
.L_x_467:
        /* <DEDUP_REMOVED lines=21> */
.L_x_887:
        /* <DEDUP_REMOVED lines=18> */
.L_x_474:
[----:B------:R-:W-:-:S04]  /*1a470*/  FSETP.NEU.AND P0, PT, |R0|, +INF , PT ;  /* 0x7f8000000000780b */ /* 0x000fc80003f0d200 */
[----:B------:R-:W-:-:S09]  /*1a480*/  FSEL R59, R0, 3.38953138925153547590e+38, P0 ;  /* 0x7f7f0000003b7808 */ /* 0x000fd20000000000 */
.L_x_473:
        /* <DEDUP_REMOVED lines=15> */
.L_x_478:
[----:B------:R-:W0:Y:S02]  /*1a580*/  MUFU.RCP R0, R59 ;  /* 0x0000003b00007308 */ /* 0x000e240000001000 */
[----:B0-----:R-:W-:-:S04]  /*1a590*/  FFMA R3, R59, R0, -1 ;  /* 0xbf8000003b037423 */ /* 0x001fc80000000000 */
[----:B------:R-:W-:-:S04]  /*1a5a0*/  FADD.FTZ R3, -R3, -RZ ;  /* 0x800000ff03037221 */ /* 0x000fc80000010100 */
[----:B-1----:R-:W-:-:S07]  /*1a5b0*/  FFMA R107, R0, R3, R0 ;  /* 0x00000003006b7223 */ /* 0x002fce0000000000 */
.L_x_479:
[----:B------:R-:W-:Y:S05]  /*1a5c0*/  BSYNC B3 ;  /* 0x0000000000037941 */ /* 0x000fea0003800000 */
.L_x_477:
        /* <DEDUP_REMOVED lines=11> */
.L_x_476:
[----:B------:R-:W-:Y:S05]  /*1a680*/  BSYNC B2 ;  /* 0x0000000000027941 */ /* 0x000fea0003800000 */
.L_x_475:
        /* <DEDUP_REMOVED lines=21> */
.L_x_895:
[----:B------:R-:W-:Y:S01]  /*1a7e0*/  ULDC UR5, c[0x0][0x268] ;  /* 0x00009a0000057ab9 */ /* 0x000fe20000000800 */
[----:B0-----:R-:W-:Y:S01]  /*1a7f0*/  IMAD.MOV.U32 R0, RZ, RZ, 0x3f800000 ;  /* 0x3f800000ff007424 */ /* 0x001fe200078e00ff */
[----:B-1----:R-:W-:-:S04]  /*1a800*/  FSETP.GEU.AND P0, PT, R85, UR5, PT ;  /* 0x0000000555007c0b */ /* 0x002fc8000bf0e000 */
[----:B------:R-:W-:-:S04]  /*1a810*/  FSEL R3, R85, UR5, P0 ;  /* 0x0000000555037c08 */ /* 0x000fc80008000000 */
[----:B------:R-:W-:-:S04]  /*1a820*/  FSETP.NEU.AND P0, PT, R3, RZ, PT ;  /* 0x000000ff0300720b */ /* 0x000fc80003f0d000 */
[----:B------:R-:W-:-:S04]  /*1a830*/  FSETP.EQ.OR P0, PT, |R3|, +INF , !P0 ;  /* 0x7f8000000300780b */ /* 0x000fc80004702600 */
[----:B------:R-:W-:-:S13]  /*1a840*/  FSETP.GTU.OR P0, PT, |R3|, +INF , P0 ;  /* 0x7f8000000300780b */ /* 0x000fda000070c600 */
[----:B------:R-:W-:Y:S05]  /*1a850*/  @P0 BRA `(.L_x_481) ;  /* 0x0000000000300947 */ /* 0x000fea0003800000 */
[----:B------:R-:W0:Y:S08]  /*1a860*/  MUFU.RCP R0, R3 ;  /* 0x0000000300007308 */ /* 0x000e300000001000 */
        /* <DEDUP_REMOVED lines=9> */
.L_x_482:
[----:B------:R-:W-:-:S04]  /*1a900*/  FSETP.NEU.AND P0, PT, |R0|, +INF , PT ;  /* 0x7f8000000000780b */ /* 0x000fc80003f0d200 */
[----:B------:R-:W-:-:S09]  /*1a910*/  FSEL R0, R0, 3.38953138925153547590e+38, P0 ;  /* 0x7f7f000000007808 */ /* 0x000fd20000000000 */
.L_x_481:
        /* <DEDUP_REMOVED lines=13> */
.L_x_484:
[----:B------:R-:W0:Y:S02]  /*1a9f0*/  MUFU.RCP R107, R0 ;  /* 0x00000000006b7308 */ /* 0x000e240000001000 */
[----:B0-----:R-:W-:-:S04]  /*1aa00*/  FFMA R3, R0, R107, -1 ;  /* 0xbf80000000037423 */ /* 0x001fc8000000006b */
[----:B------:R-:W-:-:S04]  /*1aa10*/  FADD.FTZ R84, -R3, -RZ ;  /* 0x800000ff03547221 */ /* 0x000fc80000010100 */
[----:B------:R-:W-:-:S07]  /*1aa20*/  FFMA R107, R107, R84, R107 ;  /* 0x000000546b6b7223 */ /* 0x000fce000000006b */
.L_x_485:
[----:B------:R-:W-:Y:S05]  /*1aa30*/  BSYNC B2 ;  /* 0x0000000000027941 */ /* 0x000fea0003800000 */
.L_x_483:
        /* <DEDUP_REMOVED lines=10> */
.L_x_356:
[----:B------:R-:W-:Y:S05]  /*1aae0*/  BSYNC B0 ;  /* 0x0000000000007941 */ /* 0x000fea0003800000 */
.L_x_231:
[----:B------:R-:W5:Y:S01]  /*1aaf0*/  S2R R3, SR_TID.X ;  /* 0x0000000000037919 */ /* 0x000f620000002100 */
[----:B------:R-:W-:Y:S01]  /*1ab00*/  IMAD.U32 R89, R38, 0x10000, RZ ;  /* 0x0001000026597824 */ /* 0x000fe200078e00ff */
[----:B------:R-:W-:Y:S01]  /*1ab10*/  BSSY B0, `(.L_x_486) ;  /* 0x000009a000007945 */ /* 0x000fe20003800000 */
[----:B------:R-:W-:Y:S01]  /*1ab20*/  IMAD.U32 R90, R39, 0x10000, RZ ;  /* 0x00010000275a7824 */ /* 0x000fe200078e00ff */
[----:B------:R-:W5:Y:S01]  /*1ab30*/  S2R R61, SR_CTAID.X ;  /* 0x00000000003d7919 */ /* 0x000f620000002500 */
[----:B------:R-:W5:Y:S01]  /*1ab40*/  LDC.64 R38, c[0x0][0x240] ;  /* 0x00009000ff267b82 */ /* 0x000f620000000a00 */
[----:B0-----:R-:W-:Y:S02]  /*1ab50*/  IMAD.U32 R68, R24, 0x10000, RZ ;  /* 0x0001000018447824 */ /* 0x001fe400078e00ff */
[----:B------:R-:W-:Y:S01]  /*1ab60*/  FMUL R90, R90, R59 ;  /* 0x0000003b5a5a7220 */ /* 0x000fe20000400000 */
[----:B------:R-:W0:Y:S01]  /*1ab70*/  S2R R66, SR_CTAID.Y ;  /* 0x0000000000427919 */ /* 0x000e220000002600 */
[----:B------:R-:W-:-:S02]  /*1ab80*/  IMAD.U32 R67, R25, 0x10000, RZ ;  /* 0x0001000019437824 */ /* 0x000fc400078e00ff */
[----:B------:R-:W-:Y:S01]  /*1ab90*/  IMAD.MOV.U32 R25, RZ, RZ, RZ ;  /* 0x000000ffff197224 */ /* 0x000fe200078e00ff */
[----:B------:R-:W-:Y:S01]  /*1aba0*/  F2FP.SATFINITE.E4M3.F32.PACK_AB_MERGE_C R115, RZ, R90, RZ ;  /* 0x0000005aff73723e */ /* 0x000fe200048070ff */
[----:B-1234-:R-:W-:Y:S02]  /*1abb0*/  IMAD.U32 R86, R36, 0x10000, RZ ;  /* 0x0001000024567824 */ /* 0x01efe400078e00ff */
[----:B------:R-:W-:Y:S02]  /*1abc0*/  IMAD.U32 R87, R37, 0x10000, RZ ;  /* 0x0001000025577824 */ /* 0x000fe400078e00ff */
[----:B------:R-:W1:Y:S01]  /*1abd0*/  LDC.64 R36, c[0x0][0x238] ;  /* 0x00008e00ff247b82 */ /* 0x000e620000000a00 */
[----:B------:R-:W-:Y:S02]  /*1abe0*/  IMAD.U32 R82, R101, 0x10000, RZ ;  /* 0x0001000065527824 */ /* 0x000fe400078e00ff */
[----:B------:R-:W-:Y:S02]  /*1abf0*/  IMAD.U32 R83, R27, 0x10000, RZ ;  /* 0x000100001b537824 */ /* 0x000fe400078e00ff */
[----:B------:R-:W-:-:S02]  /*1ac00*/  IMAD.U32 R69, R26, 0x10000, RZ ;  /* 0x000100001a457824 */ /* 0x000fc400078e00ff */
[----:B------:R-:W-:Y:S01]  /*1ac10*/  FMUL R26, R68, R5 ;  /* 0x00000005441a7220 */ /* 0x000fe20000400000 */
[----:B------:R-:W-:Y:S02]  /*1ac20*/  IMAD.U32 R27, R100, 0x10000, RZ ;  /* 0x00010000641b7824 */ /* 0x000fe400078e00ff */
[----:B------:R-:W-:Y:S01]  /*1ac30*/  FMUL R68, R82, R71 ;  /* 0x0000004752447220 */ /* 0x000fe20000400000 */
[----:B------:R-:W-:Y:S02]  /*1ac40*/  IMAD.U32 R84, R99, 0x10000, RZ ;  /* 0x0001000063547824 */ /* 0x000fe400078e00ff */
[----:B------:R-:W-:Y:S01]  /*1ac50*/  FMUL R82, R83, R74 ;  /* 0x0000004a53527220 */ /* 0x000fe20000400000 */
[----:B------:R-:W-:Y:S02]  /*1ac60*/  IMAD.U32 R98, R98, 0x10000, RZ ;  /* 0x0001000062627824 */ /* 0x000fe400078e00ff */
[----:B------:R-:W-:Y:S01]  /*1ac70*/  FMUL R27, R27, R4 ;  /* 0x000000041b1b7220 */ /* 0x000fe20000400000 */
[----:B------:R-:W-:-:S02]  /*1ac80*/  IMAD.U32 R88, R105, 0x10000, RZ ;  /* 0x0001000069587824 */ /* 0x000fc400078e00ff */
[----:B------:R-:W-:Y:S01]  /*1ac90*/  FMUL R83, R84, R75 ;  /* 0x0000004b54537220 */ /* 0x000fe20000400000 */
[----:B-----5:R-:W-:Y:S01]  /*1aca0*/  SHF.R.U32.HI R24, RZ, 0x1, R3 ;  /* 0x00000001ff187819 */ /* 0x020fe20000011603 */
[----:B------:R-:W-:Y:S02]  /*1acb0*/  IMAD.SHL.U32 R3, R3, 0x4, RZ ;  /* 0x0000000403037824 */ /* 0x000fe400078e00ff */
[----:B------:R-:W-:Y:S01]  /*1acc0*/  FMUL R69, R69, R72 ;  /* 0x0000004845457220 */ /* 0x000fe20000400000 */
[----:B------:R-:W-:Y:S01]  /*1acd0*/  IMAD.U32 R91, R102, 0x10000, RZ ;  /* 0x00010000665b7824 */ /* 0x000fe200078e00ff */
[----:B------:R-:W-:Y:S01]  /*1ace0*/  LOP3.LUT R24, R24, 0x7ffffff0, RZ, 0xc0, !PT ;  /* 0x7ffffff018187812 */ /* 0x000fe200078ec0ff */
[----:B------:R-:W-:Y:S01]  /*1acf0*/  FMUL R81, R98, R73 ;  /* 0x0000004962517220 */ /* 0x000fe20000400000 */
[----:B------:R-:W-:Y:S01]  /*1ad00*/  FMUL R84, R86, R77 ;  /* 0x0000004d56547220 */ /* 0x000fe20000400000 */
[----:B------:R-:W-:Y:S02]  /*1ad10*/  IMAD.U32 R85, R104, 0x10000, RZ ;  /* 0x0001000068557824 */ /* 0x000fe400078e00ff */
[----:B------:R-:W-:Y:S01]  /*1ad20*/  FMUL R86, R87, R80 ;  /* 0x0000005057567220 */ /* 0x000fe20000400000 */
[----:B------:R-:W-:-:S04]  /*1ad30*/  IMAD.WIDE.U32 R24, R61, 0x80, R24 ;  /* 0x000000803d187825 */ /* 0x000fc800078e0018 */
[----:B------:R-:W-:Y:S01]  /*1ad40*/  FMUL R61, R67, R70 ;  /* 0x00000046433d7220 */ /* 0x000fe20000400000 */
[----:B------:R-:W-:Y:S01]  /*1ad50*/  F2FP.SATFINITE.E4M3.F32.PACK_AB_MERGE_C R93, RZ, R26, RZ ;  /* 0x0000001aff5d723e */ /* 0x000fe200048070ff */
[----:B------:R-:W-:Y:S01]  /*1ad60*/  FMUL R87, R88, R79 ;  /* 0x0000004f58577220 */ /* 0x000fe20000400000 */
[----:B0-----:R-:W-:-:S04]  /*1ad70*/  IMAD.WIDE.U32 R66, R66, 0x80, RZ ;  /* 0x0000008042427825 */ /* 0x001fc800078e00ff */
[----:B------:R-:W-:Y:S01]  /*1ad80*/  FMUL R88, R89, R78 ;  /* 0x0000004e59587220 */ /* 0x000fe20000400000 */
[----:B------:R-:W-:Y:S01]  /*1ad90*/  FMUL R89, R91, R60 ;  /* 0x0000003c5b597220 */ /* 0x000fe20000400000 */
[----:B------:R-:W-:Y:S01]  /*1ada0*/  F2FP.SATFINITE.E4M3.F32.PACK_AB_MERGE_C R95, RZ, R27, RZ ;  /* 0x0000001bff5f723e */ /* 0x000fe200048070ff */
[----:B------:R-:W-:Y:S01]  /*1adb0*/  IMAD.U32 R103, R103, 0x10000, RZ ;  /* 0x0001000067677824 */ /* 0x000fe200078e00ff */
[----:B------:R-:W-:Y:S01]  /*1adc0*/  LOP3.LUT R3, R66, 0x7c, R3, 0xf8, !PT ;  /* 0x0000007c42037812 */ /* 0x000fe200078ef803 */
[----:B-1----:R-:W-:Y:S02]  /*1add0*/  IMAD R26, R67, R36, RZ ;  /* 0x00000024431a7224 */ /* 0x002fe400078e02ff */
[----:B------:R-:W-:Y:S01]  /*1ade0*/  FMUL R85, R85, R76 ;  /* 0x0000004c55557220 */ /* 0x000fe20000400000 */
[----:B------:R-:W-:Y:S01]  /*1adf0*/  FMUL R91, R103, R0 ;  /* 0x00000000675b7220 */ /* 0x000fe20000400000 */
[----:B------:R-:W-:Y:S02]  /*1ae00*/  ISETP.GE.U32.AND P0, PT, R3, R38, PT ;  /* 0x000000260300720c */ /* 0x000fe40003f06070 */
[----:B------:R-:W-:-:S02]  /*1ae10*/  F2FP.SATFINITE.E4M3.F32.PACK_AB_MERGE_C R27, RZ, R68, RZ ;  /* 0x00000044ff1b723e */ /* 0x000fc400048070ff */
[----:B------:R-:W-:Y:S02]  /*1ae20*/  ISETP.GE.U32.AND.EX P0, PT, R67, R39, PT, P0 ;  /* 0x000000274300720c */ /* 0x000fe40003f06100 */
[----:B------:R-:W-:Y:S01]  /*1ae30*/  F2FP.SATFINITE.E4M3.F32.PACK_AB_MERGE_C R99, RZ, R69, RZ ;  /* 0x00000045ff63723e */ /* 0x000fe200048070ff */
[C---:B------:R-:W-:Y:S01]  /*1ae40*/  IMAD.WIDE.U32 R68, R3.reuse, R36, R24 ;  /* 0x0000002403447225 */ /* 0x040fe200078e0018 */
[----:B------:R-:W-:Y:S02]  /*1ae50*/  F2FP.SATFINITE.E4M3.F32.PACK_AB_MERGE_C R101, RZ, R81, RZ ;  /* 0x00000051ff65723e */ /* 0x000fe400048070ff */
[----:B------:R-:W-:Y:S01]  /*1ae60*/  F2FP.SATFINITE.E4M3.F32.PACK_AB_MERGE_C R97, RZ, R61, RZ ;  /* 0x0000003dff61723e */ /* 0x000fe200048070ff */
[----:B------:R-:W-:Y:S01]  /*1ae70*/  IMAD R81, R3, R37, R26 ;  /* 0x0000002503517224 */ /* 0x000fe200078e021a */
[----:B------:R-:W-:Y:S02]  /*1ae80*/  F2FP.SATFINITE.E4M3.F32.PACK_AB_MERGE_C R105, RZ, R84, RZ ;  /* 0x00000054ff69723e */ /* 0x000fe400048070ff */
[----:B------:R-:W-:Y:S01]  /*1ae90*/  F2FP.SATFINITE.E4M3.F32.PACK_AB_MERGE_C R103, RZ, R82, RZ ;  /* 0x00000052ff67723e */ /* 0x000fe200048070ff */
[----:B------:R-:W-:Y:S01]  /*1aea0*/  IMAD.IADD R84, R69, 0x1, R81 ;  /* 0x0000000145547824 */ /* 0x000fe200078e0251 */
[----:B------:R-:W-:-:S02]  /*1aeb0*/  F2FP.SATFINITE.E4M3.F32.PACK_AB_MERGE_C R61, RZ, R83, RZ ;  /* 0x00000053ff3d723e */ /* 0x000fc400048070ff */
[----:B------:R-:W-:Y:S02]  /*1aec0*/  F2FP.SATFINITE.E4M3.F32.PACK_AB_MERGE_C R85, RZ, R85, RZ ;  /* 0x00000055ff55723e */ /* 0x000fe400048070ff */
[----:B------:R-:W-:Y:S02]  /*1aed0*/  F2FP.SATFINITE.E4M3.F32.PACK_AB_MERGE_C R107, RZ, R86, RZ ;  /* 0x00000056ff6b723e */ /* 0x000fe400048070ff */
[----:B------:R-:W-:Y:S02]  /*1aee0*/  F2FP.SATFINITE.E4M3.F32.PACK_AB_MERGE_C R109, RZ, R87, RZ ;  /* 0x00000057ff6d723e */ /* 0x000fe400048070ff */
[----:B------:R-:W-:Y:S02]  /*1aef0*/  F2FP.SATFINITE.E4M3.F32.PACK_AB_MERGE_C R111, RZ, R88, RZ ;  /* 0x00000058ff6f723e */ /* 0x000fe400048070ff */
[----:B------:R-:W-:Y:S02]  /*1af00*/  F2FP.SATFINITE.E4M3.F32.PACK_AB_MERGE_C R113, RZ, R89, RZ ;  /* 0x00000059ff71723e */ /* 0x000fe400048070ff */
[----:B------:R-:W-:Y:S01]  /*1af10*/  F2FP.SATFINITE.E4M3.F32.PACK_AB_MERGE_C R91, RZ, R91, RZ ;  /* 0x0000005bff5b723e */ /* 0x000fe200048070ff */
[----:B------:R-:W-:Y:S06]  /*1af20*/  @P0 BRA `(.L_x_487) ;  /* 0x0000000400600947 */ /* 0x000fec0003800000 */
[----:B------:R-:W-:Y:S01]  /*1af30*/  ULDC.64 UR12, c[0x0][0x220] ;  /* 0x00008800000c7ab9 */ /* 0x000fe20000000a00 */
[----:B------:R-:W-:Y:S02]  /*1af40*/  ISETP.GE.U32.AND P0, PT, R7, 0x10, PT ;  /* 0x000000100700780c */ /* 0x000fe40003f06070 */
[----:B------:R-:W-:Y:S02]  /*1af50*/  IADD3 R82, P2, R68, UR12, RZ ;  /* 0x0000000c44527c10 */ /* 0x000fe4000ff5e0ff */
[----:B------:R-:W-:Y:S02]  /*1af60*/  ISETP.GE.U32.AND.EX P0, PT, R6, RZ, PT, P0 ;  /* 0x000000ff0600720c */ /* 0x000fe40003f06100 */
[----:B------:R-:W-:Y:S02]  /*1af70*/  LOP3.LUT P1, RZ, R82, 0xf, RZ, 0xc0, !PT ;  /* 0x0000000f52ff7812 */ /* 0x000fe4000782c0ff */
[----:B------:R-:W-:Y:S02]  /*1af80*/  IADD3.X R83, R84, UR13, RZ, P2, !PT ;  /* 0x0000000d54537c10 */ /* 0x000fe400097fe4ff */
[----:B------:R-:W-:-:S13]  /*1af90*/  PLOP3.LUT P1, PT, P0, P1, PT, 0x8a, 0x0 ;  /* 0x000000000000781c */ /* 0x000fda0000723172 */
[----:B------:R-:W-:Y:S05]  /*1afa0*/  @P1 BRA `(.L_x_488) ;  /* 0x0000000000881947 */ /* 0x000fea0003800000 */
[----:B------:R-:W-:Y:S02]  /*1afb0*/  LOP3.LUT R24, R93, 0xff, RZ, 0xc0, !PT ;  /* 0x000000ff5d187812 */ /* 0x000fe400078ec0ff */
[----:B------:R-:W-:Y:S02]  /*1afc0*/  LOP3.LUT R25, R95, 0xffff, RZ, 0xc0, !PT ;  /* 0x0000ffff5f197812 */ /* 0x000fe400078ec0ff */
[----:B------:R-:W-:Y:S02]  /*1afd0*/  LOP3.LUT R26, R99, 0xff, RZ, 0xc0, !PT ;  /* 0x000000ff631a7812 */ /* 0x000fe400078ec0ff */
[----:B------:R-:W-:Y:S02]  /*1afe0*/  LOP3.LUT R81, R101, 0xffff, RZ, 0xc0, !PT ;  /* 0x0000ffff65517812 */ /* 0x000fe400078ec0ff */
[----:B------:R-:W-:Y:S02]  /*1aff0*/  PRMT R25, R25, 0x7604, R24 ;  /* 0x0000760419197816 */ /* 0x000fe40000000018 */
[----:B------:R-:W-:-:S02]  /*1b000*/  LOP3.LUT R24, R97, 0xff, RZ, 0xc0, !PT ;  /* 0x000000ff61187812 */ /* 0x000fc400078ec0ff */
[----:B------:R-:W-:Y:S02]  /*1b010*/  LOP3.LUT R87, R85, 0xffff, RZ, 0xc0, !PT ;  /* 0x0000ffff55577812 */ /* 0x000fe400078ec0ff */
[----:B------:R-:W-:Y:S02]  /*1b020*/  LOP3.LUT R86, R105, 0xff, RZ, 0xc0, !PT ;  /* 0x000000ff69567812 */ /* 0x000fe400078ec0ff */
[----:B------:R-:W-:Y:S02]  /*1b030*/  LOP3.LUT R89, R111, 0xff, RZ, 0xc0, !PT ;  /* 0x000000ff6f597812 */ /* 0x000fe400078ec0ff */
[----:B------:R-:W-:Y:S02]  /*1b040*/  LOP3.LUT R90, R113, 0xffff, RZ, 0xc0, !PT ;  /* 0x0000ffff715a7812 */ /* 0x000fe400078ec0ff */
[----:B------:R-:W-:Y:S02]  /*1b050*/  PRMT R85, R81, 0x7604, R26 ;  /* 0x0000760451557816 */ /* 0x000fe4000000001a */
[----:B------:R-:W-:-:S02]  /*1b060*/  PRMT R81, R25, 0x5410, R24 ;  /* 0x0000541019517816 */ /* 0x000fc40000000018 */
[----:B------:R-:W-:Y:S02]  /*1b070*/  LOP3.LUT R26, R103, 0xff, RZ, 0xc0, !PT ;  /* 0x000000ff671a7812 */ /* 0x000fe400078ec0ff */
[----:B------:R-:W-:Y:S02]  /*1b080*/  LOP3.LUT R25, R91, 0xffff, RZ, 0xc0, !PT ;  /* 0x0000ffff5b197812 */ /* 0x000fe400078ec0ff */
[----:B------:R-:W-:Y:S02]  /*1b090*/  LOP3.LUT R24, R109, 0xffff, RZ, 0xc0, !PT ;  /* 0x0000ffff6d187812 */ /* 0x000fe400078ec0ff */
[----:B------:R-:W-:Y:S02]  /*1b0a0*/  LOP3.LUT R61, R61, 0xffff, RZ, 0xc0, !PT ;  /* 0x0000ffff3d3d7812 */ /* 0x000fe400078ec0ff */
[----:B------:R-:W-:Y:S02]  /*1b0b0*/  LOP3.LUT R27, R27, 0xffff, RZ, 0xc0, !PT ;  /* 0x0000ffff1b1b7812 */ /* 0x000fe400078ec0ff */
[----:B------:R-:W-:-:S02]  /*1b0c0*/  PRMT R88, R87, 0x7604, R86 ;  /* 0x0000760457587816 */ /* 0x000fc40000000056 */
[----:B------:R-:W-:Y:S02]  /*1b0d0*/  PRMT R90, R90, 0x7604, R89 ;  /* 0x000076045a5a7816 */ /* 0x000fe40000000059 */
[----:B------:R-:W-:Y:S02]  /*1b0e0*/  LOP3.LUT R87, R107, 0xff, RZ, 0xc0, !PT ;  /* 0x000000ff6b577812 */ /* 0x000fe400078ec0ff */
[----:B------:R-:W-:Y:S02]  /*1b0f0*/  LOP3.LUT R89, R115, 0xff, RZ, 0xc0, !PT ;  /* 0x000000ff73597812 */ /* 0x000fe400078ec0ff */
[----:B------:R-:W-:Y:S01]  /*1b100*/  PRMT R86, R85, 0x5410, R26 ;  /* 0x0000541055567816 */ /* 0x000fe2000000001a */
[----:B------:R-:W-:Y:S01]  /*1b110*/  IMAD.SHL.U32 R85, R25, 0x1000000, RZ ;  /* 0x0100000019557824 */ /* 0x000fe200078e00ff */
[----:B------:R-:W-:Y:S01]  /*1b120*/  PRMT R87, R88, 0x5410, R87 ;  /* 0x0000541058577816 */ /* 0x000fe20000000057 */
[----:B------:R-:W-:Y:S01]  /*1b130*/  IMAD.SHL.U32 R26, R24, 0x1000000, RZ ;  /* 0x01000000181a7824 */ /* 0x000fe200078e00ff */
[----:B------:R-:W-:Y:S01]  /*1b140*/  PRMT R90, R90, 0x5410, R89 ;  /* 0x000054105a5a7816 */ /* 0x000fe20000000059 */
[----:B------:R-:W-:-:S02]  /*1b150*/  IMAD.SHL.U32 R25, R61, 0x1000000, RZ ;  /* 0x010000003d197824 */ /* 0x000fc400078e00ff */
[----:B------:R-:W-:Y:S01]  /*1b160*/  IMAD.SHL.U32 R24, R27, 0x1000000, RZ ;  /* 0x010000001b187824 */ /* 0x000fe200078e00ff */
[----:B------:R-:W-:Y:S02]  /*1b170*/  LOP3.LUT R27, R90, R85, RZ, 0xfc, !PT ;  /* 0x000000555a1b7212 */ /* 0x000fe400078efcff */
[----:B------:R-:W-:Y:S02]  /*1b180*/  LOP3.LUT R26, R87, R26, RZ, 0xfc, !PT ;  /* 0x0000001a571a7212 */ /* 0x000fe400078efcff */
[----:B------:R-:W-:Y:S02]  /*1b190*/  LOP3.LUT R25, R86, R25, RZ, 0xfc, !PT ;  /* 0x0000001956197212 */ /* 0x000fe400078efcff */
[----:B------:R-:W-:-:S05]  /*1b1a0*/  LOP3.LUT R24, R81, R24, RZ, 0xfc, !PT ;  /* 0x0000001851187212 */ /* 0x000fca00078efcff */
[----:B------:R0:W-:Y:S01]  /*1b1b0*/  STG.E.128 desc[UR8][R82.64], R24 ;  /* 0x0000001852007986 */ /* 0x0001e2000c101d08 */
[----:B------:R-:W-:Y:S05]  /*1b1c0*/  BRA `(.L_x_487) ;  /* 0x0000000000b87947 */ /* 0x000fea0003800000 */
.L_x_488:
        /* <DEDUP_REMOVED lines=27> */
[C---:B------:R-:W-:Y:S02]  /*1b380*/  ISETP.NE.U32.AND P1, PT, R7.reuse, RZ, PT ;  /* 0x000000ff0700720c */ /* 0x040fe40003f25070 */
        /* <DEDUP_REMOVED lines=18> */
.L_x_487:
[----:B------:R-:W-:Y:S05]  /*1b4b0*/  BSYNC B0 ;  /* 0x0000000000007941 */ /* 0x000fea0003800000 */
.L_x_486:
[----:B0-----:R-:W-:Y:S01]  /*1b4c0*/  LOP3.LUT R25, R3, 0x1, RZ, 0xfc, !PT ;  /* 0x0000000103197812 */ /* 0x001fe200078efcff */
[----:B------:R-:W-:Y:S01]  /*1b4d0*/  IMAD.U32 R24, R29, 0x10000, RZ ;  /* 0x000100001d187824 */ /* 0x000fe200078e00ff */
[----:B------:R-:W-:Y:S01]  /*1b4e0*/  IADD3 R69, P1, R68, R36, RZ ;  /* 0x0000002444457210 */ /* 0x000fe20007f3e0ff */
[----:B-1----:R-:W-:Y:S01]  /*1b4f0*/  IMAD.U32 R27, R30, 0x10000, RZ ;  /* 0x000100001e1b7824 */ /* 0x002fe200078e00ff */
[----:B------:R-:W-:Y:S01]  /*1b500*/  ISETP.GE.U32.AND P0, PT, R25, R38, PT ;  /* 0x000000261900720c */ /* 0x000fe20003f06070 */
[----:B------:R-:W-:Y:S01]  /*1b510*/  IMAD.U32 R29, R40, 0x10000, RZ ;  /* 0x00010000281d7824 */ /* 0x000fe200078e00ff */
[----:B------:R-:W-:Y:S01]  /*1b520*/  BSSY B0, `(.L_x_489) ;  /* 0x0000089000007945 */ /* 0x000fe20003800000 */
[----:B------:R-:W-:Y:S01]  /*1b530*/  IMAD.U32 R31, R31, 0x10000, RZ ;  /* 0x000100001f1f7824 */ /* 0x000fe200078e00ff */
[----:B------:R-:W-:Y:S01]  /*1b540*/  ISETP.GE.U32.AND.EX P0, PT, R67, R39, PT, P0 ;  /* 0x000000274300720c */ /* 0x000fe20003f06100 */
[----:B------:R-:W-:Y:S02]  /*1b550*/  IMAD.U32 R40, R41, 0x10000, RZ ;  /* 0x0001000029287824 */ /* 0x000fe400078e00ff */
[----:B------:R-:W-:Y:S01]  /*1b560*/  FMUL R25, R29, R74 ;  /* 0x0000004a1d197220 */ /* 0x000fe20000400000 */
[----:B------:R-:W-:-:S02]  /*1b570*/  IMAD.U32 R61, R42, 0x10000, RZ ;  /* 0x000100002a3d7824 */ /* 0x000fc400078e00ff */
[----:B------:R-:W-:Y:S02]  /*1b580*/  IMAD.U32 R26, R55, 0x10000, RZ ;  /* 0x00010000371a7824 */ /* 0x000fe400078e00ff */
[----:B------:R-:W-:Y:S01]  /*1b590*/  IMAD.U32 R43, R43, 0x10000, RZ ;  /* 0x000100002b2b7824 */ /* 0x000fe200078e00ff */
[----:B------:R-:W-:Y:S01]  /*1b5a0*/  F2FP.SATFINITE.E4M3.F32.PACK_AB_MERGE_C R83, RZ, R25, RZ ;  /* 0x00000019ff53723e */ /* 0x000fe200048070ff */
[----:B------:R-:W-:Y:S02]  /*1b5b0*/  IMAD.U32 R56, R56, 0x10000, RZ ;  /* 0x0001000038387824 */ /* 0x000fe400078e00ff */
[----:B------:R-:W-:Y:S02]  /*1b5c0*/  IMAD.U32 R30, R17, 0x10000, RZ ;  /* 0x00010000111e7824 */ /* 0x000fe400078e00ff */
[----:B------:R-:W-:Y:S02]  /*1b5d0*/  IMAD.U32 R41, R16, 0x10000, RZ ;  /* 0x0001000010297824 */ /* 0x000fe400078e00ff */
[----:B------:R-:W-:Y:S01]  /*1b5e0*/  FMUL R16, R24, R5 ;  /* 0x0000000518107220 */ /* 0x000fe20000400000 */
        /* <DEDUP_REMOVED lines=19> */
[----:B------:R-:W-:Y:S01]  /*1b720*/  F2FP.SATFINITE.E4M3.F32.PACK_AB_MERGE_C R61, RZ, R19, RZ ;  /* 0x00000013ff3d723e */ /* 0x000fe200048070ff */
[----:B------:R-:W-:Y:S01]  /*1b730*/  IMAD.X R84, R84, 0x1, R37, P1 ;  /* 0x0000000154547824 */ /* 0x000fe200008e0625 */
        /* <DEDUP_REMOVED lines=27> */
[----:B------:R-:W-:Y:S02]  /*1b8f0*/  LOP3.LUT R22, R27, 0xff, RZ, 0xc0, !PT ;  /* 0x000000ff1b167812 */ /* 0x000fe400078ec0ff */
[----:B------:R-:W-:-:S02]  /*1b900*/  LOP3.LUT R27, R29, 0xffff, RZ, 0xc0, !PT ;  /* 0x0000ffff1d1b7812 */ /* 0x000fc400078ec0ff */
[----:B------:R-:W-:Y:S02]  /*1b910*/  PRMT R16, R17, 0x7604, R16 ;  /* 0x0000760411107816 */ /* 0x000fe40000000010 */
[----:B------:R-:W-:Y:S02]  /*1b920*/  PRMT R18, R19, 0x7604, R18 ;  /* 0x0000760413127816 */ /* 0x000fe40000000012 */
[----:B------:R-:W-:Y:S02]  /*1b930*/  LOP3.LUT R17, R57, 0xff, RZ, 0xc0, !PT ;  /* 0x000000ff39117812 */ /* 0x000fe400078ec0ff */
[----:B------:R-:W-:Y:S02]  /*1b940*/  LOP3.LUT R19, R83, 0xff, RZ, 0xc0, !PT ;  /* 0x000000ff53137812 */ /* 0x000fe400078ec0ff */
[----:B------:R-:W-:Y:S02]  /*1b950*/  LOP3.LUT R29, R31, 0xff, RZ, 0xc0, !PT ;  /* 0x000000ff1f1d7812 */ /* 0x000fe400078ec0ff */
[----:B------:R-:W-:-:S02]  /*1b960*/  LOP3.LUT R30, R41, 0xffff, RZ, 0xc0, !PT ;  /* 0x0000ffff291e7812 */ /* 0x000fc400078ec0ff */
[----:B------:R-:W-:Y:S02]  /*1b970*/  PRMT R26, R27, 0x7604, R22 ;  /* 0x000076041b1a7816 */ /* 0x000fe40000000016 */
[----:B------:R-:W-:Y:S02]  /*1b980*/  PRMT R27, R16, 0x5410, R17 ;  /* 0x00005410101b7816 */ /* 0x000fe40000000011 */
[----:B------:R-:W-:Y:S02]  /*1b990*/  PRMT R22, R18, 0x5410, R19 ;  /* 0x0000541012167816 */ /* 0x000fe40000000013 */
[----:B------:R-:W-:Y:S02]  /*1b9a0*/  LOP3.LUT R19, R43, 0xffff, RZ, 0xc0, !PT ;  /* 0x0000ffff2b137812 */ /* 0x000fe400078ec0ff */
[----:B------:R-:W-:Y:S02]  /*1b9b0*/  LOP3.LUT R18, R89, 0xffff, RZ, 0xc0, !PT ;  /* 0x0000ffff59127812 */ /* 0x000fe400078ec0ff */
[----:B------:R-:W-:Y:S01]  /*1b9c0*/  LOP3.LUT R17, R85, 0xffff, RZ, 0xc0, !PT ;  /* 0x0000ffff55117812 */ /* 0x000fe200078ec0ff */
[----:B------:R-:W-:Y:S01]  /*1b9d0*/  IMAD.SHL.U32 R19, R19, 0x1000000, RZ ;  /* 0x0100000013137824 */ /* 0x000fe200078e00ff */
[----:B------:R-:W-:Y:S01]  /*1b9e0*/  LOP3.LUT R16, R61, 0xffff, RZ, 0xc0, !PT ;  /* 0x0000ffff3d107812 */ /* 0x000fe200078ec0ff */
[----:B------:R-:W-:Y:S01]  /*1b9f0*/  IMAD.SHL.U32 R18, R18, 0x1000000, RZ ;  /* 0x0100000012127824 */ /* 0x000fe200078e00ff */
[----:B------:R-:W-:Y:S01]  /*1ba00*/  PRMT R30, R30, 0x7604, R29 ;  /* 0x000076041e1e7816 */ /* 0x000fe2000000001d */
[----:B------:R-:W-:Y:S01]  /*1ba10*/  IMAD.SHL.U32 R17, R17, 0x1000000, RZ ;  /* 0x0100000011117824 */ /* 0x000fe200078e00ff */
[----:B------:R-:W-:Y:S01]  /*1ba20*/  LOP3.LUT R29, R87, 0xff, RZ, 0xc0, !PT ;  /* 0x000000ff571d7812 */ /* 0x000fe200078ec0ff */
[----:B------:R-:W-:Y:S01]  /*1ba30*/  IMAD.SHL.U32 R16, R16, 0x1000000, RZ ;  /* 0x0100000010107824 */ /* 0x000fe200078e00ff */
[----:B------:R-:W-:-:S02]  /*1ba40*/  LOP3.LUT R31, R91, 0xff, RZ, 0xc0, !PT ;  /* 0x000000ff5b1f7812 */ /* 0x000fc400078ec0ff */
[----:B------:R-:W-:Y:S02]  /*1ba50*/  PRMT R29, R26, 0x5410, R29 ;  /* 0x000054101a1d7816 */ /* 0x000fe4000000001d */
[----:B------:R-:W-:Y:S02]  /*1ba60*/  PRMT R30, R30, 0x5410, R31 ;  /* 0x000054101e1e7816 */ /* 0x000fe4000000001f */
[----:B------:R-:W-:Y:S02]  /*1ba70*/  LOP3.LUT R18, R29, R18, RZ, 0xfc, !PT ;  /* 0x000000121d127212 */ /* 0x000fe400078efcff */
[----:B------:R-:W-:Y:S02]  /*1ba80*/  LOP3.LUT R19, R30, R19, RZ, 0xfc, !PT ;  /* 0x000000131e137212 */ /* 0x000fe400078efcff */
[----:B------:R-:W-:Y:S02]  /*1ba90*/  LOP3.LUT R17, R22, R17, RZ, 0xfc, !PT ;  /* 0x0000001116117212 */ /* 0x000fe400078efcff */
[----:B------:R-:W-:-:S05]  /*1baa0*/  LOP3.LUT R16, R27, R16, RZ, 0xfc, !PT ;  /* 0x000000101b107212 */ /* 0x000fca00078efcff */
[----:B------:R1:W-:Y:S01]  /*1bab0*/  STG.E.128 desc[UR8][R24.64], R16 ;  /* 0x0000001018007986 */ /* 0x0003e2000c101d08 */
[----:B------:R-:W-:Y:S05]  /*1bac0*/  BRA `(.L_x_490) ;  /* 0x0000000000b87947 */ /* 0x000fea0003800000 */
.L_x_491:
        /* <DEDUP_REMOVED lines=46> */
.L_x_490:
[----:B------:R-:W-:Y:S05]  /*1bdb0*/  BSYNC B0 ;  /* 0x0000000000007941 */ /* 0x000fea0003800000 */
.L_x_489:
[----:B01----:R-:W-:Y:S01]  /*1bdc0*/  LOP3.LUT R17, R3, 0x2, RZ, 0xfc, !PT ;  /* 0x0000000203117812 */ /* 0x003fe200078efcff */
[----:B------:R-:W-:Y:S01]  /*1bdd0*/  IMAD.U32 R16, R53, 0x10000, RZ ;  /* 0x0001000035107824 */ /* 0x000fe200078e00ff */
[----:B------:R-:W-:Y:S01]  /*1bde0*/  IADD3 R69, P1, R69, R36, RZ ;  /* 0x0000002445457210 */ /* 0x000fe20007f3e0ff */
[----:B------:R-:W-:Y:S01]  /*1bdf0*/  IMAD.U32 R19, R44, 0x10000, RZ ;  /* 0x000100002c137824 */ /* 0x000fe200078e00ff */
        /* <DEDUP_REMOVED lines=93> */
.L_x_494:
        /* <DEDUP_REMOVED lines=46> */
.L_x_493:
[----:B------:R-:W-:Y:S05]  /*1c6b0*/  BSYNC B0 ;  /* 0x0000000000007941 */ /* 0x000fea0003800000 */
.L_x_492:
[----:B------:R-:W-:Y:S01]  /*1c6c0*/  LOP3.LUT R3, R3, 0x3, RZ, 0xfc, !PT ;  /* 0x0000000303037812 */ /* 0x000fe200078efcff */
[----:B------:R-:W-:Y:S02]  /*1c6d0*/  IMAD.U32 R2, R2, 0x10000, RZ ;  /* 0x0001000002027824 */ /* 0x000fe400078e00ff */
[----:B01----:R-:W-:Y:S01]  /*1c6e0*/  IMAD.U32 R15, R48, 0x10000, RZ ;  /* 0x00010000300f7824 */ /* 0x003fe200078e00ff */
[----:B------:R-:W-:Y:S01]  /*1c6f0*/  ISETP.GE.U32.AND P0, PT, R3, R38, PT ;  /* 0x000000260300720c */ /* 0x000fe20003f06070 */
[----:B------:R-:W-:Y:S01]  /*1c700*/  FMUL R5, R2, R5 ;  /* 0x0000000502057220 */ /* 0x000fe20000400000 */
[----:B------:R-:W-:Y:S02]  /*1c710*/  IMAD.U32 R2, R11, 0x10000, RZ ;  /* 0x000100000b027824 */ /* 0x000fe400078e00ff */
[----:B------:R-:W-:Y:S01]  /*1c720*/  FMUL R70, R15, R70 ;  /* 0x000000460f467220 */ /* 0x000fe20000400000 */
[----:B------:R-:W-:Y:S01]  /*1c730*/  ISETP.GE.U32.AND.EX P0, PT, R67, R39, PT, P0 ;  /* 0x000000274300720c */ /* 0x000fe20003f06100 */
[----:B------:R-:W-:-:S02]  /*1c740*/  IMAD.U32 R49, R49, 0x10000, RZ ;  /* 0x0001000031317824 */ /* 0x000fc400078e00ff */
[----:B------:R-:W-:Y:S01]  /*1c750*/  FMUL R75, R2, R75 ;  /* 0x0000004b024b7220 */ /* 0x000fe20000400000 */
[----:B------:R-:W-:Y:S02]  /*1c760*/  IMAD.U32 R17, R50, 0x10000, RZ ;  /* 0x0001000032117824 */ /* 0x000fe400078e00ff */
        /* <DEDUP_REMOVED lines=18> */
[----:B------:R-:W-:Y:S06]  /*1c890*/  @P0 EXIT ;  /* 0x000000000000094d */ /* 0x000fec0003800000 */
[----:B------:R-:W-:Y:S01]  /*1c8a0*/  IADD3 R2, P0, R69, R36, RZ ;  /* 0x0000002445027210 */ /* 0x000fe20007f1e0ff */
[----:B------:R-:W-:Y:S01]  /*1c8b0*/  ULDC.64 UR12, c[0x0][0x220] ;  /* 0x00008800000c7ab9 */ /* 0x000fe20000000a00 */
[----:B------:R-:W-:Y:S02]  /*1c8c0*/  IMAD.U32 R3, R28, 0x10000, RZ ;  /* 0x000100001c037824 */ /* 0x000fe400078e00ff */
[----:B------:R-:W-:Y:S01]  /*1c8d0*/  FMUL R78, R33, R78 ;  /* 0x0000004e214e7220 */ /* 0x000fe20000400000 */
[----:B------:R-:W-:Y:S01]  /*1c8e0*/  IADD3 R2, P1, R2, UR12, RZ ;  /* 0x0000000c02027c10 */ /* 0x000fe2000ff3e0ff */
[----:B------:R-:W-:Y:S02]  /*1c8f0*/  IMAD.U32 R23, R23, 0x10000, RZ ;  /* 0x0001000017177824 */ /* 0x000fe400078e00ff */
[----:B------:R-:W-:Y:S01]  /*1c900*/  FMUL R60, R3, R60 ;  /* 0x0000003c033c7220 */ /* 0x000fe20000400000 */
[----:B------:R-:W-:Y:S01]  /*1c910*/  FMUL R59, R34, R59 ;  /* 0x0000003b223b7220 */ /* 0x000fe20000400000 */
[----:B------:R-:W-:Y:S01]  /*1c920*/  IADD3.X R3, R84, UR13, R37, P1, P0 ;  /* 0x0000000d54037c10 */ /* 0x000fe20008fe0425 */
[----:B------:R-:W-:Y:S01]  /*1c930*/  FMUL R0, R23, R0 ;  /* 0x0000000017007220 */ /* 0x000fe20000400000 */
[----:B------:R-:W-:-:S02]  /*1c940*/  ISETP.GE.U32.AND P0, PT, R7, 0x10, PT ;  /* 0x000000100700780c */ /* 0x000fc40003f06070 */
[----:B------:R-:W-:Y:S02]  /*1c950*/  LOP3.LUT P1, RZ, R2, 0xf, RZ, 0xc0, !PT ;  /* 0x0000000f02ff7812 */ /* 0x000fe4000782c0ff */
[----:B------:R-:W-:Y:S02]  /*1c960*/  ISETP.GE.U32.AND.EX P0, PT, R6, RZ, PT, P0 ;  /* 0x000000ff0600720c */ /* 0x000fe40003f06100 */
[----:B------:R-:W-:Y:S02]  /*1c970*/  F2FP.SATFINITE.E4M3.F32.PACK_AB_MERGE_C R5, RZ, R5, RZ ;  /* 0x00000005ff05723e */ /* 0x000fe400048070ff */
[----:B------:R-:W-:Y:S02]  /*1c980*/  PLOP3.LUT P1, PT, P0, P1, PT, 0x8a, 0x0 ;  /* 0x000000000000781c */ /* 0x000fe40000723172 */
        /* <DEDUP_REMOVED lines=48> */
[----:B------:R-:W-:Y:S01]  /*1cc90*/  STG.E.128 desc[UR8][R2.64], R8 ;  /* 0x0000000802007986 */ /* 0x000fe2000c101d08 */
[----:B------:R-:W-:Y:S05]  /*1cca0*/  EXIT ;  /* 0x000000000000794d */ /* 0x000fea0003800000 */
.L_x_495:
        /* <DEDUP_REMOVED lines=38> */
[C---:B------:R-:W-:Y:S02]  /*1cf10*/  ISETP.NE.AND.EX P2, PT, R6.reuse, RZ, PT, P2 ;  /* 0x000000ff0600720c */ /* 0x040fe40003f45320 */
[----:B------:R-:W-:Y:S01]  /*1cf20*/  ISETP.GE.U32.AND.EX P3, PT, R6, RZ, PT, P3 ;  /* 0x000000ff0600720c */ /* 0x000fe20003f66130 */
[----:B------:R0:W-:Y:S04]  /*1cf30*/  @P5 STG.E.U8 desc[UR8][R2.64+0xb], R79 ;  /* 0x00000b4f02005986 */ /* 0x0001e8000c101108 */
[----:B------:R0:W-:Y:S04]  /*1cf40*/  @P6 STG.E.U8 desc[UR8][R2.64+0xc], R21 ;  /* 0x00000c1502006986 */ /* 0x0001e8000c101108 */
[----:B------:R0:W-:Y:S04]  /*1cf50*/  @P1 STG.E.U8 desc[UR8][R2.64+0xd], R23 ;  /* 0x00000d1702001986 */ /* 0x0001e8000c101108 */
[----:B------:R0:W-:Y:S04]  /*1cf60*/  @P2 STG.E.U8 desc[UR8][R2.64], R5 ;  /* 0x0000000502002986 */ /* 0x0001e8000c101108 */
[----:B------:R0:W-:Y:S01]  /*1cf70*/  @P3 STG.E.U8 desc[UR8][R2.64+0xe], R59 ;  /* 0x00000e3b02003986 */ /* 0x0001e2000c101108 */
[----:B------:R-:W-:Y:S05]  /*1cf80*/  @!P0 EXIT ;  /* 0x000000000000894d */ /* 0x000fea0003800000 */
[----:B------:R-:W-:Y:S01]  /*1cf90*/  STG.E.U8 desc[UR8][R2.64+0xf], R25 ;  /* 0x00000f1902007986 */ /* 0x000fe2000c101108 */
[----:B------:R-:W-:Y:S05]  /*1cfa0*/  EXIT ;  /* 0x000000000000794d */ /* 0x000fea0003800000 */
.L_x_27:
[----:B------:R-:W-:Y:S01]  /*1cfb0*/  BSSY B1, `(.L_x_496) ;  /* 0x0000007000017945 */ /* 0x000fe20003800000 */
[----:B------:R-:W-:Y:S02]  /*1cfc0*/  IMAD.MOV.U32 R108, RZ, RZ, 0x4 ;  /* 0x00000004ff6c7424 */ /* 0x000fe400078e00ff */
[----:B------:R-:W-:Y:S02]  /*1cfd0*/  IMAD.MOV.U32 R109, RZ, RZ, 0x1f ;  /* 0x0000001fff6d7424 */ /* 0x000fe400078e00ff */
[----:B------:R-:W-:-:S07]  /*1cfe0*/  IMAD.MOV.U32 R107, RZ, RZ, R24 ;  /* 0x000000ffff6b7224 */ /* 0x000fce00078e0018 */
[----:B------:R-:W-:Y:S05]  /*1cff0*/  WARPSYNC.COLLECTIVE R107, `(.L_x_497) ;  /* 0x000000006b087348 */ /* 0x000fea0003c00000 */
[----:B------:R0:W1:Y:S02]  /*1d000*/  SHFL.DOWN P0, R0, R110, R108, R109 ;  /* 0x0800006c6e007389 */ /* 0x000064000000006d */
[----:B01----:R-:W-:Y:S01]  /*1d010*/  ENDCOLLECTIVE ;  /* 0x000000000000791b */ /* 0x003fe20003800000 */
.L_x_497:
[----:B------:R-:W-:Y:S05]  /*1d020*/  BSYNC B1 ;  /* 0x0000000000017941 */ /* 0x000fea0003800000 */
.L_x_496:
[----:B------:R-:W-:Y:S01]  /*1d030*/  FMNMX R3, R110, R0, !PT ;  /* 0x000000006e037209 */ /* 0x000fe20007800000 */
[----:B------:R-:W-:Y:S01]  /*1d040*/  BSSY B1, `(.L_x_498) ;  /* 0x0000008000017945 */ /* 0x000fe20003800000 */
[----:B------:R-:W-:Y:S02]  /*1d050*/  IMAD.MOV.U32 R108, RZ, RZ, 0x2 ;  /* 0x00000002ff6c7424 */ /* 0x000fe400078e00ff */
[----:B------:R-:W-:Y:S02]  /*1d060*/  IMAD.MOV.U32 R109, RZ, RZ, 0x1f ;  /* 0x0000001fff6d7424 */ /* 0x000fe400078e00ff */
[----:B------:R-:W-:Y:S02]  /*1d070*/  IMAD.MOV.U32 R110, RZ, RZ, R3 ;  /* 0x000000ffff6e7224 */ /* 0x000fe400078e0003 */
[----:B------:R-:W-:-:S07]  /*1d080*/  IMAD.MOV.U32 R107, RZ, RZ, R24 ;  /* 0x000000ffff6b7224 */ /* 0x000fce00078e0018 */
[----:B------:R-:W-:Y:S05]  /*1d090*/  WARPSYNC.COLLECTIVE R107, `(.L_x_499) ;  /* 0x000000006b087348 */ /* 0x000fea0003c00000 */
[----:B------:R0:W1:Y:S02]  /*1d0a0*/  SHFL.DOWN P0, R0, R110, R108, R109 ;  /* 0x0800006c6e007389 */ /* 0x000064000000006d */
[----:B01----:R-:W-:Y:S01]  /*1d0b0*/  ENDCOLLECTIVE ;  /* 0x000000000000791b */ /* 0x003fe20003800000 */
.L_x_499:
[----:B------:R-:W-:Y:S05]  /*1d0c0*/  BSYNC B1 ;  /* 0x0000000000017941 */ /* 0x000fea0003800000 */
.L_x_498:
        /* <DEDUP_REMOVED lines=9> */
.L_x_501:
[----:B------:R-:W-:Y:S05]  /*1d160*/  BSYNC B1 ;  /* 0x0000000000017941 */ /* 0x000fea0003800000 */
.L_x_500:
[----:B------:R-:W-:Y:S01]  /*1d170*/  BSSY B1, `(.L_x_502) ;  /* 0x0000008000017945 */ /* 0x000fe20003800000 */
[----:B------:R-:W-:Y:S01]  /*1d180*/  FMNMX R0, R39, R0, !PT ;  /* 0x0000000027007209 */ /* 0x000fe20007800000 */
[----:B------:R-:W-:Y:S02]  /*1d190*/  IMAD.MOV.U32 R3, RZ, RZ, R25 ;  /* 0x000000ffff037224 */ /* 0x000fe400078e0019 */
[----:B------:R-:W-:Y:S02]  /*1d1a0*/  IMAD.MOV.U32 R106, RZ, RZ, 0x1f ;  /* 0x0000001fff6a7424 */ /* 0x000fe400078e00ff */
[----:B------:R-:W-:-:S07]  /*1d1b0*/  IMAD.MOV.U32 R107, RZ, RZ, R24 ;  /* 0x000000ffff6b7224 */ /* 0x000fce00078e0018 */
[----:B------:R-:W-:Y:S05]  /*1d1c0*/  WARPSYNC.COLLECTIVE R107, `(.L_x_503) ;  /* 0x000000006b087348 */ /* 0x000fea0003c00000 */
[----:B------:R0:W1:Y:S02]  /*1d1d0*/  SHFL.IDX P0, R0, R0, R3, R106 ;  /* 0x0000000300007389 */ /* 0x000064000000006a */
[----:B01----:R-:W-:Y:S01]  /*1d1e0*/  ENDCOLLECTIVE ;  /* 0x000000000000791b */ /* 0x003fe20003800000 */
.L_x_503:
[----:B------:R-:W-:Y:S05]  /*1d1f0*/  BSYNC B1 ;  /* 0x0000000000017941 */ /* 0x000fea0003800000 */
.L_x_502:
[----:B------:R-:W-:Y:S05]  /*1d200*/  BRA `(.L_x_504) ;  /* 0xfffffe5400c47947 */ /* 0x000fea000383ffff */
.L_x_40:
[----:B------:R-:W-:Y:S01]  /*1d210*/  BSSY B1, `(.L_x_505) ;  /* 0x0000007000017945 */ /* 0x000fe20003800000 */
[----:B------:R-:W-:Y:S02]  /*1d220*/  IMAD.MOV.U32 R108, RZ, RZ, 0x4 ;  /* 0x00000004ff6c7424 */ /* 0x000fe400078e00ff */
[----:B------:R-:W-:Y:S02]  /*1d230*/  IMAD.MOV.U32 R109, RZ, RZ, 0x1f ;  /* 0x0000001fff6d7424 */ /* 0x000fe400078e00ff */
[----:B------:R-:W-:-:S07]  /*1d240*/  IMAD.MOV.U32 R107, RZ, RZ, R24 ;  /* 0x000000ffff6b7224 */ /* 0x000fce00078e0018 */
[----:B------:R-:W-:Y:S05]  /*1d250*/  WARPSYNC.COLLECTIVE R107, `(.L_x_506) ;  /* 0x000000006b087348 */ /* 0x000fea0003c00000 */
[----:B------:R0:W1:Y:S02]  /*1d260*/  SHFL.DOWN P0, R0, R110, R108, R109 ;  /* 0x0800006c6e007389 */ /* 0x000064000000006d */
[----:B01----:R-:W-:Y:S01]  /*1d270*/  ENDCOLLECTIVE ;  /* 0x000000000000791b */ /* 0x003fe20003800000 */
.L_x_506:
[----:B------:R-:W-:Y:S05]  /*1d280*/  BSYNC B1 ;  /* 0x0000000000017941 */ /* 0x000fea0003800000 */
.L_x_505:
        /* <DEDUP_REMOVED lines=9> */
.L_x_508:
[----:B------:R-:W-:Y:S05]  /*1d320*/  BSYNC B1 ;  /* 0x0000000000017941 */ /* 0x000fea0003800000 */
.L_x_507:
        /* <DEDUP_REMOVED lines=9> */
.L_x_510:
[----:B------:R-:W-:Y:S05]  /*1d3c0*/  BSYNC B1 ;  /* 0x0000000000017941 */ /* 0x000fea0003800000 */
.L_x_509:
        /* <DEDUP_REMOVED lines=8> */
.L_x_512:
[----:B------:R-:W-:Y:S05]  /*1d450*/  BSYNC B1 ;  /* 0x0000000000017941 */ /* 0x000fea0003800000 */
.L_x_511:
[----:B------:R-:W-:Y:S05]  /*1d460*/  BRA `(.L_x_513) ;  /* 0xfffffe64001c7947 */ /* 0x000fea000383ffff */
.L_x_53:
[----:B------:R-:W-:Y:S01]  /*1d470*/  BSSY B1, `(.L_x_514) ;  /* 0x0000007000017945 */ /* 0x000fe20003800000 */
[----:B------:R-:W-:Y:S02]  /*1d480*/  IMAD.MOV.U32 R108, RZ, RZ, 0x4 ;  /* 0x00000004ff6c7424 */ /* 0x000fe400078e00ff */
[----:B------:R-:W-:Y:S02]  /*1d490*/  IMAD.MOV.U32 R109, RZ, RZ, 0x1f ;  /* 0x0000001fff6d7424 */ /* 0x000fe400078e00ff */
[----:B------:R-:W-:-:S07]  /*1d4a0*/  IMAD.MOV.U32 R107, RZ, RZ, R24 ;  /* 0x000000ffff6b7224 */ /* 0x000fce00078e0018 */
[----:B------:R-:W-:Y:S05]  /*1d4b0*/  WARPSYNC.COLLECTIVE R107, `(.L_x_515) ;  /* 0x000000006b087348 */ /* 0x000fea0003c00000 */
[----:B------:R0:W1:Y:S02]  /*1d4c0*/  SHFL.DOWN P0, R0, R110, R108, R109 ;  /* 0x0800006c6e007389 */ /* 0x000064000000006d */
[----:B01----:R-:W-:Y:S01]  /*1d4d0*/  ENDCOLLECTIVE ;  /* 0x000000000000791b */ /* 0x003fe20003800000 */
.L_x_515:
[----:B------:R-:W-:Y:S05]  /*1d4e0*/  BSYNC B1 ;  /* 0x0000000000017941 */ /* 0x000fea0003800000 */
.L_x_514:
        /* <DEDUP_REMOVED lines=9> */
.L_x_517:
[----:B------:R-:W-:Y:S05]  /*1d580*/  BSYNC B1 ;  /* 0x0000000000017941 */ /* 0x000fea0003800000 */
.L_x_516:
        /* <DEDUP_REMOVED lines=9> */
.L_x_519:
[----:B------:R-:W-:Y:S05]  /*1d620*/  BSYNC B1 ;  /* 0x0000000000017941 */ /* 0x000fea0003800000 */
.L_x_518:
        /* <DEDUP_REMOVED lines=8> */
.L_x_521:
[----:B------:R-:W-:Y:S05]  /*1d6b0*/  BSYNC B1 ;  /* 0x0000000000017941 */ /* 0x000fea0003800000 */
.L_x_520:
[----:B------:R-:W-:Y:S05]  /*1d6c0*/  BRA `(.L_x_522) ;  /* 0xfffffe7000787947 */ /* 0x000fea000383ffff */
.L_x_66:
[----:B------:R-:W-:Y:S01]  /*1d6d0*/  BSSY B1, `(.L_x_523) ;  /* 0x0000007000017945 */ /* 0x000fe20003800000 */
[----:B------:R-:W-:Y:S02]  /*1d6e0*/  IMAD.MOV.U32 R108, RZ, RZ, 0x4 ;  /* 0x00000004ff6c7424 */ /* 0x000fe400078e00ff */
[----:B------:R-:W-:Y:S02]  /*1d6f0*/  IMAD.MOV.U32 R109, RZ, RZ, 0x1f ;  /* 0x0000001fff6d7424 */ /* 0x000fe400078e00ff */
[----:B------:R-:W-:-:S07]  /*1d700*/  IMAD.MOV.U32 R107, RZ, RZ, R24 ;  /* 0x000000ffff6b7224 */ /* 0x000fce00078e0018 */
[----:B------:R-:W-:Y:S05]  /*1d710*/  WARPSYNC.COLLECTIVE R107, `(.L_x_524) ;  /* 0x000000006b087348 */ /* 0x000fea0003c00000 */
[----:B------:R0:W1:Y:S02]  /*1d720*/  SHFL.DOWN P0, R0, R110, R108, R109 ;  /* 0x0800006c6e007389 */ /* 0x000064000000006d */
[----:B01----:R-:W-:Y:S01]  /*1d730*/  ENDCOLLECTIVE ;  /* 0x000000000000791b */ /* 0x003fe20003800000 */
.L_x_524:
[----:B------:R-:W-:Y:S05]  /*1d740*/  BSYNC B1 ;  /* 0x0000000000017941 */ /* 0x000fea0003800000 */
.L_x_523:
        /* <DEDUP_REMOVED lines=9> */
.L_x_526:
[----:B------:R-:W-:Y:S05]  /*1d7e0*/  BSYNC B1 ;  /* 0x0000000000017941 */ /* 0x000fea0003800000 */
.L_x_525:
        /* <DEDUP_REMOVED lines=9> */
.L_x_528:
[----:B------:R-:W-:Y:S05]  /*1d880*/  BSYNC B1 ;  /* 0x0000000000017941 */ /* 0x000fea0003800000 */
.L_x_527:
        /* <DEDUP_REMOVED lines=8> */
.L_x_530:
[----:B------:R-:W-:Y:S05]  /*1d910*/  BSYNC B1 ;  /* 0x0000000000017941 */ /* 0x000fea0003800000 */
.L_x_529:
[----:B------:R-:W-:Y:S05]  /*1d920*/  BRA `(.L_x_531) ;  /* 0xfffffe7c00d87947 */ /* 0x000fea000383ffff */
.L_x_78:
[----:B------:R-:W-:Y:S01]  /*1d930*/  BSSY B1, `(.L_x_532) ;  /* 0x0000008000017945 */ /* 0x000fe20003800000 */
[----:B------:R-:W-:Y:S02]  /*1d940*/  IMAD.MOV.U32 R110, RZ, RZ, R39 ;  /* 0x000000ffff6e7224 */ /* 0x000fe400078e0027 */
[----:B------:R-:W-:Y:S02]  /*1d950*/  IMAD.MOV.U32 R108, RZ, RZ, 0x4 ;  /* 0x00000004ff6c7424 */ /* 0x000fe400078e00ff */
[----:B------:R-:W-:Y:S02]  /*1d960*/  IMAD.MOV.U32 R109, RZ, RZ, 0x1f ;  /* 0x0000001fff6d7424 */ /* 0x000fe400078e00ff */
[----:B------:R-:W-:-:S07]  /*1d970*/  IMAD.MOV.U32 R107, RZ, RZ, R24 ;  /* 0x000000ffff6b7224 */ /* 0x000fce00078e0018 */
[----:B------:R-:W-:Y:S05]  /*1d980*/  WARPSYNC.COLLECTIVE R107, `(.L_x_533) ;  /* 0x000000006b087348 */ /* 0x000fea0003c00000 */
[----:B------:R0:W1:Y:S02]  /*1d990*/  SHFL.DOWN P0, R0, R110, R108, R109 ;  /* 0x0800006c6e007389 */ /* 0x000064000000006d */
[----:B01----:R-:W-:Y:S01]  /*1d9a0*/  ENDCOLLECTIVE ;  /* 0x000000000000791b */ /* 0x003fe20003800000 */
.L_x_533:
[----:B------:R-:W-:Y:S05]  /*1d9b0*/  BSYNC B1 ;  /* 0x0000000000017941 */ /* 0x000fea0003800000 */
.L_x_532:
[----:B------:R-:W-:Y:S01]  /*1d9c0*/  BSSY B1, `(.L_x_534) ;  /* 0x0000008000017945 */ /* 0x000fe20003800000 */
[----:B------:R-:W-:Y:S01]  /*1d9d0*/  FMNMX R110, R39, R0, !PT ;  /* 0x00000000276e7209 */ /* 0x000fe20007800000 */
[----:B------:R-:W-:Y:S02]  /*1d9e0*/  IMAD.MOV.U32 R108, RZ, RZ, 0x2 ;  /* 0x00000002ff6c7424 */ /* 0x000fe400078e00ff */
[----:B------:R-:W-:Y:S02]  /*1d9f0*/  IMAD.MOV.U32 R109, RZ, RZ, 0x1f ;  /* 0x0000001fff6d7424 */ /* 0x000fe400078e00ff */
[----:B------:R-:W-:-:S07]  /*1da00*/  IMAD.MOV.U32 R107, RZ, RZ, R24 ;  /* 0x000000ffff6b7224 */ /* 0x000fce00078e0018 */
[----:B------:R-:W-:Y:S05]  /*1da10*/  WARPSYNC.COLLECTIVE R107, `(.L_x_535) ;  /* 0x000000006b087348 */ /* 0x000fea0003c00000 */
[----:B------:R0:W1:Y:S02]  /*1da20*/  SHFL.DOWN P0, R0, R110, R108, R109 ;  /* 0x0800006c6e007389 */ /* 0x000064000000006d */
[----:B01----:R-:W-:Y:S01]  /*1da30*/  ENDCOLLECTIVE ;  /* 0x000000000000791b */ /* 0x003fe20003800000 */
.L_x_535:
[----:B------:R-:W-:Y:S05]  /*1da40*/  BSYNC B1 ;  /* 0x0000000000017941 */ /* 0x000fea0003800000 */
.L_x_534:
        /* <DEDUP_REMOVED lines=9> */
.L_x_537:
[----:B------:R-:W-:Y:S05]  /*1dae0*/  BSYNC B1 ;  /* 0x0000000000017941 */ /* 0x000fea0003800000 */
.L_x_536:
        /* <DEDUP_REMOVED lines=8> */
.L_x_539:
[----:B------:R-:W-:Y:S05]  /*1db70*/  BSYNC B1 ;  /* 0x0000000000017941 */ /* 0x000fea0003800000 */
.L_x_538:
[----:B------:R-:W-:Y:S05]  /*1db80*/  BRA `(.L_x_540) ;  /* 0xfffffe8800fc7947 */ /* 0x000fea000383ffff */
.L_x_91:
[----:B------:R-:W-:Y:S01]  /*1db90*/  BSSY B1, `(.L_x_541) ;  /* 0x0000007000017945 */ /* 0x000fe20003800000 */
[----:B------:R-:W-:Y:S02]  /*1dba0*/  IMAD.MOV.U32 R108, RZ, RZ, 0x4 ;  /* 0x00000004ff6c7424 */ /* 0x000fe400078e00ff */
[----:B------:R-:W-:Y:S02]  /*1dbb0*/  IMAD.MOV.U32 R109, RZ, RZ, 0x1f ;  /* 0x0000001fff6d7424 */ /* 0x000fe400078e00ff */
[----:B------:R-:W-:-:S07]  /*1dbc0*/  IMAD.MOV.U32 R107, RZ, RZ, R24 ;  /* 0x000000ffff6b7224 */ /* 0x000fce00078e0018 */
[----:B------:R-:W-:Y:S05]  /*1dbd0*/  WARPSYNC.COLLECTIVE R107, `(.L_x_542) ;  /* 0x000000006b087348 */ /* 0x000fea0003c00000 */
[----:B------:R0:W1:Y:S02]  /*1dbe0*/  SHFL.DOWN P0, R0, R110, R108, R109 ;  /* 0x0800006c6e007389 */ /* 0x000064000000006d */
[----:B01----:R-:W-:Y:S01]  /*1dbf0*/  ENDCOLLECTIVE ;  /* 0x000000000000791b */ /* 0x003fe20003800000 */
.L_x_542:
[----:B------:R-:W-:Y:S05]  /*1dc00*/  BSYNC B1 ;  /* 0x0000000000017941 */ /* 0x000fea0003800000 */
.L_x_541:
        /* <DEDUP_REMOVED lines=9> */
.L_x_544:
[----:B------:R-:W-:Y:S05]  /*1dca0*/  BSYNC B1 ;  /* 0x0000000000017941 */ /* 0x000fea0003800000 */
.L_x_543:
        /* <DEDUP_REMOVED lines=9> */
.L_x_546:
[----:B------:R-:W-:Y:S05]  /*1dd40*/  BSYNC B1 ;  /* 0x0000000000017941 */ /* 0x000fea0003800000 */
.L_x_545:
        /* <DEDUP_REMOVED lines=8> */
.L_x_548:
[----:B------:R-:W-:Y:S05]  /*1ddd0*/  BSYNC B1 ;  /* 0x0000000000017941 */ /* 0x000fea0003800000 */
.L_x_547:
[----:B------:R-:W-:Y:S05]  /*1dde0*/  BRA `(.L_x_549) ;  /* 0xfffffe9800507947 */ /* 0x000fea000383ffff */
.L_x_104:
[----:B------:R-:W-:Y:S01]  /*1ddf0*/  BSSY B1, `(.L_x_550) ;  /* 0x0000007000017945 */ /* 0x000fe20003800000 */
[----:B------:R-:W-:Y:S02]  /*1de00*/  IMAD.MOV.U32 R108, RZ, RZ, 0x4 ;  /* 0x00000004ff6c7424 */ /* 0x000fe400078e00ff */
[----:B------:R-:W-:Y:S02]  /*1de10*/  IMAD.MOV.U32 R109, RZ, RZ, 0x1f ;  /* 0x0000001fff6d7424 */ /* 0x000fe400078e00ff */
[----:B------:R-:W-:-:S07]  /*1de20*/  IMAD.MOV.U32 R107, RZ, RZ, R24 ;  /* 0x000000ffff6b7224 */ /* 0x000fce00078e0018 */
[----:B------:R-:W-:Y:S05]  /*1de30*/  WARPSYNC.COLLECTIVE R107, `(.L_x_551) ;  /* 0x000000006b087348 */ /* 0x000fea0003c00000 */
[----:B------:R0:W1:Y:S02]  /*1de40*/  SHFL.DOWN P0, R0, R110, R108, R109 ;  /* 0x0800006c6e007389 */ /* 0x000064000000006d */
[----:B01----:R-:W-:Y:S01]  /*1de50*/  ENDCOLLECTIVE ;  /* 0x000000000000791b */ /* 0x003fe20003800000 */
.L_x_551:
[----:B------:R-:W-:Y:S05]  /*1de60*/  BSYNC B1 ;  /* 0x0000000000017941 */ /* 0x000fea0003800000 */
.L_x_550:
        /* <DEDUP_REMOVED lines=9> */
.L_x_553:
[----:B------:R-:W-:Y:S05]  /*1df00*/  BSYNC B1 ;  /* 0x0000000000017941 */ /* 0x000fea0003800000 */
.L_x_552:
        /* <DEDUP_REMOVED lines=9> */
.L_x_555:
[----:B------:R-:W-:Y:S05]  /*1dfa0*/  BSYNC B1 ;  /* 0x0000000000017941 */ /* 0x000fea0003800000 */
.L_x_554:
        /* <DEDUP_REMOVED lines=8> */
.L_x_557:
[----:B------:R-:W-:Y:S05]  /*1e030*/  BSYNC B1 ;  /* 0x0000000000017941 */ /* 0x000fea0003800000 */
.L_x_556:
[----:B------:R-:W-:Y:S05]  /*1e040*/  BRA `(.L_x_558) ;  /* 0xfffffea400a87947 */ /* 0x000fea000383ffff */
.L_x_117:
[----:B------:R-:W-:Y:S01]  /*1e050*/  BSSY B1, `(.L_x_559) ;  /* 0x0000007000017945 */ /* 0x000fe20003800000 */
[----:B------:R-:W-:Y:S02]  /*1e060*/  IMAD.MOV.U32 R108, RZ, RZ, 0x4 ;  /* 0x00000004ff6c7424 */ /* 0x000fe400078e00ff */
[----:B------:R-:W-:Y:S02]  /*1e070*/  IMAD.MOV.U32 R109, RZ, RZ, 0x1f ;  /* 0x0000001fff6d7424 */ /* 0x000fe400078e00ff */
[----:B------:R-:W-:-:S07]  /*1e080*/  IMAD.MOV.U32 R107, RZ, RZ, R24 ;  /* 0x000000ffff6b7224 */ /* 0x000fce00078e0018 */
[----:B------:R-:W-:Y:S05]  /*1e090*/  WARPSYNC.COLLECTIVE R107, `(.L_x_560) ;  /* 0x000000006b087348 */ /* 0x000fea0003c00000 */
[----:B------:R0:W1:Y:S02]  /*1e0a0*/  SHFL.DOWN P0, R0, R110, R108, R109 ;  /* 0x0800006c6e007389 */ /* 0x000064000000006d */
[----:B01----:R-:W-:Y:S01]  /*1e0b0*/  ENDCOLLECTIVE ;  /* 0x000000000000791b */ /* 0x003fe20003800000 */
.L_x_560:
[----:B------:R-:W-:Y:S05]  /*1e0c0*/  BSYNC B1 ;  /* 0x0000000000017941 */ /* 0x000fea0003800000 */
.L_x_559:
        /* <DEDUP_REMOVED lines=9> */
.L_x_562:
[----:B------:R-:W-:Y:S05]  /*1e160*/  BSYNC B1 ;  /* 0x0000000000017941 */ /* 0x000fea0003800000 */
.L_x_561:
        /* <DEDUP_REMOVED lines=9> */
.L_x_564:
[----:B------:R-:W-:Y:S05]  /*1e200*/  BSYNC B1 ;  /* 0x0000000000017941 */ /* 0x000fea0003800000 */
.L_x_563:
        /* <DEDUP_REMOVED lines=8> */
.L_x_566:
[----:B------:R-:W-:Y:S05]  /*1e290*/  BSYNC B1 ;  /* 0x0000000000017941 */ /* 0x000fea0003800000 */
.L_x_565:
[----:B------:R-:W-:Y:S05]  /*1e2a0*/  BRA `(.L_x_567) ;  /* 0xfffffeb400047947 */ /* 0x000fea000383ffff */
.L_x_131:
[----:B------:R-:W-:Y:S01]  /*1e2b0*/  BSSY B1, `(.L_x_568) ;  /* 0x0000007000017945 */ /* 0x000fe20003800000 */
[----:B------:R-:W-:Y:S02]  /*1e2c0*/  IMAD.MOV.U32 R108, RZ, RZ, 0x4 ;  /* 0x00000004ff6c7424 */ /* 0x000fe400078e00ff */
[----:B------:R-:W-:Y:S02]  /*1e2d0*/  IMAD.MOV.U32 R109, RZ, RZ, 0x1f ;  /* 0x0000001fff6d7424 */ /* 0x000fe400078e00ff */
[----:B------:R-:W-:-:S07]  /*1e2e0*/  IMAD.MOV.U32 R107, RZ, RZ, R29 ;  /* 0x000000ffff6b7224 */ /* 0x000fce00078e001d */
[----:B------:R-:W-:Y:S05]  /*1e2f0*/  WARPSYNC.COLLECTIVE R107, `(.L_x_569) ;  /* 0x000000006b087348 */ /* 0x000fea0003c00000 */
[----:B------:R0:W1:Y:S02]  /*1e300*/  SHFL.DOWN P0, R0, R110, R108, R109 ;  /* 0x0800006c6e007389 */ /* 0x000064000000006d */
[----:B01----:R-:W-:Y:S01]  /*1e310*/  ENDCOLLECTIVE ;  /* 0x000000000000791b */ /* 0x003fe20003800000 */
.L_x_569:
[----:B------:R-:W-:Y:S05]  /*1e320*/  BSYNC B1 ;  /* 0x0000000000017941 */ /* 0x000fea0003800000 */
.L_x_568:
        /* <DEDUP_REMOVED lines=9> */
.L_x_571:
[----:B------:R-:W-:Y:S05]  /*1e3c0*/  BSYNC B1 ;  /* 0x0000000000017941 */ /* 0x000fea0003800000 */
.L_x_570:
        /* <DEDUP_REMOVED lines=9> */
.L_x_573:
[----:B------:R-:W-:Y:S05]  /*1e460*/  BSYNC B1 ;  /* 0x0000000000017941 */ /* 0x000fea0003800000 */
.L_x_572:
        /* <DEDUP_REMOVED lines=8> */
.L_x_575:
[----:B------:R-:W-:Y:S05]  /*1e4f0*/  BSYNC B1 ;  /* 0x0000000000017941 */ /* 0x000fea0003800000 */
.L_x_574:
[----:B------:R-:W-:Y:S05]  /*1e500*/  BRA `(.L_x_576) ;  /* 0xfffffec400887947 */ /* 0x000fea000383ffff */
.L_x_144:
[----:B------:R-:W-:Y:S01]  /*1e510*/  BSSY B1, `(.L_x_577) ;  /* 0x0000007000017945 */ /* 0x000fe20003800000 */
[----:B------:R-:W-:Y:S02]  /*1e520*/  IMAD.MOV.U32 R108, RZ, RZ, 0x4 ;  /* 0x00000004ff6c7424 */ /* 0x000fe400078e00ff */
[----:B------:R-:W-:Y:S02]  /*1e530*/  IMAD.MOV.U32 R109, RZ, RZ, 0x1f ;  /* 0x0000001fff6d7424 */ /* 0x000fe400078e00ff */
[----:B-1----:R-:W-:-:S07]  /*1e540*/  IMAD.MOV.U32 R107, RZ, RZ, R29 ;  /* 0x000000ffff6b7224 */ /* 0x002fce00078e001d */
[----:B0-----:R-:W-:Y:S05]  /*1e550*/  WARPSYNC.COLLECTIVE R107, `(.L_x_578) ;  /* 0x000000006b087348 */ /* 0x001fea0003c00000 */
[----:B------:R1:W2:Y:S02]  /*1e560*/  SHFL.DOWN P0, R0, R110, R108, R109 ;  /* 0x0800006c6e007389 */ /* 0x0002a4000000006d */
[----:B012---:R-:W-:Y:S01]  /*1e570*/  ENDCOLLECTIVE ;  /* 0x000000000000791b */ /* 0x007fe20003800000 */
.L_x_578:
[----:B------:R-:W-:Y:S05]  /*1e580*/  BSYNC B1 ;  /* 0x0000000000017941 */ /* 0x000fea0003800000 */
.L_x_577:
        /* <DEDUP_REMOVED lines=9> */
.L_x_580:
[----:B------:R-:W-:Y:S05]  /*1e620*/  BSYNC B1 ;  /* 0x0000000000017941 */ /* 0x000fea0003800000 */
.L_x_579:
        /* <DEDUP_REMOVED lines=9> */
.L_x_582:
[----:B------:R-:W-:Y:S05]  /*1e6c0*/  BSYNC B1 ;  /* 0x0000000000017941 */ /* 0x000fea0003800000 */
.L_x_581:
        /* <DEDUP_REMOVED lines=8> */
.L_x_584:
[----:B------:R-:W-:Y:S05]  /*1e750*/  BSYNC B1 ;  /* 0x0000000000017941 */ /* 0x000fea0003800000 */
.L_x_583:
[----:B------:R-:W-:Y:S05]  /*1e760*/  BRA `(.L_x_585) ;  /* 0xfffffed0007c7947 */ /* 0x000fea000383ffff */
.L_x_156:
[----:B------:R-:W-:Y:S01]  /*1e770*/  BSSY B1, `(.L_x_586) ;  /* 0x0000007000017945 */ /* 0x000fe20003800000 */
[----:B------:R-:W-:Y:S02]  /*1e780*/  IMAD.MOV.U32 R108, RZ, RZ, 0x4 ;  /* 0x00000004ff6c7424 */ /* 0x000fe400078e00ff */
[----:B------:R-:W-:Y:S02]  /*1e790*/  IMAD.MOV.U32 R109, RZ, RZ, 0x1f ;  /* 0x0000001fff6d7424 */ /* 0x000fe400078e00ff */
[----:B------:R-:W-:-:S07]  /*1e7a0*/  IMAD.MOV.U32 R107, RZ, RZ, R29 ;  /* 0x000000ffff6b7224 */ /* 0x000fce00078e001d */
[----:B------:R-:W-:Y:S05]  /*1e7b0*/  WARPSYNC.COLLECTIVE R107, `(.L_x_587) ;  /* 0x000000006b087348 */ /* 0x000fea0003c00000 */
[----:B------:R0:W1:Y:S02]  /*1e7c0*/  SHFL.DOWN P0, R0, R110, R108, R109 ;  /* 0x0800006c6e007389 */ /* 0x000064000000006d */
[----:B01----:R-:W-:Y:S01]  /*1e7d0*/  ENDCOLLECTIVE ;  /* 0x000000000000791b */ /* 0x003fe20003800000 */
.L_x_587:
[----:B------:R-:W-:Y:S05]  /*1e7e0*/  BSYNC B1 ;  /* 0x0000000000017941 */ /* 0x000fea0003800000 */
.L_x_586:
        /* <DEDUP_REMOVED lines=9> */
.L_x_589:
[----:B------:R-:W-:Y:S05]  /*1e880*/  BSYNC B1 ;  /* 0x0000000000017941 */ /* 0x000fea0003800000 */
.L_x_588:
        /* <DEDUP_REMOVED lines=9> */
.L_x_591:
[----:B------:R-:W-:Y:S05]  /*1e920*/  BSYNC B1 ;  /* 0x0000000000017941 */ /* 0x000fea0003800000 */
.L_x_590:
        /* <DEDUP_REMOVED lines=8> */
.L_x_593:
[----:B------:R-:W-:Y:S05]  /*1e9b0*/  BSYNC B1 ;  /* 0x0000000000017941 */ /* 0x000fea0003800000 */
.L_x_592:
[----:B------:R-:W-:Y:S05]  /*1e9c0*/  BRA `(.L_x_594) ;  /* 0xfffffed800f47947 */ /* 0x000fea000383ffff */
.L_x_169:
[----:B------:R-:W-:Y:S01]  /*1e9d0*/  BSSY B1, `(.L_x_595) ;  /* 0x0000008000017945 */ /* 0x000fe20003800000 */
[----:B------:R-:W-:Y:S02]  /*1e9e0*/  IMAD.MOV.U32 R110, RZ, RZ, R3 ;  /* 0x000000ffff6e7224 */ /* 0x000fe400078e0003 */
[----:B------:R-:W-:Y:S02]  /*1e9f0*/  IMAD.MOV.U32 R108, RZ, RZ, 0x4 ;  /* 0x00000004ff6c7424 */ /* 0x000fe400078e00ff */
[----:B------:R-:W-:Y:S02]  /*1ea00*/  IMAD.MOV.U32 R109, RZ, RZ, 0x1f ;  /* 0x0000001fff6d7424 */ /* 0x000fe400078e00ff */
[----:B-1----:R-:W-:-:S07]  /*1ea10*/  IMAD.MOV.U32 R107, RZ, RZ, R29 ;  /* 0x000000ffff6b7224 */ /* 0x002fce00078e001d */
[----:B0-----:R-:W-:Y:S05]  /*1ea20*/  WARPSYNC.COLLECTIVE R107, `(.L_x_596) ;  /* 0x000000006b087348 */ /* 0x001fea0003c00000 */
[----:B------:R1:W2:Y:S02]  /*1ea30*/  SHFL.DOWN P0, R0, R110, R108, R109 ;  /* 0x0800006c6e007389 */ /* 0x0002a4000000006d */
[----:B012---:R-:W-:Y:S01]  /*1ea40*/  ENDCOLLECTIVE ;  /* 0x000000000000791b */ /* 0x007fe20003800000 */
.L_x_596:
[----:B------:R-:W-:Y:S05]  /*1ea50*/  BSYNC B1 ;  /* 0x0000000000017941 */ /* 0x000fea0003800000 */
.L_x_595:
        /* <DEDUP_REMOVED lines=8> */
.L_x_598:
[----:B------:R-:W-:Y:S05]  /*1eae0*/  BSYNC B1 ;  /* 0x0000000000017941 */ /* 0x000fea0003800000 */
.L_x_597:
        /* <DEDUP_REMOVED lines=9> */
.L_x_600:
[----:B------:R-:W-:Y:S05]  /*1eb80*/  BSYNC B1 ;  /* 0x0000000000017941 */ /* 0x000fea0003800000 */
.L_x_599:
        /* <DEDUP_REMOVED lines=8> */
.L_x_602:
[----:B------:R-:W-:Y:S05]  /*1ec10*/  BSYNC B1 ;  /* 0x0000000000017941 */ /* 0x000fea0003800000 */
.L_x_601:
[----:B------:R-:W-:Y:S05]  /*1ec20*/  BRA `(.L_x_603) ;  /* 0xfffffee400e47947 */ /* 0x000fea000383ffff */
.L_x_182:
[----:B------:R-:W-:Y:S01]  /*1ec30*/  BSSY B1, `(.L_x_604) ;  /* 0x0000007000017945 */ /* 0x000fe20003800000 */
[----:B------:R-:W-:Y:S02]  /*1ec40*/  IMAD.MOV.U32 R108, RZ, RZ, 0x4 ;  /* 0x00000004ff6c7424 */ /* 0x000fe400078e00ff */
[----:B------:R-:W-:Y:S02]  /*1ec50*/  IMAD.MOV.U32 R109, RZ, RZ, 0x1f ;  /* 0x0000001fff6d7424 */ /* 0x000fe400078e00ff */
[----:B------:R-:W-:-:S07]  /*1ec60*/  IMAD.MOV.U32 R107, RZ, RZ, R29 ;  /* 0x000000ffff6b7224 */ /* 0x000fce00078e001d */
[----:B------:R-:W-:Y:S05]  /*1ec70*/  WARPSYNC.COLLECTIVE R107, `(.L_x_605) ;  /* 0x000000006b087348 */ /* 0x000fea0003c00000 */
[----:B------:R0:W1:Y:S02]  /*1ec80*/  SHFL.DOWN P0, R0, R110, R108, R109 ;  /* 0x0800006c6e007389 */ /* 0x000064000000006d */
[----:B01----:R-:W-:Y:S01]  /*1ec90*/  ENDCOLLECTIVE ;  /* 0x000000000000791b */ /* 0x003fe20003800000 */
.L_x_605:
[----:B------:R-:W-:Y:S05]  /*1eca0*/  BSYNC B1 ;  /* 0x0000000000017941 */ /* 0x000fea0003800000 */
.L_x_604:
        /* <DEDUP_REMOVED lines=9> */
.L_x_607:
[----:B------:R-:W-:Y:S05]  /*1ed40*/  BSYNC B1 ;  /* 0x0000000000017941 */ /* 0x000fea0003800000 */
.L_x_606:
        /* <DEDUP_REMOVED lines=9> */
.L_x_609:
[----:B------:R-:W-:Y:S05]  /*1ede0*/  BSYNC B1 ;  /* 0x0000000000017941 */ /* 0x000fea0003800000 */
.L_x_608:
        /* <DEDUP_REMOVED lines=8> */
.L_x_611:
[----:B------:R-:W-:Y:S05]  /*1ee70*/  BSYNC B1 ;  /* 0x0000000000017941 */ /* 0x000fea0003800000 */
.L_x_610:
[----:B------:R-:W-:Y:S05]  /*1ee80*/  BRA `(.L_x_612) ;  /* 0xfffffef400d07947 */ /* 0x000fea000383ffff */
.L_x_195:
[----:B------:R-:W-:Y:S01]  /*1ee90*/  BSSY B1, `(.L_x_613) ;  /* 0x0000007000017945 */ /* 0x000fe20003800000 */
[----:B------:R-:W-:Y:S02]  /*1eea0*/  IMAD.MOV.U32 R108, RZ, RZ, 0x4 ;  /* 0x00000004ff6c7424 */ /* 0x000fe400078e00ff */
[----:B------:R-:W-:Y:S02]  /*1eeb0*/  IMAD.MOV.U32 R109, RZ, RZ, 0x1f ;  /* 0x0000001fff6d7424 */ /* 0x000fe400078e00ff */
[----:B-1----:R-:W-:-:S07]  /*1eec0*/  IMAD.MOV.U32 R107, RZ, RZ, R29 ;  /* 0x000000ffff6b7224 */ /* 0x002fce00078e001d */
[----:B0--3--:R-:W-:Y:S05]  /*1eed0*/  WARPSYNC.COLLECTIVE R107, `(.L_x_614) ;  /* 0x000000006b087348 */ /* 0x009fea0003c00000 */
[----:B------:R1:W2:Y:S02]  /*1eee0*/  SHFL.DOWN P0, R0, R110, R108, R109 ;  /* 0x0800006c6e007389 */ /* 0x0002a4000000006d */
[----:B0123--:R-:W-:Y:S01]  /*1eef0*/  ENDCOLLECTIVE ;  /* 0x000000000000791b */ /* 0x00ffe20003800000 */
.L_x_614:
[----:B------:R-:W-:Y:S05]  /*1ef00*/  BSYNC B1 ;  /* 0x0000000000017941 */ /* 0x000fea0003800000 */
.L_x_613:
        /* <DEDUP_REMOVED lines=9> */
.L_x_616:
[----:B------:R-:W-:Y:S05]  /*1efa0*/  BSYNC B1 ;  /* 0x0000000000017941 */ /* 0x000fea0003800000 */
.L_x_615:
        /* <DEDUP_REMOVED lines=9> */
.L_x_618:
[----:B------:R-:W-:Y:S05]  /*1f040*/  BSYNC B1 ;  /* 0x0000000000017941 */ /* 0x000fea0003800000 */
.L_x_617:
        /* <DEDUP_REMOVED lines=8> */
.L_x_620:
[----:B------:R-:W-:Y:S05]  /*1f0d0*/  BSYNC B1 ;  /* 0x0000000000017941 */ /* 0x000fea0003800000 */
.L_x_619:
[----:B------:R-:W-:Y:S05]  /*1f0e0*/  BRA `(.L_x_621) ;  /* 0xffffff0000c47947 */ /* 0x000fea000383ffff */
.L_x_207:
[----:B------:R-:W-:Y:S01]  /*1f0f0*/  BSSY B1, `(.L_x_622) ;  /* 0x0000007000017945 */ /* 0x000fe20003800000 */
[----:B------:R-:W-:Y:S02]  /*1f100*/  IMAD.MOV.U32 R108, RZ, RZ, 0x4 ;  /* 0x00000004ff6c7424 */ /* 0x000fe400078e00ff */
[----:B------:R-:W-:Y:S02]  /*1f110*/  IMAD.MOV.U32 R109, RZ, RZ, 0x1f ;  /* 0x0000001fff6d7424 */ /* 0x000fe400078e00ff */
[----:B------:R-:W-:-:S07]  /*1f120*/  IMAD.MOV.U32 R107, RZ, RZ, R29 ;  /* 0x000000ffff6b7224 */ /* 0x000fce00078e001d */
[----:B------:R-:W-:Y:S05]  /*1f130*/  WARPSYNC.COLLECTIVE R107, `(.L_x_623) ;  /* 0x000000006b087348 */ /* 0x000fea0003c00000 */
[----:B------:R0:W1:Y:S02]  /*1f140*/  SHFL.DOWN P0, R0, R110, R108, R109 ;  /* 0x0800006c6e007389 */ /* 0x000064000000006d */
[----:B01----:R-:W-:Y:S01]  /*1f150*/  ENDCOLLECTIVE ;  /* 0x000000000000791b */ /* 0x003fe20003800000 */
.L_x_623:
[----:B------:R-:W-:Y:S05]  /*1f160*/  BSYNC B1 ;  /* 0x0000000000017941 */ /* 0x000fea0003800000 */
.L_x_622:
        /* <DEDUP_REMOVED lines=9> */
.L_x_625:
[----:B------:R-:W-:Y:S05]  /*1f200*/  BSYNC B1 ;  /* 0x0000000000017941 */ /* 0x000fea0003800000 */
.L_x_624:
        /* <DEDUP_REMOVED lines=9> */
.L_x_627:
[----:B------:R-:W-:Y:S05]  /*1f2a0*/  BSYNC B1 ;  /* 0x0000000000017941 */ /* 0x000fea0003800000 */
.L_x_626:
        /* <DEDUP_REMOVED lines=8> */
.L_x_629:
[----:B------:R-:W-:Y:S05]  /*1f330*/  BSYNC B1 ;  /* 0x0000000000017941 */ /* 0x000fea0003800000 */
.L_x_628:
[----:B------:R-:W-:Y:S05]  /*1f340*/  BRA `(.L_x_630) ;  /* 0xffffff0c00447947 */ /* 0x000fea000383ffff */
.L_x_220:
[----:B------:R-:W-:Y:S01]  /*1f350*/  BSSY B1, `(.L_x_631) ;  /* 0x0000008000017945 */ /* 0x000fe20003800000 */
[----:B------:R-:W-:Y:S02]  /*1f360*/  IMAD.MOV.U32 R110, RZ, RZ, R3 ;  /* 0x000000ffff6e7224 */ /* 0x000fe400078e0003 */
[----:B------:R-:W-:Y:S02]  /*1f370*/  IMAD.MOV.U32 R108, RZ, RZ, 0x4 ;  /* 0x00000004ff6c7424 */ /* 0x000fe400078e00ff */
[----:B------:R-:W-:Y:S02]  /*1f380*/  IMAD.MOV.U32 R109, RZ, RZ, 0x1f ;  /* 0x0000001fff6d7424 */ /* 0x000fe400078e00ff */
[----:B-1----:R-:W-:-:S07]  /*1f390*/  IMAD.MOV.U32 R107, RZ, RZ, R29 ;  /* 0x000000ffff6b7224 */ /* 0x002fce00078e001d */
[----:B0--3--:R-:W-:Y:S05]  /*1f3a0*/  WARPSYNC.COLLECTIVE R107, `(.L_x_632) ;  /* 0x000000006b087348 */ /* 0x009fea0003c00000 */
[----:B------:R1:W2:Y:S02]  /*1f3b0*/  SHFL.DOWN P0, R0, R110, R108, R109 ;  /* 0x0800006c6e007389 */ /* 0x0002a4000000006d */
[----:B0123--:R-:W-:Y:S01]  /*1f3c0*/  ENDCOLLECTIVE ;  /* 0x000000000000791b */ /* 0x00ffe20003800000 */
.L_x_632:
[----:B------:R-:W-:Y:S05]  /*1f3d0*/  BSYNC B1 ;  /* 0x0000000000017941 */ /* 0x000fea0003800000 */
.L_x_631:
        /* <DEDUP_REMOVED lines=8> */
.L_x_634:
[----:B------:R-:W-:Y:S05]  /*1f460*/  BSYNC B1 ;  /* 0x0000000000017941 */ /* 0x000fea0003800000 */
.L_x_633:
        /* <DEDUP_REMOVED lines=9> */
.L_x_636:
[----:B------:R-:W-:Y:S05]  /*1f500*/  BSYNC B1 ;  /* 0x0000000000017941 */ /* 0x000fea0003800000 */
.L_x_635:
        /* <DEDUP_REMOVED lines=8> */
.L_x_638:
[----:B------:R-:W-:Y:S05]  /*1f590*/  BSYNC B1 ;  /* 0x0000000000017941 */ /* 0x000fea0003800000 */
.L_x_637:
[----:B------:R-:W-:Y:S05]  /*1f5a0*/  BRA `(.L_x_639) ;  /* 0xffffff1800347947 */ /* 0x000fea000383ffff */
.L_x_233:
[----:B------:R-:W-:Y:S01]  /*1f5b0*/  BSSY B1, `(.L_x_640) ;  /* 0x0000007000017945 */ /* 0x000fe20003800000 */
[----:B------:R-:W-:Y:S02]  /*1f5c0*/  IMAD.MOV.U32 R108, RZ, RZ, 0x10 ;  /* 0x00000010ff6c7424 */ /* 0x000fe400078e00ff */
[----:B------:R-:W-:Y:S02]  /*1f5d0*/  IMAD.MOV.U32 R109, RZ, RZ, 0x1f ;  /* 0x0000001fff6d7424 */ /* 0x000fe400078e00ff */
[----:B------:R-:W-:-:S07]  /*1f5e0*/  IMAD.MOV.U32 R107, RZ, RZ, -0x1 ;  /* 0xffffffffff6b7424 */ /* 0x000fce00078e00ff */
[----:B------:R-:W-:Y:S05]  /*1f5f0*/  WARPSYNC.COLLECTIVE R107, `(.L_x_641) ;  /* 0x000000006b087348 */ /* 0x000fea0003c00000 */
[----:B------:R0:W1:Y:S02]  /*1f600*/  SHFL.DOWN P0, R0, R110, R108, R109 ;  /* 0x0800006c6e007389 */ /* 0x000064000000006d */
[----:B01----:R-:W-:Y:S01]  /*1f610*/  ENDCOLLECTIVE ;  /* 0x000000000000791b */ /* 0x003fe20003800000 */
.L_x_641:
[----:B------:R-:W-:Y:S05]  /*1f620*/  BSYNC B1 ;  /* 0x0000000000017941 */ /* 0x000fea0003800000 */
.L_x_640:
[----:B------:R-:W-:Y:S01]  /*1f630*/  FMNMX R110, R110, R0, !PT ;  /* 0x000000006e6e7209 */ /* 0x000fe20007800000 */
[----:B------:R-:W-:Y:S02]  /*1f640*/  IMAD.MOV.U32 R108, RZ, RZ, 0x8 ;  /* 0x00000008ff6c7424 */ /* 0x000fe400078e00ff */
[----:B------:R-:W-:Y:S02]  /*1f650*/  IMAD.MOV.U32 R109, RZ, RZ, 0x1f ;  /* 0x0000001fff6d7424 */ /* 0x000fe400078e00ff */
[----:B------:R-:W-:Y:S02]  /*1f660*/  IMAD.MOV.U32 R107, RZ, RZ, -0x1 ;  /* 0xffffffffff6b7424 */ /* 0x000fe400078e00ff */
[----:B------:R-:W-:-:S07]  /*1f670*/  IMAD.MOV.U32 R106, RZ, RZ, 0x1f ;  /* 0x0000001fff6a7424 */ /* 0x000fce00078e00ff */
[----:B------:R-:W-:Y:S05]  /*1f680*/  WARPSYNC.COLLECTIVE R107, `(.L_x_642) ;  /* 0x000000006b087348 */ /* 0x000fea0003c00000 */
[----:B------:R0:W1:Y:S02]  /*1f690*/  SHFL.DOWN P0, R0, R110, R108, R109 ;  /* 0x0800006c6e007389 */ /* 0x000064000000006d */
[----:B01----:R-:W-:Y:S01]  /*1f6a0*/  ENDCOLLECTIVE ;  /* 0x000000000000791b */ /* 0x003fe20003800000 */
.L_x_642:
[----:B------:R-:W-:Y:S01]  /*1f6b0*/  IMAD.MOV.U32 R108, RZ, RZ, 0x4 ;  /* 0x00000004ff6c7424 */ /* 0x000fe200078e00ff */
[----:B------:R-:W-:-:S05]  /*1f6c0*/  FMNMX R3, R110, R0, !PT ;  /* 0x000000006e037209 */ /* 0x000fca0007800000 */
[----:B------:R-:W-:-:S07]  /*1f6d0*/  IMAD.MOV.U32 R110, RZ, RZ, R3 ;  /* 0x000000ffff6e7224 */ /* 0x000fce00078e0003 */
[----:B------:R-:W-:Y:S05]  /*1f6e0*/  WARPSYNC.COLLECTIVE R107, `(.L_x_643) ;  /* 0x000000006b087348 */ /* 0x000fea0003c00000 */
[----:B------:R0:W1:Y:S02]  /*1f6f0*/  SHFL.DOWN P0, R0, R110, R108, R109 ;  /* 0x0800006c6e007389 */ /* 0x000064000000006d */
[----:B01----:R-:W-:Y:S01]  /*1f700*/  ENDCOLLECTIVE ;  /* 0x000000000000791b */ /* 0x003fe20003800000 */
.L_x_643:
[----:B------:R-:W-:Y:S01]  /*1f710*/  IMAD.MOV.U32 R108, RZ, RZ, 0x2 ;  /* 0x00000002ff6c7424 */ /* 0x000fe200078e00ff */
[----:B------:R-:W-:Y:S01]  /*1f720*/  FMNMX R4, R3, R0, !PT ;  /* 0x0000000003047209 */ /* 0x000fe20007800000 */
[----:B------:R-:W-:-:S04]  /*1f730*/  IMAD.MOV.U32 R3, RZ, RZ, RZ ;  /* 0x000000ffff037224 */ /* 0x000fc800078e00ff */
[----:B------:R-:W-:-:S07]  /*1f740*/  IMAD.MOV.U32 R110, RZ, RZ, R4 ;  /* 0x000000ffff6e7224 */ /* 0x000fce00078e0004 */
[----:B------:R-:W-:Y:S05]  /*1f750*/  WARPSYNC.COLLECTIVE R107, `(.L_x_644) ;  /* 0x000000006b087348 */ /* 0x000fea0003c00000 */
[----:B------:R0:W1:Y:S02]  /*1f760*/  SHFL.DOWN P0, R0, R110, R108, R109 ;  /* 0x0800006c6e007389 */ /* 0x000064000000006d */
[----:B01----:R-:W-:Y:S01]  /*1f770*/  ENDCOLLECTIVE ;  /* 0x000000000000791b */ /* 0x003fe20003800000 */
.L_x_644:
[----:B------:R-:W-:Y:S01]  /*1f780*/  IMAD.MOV.U32 R108, RZ, RZ, 0x1 ;  /* 0x00000001ff6c7424 */ /* 0x000fe200078e00ff */
[----:B------:R-:W-:-:S05]  /*1f790*/  FMNMX R5, R4, R0, !PT ;  /* 0x0000000004057209 */ /* 0x000fca0007800000 */
[----:B------:R-:W-:-:S07]  /*1f7a0*/  IMAD.MOV.U32 R110, RZ, RZ, R5 ;  /* 0x000000ffff6e7224 */ /* 0x000fce00078e0005 */
[----:B------:R-:W-:Y:S05]  /*1f7b0*/  WARPSYNC.COLLECTIVE R107, `(.L_x_645) ;  /* 0x000000006b087348 */ /* 0x000fea0003c00000 */
[----:B------:R0:W1:Y:S02]  /*1f7c0*/  SHFL.DOWN P0, R0, R110, R108, R109 ;  /* 0x0800006c6e007389 */ /* 0x000064000000006d */
[----:B01----:R-:W-:Y:S01]  /*1f7d0*/  ENDCOLLECTIVE ;  /* 0x000000000000791b */ /* 0x003fe20003800000 */
.L_x_645:
[----:B------:R-:W-:-:S07]  /*1f7e0*/  FMNMX R0, R5, R0, !PT ;  /* 0x0000000005007209 */ /* 0x000fce0007800000 */
[----:B------:R-:W-:Y:S05]  /*1f7f0*/  WARPSYNC.COLLECTIVE R107, `(.L_x_646) ;  /* 0x000000006b087348 */ /* 0x000fea0003c00000 */
[----:B------:R0:W1:Y:S02]  /*1f800*/  SHFL.IDX P0, R0, R0, R3, R106 ;  /* 0x0000000300007389 */ /* 0x000064000000006a */
[----:B01----:R-:W-:Y:S01]  /*1f810*/  ENDCOLLECTIVE ;  /* 0x000000000000791b */ /* 0x003fe20003800000 */
.L_x_646:
[----:B------:R-:W-:Y:S01]  /*1f820*/  IMAD.MOV.U32 R111, RZ, RZ, R0 ;  /* 0x000000ffff6f7224 */ /* 0x000fe200078e0000 */
[----:B------:R-:W-:Y:S06]  /*1f830*/  BRA `(.L_x_647) ;  /* 0xffffff2800e87947 */ /* 0x000fec000383ffff */
.L_x_241:
[----:B------:R-:W-:Y:S01]  /*1f840*/  BSSY B1, `(.L_x_648) ;  /* 0x0000007000017945 */ /* 0x000fe20003800000 */
[----:B------:R-:W-:Y:S02]  /*1f850*/  IMAD.MOV.U32 R108, RZ, RZ, 0x10 ;  /* 0x00000010ff6c7424 */ /* 0x000fe400078e00ff */
[----:B------:R-:W-:Y:S02]  /*1f860*/  IMAD.MOV.U32 R109, RZ, RZ, 0x1f ;  /* 0x0000001fff6d7424 */ /* 0x000fe400078e00ff */
[----:B------:R-:W-:-:S07]  /*1f870*/  IMAD.MOV.U32 R107, RZ, RZ, -0x1 ;  /* 0xffffffffff6b7424 */ /* 0x000fce00078e00ff */
[----:B------:R-:W-:Y:S05]  /*1f880*/  WARPSYNC.COLLECTIVE R107, `(.L_x_649) ;  /* 0x000000006b087348 */ /* 0x000fea0003c00000 */
[----:B------:R0:W1:Y:S02]  /*1f890*/  SHFL.DOWN P0, R0, R110, R108, R109 ;  /* 0x0800006c6e007389 */ /* 0x000064000000006d */
[----:B01----:R-:W-:Y:S01]  /*1f8a0*/  ENDCOLLECTIVE ;  /* 0x000000000000791b */ /* 0x003fe20003800000 */
.L_x_649:
[----:B------:R-:W-:Y:S05]  /*1f8b0*/  BSYNC B1 ;  /* 0x0000000000017941 */ /* 0x000fea0003800000 */
.L_x_648:
[----:B------:R-:W-:Y:S01]  /*1f8c0*/  FMNMX R110, R110, R0, !PT ;  /* 0x000000006e6e7209 */ /* 0x000fe20007800000 */
[----:B------:R-:W-:Y:S02]  /*1f8d0*/  IMAD.MOV.U32 R108, RZ, RZ, 0x8 ;  /* 0x00000008ff6c7424 */ /* 0x000fe400078e00ff */
[----:B------:R-:W-:Y:S02]  /*1f8e0*/  IMAD.MOV.U32 R109, RZ, RZ, 0x1f ;  /* 0x0000001fff6d7424 */ /* 0x000fe400078e00ff */
[----:B------:R-:W-:-:S07]  /*1f8f0*/  IMAD.MOV.U32 R107, RZ, RZ, -0x1 ;  /* 0xffffffffff6b7424 */ /* 0x000fce00078e00ff */
[----:B------:R-:W-:Y:S05]  /*1f900*/  WARPSYNC.COLLECTIVE R107, `(.L_x_650) ;  /* 0x000000006b087348 */ /* 0x000fea0003c00000 */
[----:B------:R0:W1:Y:S02]  /*1f910*/  SHFL.DOWN P0, R0, R110, R108, R109 ;  /* 0x0800006c6e007389 */ /* 0x000064000000006d */
[----:B01----:R-:W-:Y:S01]  /*1f920*/  ENDCOLLECTIVE ;  /* 0x000000000000791b */ /* 0x003fe20003800000 */
.L_x_650:
[----:B------:R-:W-:Y:S01]  /*1f930*/  IMAD.MOV.U32 R108, RZ, RZ, 0x4 ;  /* 0x00000004ff6c7424 */ /* 0x000fe200078e00ff */
[----:B------:R-:W-:-:S05]  /*1f940*/  FMNMX R3, R110, R0, !PT ;  /* 0x000000006e037209 */ /* 0x000fca0007800000 */
[----:B------:R-:W-:-:S07]  /*1f950*/  IMAD.MOV.U32 R110, RZ, RZ, R3 ;  /* 0x000000ffff6e7224 */ /* 0x000fce00078e0003 */
[----:B------:R-:W-:Y:S05]  /*1f960*/  WARPSYNC.COLLECTIVE R107, `(.L_x_651) ;  /* 0x000000006b087348 */ /* 0x000fea0003c00000 */
[----:B------:R0:W1:Y:S02]  /*1f970*/  SHFL.DOWN P0, R0, R110, R108, R109 ;  /* 0x0800006c6e007389 */ /* 0x000064000000006d */
[----:B01----:R-:W-:Y:S01]  /*1f980*/  ENDCOLLECTIVE ;  /* 0x000000000000791b */ /* 0x003fe20003800000 */
.L_x_651:
[----:B------:R-:W-:Y:S01]  /*1f990*/  IMAD.MOV.U32 R108, RZ, RZ, 0x2 ;  /* 0x00000002ff6c7424 */ /* 0x000fe200078e00ff */
[----:B------:R-:W-:Y:S01]  /*1f9a0*/  FMNMX R4, R3, R0, !PT ;  /* 0x0000000003047209 */ /* 0x000fe20007800000 */
[----:B------:R-:W-:-:S04]  /*1f9b0*/  IMAD.MOV.U32 R3, RZ, RZ, RZ ;  /* 0x000000ffff037224 */ /* 0x000fc800078e00ff */
[----:B------:R-:W-:-:S07]  /*1f9c0*/  IMAD.MOV.U32 R110, RZ, RZ, R4 ;  /* 0x000000ffff6e7224 */ /* 0x000fce00078e0004 */
[----:B------:R-:W-:Y:S05]  /*1f9d0*/  WARPSYNC.COLLECTIVE R107, `(.L_x_652) ;  /* 0x000000006b087348 */ /* 0x000fea0003c00000 */
[----:B------:R0:W1:Y:S02]  /*1f9e0*/  SHFL.DOWN P0, R0, R110, R108, R109 ;  /* 0x0800006c6e007389 */ /* 0x000064000000006d */
[----:B01----:R-:W-:Y:S01]  /*1f9f0*/  ENDCOLLECTIVE ;  /* 0x000000000000791b */ /* 0x003fe20003800000 */
.L_x_652:
[----:B------:R-:W-:Y:S01]  /*1fa00*/  IMAD.MOV.U32 R108, RZ, RZ, 0x1 ;  /* 0x00000001ff6c7424 */ /* 0x000fe200078e00ff */
[----:B------:R-:W-:-:S05]  /*1fa10*/  FMNMX R106, R4, R0, !PT ;  /* 0x00000000046a7209 */ /* 0x000fca0007800000 */
[----:B------:R-:W-:-:S07]  /*1fa20*/  IMAD.MOV.U32 R110, RZ, RZ, R106 ;  /* 0x000000ffff6e7224 */ /* 0x000fce00078e006a */
[----:B------:R-:W-:Y:S05]  /*1fa30*/  WARPSYNC.COLLECTIVE R107, `(.L_x_653) ;  /* 0x000000006b087348 */ /* 0x000fea0003c00000 */
[----:B------:R0:W1:Y:S02]  /*1fa40*/  SHFL.DOWN P0, R0, R110, R108, R109 ;  /* 0x0800006c6e007389 */ /* 0x000064000000006d */
[----:B01----:R-:W-:Y:S01]  /*1fa50*/  ENDCOLLECTIVE ;  /* 0x000000000000791b */ /* 0x003fe20003800000 */
.L_x_653:
[----:B------:R-:W-:Y:S01]  /*1fa60*/  FMNMX R0, R106, R0, !PT ;  /* 0x000000006a007209 */ /* 0x000fe20007800000 */
[----:B------:R-:W-:-:S07]  /*1fa70*/  IMAD.MOV.U32 R106, RZ, RZ, 0x1f ;  /* 0x0000001fff6a7424 */ /* 0x000fce00078e00ff */
[----:B------:R-:W-:Y:S05]  /*1fa80*/  WARPSYNC.COLLECTIVE R107, `(.L_x_654) ;  /* 0x000000006b087348 */ /* 0x000fea0003c00000 */
[----:B------:R0:W1:Y:S02]  /*1fa90*/  SHFL.IDX P0, R0, R0, R3, R106 ;  /* 0x0000000300007389 */ /* 0x000064000000006a */
[----:B01----:R-:W-:Y:S01]  /*1faa0*/  ENDCOLLECTIVE ;  /* 0x000000000000791b */ /* 0x003fe20003800000 */
.L_x_654:
[----:B------:R-:W-:Y:S01]  /*1fab0*/  IMAD.MOV.U32 R111, RZ, RZ, R0 ;  /* 0x000000ffff6f7224 */ /* 0x000fe200078e0000 */
[----:B------:R-:W-:Y:S06]  /*1fac0*/  BRA `(.L_x_655) ;  /* 0xffffff2c00487947 */ /* 0x000fec000383ffff */
.L_x_249:
[----:B------:R-:W-:Y:S01]  /*1fad0*/  BSSY B1, `(.L_x_656) ;  /* 0x0000007000017945 */ /* 0x000fe20003800000 */
[----:B------:R-:W-:Y:S02]  /*1fae0*/  IMAD.MOV.U32 R108, RZ, RZ, 0x10 ;  /* 0x00000010ff6c7424 */ /* 0x000fe400078e00ff */
[----:B------:R-:W-:Y:S02]  /*1faf0*/  IMAD.MOV.U32 R109, RZ, RZ, 0x1f ;  /* 0x0000001fff6d7424 */ /* 0x000fe400078e00ff */
[----:B------:R-:W-:-:S07]  /*1fb00*/  IMAD.MOV.U32 R107, RZ, RZ, -0x1 ;  /* 0xffffffffff6b7424 */ /* 0x000fce00078e00ff */
[----:B------:R-:W-:Y:S05]  /*1fb10*/  WARPSYNC.COLLECTIVE R107, `(.L_x_657) ;  /* 0x000000006b087348 */ /* 0x000fea0003c00000 */
[----:B------:R0:W1:Y:S02]  /*1fb20*/  SHFL.DOWN P0, R0, R110, R108, R109 ;  /* 0x0800006c6e007389 */ /* 0x000064000000006d */
[----:B01----:R-:W-:Y:S01]  /*1fb30*/  ENDCOLLECTIVE ;  /* 0x000000000000791b */ /* 0x003fe20003800000 */
.L_x_657:
[----:B------:R-:W-:Y:S05]  /*1fb40*/  BSYNC B1 ;  /* 0x0000000000017941 */ /* 0x000fea0003800000 */
.L_x_656:
        /* <DEDUP_REMOVED lines=8> */
.L_x_658:
[----:B------:R-:W-:Y:S01]  /*1fbd0*/  IMAD.MOV.U32 R108, RZ, RZ, 0x4 ;  /* 0x00000004ff6c7424 */ /* 0x000fe200078e00ff */
[----:B------:R-:W-:-:S05]  /*1fbe0*/  FMNMX R3, R110, R0, !PT ;  /* 0x000000006e037209 */ /* 0x000fca0007800000 */
[----:B------:R-:W-:-:S07]  /*1fbf0*/  IMAD.MOV.U32 R110, RZ, RZ, R3 ;  /* 0x000000ffff6e7224 */ /* 0x000fce00078e0003 */
[----:B------:R-:W-:Y:S05]  /*1fc00*/  WARPSYNC.COLLECTIVE R107, `(.L_x_659) ;  /* 0x000000006b087348 */ /* 0x000fea0003c00000 */
[----:B------:R0:W1:Y:S02]  /*1fc10*/  SHFL.DOWN P0, R0, R110, R108, R109 ;  /* 0x0800006c6e007389 */ /* 0x000064000000006d */
[----:B01----:R-:W-:Y:S01]  /*1fc20*/  ENDCOLLECTIVE ;  /* 0x000000000000791b */ /* 0x003fe20003800000 */
.L_x_659:
[----:B------:R-:W-:Y:S01]  /*1fc30*/  IMAD.MOV.U32 R108, RZ, RZ, 0x2 ;  /* 0x00000002ff6c7424 */ /* 0x000fe200078e00ff */
[----:B------:R-:W-:Y:S01]  /*1fc40*/  FMNMX R70, R3, R0, !PT ;  /* 0x0000000003467209 */ /* 0x000fe20007800000 */
[----:B------:R-:W-:-:S04]  /*1fc50*/  IMAD.MOV.U32 R3, RZ, RZ, RZ ;  /* 0x000000ffff037224 */ /* 0x000fc800078e00ff */
[----:B------:R-:W-:-:S07]  /*1fc60*/  IMAD.MOV.U32 R110, RZ, RZ, R70 ;  /* 0x000000ffff6e7224 */ /* 0x000fce00078e0046 */
[----:B------:R-:W-:Y:S05]  /*1fc70*/  WARPSYNC.COLLECTIVE R107, `(.L_x_660) ;  /* 0x000000006b087348 */ /* 0x000fea0003c00000 */
[----:B------:R0:W1:Y:S02]  /*1fc80*/  SHFL.DOWN P0, R0, R110, R108, R109 ;  /* 0x0800006c6e007389 */ /* 0x000064000000006d */
[----:B01----:R-:W-:Y:S01]  /*1fc90*/  ENDCOLLECTIVE ;  /* 0x000000000000791b */ /* 0x003fe20003800000 */
.L_x_660:
[----:B------:R-:W-:Y:S01]  /*1fca0*/  IMAD.MOV.U32 R108, RZ, RZ, 0x1 ;  /* 0x00000001ff6c7424 */ /* 0x000fe200078e00ff */
[----:B------:R-:W-:-:S05]  /*1fcb0*/  FMNMX R71, R70, R0, !PT ;  /* 0x0000000046477209 */ /* 0x000fca0007800000 */
[----:B------:R-:W-:-:S07]  /*1fcc0*/  IMAD.MOV.U32 R110, RZ, RZ, R71 ;  /* 0x000000ffff6e7224 */ /* 0x000fce00078e0047 */
[----:B------:R-:W-:Y:S05]  /*1fcd0*/  WARPSYNC.COLLECTIVE R107, `(.L_x_661) ;  /* 0x000000006b087348 */ /* 0x000fea0003c00000 */
[----:B------:R0:W1:Y:S02]  /*1fce0*/  SHFL.DOWN P0, R0, R110, R108, R109 ;  /* 0x0800006c6e007389 */ /* 0x000064000000006d */
[----:B01----:R-:W-:Y:S01]  /*1fcf0*/  ENDCOLLECTIVE ;  /* 0x000000000000791b */ /* 0x003fe20003800000 */
.L_x_661:
[----:B------:R-:W-:-:S07]  /*1fd00*/  FMNMX R0, R71, R0, !PT ;  /* 0x0000000047007209 */ /* 0x000fce0007800000 */
[----:B------:R-:W-:Y:S05]  /*1fd10*/  WARPSYNC.COLLECTIVE R107, `(.L_x_662) ;  /* 0x000000006b087348 */ /* 0x000fea0003c00000 */
[----:B------:R0:W1:Y:S02]  /*1fd20*/  SHFL.IDX P0, R0, R0, R3, R106 ;  /* 0x0000000300007389 */ /* 0x000064000000006a */
[----:B01----:R-:W-:Y:S01]  /*1fd30*/  ENDCOLLECTIVE ;  /* 0x000000000000791b */ /* 0x003fe20003800000 */
.L_x_662:
[----:B------:R-:W-:Y:S01]  /*1fd40*/  IMAD.MOV.U32 R86, RZ, RZ, R0 ;  /* 0x000000ffff567224 */ /* 0x000fe200078e0000 */
[----:B------:R-:W-:Y:S06]  /*1fd50*/  BRA `(.L_x_663) ;  /* 0xffffff2c00a07947 */ /* 0x000fec000383ffff */
.L_x_257:
[----:B------:R-:W-:Y:S01]  /*1fd60*/  BSSY B1, `(.L_x_664) ;  /* 0x0000007000017945 */ /* 0x000fe20003800000 */
[----:B------:R-:W-:Y:S02]  /*1fd70*/  IMAD.MOV.U32 R108, RZ, RZ, 0x10 ;  /* 0x00000010ff6c7424 */ /* 0x000fe400078e00ff */
[----:B------:R-:W-:Y:S02]  /*1fd80*/  IMAD.MOV.U32 R109, RZ, RZ, 0x1f ;  /* 0x0000001fff6d7424 */ /* 0x000fe400078e00ff */
[----:B-1----:R-:W-:-:S07]  /*1fd90*/  IMAD.MOV.U32 R107, RZ, RZ, -0x1 ;  /* 0xffffffffff6b7424 */ /* 0x002fce00078e00ff */
[----:B------:R-:W-:Y:S05]  /*1fda0*/  WARPSYNC.COLLECTIVE R107, `(.L_x_665) ;  /* 0x000000006b087348 */ /* 0x000fea0003c00000 */
[----:B------:R0:W1:Y:S02]  /*1fdb0*/  SHFL.DOWN P0, R0, R110, R108, R109 ;  /* 0x0800006c6e007389 */ /* 0x000064000000006d */
[----:B01----:R-:W-:Y:S01]  /*1fdc0*/  ENDCOLLECTIVE ;  /* 0x000000000000791b */ /* 0x003fe20003800000 */
.L_x_665:
[----:B------:R-:W-:Y:S05]  /*1fdd0*/  BSYNC B1 ;  /* 0x0000000000017941 */ /* 0x000fea0003800000 */
.L_x_664:
        /* <DEDUP_REMOVED lines=8> */
.L_x_666:
[----:B------:R-:W-:Y:S01]  /*1fe60*/  IMAD.MOV.U32 R108, RZ, RZ, 0x4 ;  /* 0x00000004ff6c7424 */ /* 0x000fe200078e00ff */
[----:B------:R-:W-:-:S05]  /*1fe70*/  FMNMX R3, R110, R0, !PT ;  /* 0x000000006e037209 */ /* 0x000fca0007800000 */
[----:B------:R-:W-:-:S07]  /*1fe80*/  IMAD.MOV.U32 R110, RZ, RZ, R3 ;  /* 0x000000ffff6e7224 */ /* 0x000fce00078e0003 */
[----:B------:R-:W-:Y:S05]  /*1fe90*/  WARPSYNC.COLLECTIVE R107, `(.L_x_667) ;  /* 0x000000006b087348 */ /* 0x000fea0003c00000 */
[----:B------:R0:W1:Y:S02]  /*1fea0*/  SHFL.DOWN P0, R0, R110, R108, R109 ;  /* 0x0800006c6e007389 */ /* 0x000064000000006d */
[----:B01----:R-:W-:Y:S01]  /*1feb0*/  ENDCOLLECTIVE ;  /* 0x000000000000791b */ /* 0x003fe20003800000 */
.L_x_667:
[----:B------:R-:W-:Y:S01]  /*1fec0*/  IMAD.MOV.U32 R108, RZ, RZ, 0x2 ;  /* 0x00000002ff6c7424 */ /* 0x000fe200078e00ff */
[----:B------:R-:W-:Y:S01]  /*1fed0*/  FMNMX R71, R3, R0, !PT ;  /* 0x0000000003477209 */ /* 0x000fe20007800000 */
[----:B------:R-:W-:-:S04]  /*1fee0*/  IMAD.MOV.U32 R3, RZ, RZ, RZ ;  /* 0x000000ffff037224 */ /* 0x000fc800078e00ff */
[----:B------:R-:W-:-:S07]  /*1fef0*/  IMAD.MOV.U32 R110, RZ, RZ, R71 ;  /* 0x000000ffff6e7224 */ /* 0x000fce00078e0047 */
[----:B------:R-:W-:Y:S05]  /*1ff00*/  WARPSYNC.COLLECTIVE R107, `(.L_x_668) ;  /* 0x000000006b087348 */ /* 0x000fea0003c00000 */
[----:B------:R0:W1:Y:S02]  /*1ff10*/  SHFL.DOWN P0, R0, R110, R108, R109 ;  /* 0x0800006c6e007389 */ /* 0x000064000000006d */
[----:B01----:R-:W-:Y:S01]  /*1ff20*/  ENDCOLLECTIVE ;  /* 0x000000000000791b */ /* 0x003fe20003800000 */
.L_x_668:
[----:B------:R-:W-:Y:S01]  /*1ff30*/  IMAD.MOV.U32 R108, RZ, RZ, 0x1 ;  /* 0x00000001ff6c7424 */ /* 0x000fe200078e00ff */
[----:B------:R-:W-:-:S05]  /*1ff40*/  FMNMX R72, R71, R0, !PT ;  /* 0x0000000047487209 */ /* 0x000fca0007800000 */
[----:B------:R-:W-:-:S07]  /*1ff50*/  IMAD.MOV.U32 R110, RZ, RZ, R72 ;  /* 0x000000ffff6e7224 */ /* 0x000fce00078e0048 */
[----:B------:R-:W-:Y:S05]  /*1ff60*/  WARPSYNC.COLLECTIVE R107, `(.L_x_669) ;  /* 0x000000006b087348 */ /* 0x000fea0003c00000 */
[----:B------:R0:W1:Y:S02]  /*1ff70*/  SHFL.DOWN P0, R0, R110, R108, R109 ;  /* 0x0800006c6e007389 */ /* 0x000064000000006d */
[----:B01----:R-:W-:Y:S01]  /*1ff80*/  ENDCOLLECTIVE ;  /* 0x000000000000791b */ /* 0x003fe20003800000 */
.L_x_669:
[----:B------:R-:W-:-:S07]  /*1ff90*/  FMNMX R0, R72, R0, !PT ;  /* 0x0000000048007209 */ /* 0x000fce0007800000 */
[----:B------:R-:W-:Y:S05]  /*1ffa0*/  WARPSYNC.COLLECTIVE R107, `(.L_x_670) ;  /* 0x000000006b087348 */ /* 0x000fea0003c00000 */
[----:B------:R0:W1:Y:S02]  /*1ffb0*/  SHFL.IDX P0, R0, R0, R3, R106 ;  /* 0x0000000300007389 */ /* 0x000064000000006a */
[----:B01----:R-:W-:Y:S01]  /*1ffc0*/  ENDCOLLECTIVE ;  /* 0x000000000000791b */ /* 0x003fe20003800000 */
.L_x_670:
[----:B------:R-:W-:Y:S01]  /*1ffd0*/  IMAD.MOV.U32 R73, RZ, RZ, R0 ;  /* 0x000000ffff497224 */ /* 0x000fe200078e0000 */
[----:B------:R-:W-:Y:S06]  /*1ffe0*/  BRA `(.L_x_671) ;  /* 0xffffff2c00f87947 */ /* 0x000fec000383ffff */
.L_x_265:
[----:B------:R-:W-:Y:S01]  /*1fff0*/  BSSY B1, `(.L_x_672) ;  /* 0x0000007000017945 */ /* 0x000fe20003800000 */
[----:B------:R-:W-:Y:S02]  /*20000*/  IMAD.MOV.U32 R108, RZ, RZ, 0x10 ;  /* 0x00000010ff6c7424 */ /* 0x000fe400078e00ff */
[----:B------:R-:W-:Y:S02]  /*20010*/  IMAD.MOV.U32 R109, RZ, RZ, 0x1f ;  /* 0x0000001fff6d7424 */ /* 0x000fe400078e00ff */
[----:B-1----:R-:W-:-:S07]  /*20020*/  IMAD.MOV.U32 R107, RZ, RZ, -0x1 ;  /* 0xffffffffff6b7424 */ /* 0x002fce00078e00ff */
[----:B------:R-:W-:Y:S05]  /*20030*/  WARPSYNC.COLLECTIVE R107, `(.L_x_673) ;  /* 0x000000006b087348 */ /* 0x000fea0003c00000 */
[----:B------:R0:W1:Y:S02]  /*20040*/  SHFL.DOWN P0, R0, R110, R108, R109 ;  /* 0x0800006c6e007389 */ /* 0x000064000000006d */
[----:B01----:R-:W-:Y:S01]  /*20050*/  ENDCOLLECTIVE ;  /* 0x000000000000791b */ /* 0x003fe20003800000 */
.L_x_673:
[----:B------:R-:W-:Y:S05]  /*20060*/  BSYNC B1 ;  /* 0x0000000000017941 */ /* 0x000fea0003800000 */
.L_x_672:
        /* <DEDUP_REMOVED lines=8> */
.L_x_674:
[----:B------:R-:W-:Y:S01]  /*200f0*/  IMAD.MOV.U32 R108, RZ, RZ, 0x4 ;  /* 0x00000004ff6c7424 */ /* 0x000fe200078e00ff */
[----:B------:R-:W-:-:S05]  /*20100*/  FMNMX R3, R110, R0, !PT ;  /* 0x000000006e037209 */ /* 0x000fca0007800000 */
[----:B------:R-:W-:-:S07]  /*20110*/  IMAD.MOV.U32 R110, RZ, RZ, R3 ;  /* 0x000000ffff6e7224 */ /* 0x000fce00078e0003 */
[----:B------:R-:W-:Y:S05]  /*20120*/  WARPSYNC.COLLECTIVE R107, `(.L_x_675) ;  /* 0x000000006b087348 */ /* 0x000fea0003c00000 */
[----:B------:R0:W1:Y:S02]  /*20130*/  SHFL.DOWN P0, R0, R110, R108, R109 ;  /* 0x0800006c6e007389 */ /* 0x000064000000006d */
[----:B01----:R-:W-:Y:S01]  /*20140*/  ENDCOLLECTIVE ;  /* 0x000000000000791b */ /* 0x003fe20003800000 */
.L_x_675:
[----:B------:R-:W-:Y:S01]  /*20150*/  IMAD.MOV.U32 R108, RZ, RZ, 0x2 ;  /* 0x00000002ff6c7424 */ /* 0x000fe200078e00ff */
[----:B------:R-:W-:Y:S01]  /*20160*/  FMNMX R72, R3, R0, !PT ;  /* 0x0000000003487209 */ /* 0x000fe20007800000 */
[----:B------:R-:W-:-:S04]  /*20170*/  IMAD.MOV.U32 R3, RZ, RZ, RZ ;  /* 0x000000ffff037224 */ /* 0x000fc800078e00ff */
[----:B------:R-:W-:-:S07]  /*20180*/  IMAD.MOV.U32 R110, RZ, RZ, R72 ;  /* 0x000000ffff6e7224 */ /* 0x000fce00078e0048 */
[----:B------:R-:W-:Y:S05]  /*20190*/  WARPSYNC.COLLECTIVE R107, `(.L_x_676) ;  /* 0x000000006b087348 */ /* 0x000fea0003c00000 */
[----:B------:R0:W1:Y:S02]  /*201a0*/  SHFL.DOWN P0, R0, R110, R108, R109 ;  /* 0x0800006c6e007389 */ /* 0x000064000000006d */
[----:B01----:R-:W-:Y:S01]  /*201b0*/  ENDCOLLECTIVE ;  /* 0x000000000000791b */ /* 0x003fe20003800000 */
.L_x_676:
[----:B------:R-:W-:Y:S01]  /*201c0*/  IMAD.MOV.U32 R108, RZ, RZ, 0x1 ;  /* 0x00000001ff6c7424 */ /* 0x000fe200078e00ff */
[----:B------:R-:W-:-:S05]  /*201d0*/  FMNMX R73, R72, R0, !PT ;  /* 0x0000000048497209 */ /* 0x000fca0007800000 */
[----:B------:R-:W-:-:S07]  /*201e0*/  IMAD.MOV.U32 R110, RZ, RZ, R73 ;  /* 0x000000ffff6e7224 */ /* 0x000fce00078e0049 */
[----:B------:R-:W-:Y:S05]  /*201f0*/  WARPSYNC.COLLECTIVE R107, `(.L_x_677) ;  /* 0x000000006b087348 */ /* 0x000fea0003c00000 */
[----:B------:R0:W1:Y:S02]  /*20200*/  SHFL.DOWN P0, R0, R110, R108, R109 ;  /* 0x0800006c6e007389 */ /* 0x000064000000006d */
[----:B01----:R-:W-:Y:S01]  /*20210*/  ENDCOLLECTIVE ;  /* 0x000000000000791b */ /* 0x003fe20003800000 */
.L_x_677:
[----:B------:R-:W-:-:S07]  /*20220*/  FMNMX R0, R73, R0, !PT ;  /* 0x0000000049007209 */ /* 0x000fce0007800000 */
[----:B------:R-:W-:Y:S05]  /*20230*/  WARPSYNC.COLLECTIVE R107, `(.L_x_678) ;  /* 0x000000006b087348 */ /* 0x000fea0003c00000 */
[----:B------:R0:W1:Y:S02]  /*20240*/  SHFL.IDX P0, R0, R0, R3, R106 ;  /* 0x0000000300007389 */ /* 0x000064000000006a */
[----:B01----:R-:W-:Y:S01]  /*20250*/  ENDCOLLECTIVE ;  /* 0x000000000000791b */ /* 0x003fe20003800000 */
.L_x_678:
[----:B------:R-:W-:Y:S01]  /*20260*/  IMAD.MOV.U32 R74, RZ, RZ, R0 ;  /* 0x000000ffff4a7224 */ /* 0x000fe200078e0000 */
[----:B------:R-:W-:Y:S06]  /*20270*/  BRA `(.L_x_679) ;  /* 0xffffff3000507947 */ /* 0x000fec000383ffff */
.L_x_273:
[----:B------:R-:W-:Y:S01]  /*20280*/  BSSY B1, `(.L_x_680) ;  /* 0x0000007000017945 */ /* 0x000fe20003800000 */
[----:B------:R-:W-:Y:S02]  /*20290*/  IMAD.MOV.U32 R108, RZ, RZ, 0x10 ;  /* 0x00000010ff6c7424 */ /* 0x000fe400078e00ff */
[----:B------:R-:W-:Y:S02]  /*202a0*/  IMAD.MOV.U32 R109, RZ, RZ, 0x1f ;  /* 0x0000001fff6d7424 */ /* 0x000fe400078e00ff */
[----:B-1----:R-:W-:-:S07]  /*202b0*/  IMAD.MOV.U32 R107, RZ, RZ, -0x1 ;  /* 0xffffffffff6b7424 */ /* 0x002fce00078e00ff */
[----:B------:R-:W-:Y:S05]  /*202c0*/  WARPSYNC.COLLECTIVE R107, `(.L_x_681) ;  /* 0x000000006b087348 */ /* 0x000fea0003c00000 */
[----:B------:R0:W1:Y:S02]  /*202d0*/  SHFL.DOWN P0, R0, R110, R108, R109 ;  /* 0x0800006c6e007389 */ /* 0x000064000000006d */
[----:B01----:R-:W-:Y:S01]  /*202e0*/  ENDCOLLECTIVE ;  /* 0x000000000000791b */ /* 0x003fe20003800000 */
.L_x_681:
[----:B------:R-:W-:Y:S05]  /*202f0*/  BSYNC B1 ;  /* 0x0000000000017941 */ /* 0x000fea0003800000 */
.L_x_680:
        /* <DEDUP_REMOVED lines=8> */
.L_x_682:
[----:B------:R-:W-:Y:S01]  /*20380*/  IMAD.MOV.U32 R108, RZ, RZ, 0x4 ;  /* 0x00000004ff6c7424 */ /* 0x000fe200078e00ff */
[----:B------:R-:W-:-:S05]  /*20390*/  FMNMX R3, R110, R0, !PT ;  /* 0x000000006e037209 */ /* 0x000fca0007800000 */
[----:B------:R-:W-:-:S07]  /*203a0*/  IMAD.MOV.U32 R110, RZ, RZ, R3 ;  /* 0x000000ffff6e7224 */ /* 0x000fce00078e0003 */
[----:B------:R-:W-:Y:S05]  /*203b0*/  WARPSYNC.COLLECTIVE R107, `(.L_x_683) ;  /* 0x000000006b087348 */ /* 0x000fea0003c00000 */
[----:B------:R0:W1:Y:S02]  /*203c0*/  SHFL.DOWN P0, R0, R110, R108, R109 ;  /* 0x0800006c6e007389 */ /* 0x000064000000006d */
[----:B01----:R-:W-:Y:S01]  /*203d0*/  ENDCOLLECTIVE ;  /* 0x000000000000791b */ /* 0x003fe20003800000 */
.L_x_683:
[----:B------:R-:W-:Y:S01]  /*203e0*/  IMAD.MOV.U32 R108, RZ, RZ, 0x2 ;  /* 0x00000002ff6c7424 */ /* 0x000fe200078e00ff */
[----:B------:R-:W-:Y:S01]  /*203f0*/  FMNMX R73, R3, R0, !PT ;  /* 0x0000000003497209 */ /* 0x000fe20007800000 */
[----:B------:R-:W-:-:S04]  /*20400*/  IMAD.MOV.U32 R3, RZ, RZ, RZ ;  /* 0x000000ffff037224 */ /* 0x000fc800078e00ff */
[----:B------:R-:W-:-:S07]  /*20410*/  IMAD.MOV.U32 R110, RZ, RZ, R73 ;  /* 0x000000ffff6e7224 */ /* 0x000fce00078e0049 */
[----:B------:R-:W-:Y:S05]  /*20420*/  WARPSYNC.COLLECTIVE R107, `(.L_x_684) ;  /* 0x000000006b087348 */ /* 0x000fea0003c00000 */
[----:B------:R0:W1:Y:S02]  /*20430*/  SHFL.DOWN P0, R0, R110, R108, R109 ;  /* 0x0800006c6e007389 */ /* 0x000064000000006d */
[----:B01----:R-:W-:Y:S01]  /*20440*/  ENDCOLLECTIVE ;  /* 0x000000000000791b */ /* 0x003fe20003800000 */
.L_x_684:
[----:B------:R-:W-:Y:S01]  /*20450*/  IMAD.MOV.U32 R108, RZ, RZ, 0x1 ;  /* 0x00000001ff6c7424 */ /* 0x000fe200078e00ff */
[----:B------:R-:W-:-:S05]  /*20460*/  FMNMX R74, R73, R0, !PT ;  /* 0x00000000494a7209 */ /* 0x000fca0007800000 */
[----:B------:R-:W-:-:S07]  /*20470*/  IMAD.MOV.U32 R110, RZ, RZ, R74 ;  /* 0x000000ffff6e7224 */ /* 0x000fce00078e004a */
[----:B------:R-:W-:Y:S05]  /*20480*/  WARPSYNC.COLLECTIVE R107, `(.L_x_685) ;  /* 0x000000006b087348 */ /* 0x000fea0003c00000 */
[----:B------:R0:W1:Y:S02]  /*20490*/  SHFL.DOWN P0, R0, R110, R108, R109 ;  /* 0x0800006c6e007389 */ /* 0x000064000000006d */
[----:B01----:R-:W-:Y:S01]  /*204a0*/  ENDCOLLECTIVE ;  /* 0x000000000000791b */ /* 0x003fe20003800000 */
.L_x_685:
[----:B------:R-:W-:-:S07]  /*204b0*/  FMNMX R0, R74, R0, !PT ;  /* 0x000000004a007209 */ /* 0x000fce0007800000 */
[----:B------:R-:W-:Y:S05]  /*204c0*/  WARPSYNC.COLLECTIVE R107, `(.L_x_686) ;  /* 0x000000006b087348 */ /* 0x000fea0003c00000 */
[----:B------:R0:W1:Y:S02]  /*204d0*/  SHFL.IDX P0, R0, R0, R3, R106 ;  /* 0x0000000300007389 */ /* 0x000064000000006a */
[----:B01----:R-:W-:Y:S01]  /*204e0*/  ENDCOLLECTIVE ;  /* 0x000000000000791b */ /* 0x003fe20003800000 */
.L_x_686:
[----:B------:R-:W-:Y:S01]  /*204f0*/  IMAD.MOV.U32 R75, RZ, RZ, R0 ;  /* 0x000000ffff4b7224 */ /* 0x000fe200078e0000 */
[----:B------:R-:W-:Y:S06]  /*20500*/  BRA `(.L_x_687) ;  /* 0xffffff3000a87947 */ /* 0x000fec000383ffff */
.L_x_281:
[----:B------:R-:W-:Y:S01]  /*20510*/  BSSY B1, `(.L_x_688) ;  /* 0x0000007000017945 */ /* 0x000fe20003800000 */
[----:B------:R-:W-:Y:S02]  /*20520*/  IMAD.MOV.U32 R108, RZ, RZ, 0x10 ;  /* 0x00000010ff6c7424 */ /* 0x000fe400078e00ff */
[----:B------:R-:W-:Y:S02]  /*20530*/  IMAD.MOV.U32 R109, RZ, RZ, 0x1f ;  /* 0x0000001fff6d7424 */ /* 0x000fe400078e00ff */
[----:B-12---:R-:W-:-:S07]  /*20540*/  IMAD.MOV.U32 R107, RZ, RZ, -0x1 ;  /* 0xffffffffff6b7424 */ /* 0x006fce00078e00ff */
[----:B------:R-:W-:Y:S05]  /*20550*/  WARPSYNC.COLLECTIVE R107, `(.L_x_689) ;  /* 0x000000006b087348 */ /* 0x000fea0003c00000 */
[----:B------:R0:W1:Y:S02]  /*20560*/  SHFL.DOWN P0, R0, R110, R108, R109 ;  /* 0x0800006c6e007389 */ /* 0x000064000000006d */
[----:B01----:R-:W-:Y:S01]  /*20570*/  ENDCOLLECTIVE ;  /* 0x000000000000791b */ /* 0x003fe20003800000 */
.L_x_689:
[----:B------:R-:W-:Y:S05]  /*20580*/  BSYNC B1 ;  /* 0x0000000000017941 */ /* 0x000fea0003800000 */
.L_x_688:
        /* <DEDUP_REMOVED lines=8> */
.L_x_690:
[----:B------:R-:W-:Y:S01]  /*20610*/  IMAD.MOV.U32 R108, RZ, RZ, 0x4 ;  /* 0x00000004ff6c7424 */ /* 0x000fe200078e00ff */
[----:B------:R-:W-:-:S05]  /*20620*/  FMNMX R3, R110, R0, !PT ;  /* 0x000000006e037209 */ /* 0x000fca0007800000 */
[----:B------:R-:W-:-:S07]  /*20630*/  IMAD.MOV.U32 R110, RZ, RZ, R3 ;  /* 0x000000ffff6e7224 */ /* 0x000fce00078e0003 */
[----:B------:R-:W-:Y:S05]  /*20640*/  WARPSYNC.COLLECTIVE R107, `(.L_x_691) ;  /* 0x000000006b087348 */ /* 0x000fea0003c00000 */
[----:B------:R0:W1:Y:S02]  /*20650*/  SHFL.DOWN P0, R0, R110, R108, R109 ;  /* 0x0800006c6e007389 */ /* 0x000064000000006d */
[----:B01----:R-:W-:Y:S01]  /*20660*/  ENDCOLLECTIVE ;  /* 0x000000000000791b */ /* 0x003fe20003800000 */
.L_x_691:
[----:B------:R-:W-:Y:S01]  /*20670*/  IMAD.MOV.U32 R108, RZ, RZ, 0x2 ;  /* 0x00000002ff6c7424 */ /* 0x000fe200078e00ff */
[----:B------:R-:W-:Y:S01]  /*20680*/  FMNMX R74, R3, R0, !PT ;  /* 0x00000000034a7209 */ /* 0x000fe20007800000 */
[----:B------:R-:W-:-:S04]  /*20690*/  IMAD.MOV.U32 R3, RZ, RZ, RZ ;  /* 0x000000ffff037224 */ /* 0x000fc800078e00ff */
[----:B------:R-:W-:-:S07]  /*206a0*/  IMAD.MOV.U32 R110, RZ, RZ, R74 ;  /* 0x000000ffff6e7224 */ /* 0x000fce00078e004a */
[----:B------:R-:W-:Y:S05]  /*206b0*/  WARPSYNC.COLLECTIVE R107, `(.L_x_692) ;  /* 0x000000006b087348 */ /* 0x000fea0003c00000 */
[----:B------:R0:W1:Y:S02]  /*206c0*/  SHFL.DOWN P0, R0, R110, R108, R109 ;  /* 0x0800006c6e007389 */ /* 0x000064000000006d */
[----:B01----:R-:W-:Y:S01]  /*206d0*/  ENDCOLLECTIVE ;  /* 0x000000000000791b */ /* 0x003fe20003800000 */
.L_x_692:
[----:B------:R-:W-:Y:S01]  /*206e0*/  IMAD.MOV.U32 R108, RZ, RZ, 0x1 ;  /* 0x00000001ff6c7424 */ /* 0x000fe200078e00ff */
[----:B------:R-:W-:-:S05]  /*206f0*/  FMNMX R75, R74, R0, !PT ;  /* 0x000000004a4b7209 */ /* 0x000fca0007800000 */
[----:B------:R-:W-:-:S07]  /*20700*/  IMAD.MOV.U32 R110, RZ, RZ, R75 ;  /* 0x000000ffff6e7224 */ /* 0x000fce00078e004b */
[----:B------:R-:W-:Y:S05]  /*20710*/  WARPSYNC.COLLECTIVE R107, `(.L_x_693) ;  /* 0x000000006b087348 */ /* 0x000fea0003c00000 */
[----:B------:R0:W1:Y:S02]  /*20720*/  SHFL.DOWN P0, R0, R110, R108, R109 ;  /* 0x0800006c6e007389 */ /* 0x000064000000006d */
[----:B01----:R-:W-:Y:S01]  /*20730*/  ENDCOLLECTIVE ;  /* 0x000000000000791b */ /* 0x003fe20003800000 */
.L_x_693:
[----:B------:R-:W-:-:S07]  /*20740*/  FMNMX R0, R75, R0, !PT ;  /* 0x000000004b007209 */ /* 0x000fce0007800000 */
[----:B------:R-:W-:Y:S05]  /*20750*/  WARPSYNC.COLLECTIVE R107, `(.L_x_694) ;  /* 0x000000006b087348 */ /* 0x000fea0003c00000 */
[----:B------:R0:W1:Y:S02]  /*20760*/  SHFL.IDX P0, R0, R0, R3, R106 ;  /* 0x0000000300007389 */ /* 0x000064000000006a */
[----:B01----:R-:W-:Y:S01]  /*20770*/  ENDCOLLECTIVE ;  /* 0x000000000000791b */ /* 0x003fe20003800000 */
.L_x_694:
[----:B------:R-:W-:Y:S01]  /*20780*/  IMAD.MOV.U32 R76, RZ, RZ, R0 ;  /* 0x000000ffff4c7224 */ /* 0x000fe200078e0000 */
[----:B------:R-:W-:Y:S06]  /*20790*/  BRA `(.L_x_695) ;  /* 0xffffff3400007947 */ /* 0x000fec000383ffff */
.L_x_289:
[----:B------:R-:W-:Y:S01]  /*207a0*/  BSSY B1, `(.L_x_696) ;  /* 0x0000007000017945 */ /* 0x000fe20003800000 */
[----:B------:R-:W-:Y:S02]  /*207b0*/  IMAD.MOV.U32 R108, RZ, RZ, 0x10 ;  /* 0x00000010ff6c7424 */ /* 0x000fe400078e00ff */
[----:B------:R-:W-:Y:S02]  /*207c0*/  IMAD.MOV.U32 R109, RZ, RZ, 0x1f ;  /* 0x0000001fff6d7424 */ /* 0x000fe400078e00ff */
[----:B-12---:R-:W-:-:S07]  /*207d0*/  IMAD.MOV.U32 R107, RZ, RZ, -0x1 ;  /* 0xffffffffff6b7424 */ /* 0x006fce00078e00ff */
[----:B------:R-:W-:Y:S05]  /*207e0*/  WARPSYNC.COLLECTIVE R107, `(.L_x_697) ;  /* 0x000000006b087348 */ /* 0x000fea0003c00000 */
[----:B------:R0:W1:Y:S02]  /*207f0*/  SHFL.DOWN P0, R0, R110, R108, R109 ;  /* 0x0800006c6e007389 */ /* 0x000064000000006d */
[----:B01----:R-:W-:Y:S01]  /*20800*/  ENDCOLLECTIVE ;  /* 0x000000000000791b */ /* 0x003fe20003800000 */
.L_x_697:
[----:B------:R-:W-:Y:S05]  /*20810*/  BSYNC B1 ;  /* 0x0000000000017941 */ /* 0x000fea0003800000 */
.L_x_696:
        /* <DEDUP_REMOVED lines=8> */
.L_x_698:
[----:B------:R-:W-:Y:S01]  /*208a0*/  IMAD.MOV.U32 R108, RZ, RZ, 0x4 ;  /* 0x00000004ff6c7424 */ /* 0x000fe200078e00ff */
[----:B------:R-:W-:-:S05]  /*208b0*/  FMNMX R3, R110, R0, !PT ;  /* 0x000000006e037209 */ /* 0x000fca0007800000 */
[----:B------:R-:W-:-:S07]  /*208c0*/  IMAD.MOV.U32 R110, RZ, RZ, R3 ;  /* 0x000000ffff6e7224 */ /* 0x000fce00078e0003 */
[----:B------:R-:W-:Y:S05]  /*208d0*/  WARPSYNC.COLLECTIVE R107, `(.L_x_699) ;  /* 0x000000006b087348 */ /* 0x000fea0003c00000 */
[----:B------:R0:W1:Y:S02]  /*208e0*/  SHFL.DOWN P0, R0, R110, R108, R109 ;  /* 0x0800006c6e007389 */ /* 0x000064000000006d */
[----:B01----:R-:W-:Y:S01]  /*208f0*/  ENDCOLLECTIVE ;  /* 0x000000000000791b */ /* 0x003fe20003800000 */
.L_x_699:
[----:B------:R-:W-:Y:S01]  /*20900*/  IMAD.MOV.U32 R108, RZ, RZ, 0x2 ;  /* 0x00000002ff6c7424 */ /* 0x000fe200078e00ff */
[----:B------:R-:W-:Y:S01]  /*20910*/  FMNMX R75, R3, R0, !PT ;  /* 0x00000000034b7209 */ /* 0x000fe20007800000 */
[----:B------:R-:W-:-:S04]  /*20920*/  IMAD.MOV.U32 R3, RZ, RZ, RZ ;  /* 0x000000ffff037224 */ /* 0x000fc800078e00ff */
[----:B------:R-:W-:-:S07]  /*20930*/  IMAD.MOV.U32 R110, RZ, RZ, R75 ;  /* 0x000000ffff6e7224 */ /* 0x000fce00078e004b */
[----:B------:R-:W-:Y:S05]  /*20940*/  WARPSYNC.COLLECTIVE R107, `(.L_x_700) ;  /* 0x000000006b087348 */ /* 0x000fea0003c00000 */
[----:B------:R0:W1:Y:S02]  /*20950*/  SHFL.DOWN P0, R0, R110, R108, R109 ;  /* 0x0800006c6e007389 */ /* 0x000064000000006d */
[----:B01----:R-:W-:Y:S01]  /*20960*/  ENDCOLLECTIVE ;  /* 0x000000000000791b */ /* 0x003fe20003800000 */
.L_x_700:
[----:B------:R-:W-:Y:S01]  /*20970*/  IMAD.MOV.U32 R108, RZ, RZ, 0x1 ;  /* 0x00000001ff6c7424 */ /* 0x000fe200078e00ff */
[----:B------:R-:W-:-:S05]  /*20980*/  FMNMX R76, R75, R0, !PT ;  /* 0x000000004b4c7209 */ /* 0x000fca0007800000 */
[----:B------:R-:W-:-:S07]  /*20990*/  IMAD.MOV.U32 R110, RZ, RZ, R76 ;  /* 0x000000ffff6e7224 */ /* 0x000fce00078e004c */
[----:B------:R-:W-:Y:S05]  /*209a0*/  WARPSYNC.COLLECTIVE R107, `(.L_x_701) ;  /* 0x000000006b087348 */ /* 0x000fea0003c00000 */
[----:B------:R0:W1:Y:S02]  /*209b0*/  SHFL.DOWN P0, R0, R110, R108, R109 ;  /* 0x0800006c6e007389 */ /* 0x000064000000006d */
[----:B01----:R-:W-:Y:S01]  /*209c0*/  ENDCOLLECTIVE ;  /* 0x000000000000791b */ /* 0x003fe20003800000 */
.L_x_701:
[----:B------:R-:W-:-:S07]  /*209d0*/  FMNMX R0, R76, R0, !PT ;  /* 0x000000004c007209 */ /* 0x000fce0007800000 */
[----:B------:R-:W-:Y:S05]  /*209e0*/  WARPSYNC.COLLECTIVE R107, `(.L_x_702) ;  /* 0x000000006b087348 */ /* 0x000fea0003c00000 */
[----:B------:R0:W1:Y:S02]  /*209f0*/  SHFL.IDX P0, R0, R0, R3, R106 ;  /* 0x0000000300007389 */ /* 0x000064000000006a */
[----:B01----:R-:W-:Y:S01]  /*20a00*/  ENDCOLLECTIVE ;  /* 0x000000000000791b */ /* 0x003fe20003800000 */
.L_x_702:
[----:B------:R-:W-:Y:S01]  /*20a10*/  IMAD.MOV.U32 R77, RZ, RZ, R0 ;  /* 0x000000ffff4d7224 */ /* 0x000fe200078e0000 */
[----:B------:R-:W-:Y:S06]  /*20a20*/  BRA `(.L_x_703) ;  /* 0xffffff3400587947 */ /* 0x000fec000383ffff */
.L_x_297:
[----:B------:R-:W-:Y:S01]  /*20a30*/  BSSY B1, `(.L_x_704) ;  /* 0x0000007000017945 */ /* 0x000fe20003800000 */
[----:B------:R-:W-:Y:S02]  /*20a40*/  IMAD.MOV.U32 R108, RZ, RZ, 0x10 ;  /* 0x00000010ff6c7424 */ /* 0x000fe400078e00ff */
[----:B------:R-:W-:Y:S02]  /*20a50*/  IMAD.MOV.U32 R109, RZ, RZ, 0x1f ;  /* 0x0000001fff6d7424 */ /* 0x000fe400078e00ff */
[----:B-123--:R-:W-:-:S07]  /*20a60*/  IMAD.MOV.U32 R107, RZ, RZ, -0x1 ;  /* 0xffffffffff6b7424 */ /* 0x00efce00078e00ff */
[----:B------:R-:W-:Y:S05]  /*20a70*/  WARPSYNC.COLLECTIVE R107, `(.L_x_705) ;  /* 0x000000006b087348 */ /* 0x000fea0003c00000 */
[----:B------:R0:W1:Y:S02]  /*20a80*/  SHFL.DOWN P0, R0, R110, R108, R109 ;  /* 0x0800006c6e007389 */ /* 0x000064000000006d */
[----:B01----:R-:W-:Y:S01]  /*20a90*/  ENDCOLLECTIVE ;  /* 0x000000000000791b */ /* 0x003fe20003800000 */
.L_x_705:
[----:B------:R-:W-:Y:S05]  /*20aa0*/  BSYNC B1 ;  /* 0x0000000000017941 */ /* 0x000fea0003800000 */
.L_x_704:
        /* <DEDUP_REMOVED lines=8> */
.L_x_706:
[----:B------:R-:W-:Y:S01]  /*20b30*/  IMAD.MOV.U32 R108, RZ, RZ, 0x4 ;  /* 0x00000004ff6c7424 */ /* 0x000fe200078e00ff */
[----:B------:R-:W-:-:S05]  /*20b40*/  FMNMX R3, R110, R0, !PT ;  /* 0x000000006e037209 */ /* 0x000fca0007800000 */
[----:B------:R-:W-:-:S07]  /*20b50*/  IMAD.MOV.U32 R110, RZ, RZ, R3 ;  /* 0x000000ffff6e7224 */ /* 0x000fce00078e0003 */
[----:B------:R-:W-:Y:S05]  /*20b60*/  WARPSYNC.COLLECTIVE R107, `(.L_x_707) ;  /* 0x000000006b087348 */ /* 0x000fea0003c00000 */
[----:B------:R0:W1:Y:S02]  /*20b70*/  SHFL.DOWN P0, R0, R110, R108, R109 ;  /* 0x0800006c6e007389 */ /* 0x000064000000006d */
[----:B01----:R-:W-:Y:S01]  /*20b80*/  ENDCOLLECTIVE ;  /* 0x000000000000791b */ /* 0x003fe20003800000 */
.L_x_707:
[----:B------:R-:W-:Y:S01]  /*20b90*/  IMAD.MOV.U32 R108, RZ, RZ, 0x2 ;  /* 0x00000002ff6c7424 */ /* 0x000fe200078e00ff */
[----:B------:R-:W-:Y:S01]  /*20ba0*/  FMNMX R76, R3, R0, !PT ;  /* 0x00000000034c7209 */ /* 0x000fe20007800000 */
[----:B------:R-:W-:-:S04]  /*20bb0*/  IMAD.MOV.U32 R3, RZ, RZ, RZ ;  /* 0x000000ffff037224 */ /* 0x000fc800078e00ff */
[----:B------:R-:W-:-:S07]  /*20bc0*/  IMAD.MOV.U32 R110, RZ, RZ, R76 ;  /* 0x000000ffff6e7224 */ /* 0x000fce00078e004c */
[----:B------:R-:W-:Y:S05]  /*20bd0*/  WARPSYNC.COLLECTIVE R107, `(.L_x_708) ;  /* 0x000000006b087348 */ /* 0x000fea0003c00000 */
[----:B------:R0:W1:Y:S02]  /*20be0*/  SHFL.DOWN P0, R0, R110, R108, R109 ;  /* 0x0800006c6e007389 */ /* 0x000064000000006d */
[----:B01----:R-:W-:Y:S01]  /*20bf0*/  ENDCOLLECTIVE ;  /* 0x000000000000791b */ /* 0x003fe20003800000 */
.L_x_708:
[----:B------:R-:W-:Y:S01]  /*20c00*/  IMAD.MOV.U32 R108, RZ, RZ, 0x1 ;  /* 0x00000001ff6c7424 */ /* 0x000fe200078e00ff */
[----:B------:R-:W-:-:S05]  /*20c10*/  FMNMX R77, R76, R0, !PT ;  /* 0x000000004c4d7209 */ /* 0x000fca0007800000 */
[----:B------:R-:W-:-:S07]  /*20c20*/  IMAD.MOV.U32 R110, RZ, RZ, R77 ;  /* 0x000000ffff6e7224 */ /* 0x000fce00078e004d */
[----:B------:R-:W-:Y:S05]  /*20c30*/  WARPSYNC.COLLECTIVE R107, `(.L_x_709) ;  /* 0x000000006b087348 */ /* 0x000fea0003c00000 */
[----:B------:R0:W1:Y:S02]  /*20c40*/  SHFL.DOWN P0, R0, R110, R108, R109 ;  /* 0x0800006c6e007389 */ /* 0x000064000000006d */
[----:B01----:R-:W-:Y:S01]  /*20c50*/  ENDCOLLECTIVE ;  /* 0x000000000000791b */ /* 0x003fe20003800000 */
.L_x_709:
[----:B------:R-:W-:-:S07]  /*20c60*/  FMNMX R0, R77, R0, !PT ;  /* 0x000000004d007209 */ /* 0x000fce0007800000 */
[----:B------:R-:W-:Y:S05]  /*20c70*/  WARPSYNC.COLLECTIVE R107, `(.L_x_710) ;  /* 0x000000006b087348 */ /* 0x000fea0003c00000 */
[----:B------:R0:W1:Y:S02]  /*20c80*/  SHFL.IDX P0, R0, R0, R3, R106 ;  /* 0x0000000300007389 */ /* 0x000064000000006a */
[----:B01----:R-:W-:Y:S01]  /*20c90*/  ENDCOLLECTIVE ;  /* 0x000000000000791b */ /* 0x003fe20003800000 */
.L_x_710:
[----:B------:R-:W-:Y:S01]  /*20ca0*/  IMAD.MOV.U32 R78, RZ, RZ, R0 ;  /* 0x000000ffff4e7224 */ /* 0x000fe200078e0000 */
[----:B------:R-:W-:Y:S06]  /*20cb0*/  BRA `(.L_x_711) ;  /* 0xffffff3400b07947 */ /* 0x000fec000383ffff */
.L_x_305:
[----:B------:R-:W-:Y:S01]  /*20cc0*/  BSSY B1, `(.L_x_712) ;  /* 0x0000007000017945 */ /* 0x000fe20003800000 */
[----:B------:R-:W-:Y:S02]  /*20cd0*/  IMAD.MOV.U32 R108, RZ, RZ, 0x10 ;  /* 0x00000010ff6c7424 */ /* 0x000fe400078e00ff */
[----:B------:R-:W-:Y:S02]  /*20ce0*/  IMAD.MOV.U32 R109, RZ, RZ, 0x1f ;  /* 0x0000001fff6d7424 */ /* 0x000fe400078e00ff */
[----:B-1-3--:R-:W-:-:S07]  /*20cf0*/  IMAD.MOV.U32 R107, RZ, RZ, -0x1 ;  /* 0xffffffffff6b7424 */ /* 0x00afce00078e00ff */
[----:B------:R-:W-:Y:S05]  /*20d00*/  WARPSYNC.COLLECTIVE R107, `(.L_x_713) ;  /* 0x000000006b087348 */ /* 0x000fea0003c00000 */
[----:B------:R0:W1:Y:S02]  /*20d10*/  SHFL.DOWN P0, R0, R110, R108, R109 ;  /* 0x0800006c6e007389 */ /* 0x000064000000006d */
[----:B01----:R-:W-:Y:S01]  /*20d20*/  ENDCOLLECTIVE ;  /* 0x000000000000791b */ /* 0x003fe20003800000 */
.L_x_713:
[----:B------:R-:W-:Y:S05]  /*20d30*/  BSYNC B1 ;  /* 0x0000000000017941 */ /* 0x000fea0003800000 */
.L_x_712:
        /* <DEDUP_REMOVED lines=8> */
.L_x_714:
[----:B------:R-:W-:Y:S01]  /*20dc0*/  IMAD.MOV.U32 R108, RZ, RZ, 0x4 ;  /* 0x00000004ff6c7424 */ /* 0x000fe200078e00ff */
[----:B------:R-:W-:-:S05]  /*20dd0*/  FMNMX R3, R110, R0, !PT ;  /* 0x000000006e037209 */ /* 0x000fca0007800000 */
[----:B------:R-:W-:-:S07]  /*20de0*/  IMAD.MOV.U32 R110, RZ, RZ, R3 ;  /* 0x000000ffff6e7224 */ /* 0x000fce00078e0003 */
[----:B------:R-:W-:Y:S05]  /*20df0*/  WARPSYNC.COLLECTIVE R107, `(.L_x_715) ;  /* 0x000000006b087348 */ /* 0x000fea0003c00000 */
[----:B------:R0:W1:Y:S02]  /*20e00*/  SHFL.DOWN P0, R0, R110, R108, R109 ;  /* 0x0800006c6e007389 */ /* 0x000064000000006d */
[----:B01----:R-:W-:Y:S01]  /*20e10*/  ENDCOLLECTIVE ;  /* 0x000000000000791b */ /* 0x003fe20003800000 */
.L_x_715:
[----:B------:R-:W-:Y:S01]  /*20e20*/  IMAD.MOV.U32 R108, RZ, RZ, 0x2 ;  /* 0x00000002ff6c7424 */ /* 0x000fe200078e00ff */
[----:B------:R-:W-:Y:S01]  /*20e30*/  FMNMX R76, R3, R0, !PT ;  /* 0x00000000034c7209 */ /* 0x000fe20007800000 */
[----:B------:R-:W-:-:S04]  /*20e40*/  IMAD.MOV.U32 R3, RZ, RZ, RZ ;  /* 0x000000ffff037224 */ /* 0x000fc800078e00ff */
[----:B------:R-:W-:-:S07]  /*20e50*/  IMAD.MOV.U32 R110, RZ, RZ, R76 ;  /* 0x000000ffff6e7224 */ /* 0x000fce00078e004c */
[----:B------:R-:W-:Y:S05]  /*20e60*/  WARPSYNC.COLLECTIVE R107, `(.L_x_716) ;  /* 0x000000006b087348 */ /* 0x000fea0003c00000 */
[----:B------:R0:W1:Y:S02]  /*20e70*/  SHFL.DOWN P0, R0, R110, R108, R109 ;  /* 0x0800006c6e007389 */ /* 0x000064000000006d */
[----:B01----:R-:W-:Y:S01]  /*20e80*/  ENDCOLLECTIVE ;  /* 0x000000000000791b */ /* 0x003fe20003800000 */
.L_x_716:
[----:B------:R-:W-:Y:S01]  /*20e90*/  IMAD.MOV.U32 R108, RZ, RZ, 0x1 ;  /* 0x00000001ff6c7424 */ /* 0x000fe200078e00ff */
[----:B------:R-:W-:-:S05]  /*20ea0*/  FMNMX R78, R76, R0, !PT ;  /* 0x000000004c4e7209 */ /* 0x000fca0007800000 */
[----:B------:R-:W-:-:S07]  /*20eb0*/  IMAD.MOV.U32 R110, RZ, RZ, R78 ;  /* 0x000000ffff6e7224 */ /* 0x000fce00078e004e */
[----:B------:R-:W-:Y:S05]  /*20ec0*/  WARPSYNC.COLLECTIVE R107, `(.L_x_717) ;  /* 0x000000006b087348 */ /* 0x000fea0003c00000 */
[----:B------:R0:W1:Y:S02]  /*20ed0*/  SHFL.DOWN P0, R0, R110, R108, R109 ;  /* 0x0800006c6e007389 */ /* 0x000064000000006d */
[----:B01----:R-:W-:Y:S01]  /*20ee0*/  ENDCOLLECTIVE ;  /* 0x000000000000791b */ /* 0x003fe20003800000 */
.L_x_717:
[----:B------:R-:W-:-:S07]  /*20ef0*/  FMNMX R0, R78, R0, !PT ;  /* 0x000000004e007209 */ /* 0x000fce0007800000 */
[----:B------:R-:W-:Y:S05]  /*20f00*/  WARPSYNC.COLLECTIVE R107, `(.L_x_718) ;  /* 0x000000006b087348 */ /* 0x000fea0003c00000 */
[----:B------:R0:W1:Y:S02]  /*20f10*/  SHFL.IDX P0, R0, R0, R3, R106 ;  /* 0x0000000300007389 */ /* 0x000064000000006a */
[----:B01----:R-:W-:Y:S01]  /*20f20*/  ENDCOLLECTIVE ;  /* 0x000000000000791b */ /* 0x003fe20003800000 */
.L_x_718:
[----:B------:R-:W-:Y:S01]  /*20f30*/  IMAD.MOV.U32 R79, RZ, RZ, R0 ;  /* 0x000000ffff4f7224 */ /* 0x000fe200078e0000 */
[----:B------:R-:W-:Y:S06]  /*20f40*/  BRA `(.L_x_719) ;  /* 0xffffff3800387947 */ /* 0x000fec000383ffff */
.L_x_313:
[----:B------:R-:W-:Y:S01]  /*20f50*/  BSSY B1, `(.L_x_720) ;  /* 0x0000007000017945 */ /* 0x000fe20003800000 */
[----:B------:R-:W-:Y:S02]  /*20f60*/  IMAD.MOV.U32 R108, RZ, RZ, 0x10 ;  /* 0x00000010ff6c7424 */ /* 0x000fe400078e00ff */
[----:B------:R-:W-:Y:S02]  /*20f70*/  IMAD.MOV.U32 R109, RZ, RZ, 0x1f ;  /* 0x0000001fff6d7424 */ /* 0x000fe400078e00ff */
[----:B-123--:R-:W-:-:S07]  /*20f80*/  IMAD.MOV.U32 R107, RZ, RZ, -0x1 ;  /* 0xffffffffff6b7424 */ /* 0x00efce00078e00ff */
[----:B------:R-:W-:Y:S05]  /*20f90*/  WARPSYNC.COLLECTIVE R107, `(.L_x_721) ;  /* 0x000000006b087348 */ /* 0x000fea0003c00000 */
[----:B------:R0:W1:Y:S02]  /*20fa0*/  SHFL.DOWN P0, R0, R110, R108, R109 ;  /* 0x0800006c6e007389 */ /* 0x000064000000006d */
[----:B01----:R-:W-:Y:S01]  /*20fb0*/  ENDCOLLECTIVE ;  /* 0x000000000000791b */ /* 0x003fe20003800000 */
.L_x_721:
[----:B------:R-:W-:Y:S05]  /*20fc0*/  BSYNC B1 ;  /* 0x0000000000017941 */ /* 0x000fea0003800000 */
.L_x_720:
        /* <DEDUP_REMOVED lines=8> */
.L_x_722:
[----:B------:R-:W-:Y:S01]  /*21050*/  IMAD.MOV.U32 R108, RZ, RZ, 0x4 ;  /* 0x00000004ff6c7424 */ /* 0x000fe200078e00ff */
[----:B------:R-:W-:-:S05]  /*21060*/  FMNMX R3, R110, R0, !PT ;  /* 0x000000006e037209 */ /* 0x000fca0007800000 */
[----:B------:R-:W-:-:S07]  /*21070*/  IMAD.MOV.U32 R110, RZ, RZ, R3 ;  /* 0x000000ffff6e7224 */ /* 0x000fce00078e0003 */
[----:B------:R-:W-:Y:S05]  /*21080*/  WARPSYNC.COLLECTIVE R107, `(.L_x_723) ;  /* 0x000000006b087348 */ /* 0x000fea0003c00000 */
[----:B------:R0:W1:Y:S02]  /*21090*/  SHFL.DOWN P0, R0, R110, R108, R109 ;  /* 0x0800006c6e007389 */ /* 0x000064000000006d */
[----:B01----:R-:W-:Y:S01]  /*210a0*/  ENDCOLLECTIVE ;  /* 0x000000000000791b */ /* 0x003fe20003800000 */
.L_x_723:
[----:B------:R-:W-:Y:S01]  /*210b0*/  IMAD.MOV.U32 R108, RZ, RZ, 0x2 ;  /* 0x00000002ff6c7424 */ /* 0x000fe200078e00ff */
[----:B------:R-:W-:Y:S01]  /*210c0*/  FMNMX R59, R3, R0, !PT ;  /* 0x00000000033b7209 */ /* 0x000fe20007800000 */
[----:B------:R-:W-:-:S04]  /*210d0*/  IMAD.MOV.U32 R3, RZ, RZ, RZ ;  /* 0x000000ffff037224 */ /* 0x000fc800078e00ff */
[----:B------:R-:W-:-:S07]  /*210e0*/  IMAD.MOV.U32 R110, RZ, RZ, R59 ;  /* 0x000000ffff6e7224 */ /* 0x000fce00078e003b */
[----:B------:R-:W-:Y:S05]  /*210f0*/  WARPSYNC.COLLECTIVE R107, `(.L_x_724) ;  /* 0x000000006b087348 */ /* 0x000fea0003c00000 */
[----:B------:R0:W1:Y:S02]  /*21100*/  SHFL.DOWN P0, R0, R110, R108, R109 ;  /* 0x0800006c6e007389 */ /* 0x000064000000006d */
[----:B01----:R-:W-:Y:S01]  /*21110*/  ENDCOLLECTIVE ;  /* 0x000000000000791b */ /* 0x003fe20003800000 */
.L_x_724:
[----:B------:R-:W-:Y:S01]  /*21120*/  IMAD.MOV.U32 R108, RZ, RZ, 0x1 ;  /* 0x00000001ff6c7424 */ /* 0x000fe200078e00ff */
[----:B------:R-:W-:-:S05]  /*21130*/  FMNMX R60, R59, R0, !PT ;  /* 0x000000003b3c7209 */ /* 0x000fca0007800000 */
[----:B------:R-:W-:-:S07]  /*21140*/  IMAD.MOV.U32 R110, RZ, RZ, R60 ;  /* 0x000000ffff6e7224 */ /* 0x000fce00078e003c */
[----:B------:R-:W-:Y:S05]  /*21150*/  WARPSYNC.COLLECTIVE R107, `(.L_x_725) ;  /* 0x000000006b087348 */ /* 0x000fea0003c00000 */
[----:B------:R0:W1:Y:S02]  /*21160*/  SHFL.DOWN P0, R0, R110, R108, R109 ;  /* 0x0800006c6e007389 */ /* 0x000064000000006d */
[----:B01----:R-:W-:Y:S01]  /*21170*/  ENDCOLLECTIVE ;  /* 0x000000000000791b */ /* 0x003fe20003800000 */
.L_x_725:
[----:B------:R-:W-:-:S07]  /*21180*/  FMNMX R0, R60, R0, !PT ;  /* 0x000000003c007209 */ /* 0x000fce0007800000 */
[----:B------:R-:W-:Y:S05]  /*21190*/  WARPSYNC.COLLECTIVE R107, `(.L_x_726) ;  /* 0x000000006b087348 */ /* 0x000fea0003c00000 */
[----:B------:R0:W1:Y:S02]  /*211a0*/  SHFL.IDX P0, R0, R0, R3, R106 ;  /* 0x0000000300007389 */ /* 0x000064000000006a */
[----:B01----:R-:W-:Y:S01]  /*211b0*/  ENDCOLLECTIVE ;  /* 0x000000000000791b */ /* 0x003fe20003800000 */
.L_x_726:
[----:B------:R-:W-:Y:S01]  /*211c0*/  IMAD.MOV.U32 R78, RZ, RZ, R0 ;  /* 0x000000ffff4e7224 */ /* 0x000fe200078e0000 */
[----:B------:R-:W-:Y:S06]  /*211d0*/  BRA `(.L_x_727) ;  /* 0xffffff3800c07947 */ /* 0x000fec000383ffff */
.L_x_321:
[----:B------:R-:W-:Y:S01]  /*211e0*/  BSSY B1, `(.L_x_728) ;  /* 0x0000007000017945 */ /* 0x000fe20003800000 */
[----:B------:R-:W-:Y:S02]  /*211f0*/  IMAD.MOV.U32 R108, RZ, RZ, 0x10 ;  /* 0x00000010ff6c7424 */ /* 0x000fe400078e00ff */
[----:B------:R-:W-:Y:S02]  /*21200*/  IMAD.MOV.U32 R109, RZ, RZ, 0x1f ;  /* 0x0000001fff6d7424 */ /* 0x000fe400078e00ff */
[----:B-1----:R-:W-:-:S07]  /*21210*/  IMAD.MOV.U32 R107, RZ, RZ, -0x1 ;  /* 0xffffffffff6b7424 */ /* 0x002fce00078e00ff */
[----:B------:R-:W-:Y:S05]  /*21220*/  WARPSYNC.COLLECTIVE R107, `(.L_x_729) ;  /* 0x000000006b087348 */ /* 0x000fea0003c00000 */
[----:B------:R0:W1:Y:S02]  /*21230*/  SHFL.DOWN P0, R0, R110, R108, R109 ;  /* 0x0800006c6e007389 */ /* 0x000064000000006d */
[----:B01----:R-:W-:Y:S01]  /*21240*/  ENDCOLLECTIVE ;  /* 0x000000000000791b */ /* 0x003fe20003800000 */
.L_x_729:
[----:B------:R-:W-:Y:S05]  /*21250*/  BSYNC B1 ;  /* 0x0000000000017941 */ /* 0x000fea0003800000 */
.L_x_728:
        /* <DEDUP_REMOVED lines=8> */
.L_x_730:
[----:B------:R-:W-:Y:S01]  /*212e0*/  IMAD.MOV.U32 R108, RZ, RZ, 0x4 ;  /* 0x00000004ff6c7424 */ /* 0x000fe200078e00ff */
[----:B------:R-:W-:-:S05]  /*212f0*/  FMNMX R3, R110, R0, !PT ;  /* 0x000000006e037209 */ /* 0x000fca0007800000 */
[----:B------:R-:W-:-:S07]  /*21300*/  IMAD.MOV.U32 R110, RZ, RZ, R3 ;  /* 0x000000ffff6e7224 */ /* 0x000fce00078e0003 */
[----:B------:R-:W-:Y:S05]  /*21310*/  WARPSYNC.COLLECTIVE R107, `(.L_x_731) ;  /* 0x000000006b087348 */ /* 0x000fea0003c00000 */
[----:B------:R0:W1:Y:S02]  /*21320*/  SHFL.DOWN P0, R0, R110, R108, R109 ;  /* 0x0800006c6e007389 */ /* 0x000064000000006d */
[----:B01----:R-:W-:Y:S01]  /*21330*/  ENDCOLLECTIVE ;  /* 0x000000000000791b */ /* 0x003fe20003800000 */
.L_x_731:
[----:B------:R-:W-:Y:S01]  /*21340*/  IMAD.MOV.U32 R108, RZ, RZ, 0x2 ;  /* 0x00000002ff6c7424 */ /* 0x000fe200078e00ff */
[----:B------:R-:W-:Y:S01]  /*21350*/  FMNMX R59, R3, R0, !PT ;  /* 0x00000000033b7209 */ /* 0x000fe20007800000 */
[----:B------:R-:W-:-:S04]  /*21360*/  IMAD.MOV.U32 R3, RZ, RZ, RZ ;  /* 0x000000ffff037224 */ /* 0x000fc800078e00ff */
[----:B------:R-:W-:-:S07]  /*21370*/  IMAD.MOV.U32 R110, RZ, RZ, R59 ;  /* 0x000000ffff6e7224 */ /* 0x000fce00078e003b */
[----:B------:R-:W-:Y:S05]  /*21380*/  WARPSYNC.COLLECTIVE R107, `(.L_x_732) ;  /* 0x000000006b087348 */ /* 0x000fea0003c00000 */
[----:B------:R0:W1:Y:S02]  /*21390*/  SHFL.DOWN P0, R0, R110, R108, R109 ;  /* 0x0800006c6e007389 */ /* 0x000064000000006d */
[----:B01----:R-:W-:Y:S01]  /*213a0*/  ENDCOLLECTIVE ;  /* 0x000000000000791b */ /* 0x003fe20003800000 */
.L_x_732:
[----:B------:R-:W-:Y:S01]  /*213b0*/  IMAD.MOV.U32 R108, RZ, RZ, 0x1 ;  /* 0x00000001ff6c7424 */ /* 0x000fe200078e00ff */
[----:B------:R-:W-:-:S05]  /*213c0*/  FMNMX R60, R59, R0, !PT ;  /* 0x000000003b3c7209 */ /* 0x000fca0007800000 */
[----:B------:R-:W-:-:S07]  /*213d0*/  IMAD.MOV.U32 R110, RZ, RZ, R60 ;  /* 0x000000ffff6e7224 */ /* 0x000fce00078e003c */
[----:B------:R-:W-:Y:S05]  /*213e0*/  WARPSYNC.COLLECTIVE R107, `(.L_x_733) ;  /* 0x000000006b087348 */ /* 0x000fea0003c00000 */
[----:B------:R0:W1:Y:S02]  /*213f0*/  SHFL.DOWN P0, R0, R110, R108, R109 ;  /* 0x0800006c6e007389 */ /* 0x000064000000006d */
[----:B01----:R-:W-:Y:S01]  /*21400*/  ENDCOLLECTIVE ;  /* 0x000000000000791b */ /* 0x003fe20003800000 */
.L_x_733:
[----:B------:R-:W-:-:S07]  /*21410*/  FMNMX R0, R60, R0, !PT ;  /* 0x000000003c007209 */ /* 0x000fce0007800000 */
[----:B------:R-:W-:Y:S05]  /*21420*/  WARPSYNC.COLLECTIVE R107, `(.L_x_734) ;  /* 0x000000006b087348 */ /* 0x000fea0003c00000 */
[----:B------:R0:W1:Y:S02]  /*21430*/  SHFL.IDX P0, R0, R0, R3, R106 ;  /* 0x0000000300007389 */ /* 0x000064000000006a */
[----:B01----:R-:W-:Y:S01]  /*21440*/  ENDCOLLECTIVE ;  /* 0x000000000000791b */ /* 0x003fe20003800000 */
.L_x_734:
[----:B------:R-:W-:Y:S01]  /*21450*/  IMAD.MOV.U32 R78, RZ, RZ, R0 ;  /* 0x000000ffff4e7224 */ /* 0x000fe200078e0000 */
[----:B------:R-:W-:Y:S06]  /*21460*/  BRA `(.L_x_735) ;  /* 0xffffff3c005c7947 */ /* 0x000fec000383ffff */
.L_x_329:
[----:B------:R-:W-:Y:S01]  /*21470*/  BSSY B1, `(.L_x_736) ;  /* 0x0000007000017945 */ /* 0x000fe20003800000 */
[----:B------:R-:W-:Y:S02]  /*21480*/  IMAD.MOV.U32 R108, RZ, RZ, 0x10 ;  /* 0x00000010ff6c7424 */ /* 0x000fe400078e00ff */
[----:B------:R-:W-:Y:S02]  /*21490*/  IMAD.MOV.U32 R109, RZ, RZ, 0x1f ;  /* 0x0000001fff6d7424 */ /* 0x000fe400078e00ff */
[----:B-1----:R-:W-:-:S07]  /*214a0*/  IMAD.MOV.U32 R107, RZ, RZ, -0x1 ;  /* 0xffffffffff6b7424 */ /* 0x002fce00078e00ff */
[----:B------:R-:W-:Y:S05]  /*214b0*/  WARPSYNC.COLLECTIVE R107, `(.L_x_737) ;  /* 0x000000006b087348 */ /* 0x000fea0003c00000 */
[----:B------:R0:W1:Y:S02]  /*214c0*/  SHFL.DOWN P0, R0, R110, R108, R109 ;  /* 0x0800006c6e007389 */ /* 0x000064000000006d */
[----:B01----:R-:W-:Y:S01]  /*214d0*/  ENDCOLLECTIVE ;  /* 0x000000000000791b */ /* 0x003fe20003800000 */
.L_x_737:
[----:B------:R-:W-:Y:S05]  /*214e0*/  BSYNC B1 ;  /* 0x0000000000017941 */ /* 0x000fea0003800000 */
.L_x_736:
        /* <DEDUP_REMOVED lines=8> */
.L_x_738:
[----:B------:R-:W-:Y:S01]  /*21570*/  IMAD.MOV.U32 R108, RZ, RZ, 0x4 ;  /* 0x00000004ff6c7424 */ /* 0x000fe200078e00ff */
[----:B------:R-:W-:-:S05]  /*21580*/  FMNMX R3, R110, R0, !PT ;  /* 0x000000006e037209 */ /* 0x000fca0007800000 */
[----:B------:R-:W-:-:S07]  /*21590*/  IMAD.MOV.U32 R110, RZ, RZ, R3 ;  /* 0x000000ffff6e7224 */ /* 0x000fce00078e0003 */
[----:B------:R-:W-:Y:S05]  /*215a0*/  WARPSYNC.COLLECTIVE R107, `(.L_x_739) ;  /* 0x000000006b087348 */ /* 0x000fea0003c00000 */
[----:B------:R0:W1:Y:S02]  /*215b0*/  SHFL.DOWN P0, R0, R110, R108, R109 ;  /* 0x0800006c6e007389 */ /* 0x000064000000006d */
[----:B01----:R-:W-:Y:S01]  /*215c0*/  ENDCOLLECTIVE ;  /* 0x000000000000791b */ /* 0x003fe20003800000 */
.L_x_739:
[----:B------:R-:W-:Y:S01]  /*215d0*/  IMAD.MOV.U32 R108, RZ, RZ, 0x2 ;  /* 0x00000002ff6c7424 */ /* 0x000fe200078e00ff */
[----:B------:R-:W-:Y:S01]  /*215e0*/  FMNMX R59, R3, R0, !PT ;  /* 0x00000000033b7209 */ /* 0x000fe20007800000 */
[----:B------:R-:W-:-:S04]  /*215f0*/  IMAD.MOV.U32 R3, RZ, RZ, RZ ;  /* 0x000000ffff037224 */ /* 0x000fc800078e00ff */
[----:B------:R-:W-:-:S07]  /*21600*/  IMAD.MOV.U32 R110, RZ, RZ, R59 ;  /* 0x000000ffff6e7224 */ /* 0x000fce00078e003b */
[----:B------:R-:W-:Y:S05]  /*21610*/  WARPSYNC.COLLECTIVE R107, `(.L_x_740) ;  /* 0x000000006b087348 */ /* 0x000fea0003c00000 */
[----:B------:R0:W1:Y:S02]  /*21620*/  SHFL.DOWN P0, R0, R110, R108, R109 ;  /* 0x0800006c6e007389 */ /* 0x000064000000006d */
[----:B01----:R-:W-:Y:S01]  /*21630*/  ENDCOLLECTIVE ;  /* 0x000000000000791b */ /* 0x003fe20003800000 */
.L_x_740:
[----:B------:R-:W-:Y:S01]  /*21640*/  IMAD.MOV.U32 R108, RZ, RZ, 0x1 ;  /* 0x00000001ff6c7424 */ /* 0x000fe200078e00ff */
[----:B------:R-:W-:-:S05]  /*21650*/  FMNMX R60, R59, R0, !PT ;  /* 0x000000003b3c7209 */ /* 0x000fca0007800000 */
[----:B------:R-:W-:-:S07]  /*21660*/  IMAD.MOV.U32 R110, RZ, RZ, R60 ;  /* 0x000000ffff6e7224 */ /* 0x000fce00078e003c */
[----:B------:R-:W-:Y:S05]  /*21670*/  WARPSYNC.COLLECTIVE R107, `(.L_x_741) ;  /* 0x000000006b087348 */ /* 0x000fea0003c00000 */
[----:B------:R0:W1:Y:S02]  /*21680*/  SHFL.DOWN P0, R0, R110, R108, R109 ;  /* 0x0800006c6e007389 */ /* 0x000064000000006d */
[----:B01----:R-:W-:Y:S01]  /*21690*/  ENDCOLLECTIVE ;  /* 0x000000000000791b */ /* 0x003fe20003800000 */
.L_x_741:
[----:B------:R-:W-:-:S07]  /*216a0*/  FMNMX R0, R60, R0, !PT ;  /* 0x000000003c007209 */ /* 0x000fce0007800000 */
[----:B------:R-:W-:Y:S05]  /*216b0*/  WARPSYNC.COLLECTIVE R107, `(.L_x_742) ;  /* 0x000000006b087348 */ /* 0x000fea0003c00000 */
[----:B------:R0:W1:Y:S02]  /*216c0*/  SHFL.IDX P0, R0, R0, R3, R106 ;  /* 0x0000000300007389 */ /* 0x000064000000006a */
[----:B01----:R-:W-:Y:S01]  /*216d0*/  ENDCOLLECTIVE ;  /* 0x000000000000791b */ /* 0x003fe20003800000 */
.L_x_742:
[----:B------:R-:W-:Y:S01]  /*216e0*/  IMAD.MOV.U32 R78, RZ, RZ, R0 ;  /* 0x000000ffff4e7224 */ /* 0x000fe200078e0000 */
[----:B------:R-:W-:Y:S06]  /*216f0*/  BRA `(.L_x_743) ;  /* 0xffffff3c00e07947 */ /* 0x000fec000383ffff */
.L_x_337:
[----:B------:R-:W-:Y:S01]  /*21700*/  BSSY B1, `(.L_x_744) ;  /* 0x0000007000017945 */ /* 0x000fe20003800000 */
[----:B------:R-:W-:Y:S02]  /*21710*/  IMAD.MOV.U32 R108, RZ, RZ, 0x10 ;  /* 0x00000010ff6c7424 */ /* 0x000fe400078e00ff */
[----:B------:R-:W-:Y:S02]  /*21720*/  IMAD.MOV.U32 R109, RZ, RZ, 0x1f ;  /* 0x0000001fff6d7424 */ /* 0x000fe400078e00ff */
[----:B-12---:R-:W-:-:S07]  /*21730*/  IMAD.MOV.U32 R107, RZ, RZ, -0x1 ;  /* 0xffffffffff6b7424 */ /* 0x006fce00078e00ff */
[----:B------:R-:W-:Y:S05]  /*21740*/  WARPSYNC.COLLECTIVE R107, `(.L_x_745) ;  /* 0x000000006b087348 */ /* 0x000fea0003c00000 */
[----:B------:R0:W1:Y:S02]  /*21750*/  SHFL.DOWN P0, R0, R110, R108, R109 ;  /* 0x0800006c6e007389 */ /* 0x000064000000006d */
[----:B01----:R-:W-:Y:S01]  /*21760*/  ENDCOLLECTIVE ;  /* 0x000000000000791b */ /* 0x003fe20003800000 */
.L_x_745:
[----:B------:R-:W-:Y:S05]  /*21770*/  BSYNC B1 ;  /* 0x0000000000017941 */ /* 0x000fea0003800000 */
.L_x_744:
        /* <DEDUP_REMOVED lines=8> */
.L_x_746:
[----:B------:R-:W-:Y:S01]  /*21800*/  IMAD.MOV.U32 R108, RZ, RZ, 0x4 ;  /* 0x00000004ff6c7424 */ /* 0x000fe200078e00ff */
[----:B------:R-:W-:-:S05]  /*21810*/  FMNMX R3, R110, R0, !PT ;  /* 0x000000006e037209 */ /* 0x000fca0007800000 */
[----:B------:R-:W-:-:S07]  /*21820*/  IMAD.MOV.U32 R110, RZ, RZ, R3 ;  /* 0x000000ffff6e7224 */ /* 0x000fce00078e0003 */
[----:B------:R-:W-:Y:S05]  /*21830*/  WARPSYNC.COLLECTIVE R107, `(.L_x_747) ;  /* 0x000000006b087348 */ /* 0x000fea0003c00000 */
[----:B------:R0:W1:Y:S02]  /*21840*/  SHFL.DOWN P0, R0, R110, R108, R109 ;  /* 0x0800006c6e007389 */ /* 0x000064000000006d */
[----:B01----:R-:W-:Y:S01]  /*21850*/  ENDCOLLECTIVE ;  /* 0x000000000000791b */ /* 0x003fe20003800000 */
.L_x_747:
[----:B------:R-:W-:Y:S01]  /*21860*/  IMAD.MOV.U32 R108, RZ, RZ, 0x2 ;  /* 0x00000002ff6c7424 */ /* 0x000fe200078e00ff */
[----:B------:R-:W-:Y:S01]  /*21870*/  FMNMX R59, R3, R0, !PT ;  /* 0x00000000033b7209 */ /* 0x000fe20007800000 */
[----:B------:R-:W-:-:S04]  /*21880*/  IMAD.MOV.U32 R3, RZ, RZ, RZ ;  /* 0x000000ffff037224 */ /* 0x000fc800078e00ff */
[----:B------:R-:W-:-:S07]  /*21890*/  IMAD.MOV.U32 R110, RZ, RZ, R59 ;  /* 0x000000ffff6e7224 */ /* 0x000fce00078e003b */
[----:B------:R-:W-:Y:S05]  /*218a0*/  WARPSYNC.COLLECTIVE R107, `(.L_x_748) ;  /* 0x000000006b087348 */ /* 0x000fea0003c00000 */
[----:B------:R0:W1:Y:S02]  /*218b0*/  SHFL.DOWN P0, R0, R110, R108, R109 ;  /* 0x0800006c6e007389 */ /* 0x000064000000006d */
[----:B01----:R-:W-:Y:S01]  /*218c0*/  ENDCOLLECTIVE ;  /* 0x000000000000791b */ /* 0x003fe20003800000 */
.L_x_748:
[----:B------:R-:W-:Y:S01]  /*218d0*/  IMAD.MOV.U32 R108, RZ, RZ, 0x1 ;  /* 0x00000001ff6c7424 */ /* 0x000fe200078e00ff */
[----:B------:R-:W-:-:S05]  /*218e0*/  FMNMX R60, R59, R0, !PT ;  /* 0x000000003b3c7209 */ /* 0x000fca0007800000 */
[----:B------:R-:W-:-:S07]  /*218f0*/  IMAD.MOV.U32 R110, RZ, RZ, R60 ;  /* 0x000000ffff6e7224 */ /* 0x000fce00078e003c */
[----:B------:R-:W-:Y:S05]  /*21900*/  WARPSYNC.COLLECTIVE R107, `(.L_x_749) ;  /* 0x000000006b087348 */ /* 0x000fea0003c00000 */
[----:B------:R0:W1:Y:S02]  /*21910*/  SHFL.DOWN P0, R0, R110, R108, R109 ;  /* 0x0800006c6e007389 */ /* 0x000064000000006d */
[----:B01----:R-:W-:Y:S01]  /*21920*/  ENDCOLLECTIVE ;  /* 0x000000000000791b */ /* 0x003fe20003800000 */
.L_x_749:
[----:B------:R-:W-:-:S07]  /*21930*/  FMNMX R0, R60, R0, !PT ;  /* 0x000000003c007209 */ /* 0x000fce0007800000 */
[----:B------:R-:W-:Y:S05]  /*21940*/  WARPSYNC.COLLECTIVE R107, `(.L_x_750) ;  /* 0x000000006b087348 */ /* 0x000fea0003c00000 */
[----:B------:R0:W1:Y:S02]  /*21950*/  SHFL.IDX P0, R0, R0, R3, R106 ;  /* 0x0000000300007389 */ /* 0x000064000000006a */
[----:B01----:R-:W-:Y:S01]  /*21960*/  ENDCOLLECTIVE ;  /* 0x000000000000791b */ /* 0x003fe20003800000 */
.L_x_750:
[----:B------:R-:W-:Y:S01]  /*21970*/  IMAD.MOV.U32 R81, RZ, RZ, R0 ;  /* 0x000000ffff517224 */ /* 0x000fe200078e0000 */
[----:B------:R-:W-:Y:S06]  /*21980*/  BRA `(.L_x_751) ;  /* 0xffffff4000647947 */ /* 0x000fec000383ffff */
.L_x_345:
[----:B------:R-:W-:Y:S01]  /*21990*/  BSSY B1, `(.L_x_752) ;  /* 0x0000007000017945 */ /* 0x000fe20003800000 */
[----:B------:R-:W-:Y:S02]  /*219a0*/  IMAD.MOV.U32 R108, RZ, RZ, 0x10 ;  /* 0x00000010ff6c7424 */ /* 0x000fe400078e00ff */
[----:B------:R-:W-:Y:S02]  /*219b0*/  IMAD.MOV.U32 R109, RZ, RZ, 0x1f ;  /* 0x0000001fff6d7424 */ /* 0x000fe400078e00ff */
[----:B-123--:R-:W-:-:S07]  /*219c0*/  IMAD.MOV.U32 R107, RZ, RZ, -0x1 ;  /* 0xffffffffff6b7424 */ /* 0x00efce00078e00ff */
[----:B------:R-:W-:Y:S05]  /*219d0*/  WARPSYNC.COLLECTIVE R107, `(.L_x_753) ;  /* 0x000000006b087348 */ /* 0x000fea0003c00000 */
[----:B------:R0:W1:Y:S02]  /*219e0*/  SHFL.DOWN P0, R0, R110, R108, R109 ;  /* 0x0800006c6e007389 */ /* 0x000064000000006d */
[----:B01----:R-:W-:Y:S01]  /*219f0*/  ENDCOLLECTIVE ;  /* 0x000000000000791b */ /* 0x003fe20003800000 */
.L_x_753:
[----:B------:R-:W-:Y:S05]  /*21a00*/  BSYNC B1 ;  /* 0x0000000000017941 */ /* 0x000fea0003800000 */
.L_x_752:
        /* <DEDUP_REMOVED lines=8> */
.L_x_754:
[----:B------:R-:W-:Y:S01]  /*21a90*/  IMAD.MOV.U32 R108, RZ, RZ, 0x4 ;  /* 0x00000004ff6c7424 */ /* 0x000fe200078e00ff */
[----:B------:R-:W-:-:S05]  /*21aa0*/  FMNMX R3, R110, R0, !PT ;  /* 0x000000006e037209 */ /* 0x000fca0007800000 */
[----:B------:R-:W-:-:S07]  /*21ab0*/  IMAD.MOV.U32 R110, RZ, RZ, R3 ;  /* 0x000000ffff6e7224 */ /* 0x000fce00078e0003 */
[----:B------:R-:W-:Y:S05]  /*21ac0*/  WARPSYNC.COLLECTIVE R107, `(.L_x_755) ;  /* 0x000000006b087348 */ /* 0x000fea0003c00000 */
[----:B------:R0:W1:Y:S02]  /*21ad0*/  SHFL.DOWN P0, R0, R110, R108, R109 ;  /* 0x0800006c6e007389 */ /* 0x000064000000006d */
[----:B01----:R-:W-:Y:S01]  /*21ae0*/  ENDCOLLECTIVE ;  /* 0x000000000000791b */ /* 0x003fe20003800000 */
.L_x_755:
[----:B------:R-:W-:Y:S01]  /*21af0*/  IMAD.MOV.U32 R108, RZ, RZ, 0x2 ;  /* 0x00000002ff6c7424 */ /* 0x000fe200078e00ff */
[----:B------:R-:W-:Y:S01]  /*21b00*/  FMNMX R59, R3, R0, !PT ;  /* 0x00000000033b7209 */ /* 0x000fe20007800000 */
[----:B------:R-:W-:-:S04]  /*21b10*/  IMAD.MOV.U32 R3, RZ, RZ, RZ ;  /* 0x000000ffff037224 */ /* 0x000fc800078e00ff */
[----:B------:R-:W-:-:S07]  /*21b20*/  IMAD.MOV.U32 R110, RZ, RZ, R59 ;  /* 0x000000ffff6e7224 */ /* 0x000fce00078e003b */
[----:B------:R-:W-:Y:S05]  /*21b30*/  WARPSYNC.COLLECTIVE R107, `(.L_x_756) ;  /* 0x000000006b087348 */ /* 0x000fea0003c00000 */
[----:B------:R0:W1:Y:S02]  /*21b40*/  SHFL.DOWN P0, R0, R110, R108, R109 ;  /* 0x0800006c6e007389 */ /* 0x000064000000006d */
[----:B01----:R-:W-:Y:S01]  /*21b50*/  ENDCOLLECTIVE ;  /* 0x000000000000791b */ /* 0x003fe20003800000 */
.L_x_756:
[----:B------:R-:W-:Y:S01]  /*21b60*/  IMAD.MOV.U32 R108, RZ, RZ, 0x1 ;  /* 0x00000001ff6c7424 */ /* 0x000fe200078e00ff */
[----:B------:R-:W-:-:S05]  /*21b70*/  FMNMX R81, R59, R0, !PT ;  /* 0x000000003b517209 */ /* 0x000fca0007800000 */
[----:B------:R-:W-:-:S07]  /*21b80*/  IMAD.MOV.U32 R110, RZ, RZ, R81 ;  /* 0x000000ffff6e7224 */ /* 0x000fce00078e0051 */
[----:B------:R-:W-:Y:S05]  /*21b90*/  WARPSYNC.COLLECTIVE R107, `(.L_x_757) ;  /* 0x000000006b087348 */ /* 0x000fea0003c00000 */
[----:B------:R0:W1:Y:S02]  /*21ba0*/  SHFL.DOWN P0, R0, R110, R108, R109 ;  /* 0x0800006c6e007389 */ /* 0x000064000000006d */
[----:B01----:R-:W-:Y:S01]  /*21bb0*/  ENDCOLLECTIVE ;  /* 0x000000000000791b */ /* 0x003fe20003800000 */
.L_x_757:
[----:B------:R-:W-:-:S07]  /*21bc0*/  FMNMX R0, R81, R0, !PT ;  /* 0x0000000051007209 */ /* 0x000fce0007800000 */
[----:B------:R-:W-:Y:S05]  /*21bd0*/  WARPSYNC.COLLECTIVE R107, `(.L_x_758) ;  /* 0x000000006b087348 */ /* 0x000fea0003c00000 */
[----:B------:R0:W1:Y:S02]  /*21be0*/  SHFL.IDX P0, R0, R0, R3, R106 ;  /* 0x0000000300007389 */ /* 0x000064000000006a */
[----:B01----:R-:W-:Y:S01]  /*21bf0*/  ENDCOLLECTIVE ;  /* 0x000000000000791b */ /* 0x003fe20003800000 */
.L_x_758:
[----:B------:R-:W-:Y:S01]  /*21c00*/  IMAD.MOV.U32 R84, RZ, RZ, R0 ;  /* 0x000000ffff547224 */ /* 0x000fe200078e0000 */
[----:B------:R-:W-:Y:S06]  /*21c10*/  BRA `(.L_x_759) ;  /* 0xffffff4000e87947 */ /* 0x000fec000383ffff */
.L_x_353:
[----:B------:R-:W-:Y:S01]  /*21c20*/  BSSY B1, `(.L_x_760) ;  /* 0x0000007000017945 */ /* 0x000fe20003800000 */
[----:B------:R-:W-:Y:S02]  /*21c30*/  IMAD.MOV.U32 R108, RZ, RZ, 0x10 ;  /* 0x00000010ff6c7424 */ /* 0x000fe400078e00ff */
[----:B------:R-:W-:Y:S02]  /*21c40*/  IMAD.MOV.U32 R109, RZ, RZ, 0x1f ;  /* 0x0000001fff6d7424 */ /* 0x000fe400078e00ff */
[----:B-1234-:R-:W-:-:S07]  /*21c50*/  IMAD.MOV.U32 R107, RZ, RZ, -0x1 ;  /* 0xffffffffff6b7424 */ /* 0x01efce00078e00ff */
[----:B------:R-:W-:Y:S05]  /*21c60*/  WARPSYNC.COLLECTIVE R107, `(.L_x_761) ;  /* 0x000000006b087348 */ /* 0x000fea0003c00000 */
[----:B------:R0:W1:Y:S02]  /*21c70*/  SHFL.DOWN P0, R0, R110, R108, R109 ;  /* 0x0800006c6e007389 */ /* 0x000064000000006d */
[----:B01----:R-:W-:Y:S01]  /*21c80*/  ENDCOLLECTIVE ;  /* 0x000000000000791b */ /* 0x003fe20003800000 */
.L_x_761:
[----:B------:R-:W-:Y:S05]  /*21c90*/  BSYNC B1 ;  /* 0x0000000000017941 */ /* 0x000fea0003800000 */
.L_x_760:
        /* <DEDUP_REMOVED lines=8> */
.L_x_762:
[----:B------:R-:W-:Y:S01]  /*21d20*/  IMAD.MOV.U32 R108, RZ, RZ, 0x4 ;  /* 0x00000004ff6c7424 */ /* 0x000fe200078e00ff */
[----:B------:R-:W-:-:S05]  /*21d30*/  FMNMX R3, R110, R0, !PT ;  /* 0x000000006e037209 */ /* 0x000fca0007800000 */
[----:B------:R-:W-:-:S07]  /*21d40*/  IMAD.MOV.U32 R110, RZ, RZ, R3 ;  /* 0x000000ffff6e7224 */ /* 0x000fce00078e0003 */
[----:B------:R-:W-:Y:S05]  /*21d50*/  WARPSYNC.COLLECTIVE R107, `(.L_x_763) ;  /* 0x000000006b087348 */ /* 0x000fea0003c00000 */
[----:B------:R0:W1:Y:S02]  /*21d60*/  SHFL.DOWN P0, R0, R110, R108, R109 ;  /* 0x0800006c6e007389 */ /* 0x000064000000006d */
[----:B01----:R-:W-:Y:S01]  /*21d70*/  ENDCOLLECTIVE ;  /* 0x000000000000791b */ /* 0x003fe20003800000 */
.L_x_763:
[----:B------:R-:W-:Y:S01]  /*21d80*/  IMAD.MOV.U32 R108, RZ, RZ, 0x2 ;  /* 0x00000002ff6c7424 */ /* 0x000fe200078e00ff */
[----:B------:R-:W-:Y:S01]  /*21d90*/  FMNMX R81, R3, R0, !PT ;  /* 0x0000000003517209 */ /* 0x000fe20007800000 */
[----:B------:R-:W-:-:S04]  /*21da0*/  IMAD.MOV.U32 R3, RZ, RZ, RZ ;  /* 0x000000ffff037224 */ /* 0x000fc800078e00ff */
[----:B------:R-:W-:-:S07]  /*21db0*/  IMAD.MOV.U32 R110, RZ, RZ, R81 ;  /* 0x000000ffff6e7224 */ /* 0x000fce00078e0051 */
[----:B------:R-:W-:Y:S05]  /*21dc0*/  WARPSYNC.COLLECTIVE R107, `(.L_x_764) ;  /* 0x000000006b087348 */ /* 0x000fea0003c00000 */
[----:B------:R0:W1:Y:S02]  /*21dd0*/  SHFL.DOWN P0, R0, R110, R108, R109 ;  /* 0x0800006c6e007389 */ /* 0x000064000000006d */
[----:B01----:R-:W-:Y:S01]  /*21de0*/  ENDCOLLECTIVE ;  /* 0x000000000000791b */ /* 0x003fe20003800000 */
.L_x_764:
[----:B------:R-:W-:Y:S01]  /*21df0*/  IMAD.MOV.U32 R108, RZ, RZ, 0x1 ;  /* 0x00000001ff6c7424 */ /* 0x000fe200078e00ff */
[----:B------:R-:W-:-:S05]  /*21e00*/  FMNMX R84, R81, R0, !PT ;  /* 0x0000000051547209 */ /* 0x000fca0007800000 */
[----:B------:R-:W-:-:S07]  /*21e10*/  IMAD.MOV.U32 R110, RZ, RZ, R84 ;  /* 0x000000ffff6e7224 */ /* 0x000fce00078e0054 */
[----:B------:R-:W-:Y:S05]  /*21e20*/  WARPSYNC.COLLECTIVE R107, `(.L_x_765) ;  /* 0x000000006b087348 */ /* 0x000fea0003c00000 */
[----:B------:R0:W1:Y:S02]  /*21e30*/  SHFL.DOWN P0, R0, R110, R108, R109 ;  /* 0x0800006c6e007389 */ /* 0x000064000000006d */
[----:B01----:R-:W-:Y:S01]  /*21e40*/  ENDCOLLECTIVE ;  /* 0x000000000000791b */ /* 0x003fe20003800000 */
.L_x_765:
[----:B------:R-:W-:-:S07]  /*21e50*/  FMNMX R0, R84, R0, !PT ;  /* 0x0000000054007209 */ /* 0x000fce0007800000 */
[----:B------:R-:W-:Y:S05]  /*21e60*/  WARPSYNC.COLLECTIVE R107, `(.L_x_766) ;  /* 0x000000006b087348 */ /* 0x000fea0003c00000 */
[----:B------:R0:W1:Y:S02]  /*21e70*/  SHFL.IDX P0, R0, R0, R3, R106 ;  /* 0x0000000300007389 */ /* 0x000064000000006a */
[----:B01----:R-:W-:Y:S01]  /*21e80*/  ENDCOLLECTIVE ;  /* 0x000000000000791b */ /* 0x003fe20003800000 */
.L_x_766:
[----:B------:R-:W-:Y:S01]  /*21e90*/  IMAD.MOV.U32 R85, RZ, RZ, R0 ;  /* 0x000000ffff557224 */ /* 0x000fe200078e0000 */
[----:B------:R-:W-:Y:S06]  /*21ea0*/  BRA `(.L_x_767) ;  /* 0xffffff44006c7947 */ /* 0x000fec000383ffff */
.L_x_360:
[----:B------:R-:W-:Y:S01]  /*21eb0*/  BSSY B1, `(.L_x_768) ;  /* 0x0000007000017945 */ /* 0x000fe20003800000 */
[----:B------:R-:W-:Y:S02]  /*21ec0*/  IMAD.MOV.U32 R108, RZ, RZ, 0x10 ;  /* 0x00000010ff6c7424 */ /* 0x000fe400078e00ff */
[----:B------:R-:W-:Y:S02]  /*21ed0*/  IMAD.MOV.U32 R109, RZ, RZ, 0x1f ;  /* 0x0000001fff6d7424 */ /* 0x000fe400078e00ff */
[----:B------:R-:W-:-:S07]  /*21ee0*/  IMAD.MOV.U32 R107, RZ, RZ, -0x1 ;  /* 0xffffffffff6b7424 */ /* 0x000fce00078e00ff */
[----:B------:R-:W-:Y:S05]  /*21ef0*/  WARPSYNC.COLLECTIVE R107, `(.L_x_769) ;  /* 0x000000006b087348 */ /* 0x000fea0003c00000 */
[----:B------:R0:W1:Y:S02]  /*21f00*/  SHFL.DOWN P0, R0, R110, R108, R109 ;  /* 0x0800006c6e007389 */ /* 0x000064000000006d */
[----:B01----:R-:W-:Y:S01]  /*21f10*/  ENDCOLLECTIVE ;  /* 0x000000000000791b */ /* 0x003fe20003800000 */
.L_x_769:
[----:B------:R-:W-:Y:S05]  /*21f20*/  BSYNC B1 ;  /* 0x0000000000017941 */ /* 0x000fea0003800000 */
.L_x_768:
        /* <DEDUP_REMOVED lines=8> */
.L_x_770:
[----:B------:R-:W-:Y:S01]  /*21fb0*/  IMAD.MOV.U32 R108, RZ, RZ, 0x4 ;  /* 0x00000004ff6c7424 */ /* 0x000fe200078e00ff */
[----:B------:R-:W-:-:S05]  /*21fc0*/  FMNMX R3, R110, R0, !PT ;  /* 0x000000006e037209 */ /* 0x000fca0007800000 */
[----:B------:R-:W-:-:S07]  /*21fd0*/  IMAD.MOV.U32 R110, RZ, RZ, R3 ;  /* 0x000000ffff6e7224 */ /* 0x000fce00078e0003 */
[----:B------:R-:W-:Y:S05]  /*21fe0*/  WARPSYNC.COLLECTIVE R107, `(.L_x_771) ;  /* 0x000000006b087348 */ /* 0x000fea0003c00000 */
[----:B------:R0:W1:Y:S02]  /*21ff0*/  SHFL.DOWN P0, R0, R110, R108, R109 ;  /* 0x0800006c6e007389 */ /* 0x000064000000006d */
[----:B01----:R-:W-:Y:S01]  /*22000*/  ENDCOLLECTIVE ;  /* 0x000000000000791b */ /* 0x003fe20003800000 */
.L_x_771:
[----:B------:R-:W-:Y:S01]  /*22010*/  IMAD.MOV.U32 R108, RZ, RZ, 0x2 ;  /* 0x00000002ff6c7424 */ /* 0x000fe200078e00ff */
[----:B------:R-:W-:Y:S01]  /*22020*/  FMNMX R4, R3, R0, !PT ;  /* 0x0000000003047209 */ /* 0x000fe20007800000 */
[----:B------:R-:W-:-:S04]  /*22030*/  IMAD.MOV.U32 R3, RZ, RZ, RZ ;  /* 0x000000ffff037224 */ /* 0x000fc800078e00ff */
[----:B------:R-:W-:-:S07]  /*22040*/  IMAD.MOV.U32 R110, RZ, RZ, R4 ;  /* 0x000000ffff6e7224 */ /* 0x000fce00078e0004 */
[----:B------:R-:W-:Y:S05]  /*22050*/  WARPSYNC.COLLECTIVE R107, `(.L_x_772) ;  /* 0x000000006b087348 */ /* 0x000fea0003c00000 */
[----:B------:R0:W1:Y:S02]  /*22060*/  SHFL.DOWN P0, R0, R110, R108, R109 ;  /* 0x0800006c6e007389 */ /* 0x000064000000006d */
[----:B01----:R-:W-:Y:S01]  /*22070*/  ENDCOLLECTIVE ;  /* 0x000000000000791b */ /* 0x003fe20003800000 */
.L_x_772:
[----:B------:R-:W-:Y:S01]  /*22080*/  IMAD.MOV.U32 R108, RZ, RZ, 0x1 ;  /* 0x00000001ff6c7424 */ /* 0x000fe200078e00ff */
[----:B------:R-:W-:-:S05]  /*22090*/  FMNMX R5, R4, R0, !PT ;  /* 0x0000000004057209 */ /* 0x000fca0007800000 */
[----:B------:R-:W-:-:S07]  /*220a0*/  IMAD.MOV.U32 R110, RZ, RZ, R5 ;  /* 0x000000ffff6e7224 */ /* 0x000fce00078e0005 */
[----:B------:R-:W-:Y:S05]  /*220b0*/  WARPSYNC.COLLECTIVE R107, `(.L_x_773) ;  /* 0x000000006b087348 */ /* 0x000fea0003c00000 */
[----:B------:R0:W1:Y:S02]  /*220c0*/  SHFL.DOWN P0, R0, R110, R108, R109 ;  /* 0x0800006c6e007389 */ /* 0x000064000000006d */
[----:B01----:R-:W-:Y:S01]  /*220d0*/  ENDCOLLECTIVE ;  /* 0x000000000000791b */ /* 0x003fe20003800000 */
.L_x_773:
[----:B------:R-:W-:-:S07]  /*220e0*/  FMNMX R0, R5, R0, !PT ;  /* 0x0000000005007209 */ /* 0x000fce0007800000 */
[----:B------:R-:W-:Y:S05]  /*220f0*/  WARPSYNC.COLLECTIVE R107, `(.L_x_774) ;  /* 0x000000006b087348 */ /* 0x000fea0003c00000 */
[----:B------:R0:W1:Y:S02]  /*22100*/  SHFL.IDX P0, R0, R0, R3, R106 ;  /* 0x0000000300007389 */ /* 0x000064000000006a */
[----:B01----:R-:W-:Y:S01]  /*22110*/  ENDCOLLECTIVE ;  /* 0x000000000000791b */ /* 0x003fe20003800000 */
.L_x_774:
[----:B------:R-:W-:Y:S01]  /*22120*/  IMAD.MOV.U32 R111, RZ, RZ, R0 ;  /* 0x000000ffff6f7224 */ /* 0x000fe200078e0000 */
[----:B------:R-:W-:Y:S06]  /*22130*/  BRA `(.L_x_775) ;  /* 0xffffff4400c47947 */ /* 0x000fec000383ffff */
.L_x_368:
[----:B------:R-:W-:Y:S01]  /*22140*/  BSSY B1, `(.L_x_776) ;  /* 0x0000008000017945 */ /* 0x000fe20003800000 */
[----:B------:R-:W-:Y:S02]  /*22150*/  IMAD.MOV.U32 R110, RZ, RZ, R113 ;  /* 0x000000ffff6e7224 */ /* 0x000fe400078e0071 */
[----:B------:R-:W-:Y:S02]  /*22160*/  IMAD.MOV.U32 R108, RZ, RZ, 0x10 ;  /* 0x00000010ff6c7424 */ /* 0x000fe400078e00ff */
[----:B------:R-:W-:Y:S02]  /*22170*/  IMAD.MOV.U32 R109, RZ, RZ, 0x1f ;  /* 0x0000001fff6d7424 */ /* 0x000fe400078e00ff */
[----:B------:R-:W-:-:S07]  /*22180*/  IMAD.MOV.U32 R107, RZ, RZ, -0x1 ;  /* 0xffffffffff6b7424 */ /* 0x000fce00078e00ff */
[----:B------:R-:W-:Y:S05]  /*22190*/  WARPSYNC.COLLECTIVE R107, `(.L_x_777) ;  /* 0x000000006b087348 */ /* 0x000fea0003c00000 */
[----:B------:R0:W1:Y:S02]  /*221a0*/  SHFL.DOWN P0, R0, R110, R108, R109 ;  /* 0x0800006c6e007389 */ /* 0x000064000000006d */
[----:B01----:R-:W-:Y:S01]  /*221b0*/  ENDCOLLECTIVE ;  /* 0x000000000000791b */ /* 0x003fe20003800000 */
.L_x_777:
[----:B------:R-:W-:Y:S05]  /*221c0*/  BSYNC B1 ;  /* 0x0000000000017941 */ /* 0x000fea0003800000 */
.L_x_776:
[----:B------:R-:W-:Y:S01]  /*221d0*/  FMNMX R110, R113, R0, !PT ;  /* 0x00000000716e7209 */ /* 0x000fe20007800000 */
[----:B------:R-:W-:Y:S02]  /*221e0*/  IMAD.MOV.U32 R108, RZ, RZ, 0x8 ;  /* 0x00000008ff6c7424 */ /* 0x000fe400078e00ff */
[----:B------:R-:W-:Y:S02]  /*221f0*/  IMAD.MOV.U32 R109, RZ, RZ, 0x1f ;  /* 0x0000001fff6d7424 */ /* 0x000fe400078e00ff */
[----:B------:R-:W-:-:S07]  /*22200*/  IMAD.MOV.U32 R107, RZ, RZ, -0x1 ;  /* 0xffffffffff6b7424 */ /* 0x000fce00078e00ff */
[----:B------:R-:W-:Y:S05]  /*22210*/  WARPSYNC.COLLECTIVE R107, `(.L_x_778) ;  /* 0x000000006b087348 */ /* 0x000fea0003c00000 */
[----:B------:R0:W1:Y:S02]  /*22220*/  SHFL.DOWN P0, R0, R110, R108, R109 ;  /* 0x0800006c6e007389 */ /* 0x000064000000006d */
[----:B01----:R-:W-:Y:S01]  /*22230*/  ENDCOLLECTIVE ;  /* 0x000000000000791b */ /* 0x003fe20003800000 */
.L_x_778:
[----:B------:R-:W-:Y:S01]  /*22240*/  IMAD.MOV.U32 R108, RZ, RZ, 0x4 ;  /* 0x00000004ff6c7424 */ /* 0x000fe200078e00ff */
[----:B------:R-:W-:-:S05]  /*22250*/  FMNMX R3, R110, R0, !PT ;  /* 0x000000006e037209 */ /* 0x000fca0007800000 */
[----:B------:R-:W-:-:S07]  /*22260*/  IMAD.MOV.U32 R110, RZ, RZ, R3 ;  /* 0x000000ffff6e7224 */ /* 0x000fce00078e0003 */
[----:B------:R-:W-:Y:S05]  /*22270*/  WARPSYNC.COLLECTIVE R107, `(.L_x_779) ;  /* 0x000000006b087348 */ /* 0x000fea0003c00000 */
[----:B------:R0:W1:Y:S02]  /*22280*/  SHFL.DOWN P0, R0, R110, R108, R109 ;  /* 0x0800006c6e007389 */ /* 0x000064000000006d */
[----:B01----:R-:W-:Y:S01]  /*22290*/  ENDCOLLECTIVE ;  /* 0x000000000000791b */ /* 0x003fe20003800000 */
.L_x_779:
[----:B------:R-:W-:Y:S01]  /*222a0*/  IMAD.MOV.U32 R108, RZ, RZ, 0x2 ;  /* 0x00000002ff6c7424 */ /* 0x000fe200078e00ff */
[----:B------:R-:W-:Y:S01]  /*222b0*/  FMNMX R4, R3, R0, !PT ;  /* 0x0000000003047209 */ /* 0x000fe20007800000 */
[----:B------:R-:W-:-:S04]  /*222c0*/  IMAD.MOV.U32 R3, RZ, RZ, RZ ;  /* 0x000000ffff037224 */ /* 0x000fc800078e00ff */
[----:B------:R-:W-:-:S07]  /*222d0*/  IMAD.MOV.U32 R110, RZ, RZ, R4 ;  /* 0x000000ffff6e7224 */ /* 0x000fce00078e0004 */
[----:B------:R-:W-:Y:S05]  /*222e0*/  WARPSYNC.COLLECTIVE R107, `(.L_x_780) ;  /* 0x000000006b087348 */ /* 0x000fea0003c00000 */
[----:B------:R0:W1:Y:S02]  /*222f0*/  SHFL.DOWN P0, R0, R110, R108, R109 ;  /* 0x0800006c6e007389 */ /* 0x000064000000006d */
[----:B01----:R-:W-:Y:S01]  /*22300*/  ENDCOLLECTIVE ;  /* 0x000000000000791b */ /* 0x003fe20003800000 */
.L_x_780:
[----:B------:R-:W-:Y:S01]  /*22310*/  IMAD.MOV.U32 R108, RZ, RZ, 0x1 ;  /* 0x00000001ff6c7424 */ /* 0x000fe200078e00ff */
[----:B------:R-:W-:-:S05]  /*22320*/  FMNMX R106, R4, R0, !PT ;  /* 0x00000000046a7209 */ /* 0x000fca0007800000 */
[----:B------:R-:W-:-:S07]  /*22330*/  IMAD.MOV.U32 R110, RZ, RZ, R106 ;  /* 0x000000ffff6e7224 */ /* 0x000fce00078e006a */
[----:B------:R-:W-:Y:S05]  /*22340*/  WARPSYNC.COLLECTIVE R107, `(.L_x_781) ;  /* 0x000000006b087348 */ /* 0x000fea0003c00000 */
[----:B------:R0:W1:Y:S02]  /*22350*/  SHFL.DOWN P0, R0, R110, R108, R109 ;  /* 0x0800006c6e007389 */ /* 0x000064000000006d */
[----:B01----:R-:W-:Y:S01]  /*22360*/  ENDCOLLECTIVE ;  /* 0x000000000000791b */ /* 0x003fe20003800000 */
.L_x_781:
[----:B------:R-:W-:Y:S01]  /*22370*/  FMNMX R0, R106, R0, !PT ;  /* 0x000000006a007209 */ /* 0x000fe20007800000 */
[----:B------:R-:W-:-:S07]  /*22380*/  IMAD.MOV.U32 R106, RZ, RZ, 0x1f ;  /* 0x0000001fff6a7424 */ /* 0x000fce00078e00ff */
[----:B------:R-:W-:Y:S05]  /*22390*/  WARPSYNC.COLLECTIVE R107, `(.L_x_782) ;  /* 0x000000006b087348 */ /* 0x000fea0003c00000 */
[----:B------:R0:W1:Y:S02]  /*223a0*/  SHFL.IDX P0, R0, R0, R3, R106 ;  /* 0x0000000300007389 */ /* 0x000064000000006a */
[----:B01----:R-:W-:Y:S01]  /*223b0*/  ENDCOLLECTIVE ;  /* 0x000000000000791b */ /* 0x003fe20003800000 */
.L_x_782:
[----:B------:R-:W-:Y:S01]  /*223c0*/  IMAD.MOV.U32 R111, RZ, RZ, R0 ;  /* 0x000000ffff6f7224 */ /* 0x000fe200078e0000 */
[----:B------:R-:W-:Y:S06]  /*223d0*/  BRA `(.L_x_783) ;  /* 0xffffff48001c7947 */ /* 0x000fec000383ffff */
.L_x_376:
        /* <DEDUP_REMOVED lines=8> */
.L_x_785:
[----:B------:R-:W-:Y:S05]  /*22460*/  BSYNC B1 ;  /* 0x0000000000017941 */ /* 0x000fea0003800000 */
.L_x_784:
        /* <DEDUP_REMOVED lines=8> */
.L_x_786:
[----:B------:R-:W-:Y:S01]  /*224f0*/  IMAD.MOV.U32 R108, RZ, RZ, 0x4 ;  /* 0x00000004ff6c7424 */ /* 0x000fe200078e00ff */
[----:B------:R-:W-:-:S05]  /*22500*/  FMNMX R3, R110, R0, !PT ;  /* 0x000000006e037209 */ /* 0x000fca0007800000 */
[----:B------:R-:W-:-:S07]  /*22510*/  IMAD.MOV.U32 R110, RZ, RZ, R3 ;  /* 0x000000ffff6e7224 */ /* 0x000fce00078e0003 */
[----:B------:R-:W-:Y:S05]  /*22520*/  WARPSYNC.COLLECTIVE R107, `(.L_x_787) ;  /* 0x000000006b087348 */ /* 0x000fea0003c00000 */
[----:B------:R0:W1:Y:S02]  /*22530*/  SHFL.DOWN P0, R0, R110, R108, R109 ;  /* 0x0800006c6e007389 */ /* 0x000064000000006d */
[----:B01----:R-:W-:Y:S01]  /*22540*/  ENDCOLLECTIVE ;  /* 0x000000000000791b */ /* 0x003fe20003800000 */
.L_x_787:
[----:B------:R-:W-:Y:S01]  /*22550*/  IMAD.MOV.U32 R108, RZ, RZ, 0x2 ;  /* 0x00000002ff6c7424 */ /* 0x000fe200078e00ff */
[----:B------:R-:W-:Y:S01]  /*22560*/  FMNMX R70, R3, R0, !PT ;  /* 0x0000000003467209 */ /* 0x000fe20007800000 */
[----:B------:R-:W-:-:S04]  /*22570*/  IMAD.MOV.U32 R3, RZ, RZ, RZ ;  /* 0x000000ffff037224 */ /* 0x000fc800078e00ff */
[----:B------:R-:W-:-:S07]  /*22580*/  IMAD.MOV.U32 R110, RZ, RZ, R70 ;  /* 0x000000ffff6e7224 */ /* 0x000fce00078e0046 */
[----:B------:R-:W-:Y:S05]  /*22590*/  WARPSYNC.COLLECTIVE R107, `(.L_x_788) ;  /* 0x000000006b087348 */ /* 0x000fea0003c00000 */
[----:B------:R0:W1:Y:S02]  /*225a0*/  SHFL.DOWN P0, R0, R110, R108, R109 ;  /* 0x0800006c6e007389 */ /* 0x000064000000006d */
[----:B01----:R-:W-:Y:S01]  /*225b0*/  ENDCOLLECTIVE ;  /* 0x000000000000791b */ /* 0x003fe20003800000 */
.L_x_788:
[----:B------:R-:W-:Y:S01]  /*225c0*/  IMAD.MOV.U32 R108, RZ, RZ, 0x1 ;  /* 0x00000001ff6c7424 */ /* 0x000fe200078e00ff */
[----:B------:R-:W-:-:S05]  /*225d0*/  FMNMX R71, R70, R0, !PT ;  /* 0x0000000046477209 */ /* 0x000fca0007800000 */
[----:B------:R-:W-:-:S07]  /*225e0*/  IMAD.MOV.U32 R110, RZ, RZ, R71 ;  /* 0x000000ffff6e7224 */ /* 0x000fce00078e0047 */
[----:B------:R-:W-:Y:S05]  /*225f0*/  WARPSYNC.COLLECTIVE R107, `(.L_x_789) ;  /* 0x000000006b087348 */ /* 0x000fea0003c00000 */
[----:B------:R0:W1:Y:S02]  /*22600*/  SHFL.DOWN P0, R0, R110, R108, R109 ;  /* 0x0800006c6e007389 */ /* 0x000064000000006d */
[----:B01----:R-:W-:Y:S01]  /*22610*/  ENDCOLLECTIVE ;  /* 0x000000000000791b */ /* 0x003fe20003800000 */
.L_x_789:
[----:B------:R-:W-:-:S07]  /*22620*/  FMNMX R0, R71, R0, !PT ;  /* 0x0000000047007209 */ /* 0x000fce0007800000 */
[----:B------:R-:W-:Y:S05]  /*22630*/  WARPSYNC.COLLECTIVE R107, `(.L_x_790) ;  /* 0x000000006b087348 */ /* 0x000fea0003c00000 */
[----:B------:R0:W1:Y:S02]  /*22640*/  SHFL.IDX P0, R0, R0, R3, R106 ;  /* 0x0000000300007389 */ /* 0x000064000000006a */
[----:B01----:R-:W-:Y:S01]  /*22650*/  ENDCOLLECTIVE ;  /* 0x000000000000791b */ /* 0x003fe20003800000 */
.L_x_790:
[----:B------:R-:W-:Y:S01]  /*22660*/  IMAD.MOV.U32 R86, RZ, RZ, R0 ;  /* 0x000000ffff567224 */ /* 0x000fe200078e0000 */
[----:B------:R-:W-:Y:S06]  /*22670*/  BRA `(.L_x_791) ;  /* 0xffffff48006c7947 */ /* 0x000fec000383ffff */
.L_x_384:
[----:B------:R-:W-:Y:S01]  /*22680*/  BSSY B1, `(.L_x_792) ;  /* 0x0000008000017945 */ /* 0x000fe20003800000 */
[----:B------:R-:W-:Y:S02]  /*22690*/  IMAD.MOV.U32 R110, RZ, RZ, R85 ;  /* 0x000000ffff6e7224 */ /* 0x000fe400078e0055 */
[----:B------:R-:W-:Y:S02]  /*226a0*/  IMAD.MOV.U32 R108, RZ, RZ, 0x10 ;  /* 0x00000010ff6c7424 */ /* 0x000fe400078e00ff */
[----:B------:R-:W-:Y:S02]  /*226b0*/  IMAD.MOV.U32 R109, RZ, RZ, 0x1f ;  /* 0x0000001fff6d7424 */ /* 0x000fe400078e00ff */
[----:B-1----:R-:W-:-:S07]  /*226c0*/  IMAD.MOV.U32 R107, RZ, RZ, -0x1 ;  /* 0xffffffffff6b7424 */ /* 0x002fce00078e00ff */
[----:B------:R-:W-:Y:S05]  /*226d0*/  WARPSYNC.COLLECTIVE R107, `(.L_x_793) ;  /* 0x000000006b087348 */ /* 0x000fea0003c00000 */
[----:B------:R0:W1:Y:S02]  /*226e0*/  SHFL.DOWN P0, R0, R110, R108, R109 ;  /* 0x0800006c6e007389 */ /* 0x000064000000006d */
[----:B01----:R-:W-:Y:S01]  /*226f0*/  ENDCOLLECTIVE ;  /* 0x000000000000791b */ /* 0x003fe20003800000 */
.L_x_793:
[----:B------:R-:W-:Y:S05]  /*22700*/  BSYNC B1 ;  /* 0x0000000000017941 */ /* 0x000fea0003800000 */
.L_x_792:
        /* <DEDUP_REMOVED lines=8> */
.L_x_794:
[----:B------:R-:W-:Y:S01]  /*22790*/  IMAD.MOV.U32 R108, RZ, RZ, 0x4 ;  /* 0x00000004ff6c7424 */ /* 0x000fe200078e00ff */
[----:B------:R-:W-:-:S05]  /*227a0*/  FMNMX R3, R110, R0, !PT ;  /* 0x000000006e037209 */ /* 0x000fca0007800000 */
[----:B------:R-:W-:-:S07]  /*227b0*/  IMAD.MOV.U32 R110, RZ, RZ, R3 ;  /* 0x000000ffff6e7224 */ /* 0x000fce00078e0003 */
[----:B------:R-:W-:Y:S05]  /*227c0*/  WARPSYNC.COLLECTIVE R107, `(.L_x_795) ;  /* 0x000000006b087348 */ /* 0x000fea0003c00000 */
[----:B------:R0:W1:Y:S02]  /*227d0*/  SHFL.DOWN P0, R0, R110, R108, R109 ;  /* 0x0800006c6e007389 */ /* 0x000064000000006d */
[----:B01----:R-:W-:Y:S01]  /*227e0*/  ENDCOLLECTIVE ;  /* 0x000000000000791b */ /* 0x003fe20003800000 */
.L_x_795:
[----:B------:R-:W-:Y:S01]  /*227f0*/  IMAD.MOV.U32 R108, RZ, RZ, 0x2 ;  /* 0x00000002ff6c7424 */ /* 0x000fe200078e00ff */
[----:B------:R-:W-:Y:S01]  /*22800*/  FMNMX R71, R3, R0, !PT ;  /* 0x0000000003477209 */ /* 0x000fe20007800000 */
[----:B------:R-:W-:-:S04]  /*22810*/  IMAD.MOV.U32 R3, RZ, RZ, RZ ;  /* 0x000000ffff037224 */ /* 0x000fc800078e00ff */
[----:B------:R-:W-:-:S07]  /*22820*/  IMAD.MOV.U32 R110, RZ, RZ, R71 ;  /* 0x000000ffff6e7224 */ /* 0x000fce00078e0047 */
[----:B------:R-:W-:Y:S05]  /*22830*/  WARPSYNC.COLLECTIVE R107, `(.L_x_796) ;  /* 0x000000006b087348 */ /* 0x000fea0003c00000 */
[----:B------:R0:W1:Y:S02]  /*22840*/  SHFL.DOWN P0, R0, R110, R108, R109 ;  /* 0x0800006c6e007389 */ /* 0x000064000000006d */
[----:B01----:R-:W-:Y:S01]  /*22850*/  ENDCOLLECTIVE ;  /* 0x000000000000791b */ /* 0x003fe20003800000 */
.L_x_796:
[----:B------:R-:W-:Y:S01]  /*22860*/  IMAD.MOV.U32 R108, RZ, RZ, 0x1 ;  /* 0x00000001ff6c7424 */ /* 0x000fe200078e00ff */
[----:B------:R-:W-:-:S05]  /*22870*/  FMNMX R72, R71, R0, !PT ;  /* 0x0000000047487209 */ /* 0x000fca0007800000 */
[----:B------:R-:W-:-:S07]  /*22880*/  IMAD.MOV.U32 R110, RZ, RZ, R72 ;  /* 0x000000ffff6e7224 */ /* 0x000fce00078e0048 */
[----:B------:R-:W-:Y:S05]  /*22890*/  WARPSYNC.COLLECTIVE R107, `(.L_x_797) ;  /* 0x000000006b087348 */ /* 0x000fea0003c00000 */
[----:B------:R0:W1:Y:S02]  /*228a0*/  SHFL.DOWN P0, R0, R110, R108, R109 ;  /* 0x0800006c6e007389 */ /* 0x000064000000006d */
[----:B01----:R-:W-:Y:S01]  /*228b0*/  ENDCOLLECTIVE ;  /* 0x000000000000791b */ /* 0x003fe20003800000 */
.L_x_797:
[----:B------:R-:W-:-:S07]  /*228c0*/  FMNMX R0, R72, R0, !PT ;  /* 0x0000000048007209 */ /* 0x000fce0007800000 */
[----:B------:R-:W-:Y:S05]  /*228d0*/  WARPSYNC.COLLECTIVE R107, `(.L_x_798) ;  /* 0x000000006b087348 */ /* 0x000fea0003c00000 */
[----:B------:R0:W1:Y:S02]  /*228e0*/  SHFL.IDX P0, R0, R0, R3, R106 ;  /* 0x0000000300007389 */ /* 0x000064000000006a */
[----:B01----:R-:W-:Y:S01]  /*228f0*/  ENDCOLLECTIVE ;  /* 0x000000000000791b */ /* 0x003fe20003800000 */
.L_x_798:
[----:B------:R-:W-:Y:S01]  /*22900*/  IMAD.MOV.U32 R73, RZ, RZ, R0 ;  /* 0x000000ffff497224 */ /* 0x000fe200078e0000 */
[----:B------:R-:W-:Y:S06]  /*22910*/  BRA `(.L_x_799) ;  /* 0xffffff4800bc7947 */ /* 0x000fec000383ffff */
.L_x_392:
        /* <DEDUP_REMOVED lines=8> */
.L_x_801:
[----:B------:R-:W-:Y:S05]  /*229a0*/  BSYNC B1 ;  /* 0x0000000000017941 */ /* 0x000fea0003800000 */
.L_x_800:
        /* <DEDUP_REMOVED lines=8> */
.L_x_802:
[----:B------:R-:W-:Y:S01]  /*22a30*/  IMAD.MOV.U32 R108, RZ, RZ, 0x4 ;  /* 0x00000004ff6c7424 */ /* 0x000fe200078e00ff */
[----:B------:R-:W-:-:S05]  /*22a40*/  FMNMX R3, R110, R0, !PT ;  /* 0x000000006e037209 */ /* 0x000fca0007800000 */
[----:B------:R-:W-:-:S07]  /*22a50*/  IMAD.MOV.U32 R110, RZ, RZ, R3 ;  /* 0x000000ffff6e7224 */ /* 0x000fce00078e0003 */
[----:B------:R-:W-:Y:S05]  /*22a60*/  WARPSYNC.COLLECTIVE R107, `(.L_x_803) ;  /* 0x000000006b087348 */ /* 0x000fea0003c00000 */
[----:B------:R0:W1:Y:S02]  /*22a70*/  SHFL.DOWN P0, R0, R110, R108, R109 ;  /* 0x0800006c6e007389 */ /* 0x000064000000006d */
[----:B01----:R-:W-:Y:S01]  /*22a80*/  ENDCOLLECTIVE ;  /* 0x000000000000791b */ /* 0x003fe20003800000 */
.L_x_803:
[----:B------:R-:W-:Y:S01]  /*22a90*/  IMAD.MOV.U32 R108, RZ, RZ, 0x2 ;  /* 0x00000002ff6c7424 */ /* 0x000fe200078e00ff */
[----:B------:R-:W-:Y:S01]  /*22aa0*/  FMNMX R72, R3, R0, !PT ;  /* 0x0000000003487209 */ /* 0x000fe20007800000 */
[----:B------:R-:W-:-:S04]  /*22ab0*/  IMAD.MOV.U32 R3, RZ, RZ, RZ ;  /* 0x000000ffff037224 */ /* 0x000fc800078e00ff */
[----:B------:R-:W-:-:S07]  /*22ac0*/  IMAD.MOV.U32 R110, RZ, RZ, R72 ;  /* 0x000000ffff6e7224 */ /* 0x000fce00078e0048 */
[----:B------:R-:W-:Y:S05]  /*22ad0*/  WARPSYNC.COLLECTIVE R107, `(.L_x_804) ;  /* 0x000000006b087348 */ /* 0x000fea0003c00000 */
[----:B------:R0:W1:Y:S02]  /*22ae0*/  SHFL.DOWN P0, R0, R110, R108, R109 ;  /* 0x0800006c6e007389 */ /* 0x000064000000006d */
[----:B01----:R-:W-:Y:S01]  /*22af0*/  ENDCOLLECTIVE ;  /* 0x000000000000791b */ /* 0x003fe20003800000 */
.L_x_804:
[----:B------:R-:W-:Y:S01]  /*22b00*/  IMAD.MOV.U32 R108, RZ, RZ, 0x1 ;  /* 0x00000001ff6c7424 */ /* 0x000fe200078e00ff */
[----:B------:R-:W-:-:S05]  /*22b10*/  FMNMX R73, R72, R0, !PT ;  /* 0x0000000048497209 */ /* 0x000fca0007800000 */
[----:B------:R-:W-:-:S07]  /*22b20*/  IMAD.MOV.U32 R110, RZ, RZ, R73 ;  /* 0x000000ffff6e7224 */ /* 0x000fce00078e0049 */
[----:B------:R-:W-:Y:S05]  /*22b30*/  WARPSYNC.COLLECTIVE R107, `(.L_x_805) ;  /* 0x000000006b087348 */ /* 0x000fea0003c00000 */
[----:B------:R0:W1:Y:S02]  /*22b40*/  SHFL.DOWN P0, R0, R110, R108, R109 ;  /* 0x0800006c6e007389 */ /* 0x000064000000006d */
[----:B01----:R-:W-:Y:S01]  /*22b50*/  ENDCOLLECTIVE ;  /* 0x000000000000791b */ /* 0x003fe20003800000 */
.L_x_805:
[----:B------:R-:W-:-:S07]  /*22b60*/  FMNMX R0, R73, R0, !PT ;  /* 0x0000000049007209 */ /* 0x000fce0007800000 */
[----:B------:R-:W-:Y:S05]  /*22b70*/  WARPSYNC.COLLECTIVE R107, `(.L_x_806) ;  /* 0x000000006b087348 */ /* 0x000fea0003c00000 */
[----:B------:R0:W1:Y:S02]  /*22b80*/  SHFL.IDX P0, R0, R0, R3, R106 ;  /* 0x0000000300007389 */ /* 0x000064000000006a */
[----:B01----:R-:W-:Y:S01]  /*22b90*/  ENDCOLLECTIVE ;  /* 0x000000000000791b */ /* 0x003fe20003800000 */
.L_x_806:
[----:B------:R-:W-:Y:S01]  /*22ba0*/  IMAD.MOV.U32 R74, RZ, RZ, R0 ;  /* 0x000000ffff4a7224 */ /* 0x000fe200078e0000 */
[----:B------:R-:W-:Y:S06]  /*22bb0*/  BRA `(.L_x_807) ;  /* 0xffffff4c000c7947 */ /* 0x000fec000383ffff */
.L_x_400:
        /* <DEDUP_REMOVED lines=8> */
.L_x_809:
[----:B------:R-:W-:Y:S05]  /*22c40*/  BSYNC B1 ;  /* 0x0000000000017941 */ /* 0x000fea0003800000 */
.L_x_808:
        /* <DEDUP_REMOVED lines=8> */
.L_x_810:
[----:B------:R-:W-:Y:S01]  /*22cd0*/  IMAD.MOV.U32 R108, RZ, RZ, 0x4 ;  /* 0x00000004ff6c7424 */ /* 0x000fe200078e00ff */
[----:B------:R-:W-:-:S05]  /*22ce0*/  FMNMX R3, R110, R0, !PT ;  /* 0x000000006e037209 */ /* 0x000fca0007800000 */
[----:B------:R-:W-:-:S07]  /*22cf0*/  IMAD.MOV.U32 R110, RZ, RZ, R3 ;  /* 0x000000ffff6e7224 */ /* 0x000fce00078e0003 */
[----:B------:R-:W-:Y:S05]  /*22d00*/  WARPSYNC.COLLECTIVE R107, `(.L_x_811) ;  /* 0x000000006b087348 */ /* 0x000fea0003c00000 */
[----:B------:R0:W1:Y:S02]  /*22d10*/  SHFL.DOWN P0, R0, R110, R108, R109 ;  /* 0x0800006c6e007389 */ /* 0x000064000000006d */
[----:B01----:R-:W-:Y:S01]  /*22d20*/  ENDCOLLECTIVE ;  /* 0x000000000000791b */ /* 0x003fe20003800000 */
.L_x_811:
[----:B------:R-:W-:Y:S01]  /*22d30*/  IMAD.MOV.U32 R108, RZ, RZ, 0x2 ;  /* 0x00000002ff6c7424 */ /* 0x000fe200078e00ff */
[----:B------:R-:W-:Y:S01]  /*22d40*/  FMNMX R73, R3, R0, !PT ;  /* 0x0000000003497209 */ /* 0x000fe20007800000 */
[----:B------:R-:W-:-:S04]  /*22d50*/  IMAD.MOV.U32 R3, RZ, RZ, RZ ;  /* 0x000000ffff037224 */ /* 0x000fc800078e00ff */
[----:B------:R-:W-:-:S07]  /*22d60*/  IMAD.MOV.U32 R110, RZ, RZ, R73 ;  /* 0x000000ffff6e7224 */ /* 0x000fce00078e0049 */
[----:B------:R-:W-:Y:S05]  /*22d70*/  WARPSYNC.COLLECTIVE R107, `(.L_x_812) ;  /* 0x000000006b087348 */ /* 0x000fea0003c00000 */
[----:B------:R0:W1:Y:S02]  /*22d80*/  SHFL.DOWN P0, R0, R110, R108, R109 ;  /* 0x0800006c6e007389 */ /* 0x000064000000006d */
[----:B01----:R-:W-:Y:S01]  /*22d90*/  ENDCOLLECTIVE ;  /* 0x000000000000791b */ /* 0x003fe20003800000 */
.L_x_812:
[----:B------:R-:W-:Y:S01]  /*22da0*/  IMAD.MOV.U32 R108, RZ, RZ, 0x1 ;  /* 0x00000001ff6c7424 */ /* 0x000fe200078e00ff */
[----:B------:R-:W-:-:S05]  /*22db0*/  FMNMX R74, R73, R0, !PT ;  /* 0x00000000494a7209 */ /* 0x000fca0007800000 */
[----:B------:R-:W-:-:S07]  /*22dc0*/  IMAD.MOV.U32 R110, RZ, RZ, R74 ;  /* 0x000000ffff6e7224 */ /* 0x000fce00078e004a */
[----:B------:R-:W-:Y:S05]  /*22dd0*/  WARPSYNC.COLLECTIVE R107, `(.L_x_813) ;  /* 0x000000006b087348 */ /* 0x000fea0003c00000 */
[----:B------:R0:W1:Y:S02]  /*22de0*/  SHFL.DOWN P0, R0, R110, R108, R109 ;  /* 0x0800006c6e007389 */ /* 0x000064000000006d */
[----:B01----:R-:W-:Y:S01]  /*22df0*/  ENDCOLLECTIVE ;  /* 0x000000000000791b */ /* 0x003fe20003800000 */
.L_x_813:
[----:B------:R-:W-:-:S07]  /*22e00*/  FMNMX R0, R74, R0, !PT ;  /* 0x000000004a007209 */ /* 0x000fce0007800000 */
[----:B------:R-:W-:Y:S05]  /*22e10*/  WARPSYNC.COLLECTIVE R107, `(.L_x_814) ;  /* 0x000000006b087348 */ /* 0x000fea0003c00000 */
[----:B------:R0:W1:Y:S02]  /*22e20*/  SHFL.IDX P0, R0, R0, R3, R106 ;  /* 0x0000000300007389 */ /* 0x000064000000006a */
[----:B01----:R-:W-:Y:S01]  /*22e30*/  ENDCOLLECTIVE ;  /* 0x000000000000791b */ /* 0x003fe20003800000 */
.L_x_814:
[----:B------:R-:W-:Y:S01]  /*22e40*/  IMAD.MOV.U32 R75, RZ, RZ, R0 ;  /* 0x000000ffff4b7224 */ /* 0x000fe200078e0000 */
[----:B------:R-:W-:Y:S06]  /*22e50*/  BRA `(.L_x_815) ;  /* 0xffffff4c005c7947 */ /* 0x000fec000383ffff */
.L_x_408:
        /* <DEDUP_REMOVED lines=8> */
.L_x_817:
[----:B------:R-:W-:Y:S05]  /*22ee0*/  BSYNC B1 ;  /* 0x0000000000017941 */ /* 0x000fea0003800000 */
.L_x_816:
        /* <DEDUP_REMOVED lines=8> */
.L_x_818:
[----:B------:R-:W-:Y:S01]  /*22f70*/  IMAD.MOV.U32 R108, RZ, RZ, 0x4 ;  /* 0x00000004ff6c7424 */ /* 0x000fe200078e00ff */
[----:B------:R-:W-:-:S05]  /*22f80*/  FMNMX R3, R110, R0, !PT ;  /* 0x000000006e037209 */ /* 0x000fca0007800000 */
[----:B------:R-:W-:-:S07]  /*22f90*/  IMAD.MOV.U32 R110, RZ, RZ, R3 ;  /* 0x000000ffff6e7224 */ /* 0x000fce00078e0003 */
[----:B------:R-:W-:Y:S05]  /*22fa0*/  WARPSYNC.COLLECTIVE R107, `(.L_x_819) ;  /* 0x000000006b087348 */ /* 0x000fea0003c00000 */
[----:B------:R0:W1:Y:S02]  /*22fb0*/  SHFL.DOWN P0, R0, R110, R108, R109 ;  /* 0x0800006c6e007389 */ /* 0x000064000000006d */
[----:B01----:R-:W-:Y:S01]  /*22fc0*/  ENDCOLLECTIVE ;  /* 0x000000000000791b */ /* 0x003fe20003800000 */
.L_x_819:
[----:B------:R-:W-:Y:S01]  /*22fd0*/  IMAD.MOV.U32 R108, RZ, RZ, 0x2 ;  /* 0x00000002ff6c7424 */ /* 0x000fe200078e00ff */
[----:B------:R-:W-:Y:S01]  /*22fe0*/  FMNMX R74, R3, R0, !PT ;  /* 0x00000000034a7209 */ /* 0x000fe20007800000 */
[----:B------:R-:W-:-:S04]  /*22ff0*/  IMAD.MOV.U32 R3, RZ, RZ, RZ ;  /* 0x000000ffff037224 */ /* 0x000fc800078e00ff */
[----:B------:R-:W-:-:S07]  /*23000*/  IMAD.MOV.U32 R110, RZ, RZ, R74 ;  /* 0x000000ffff6e7224 */ /* 0x000fce00078e004a */
[----:B------:R-:W-:Y:S05]  /*23010*/  WARPSYNC.COLLECTIVE R107, `(.L_x_820) ;  /* 0x000000006b087348 */ /* 0x000fea0003c00000 */
[----:B------:R0:W1:Y:S02]  /*23020*/  SHFL.DOWN P0, R0, R110, R108, R109 ;  /* 0x0800006c6e007389 */ /* 0x000064000000006d */
[----:B01----:R-:W-:Y:S01]  /*23030*/  ENDCOLLECTIVE ;  /* 0x000000000000791b */ /* 0x003fe20003800000 */
.L_x_820:
[----:B------:R-:W-:Y:S01]  /*23040*/  IMAD.MOV.U32 R108, RZ, RZ, 0x1 ;  /* 0x00000001ff6c7424 */ /* 0x000fe200078e00ff */
[----:B------:R-:W-:-:S05]  /*23050*/  FMNMX R75, R74, R0, !PT ;  /* 0x000000004a4b7209 */ /* 0x000fca0007800000 */
[----:B------:R-:W-:-:S07]  /*23060*/  IMAD.MOV.U32 R110, RZ, RZ, R75 ;  /* 0x000000ffff6e7224 */ /* 0x000fce00078e004b */
[----:B------:R-:W-:Y:S05]  /*23070*/  WARPSYNC.COLLECTIVE R107, `(.L_x_821) ;  /* 0x000000006b087348 */ /* 0x000fea0003c00000 */
[----:B------:R0:W1:Y:S02]  /*23080*/  SHFL.DOWN P0, R0, R110, R108, R109 ;  /* 0x0800006c6e007389 */ /* 0x000064000000006d */
[----:B01----:R-:W-:Y:S01]  /*23090*/  ENDCOLLECTIVE ;  /* 0x000000000000791b */ /* 0x003fe20003800000 */
.L_x_821:
[----:B------:R-:W-:-:S07]  /*230a0*/  FMNMX R0, R75, R0, !PT ;  /* 0x000000004b007209 */ /* 0x000fce0007800000 */
[----:B------:R-:W-:Y:S05]  /*230b0*/  WARPSYNC.COLLECTIVE R107, `(.L_x_822) ;  /* 0x000000006b087348 */ /* 0x000fea0003c00000 */
[----:B------:R0:W1:Y:S02]  /*230c0*/  SHFL.IDX P0, R0, R0, R3, R106 ;  /* 0x0000000300007389 */ /* 0x000064000000006a */
[----:B01----:R-:W-:Y:S01]  /*230d0*/  ENDCOLLECTIVE ;  /* 0x000000000000791b */ /* 0x003fe20003800000 */
.L_x_822:
[----:B------:R-:W-:Y:S01]  /*230e0*/  IMAD.MOV.U32 R76, RZ, RZ, R0 ;  /* 0x000000ffff4c7224 */ /* 0x000fe200078e0000 */
[----:B------:R-:W-:Y:S06]  /*230f0*/  BRA `(.L_x_823) ;  /* 0xffffff4c00ac7947 */ /* 0x000fec000383ffff */
.L_x_416:
[----:B------:R-:W-:Y:S01]  /*23100*/  BSSY B1, `(.L_x_824) ;  /* 0x0000008000017945 */ /* 0x000fe20003800000 */
[----:B------:R-:W-:Y:S02]  /*23110*/  IMAD.MOV.U32 R110, RZ, RZ, R79 ;  /* 0x000000ffff6e7224 */ /* 0x000fe400078e004f */
[----:B------:R-:W-:Y:S02]  /*23120*/  IMAD.MOV.U32 R108, RZ, RZ, 0x10 ;  /* 0x00000010ff6c7424 */ /* 0x000fe400078e00ff */
[----:B------:R-:W-:Y:S02]  /*23130*/  IMAD.MOV.U32 R109, RZ, RZ, 0x1f ;  /* 0x0000001fff6d7424 */ /* 0x000fe400078e00ff */
[----:B--2---:R-:W-:-:S07]  /*23140*/  IMAD.MOV.U32 R107, RZ, RZ, -0x1 ;  /* 0xffffffffff6b7424 */ /* 0x004fce00078e00ff */
[----:B------:R-:W-:Y:S05]  /*23150*/  WARPSYNC.COLLECTIVE R107, `(.L_x_825) ;  /* 0x000000006b087348 */ /* 0x000fea0003c00000 */
[----:B------:R0:W1:Y:S02]  /*23160*/  SHFL.DOWN P0, R0, R110, R108, R109 ;  /* 0x0800006c6e007389 */ /* 0x000064000000006d */
[----:B01----:R-:W-:Y:S01]  /*23170*/  ENDCOLLECTIVE ;  /* 0x000000000000791b */ /* 0x003fe20003800000 */
.L_x_825:
[----:B------:R-:W-:Y:S05]  /*23180*/  BSYNC B1 ;  /* 0x0000000000017941 */ /* 0x000fea0003800000 */
.L_x_824:
        /* <DEDUP_REMOVED lines=8> */
.L_x_826:
[----:B------:R-:W-:Y:S01]  /*23210*/  IMAD.MOV.U32 R108, RZ, RZ, 0x4 ;  /* 0x00000004ff6c7424 */ /* 0x000fe200078e00ff */
[----:B------:R-:W-:-:S05]  /*23220*/  FMNMX R3, R110, R0, !PT ;  /* 0x000000006e037209 */ /* 0x000fca0007800000 */
[----:B------:R-:W-:-:S07]  /*23230*/  IMAD.MOV.U32 R110, RZ, RZ, R3 ;  /* 0x000000ffff6e7224 */ /* 0x000fce00078e0003 */
[----:B------:R-:W-:Y:S05]  /*23240*/  WARPSYNC.COLLECTIVE R107, `(.L_x_827) ;  /* 0x000000006b087348 */ /* 0x000fea0003c00000 */
[----:B------:R0:W1:Y:S02]  /*23250*/  SHFL.DOWN P0, R0, R110, R108, R109 ;  /* 0x0800006c6e007389 */ /* 0x000064000000006d */
[----:B01----:R-:W-:Y:S01]  /*23260*/  ENDCOLLECTIVE ;  /* 0x000000000000791b */ /* 0x003fe20003800000 */
.L_x_827:
[----:B------:R-:W-:Y:S01]  /*23270*/  IMAD.MOV.U32 R108, RZ, RZ, 0x2 ;  /* 0x00000002ff6c7424 */ /* 0x000fe200078e00ff */
[----:B------:R-:W-:Y:S01]  /*23280*/  FMNMX R75, R3, R0, !PT ;  /* 0x00000000034b7209 */ /* 0x000fe20007800000 */
[----:B------:R-:W-:-:S04]  /*23290*/  IMAD.MOV.U32 R3, RZ, RZ, RZ ;  /* 0x000000ffff037224 */ /* 0x000fc800078e00ff */
[----:B------:R-:W-:-:S07]  /*232a0*/  IMAD.MOV.U32 R110, RZ, RZ, R75 ;  /* 0x000000ffff6e7224 */ /* 0x000fce00078e004b */
[----:B------:R-:W-:Y:S05]  /*232b0*/  WARPSYNC.COLLECTIVE R107, `(.L_x_828) ;  /* 0x000000006b087348 */ /* 0x000fea0003c00000 */
[----:B------:R0:W1:Y:S02]  /*232c0*/  SHFL.DOWN P0, R0, R110, R108, R109 ;  /* 0x0800006c6e007389 */ /* 0x000064000000006d */
[----:B01----:R-:W-:Y:S01]  /*232d0*/  ENDCOLLECTIVE ;  /* 0x000000000000791b */ /* 0x003fe20003800000 */
.L_x_828:
[----:B------:R-:W-:Y:S01]  /*232e0*/  IMAD.MOV.U32 R108, RZ, RZ, 0x1 ;  /* 0x00000001ff6c7424 */ /* 0x000fe200078e00ff */
[----:B------:R-:W-:-:S05]  /*232f0*/  FMNMX R76, R75, R0, !PT ;  /* 0x000000004b4c7209 */ /* 0x000fca0007800000 */
[----:B------:R-:W-:-:S07]  /*23300*/  IMAD.MOV.U32 R110, RZ, RZ, R76 ;  /* 0x000000ffff6e7224 */ /* 0x000fce00078e004c */
[----:B------:R-:W-:Y:S05]  /*23310*/  WARPSYNC.COLLECTIVE R107, `(.L_x_829) ;  /* 0x000000006b087348 */ /* 0x000fea0003c00000 */
[----:B------:R0:W1:Y:S02]  /*23320*/  SHFL.DOWN P0, R0, R110, R108, R109 ;  /* 0x0800006c6e007389 */ /* 0x000064000000006d */
[----:B01----:R-:W-:Y:S01]  /*23330*/  ENDCOLLECTIVE ;  /* 0x000000000000791b */ /* 0x003fe20003800000 */
.L_x_829:
[----:B------:R-:W-:-:S07]  /*23340*/  FMNMX R0, R76, R0, !PT ;  /* 0x000000004c007209 */ /* 0x000fce0007800000 */
[----:B------:R-:W-:Y:S05]  /*23350*/  WARPSYNC.COLLECTIVE R107, `(.L_x_830) ;  /* 0x000000006b087348 */ /* 0x000fea0003c00000 */
[----:B------:R0:W1:Y:S02]  /*23360*/  SHFL.IDX P0, R0, R0, R3, R106 ;  /* 0x0000000300007389 */ /* 0x000064000000006a */
[----:B01----:R-:W-:Y:S01]  /*23370*/  ENDCOLLECTIVE ;  /* 0x000000000000791b */ /* 0x003fe20003800000 */
.L_x_830:
[----:B------:R-:W-:Y:S01]  /*23380*/  IMAD.MOV.U32 R77, RZ, RZ, R0 ;  /* 0x000000ffff4d7224 */ /* 0x000fe200078e0000 */
[----:B------:R-:W-:Y:S06]  /*23390*/  BRA `(.L_x_831) ;  /* 0xffffff4c00fc7947 */ /* 0x000fec000383ffff */
.L_x_424:
[----:B------:R-:W-:Y:S01]  /*233a0*/  BSSY B1, `(.L_x_832) ;  /* 0x0000008000017945 */ /* 0x000fe20003800000 */
[----:B------:R-:W-:Y:S02]  /*233b0*/  IMAD.MOV.U32 R110, RZ, RZ, R79 ;  /* 0x000000ffff6e7224 */ /* 0x000fe400078e004f */
[----:B------:R-:W-:Y:S02]  /*233c0*/  IMAD.MOV.U32 R108, RZ, RZ, 0x10 ;  /* 0x00000010ff6c7424 */ /* 0x000fe400078e00ff */
[----:B------:R-:W-:Y:S02]  /*233d0*/  IMAD.MOV.U32 R109, RZ, RZ, 0x1f ;  /* 0x0000001fff6d7424 */ /* 0x000fe400078e00ff */
[----:B-12---:R-:W-:-:S07]  /*233e0*/  IMAD.MOV.U32 R107, RZ, RZ, -0x1 ;  /* 0xffffffffff6b7424 */ /* 0x006fce00078e00ff */
[----:B------:R-:W-:Y:S05]  /*233f0*/  WARPSYNC.COLLECTIVE R107, `(.L_x_833) ;  /* 0x000000006b087348 */ /* 0x000fea0003c00000 */
[----:B------:R0:W1:Y:S02]  /*23400*/  SHFL.DOWN P0, R0, R110, R108, R109 ;  /* 0x0800006c6e007389 */ /* 0x000064000000006d */
[----:B01----:R-:W-:Y:S01]  /*23410*/  ENDCOLLECTIVE ;  /* 0x000000000000791b */ /* 0x003fe20003800000 */
.L_x_833:
[----:B------:R-:W-:Y:S05]  /*23420*/  BSYNC B1 ;  /* 0x0000000000017941 */ /* 0x000fea0003800000 */
.L_x_832:
        /* <DEDUP_REMOVED lines=8> */
.L_x_834:
[----:B------:R-:W-:Y:S01]  /*234b0*/  IMAD.MOV.U32 R108, RZ, RZ, 0x4 ;  /* 0x00000004ff6c7424 */ /* 0x000fe200078e00ff */
[----:B------:R-:W-:-:S05]  /*234c0*/  FMNMX R3, R110, R0, !PT ;  /* 0x000000006e037209 */ /* 0x000fca0007800000 */
[----:B------:R-:W-:-:S07]  /*234d0*/  IMAD.MOV.U32 R110, RZ, RZ, R3 ;  /* 0x000000ffff6e7224 */ /* 0x000fce00078e0003 */
[----:B------:R-:W-:Y:S05]  /*234e0*/  WARPSYNC.COLLECTIVE R107, `(.L_x_835) ;  /* 0x000000006b087348 */ /* 0x000fea0003c00000 */
[----:B------:R0:W1:Y:S02]  /*234f0*/  SHFL.DOWN P0, R0, R110, R108, R109 ;  /* 0x0800006c6e007389 */ /* 0x000064000000006d */
[----:B01----:R-:W-:Y:S01]  /*23500*/  ENDCOLLECTIVE ;  /* 0x000000000000791b */ /* 0x003fe20003800000 */
.L_x_835:
[----:B------:R-:W-:Y:S01]  /*23510*/  IMAD.MOV.U32 R108, RZ, RZ, 0x2 ;  /* 0x00000002ff6c7424 */ /* 0x000fe200078e00ff */
[----:B------:R-:W-:Y:S01]  /*23520*/  FMNMX R76, R3, R0, !PT ;  /* 0x00000000034c7209 */ /* 0x000fe20007800000 */
[----:B------:R-:W-:-:S04]  /*23530*/  IMAD.MOV.U32 R3, RZ, RZ, RZ ;  /* 0x000000ffff037224 */ /* 0x000fc800078e00ff */
[----:B------:R-:W-:-:S07]  /*23540*/  IMAD.MOV.U32 R110, RZ, RZ, R76 ;  /* 0x000000ffff6e7224 */ /* 0x000fce00078e004c */
[----:B------:R-:W-:Y:S05]  /*23550*/  WARPSYNC.COLLECTIVE R107, `(.L_x_836) ;  /* 0x000000006b087348 */ /* 0x000fea0003c00000 */
[----:B------:R0:W1:Y:S02]  /*23560*/  SHFL.DOWN P0, R0, R110, R108, R109 ;  /* 0x0800006c6e007389 */ /* 0x000064000000006d */
[----:B01----:R-:W-:Y:S01]  /*23570*/  ENDCOLLECTIVE ;  /* 0x000000000000791b */ /* 0x003fe20003800000 */
.L_x_836:
[----:B------:R-:W-:Y:S01]  /*23580*/  IMAD.MOV.U32 R108, RZ, RZ, 0x1 ;  /* 0x00000001ff6c7424 */ /* 0x000fe200078e00ff */
[----:B------:R-:W-:-:S05]  /*23590*/  FMNMX R77, R76, R0, !PT ;  /* 0x000000004c4d7209 */ /* 0x000fca0007800000 */
[----:B------:R-:W-:-:S07]  /*235a0*/  IMAD.MOV.U32 R110, RZ, RZ, R77 ;  /* 0x000000ffff6e7224 */ /* 0x000fce00078e004d */
[----:B------:R-:W-:Y:S05]  /*235b0*/  WARPSYNC.COLLECTIVE R107, `(.L_x_837) ;  /* 0x000000006b087348 */ /* 0x000fea0003c00000 */
[----:B------:R0:W1:Y:S02]  /*235c0*/  SHFL.DOWN P0, R0, R110, R108, R109 ;  /* 0x0800006c6e007389 */ /* 0x000064000000006d */
[----:B01----:R-:W-:Y:S01]  /*235d0*/  ENDCOLLECTIVE ;  /* 0x000000000000791b */ /* 0x003fe20003800000 */
.L_x_837:
[----:B------:R-:W-:-:S07]  /*235e0*/  FMNMX R0, R77, R0, !PT ;  /* 0x000000004d007209 */ /* 0x000fce0007800000 */
[----:B------:R-:W-:Y:S05]  /*235f0*/  WARPSYNC.COLLECTIVE R107, `(.L_x_838) ;  /* 0x000000006b087348 */ /* 0x000fea0003c00000 */
[----:B------:R0:W1:Y:S02]  /*23600*/  SHFL.IDX P0, R0, R0, R3, R106 ;  /* 0x0000000300007389 */ /* 0x000064000000006a */
[----:B01----:R-:W-:Y:S01]  /*23610*/  ENDCOLLECTIVE ;  /* 0x000000000000791b */ /* 0x003fe20003800000 */
.L_x_838:
[----:B------:R-:W-:Y:S01]  /*23620*/  IMAD.MOV.U32 R78, RZ, RZ, R0 ;  /* 0x000000ffff4e7224 */ /* 0x000fe200078e0000 */
[----:B------:R-:W-:Y:S06]  /*23630*/  BRA `(.L_x_839) ;  /* 0xffffff50004c7947 */ /* 0x000fec000383ffff */
.L_x_432:
        /* <DEDUP_REMOVED lines=8> */
.L_x_841:
[----:B------:R-:W-:Y:S05]  /*236c0*/  BSYNC B1 ;  /* 0x0000000000017941 */ /* 0x000fea0003800000 */
.L_x_840:
        /* <DEDUP_REMOVED lines=8> */
.L_x_842:
[----:B------:R-:W-:Y:S01]  /*23750*/  IMAD.MOV.U32 R108, RZ, RZ, 0x4 ;  /* 0x00000004ff6c7424 */ /* 0x000fe200078e00ff */
[----:B------:R-:W-:-:S05]  /*23760*/  FMNMX R3, R110, R0, !PT ;  /* 0x000000006e037209 */ /* 0x000fca0007800000 */
[----:B------:R-:W-:-:S07]  /*23770*/  IMAD.MOV.U32 R110, RZ, RZ, R3 ;  /* 0x000000ffff6e7224 */ /* 0x000fce00078e0003 */
[----:B------:R-:W-:Y:S05]  /*23780*/  WARPSYNC.COLLECTIVE R107, `(.L_x_843) ;  /* 0x000000006b087348 */ /* 0x000fea0003c00000 */
[----:B------:R0:W1:Y:S02]  /*23790*/  SHFL.DOWN P0, R0, R110, R108, R109 ;  /* 0x0800006c6e007389 */ /* 0x000064000000006d */
[----:B01----:R-:W-:Y:S01]  /*237a0*/  ENDCOLLECTIVE ;  /* 0x000000000000791b */ /* 0x003fe20003800000 */
.L_x_843:
[----:B------:R-:W-:Y:S01]  /*237b0*/  IMAD.MOV.U32 R108, RZ, RZ, 0x2 ;  /* 0x00000002ff6c7424 */ /* 0x000fe200078e00ff */
[----:B------:R-:W-:Y:S01]  /*237c0*/  FMNMX R76, R3, R0, !PT ;  /* 0x00000000034c7209 */ /* 0x000fe20007800000 */
[----:B------:R-:W-:-:S04]  /*237d0*/  IMAD.MOV.U32 R3, RZ, RZ, RZ ;  /* 0x000000ffff037224 */ /* 0x000fc800078e00ff */
[----:B------:R-:W-:-:S07]  /*237e0*/  IMAD.MOV.U32 R110, RZ, RZ, R76 ;  /* 0x000000ffff6e7224 */ /* 0x000fce00078e004c */
[----:B------:R-:W-:Y:S05]  /*237f0*/  WARPSYNC.COLLECTIVE R107, `(.L_x_844) ;  /* 0x000000006b087348 */ /* 0x000fea0003c00000 */
[----:B------:R0:W1:Y:S02]  /*23800*/  SHFL.DOWN P0, R0, R110, R108, R109 ;  /* 0x0800006c6e007389 */ /* 0x000064000000006d */
[----:B01----:R-:W-:Y:S01]  /*23810*/  ENDCOLLECTIVE ;  /* 0x000000000000791b */ /* 0x003fe20003800000 */
.L_x_844:
[----:B------:R-:W-:Y:S01]  /*23820*/  IMAD.MOV.U32 R108, RZ, RZ, 0x1 ;  /* 0x00000001ff6c7424 */ /* 0x000fe200078e00ff */
[----:B------:R-:W-:-:S05]  /*23830*/  FMNMX R78, R76, R0, !PT ;  /* 0x000000004c4e7209 */ /* 0x000fca0007800000 */
[----:B------:R-:W-:-:S07]  /*23840*/  IMAD.MOV.U32 R110, RZ, RZ, R78 ;  /* 0x000000ffff6e7224 */ /* 0x000fce00078e004e */
[----:B------:R-:W-:Y:S05]  /*23850*/  WARPSYNC.COLLECTIVE R107, `(.L_x_845) ;  /* 0x000000006b087348 */ /* 0x000fea0003c00000 */
[----:B------:R0:W1:Y:S02]  /*23860*/  SHFL.DOWN P0, R0, R110, R108, R109 ;  /* 0x0800006c6e007389 */ /* 0x000064000000006d */
[----:B01----:R-:W-:Y:S01]  /*23870*/  ENDCOLLECTIVE ;  /* 0x000000000000791b */ /* 0x003fe20003800000 */
.L_x_845:
[----:B------:R-:W-:-:S07]  /*23880*/  FMNMX R0, R78, R0, !PT ;  /* 0x000000004e007209 */ /* 0x000fce0007800000 */
[----:B------:R-:W-:Y:S05]  /*23890*/  WARPSYNC.COLLECTIVE R107, `(.L_x_846) ;  /* 0x000000006b087348 */ /* 0x000fea0003c00000 */
[----:B------:R0:W1:Y:S02]  /*238a0*/  SHFL.IDX P0, R0, R0, R3, R106 ;  /* 0x0000000300007389 */ /* 0x000064000000006a */
[----:B01----:R-:W-:Y:S01]  /*238b0*/  ENDCOLLECTIVE ;  /* 0x000000000000791b */ /* 0x003fe20003800000 */
.L_x_846:
[----:B------:R-:W-:Y:S01]  /*238c0*/  IMAD.MOV.U32 R79, RZ, RZ, R0 ;  /* 0x000000ffff4f7224 */ /* 0x000fe200078e0000 */
[----:B------:R-:W-:Y:S06]  /*238d0*/  BRA `(.L_x_847) ;  /* 0xffffff5000cc7947 */ /* 0x000fec000383ffff */
.L_x_440:
        /* <DEDUP_REMOVED lines=8> */
.L_x_849:
[----:B------:R-:W-:Y:S05]  /*23960*/  BSYNC B1 ;  /* 0x0000000000017941 */ /* 0x000fea0003800000 */
.L_x_848:
        /* <DEDUP_REMOVED lines=8> */
.L_x_850:
[----:B------:R-:W-:Y:S01]  /*239f0*/  IMAD.MOV.U32 R108, RZ, RZ, 0x4 ;  /* 0x00000004ff6c7424 */ /* 0x000fe200078e00ff */
[----:B------:R-:W-:-:S05]  /*23a00*/  FMNMX R3, R110, R0, !PT ;  /* 0x000000006e037209 */ /* 0x000fca0007800000 */
[----:B------:R-:W-:-:S07]  /*23a10*/  IMAD.MOV.U32 R110, RZ, RZ, R3 ;  /* 0x000000ffff6e7224 */ /* 0x000fce00078e0003 */
[----:B------:R-:W-:Y:S05]  /*23a20*/  WARPSYNC.COLLECTIVE R107, `(.L_x_851) ;  /* 0x000000006b087348 */ /* 0x000fea0003c00000 */
[----:B------:R0:W1:Y:S02]  /*23a30*/  SHFL.DOWN P0, R0, R110, R108, R109 ;  /* 0x0800006c6e007389 */ /* 0x000064000000006d */
[----:B01----:R-:W-:Y:S01]  /*23a40*/  ENDCOLLECTIVE ;  /* 0x000000000000791b */ /* 0x003fe20003800000 */
.L_x_851:
[----:B------:R-:W-:Y:S01]  /*23a50*/  IMAD.MOV.U32 R108, RZ, RZ, 0x2 ;  /* 0x00000002ff6c7424 */ /* 0x000fe200078e00ff */
[----:B------:R-:W-:Y:S01]  /*23a60*/  FMNMX R59, R3, R0, !PT ;  /* 0x00000000033b7209 */ /* 0x000fe20007800000 */
[----:B------:R-:W-:-:S04]  /*23a70*/  IMAD.MOV.U32 R3, RZ, RZ, RZ ;  /* 0x000000ffff037224 */ /* 0x000fc800078e00ff */
[----:B------:R-:W-:-:S07]  /*23a80*/  IMAD.MOV.U32 R110, RZ, RZ, R59 ;  /* 0x000000ffff6e7224 */ /* 0x000fce00078e003b */
[----:B------:R-:W-:Y:S05]  /*23a90*/  WARPSYNC.COLLECTIVE R107, `(.L_x_852) ;  /* 0x000000006b087348 */ /* 0x000fea0003c00000 */
[----:B------:R0:W1:Y:S02]  /*23aa0*/  SHFL.DOWN P0, R0, R110, R108, R109 ;  /* 0x0800006c6e007389 */ /* 0x000064000000006d */
[----:B01----:R-:W-:Y:S01]  /*23ab0*/  ENDCOLLECTIVE ;  /* 0x000000000000791b */ /* 0x003fe20003800000 */
.L_x_852:
[----:B------:R-:W-:Y:S01]  /*23ac0*/  IMAD.MOV.U32 R108, RZ, RZ, 0x1 ;  /* 0x00000001ff6c7424 */ /* 0x000fe200078e00ff */
[----:B------:R-:W-:-:S05]  /*23ad0*/  FMNMX R60, R59, R0, !PT ;  /* 0x000000003b3c7209 */ /* 0x000fca0007800000 */
[----:B------:R-:W-:-:S07]  /*23ae0*/  IMAD.MOV.U32 R110, RZ, RZ, R60 ;  /* 0x000000ffff6e7224 */ /* 0x000fce00078e003c */
[----:B------:R-:W-:Y:S05]  /*23af0*/  WARPSYNC.COLLECTIVE R107, `(.L_x_853) ;  /* 0x000000006b087348 */ /* 0x000fea0003c00000 */
[----:B------:R0:W1:Y:S02]  /*23b00*/  SHFL.DOWN P0, R0, R110, R108, R109 ;  /* 0x0800006c6e007389 */ /* 0x000064000000006d */
[----:B01----:R-:W-:Y:S01]  /*23b10*/  ENDCOLLECTIVE ;  /* 0x000000000000791b */ /* 0x003fe20003800000 */
.L_x_853:
[----:B------:R-:W-:-:S07]  /*23b20*/  FMNMX R0, R60, R0, !PT ;  /* 0x000000003c007209 */ /* 0x000fce0007800000 */
[----:B------:R-:W-:Y:S05]  /*23b30*/  WARPSYNC.COLLECTIVE R107, `(.L_x_854) ;  /* 0x000000006b087348 */ /* 0x000fea0003c00000 */
[----:B------:R0:W1:Y:S02]  /*23b40*/  SHFL.IDX P0, R0, R0, R3, R106 ;  /* 0x0000000300007389 */ /* 0x000064000000006a */
[----:B01----:R-:W-:Y:S01]  /*23b50*/  ENDCOLLECTIVE ;  /* 0x000000000000791b */ /* 0x003fe20003800000 */
.L_x_854:
[----:B------:R-:W-:Y:S01]  /*23b60*/  IMAD.MOV.U32 R78, RZ, RZ, R0 ;  /* 0x000000ffff4e7224 */ /* 0x000fe200078e0000 */
[----:B------:R-:W-:Y:S06]  /*23b70*/  BRA `(.L_x_855) ;  /* 0xffffff54004c7947 */ /* 0x000fec000383ffff */
.L_x_448:
        /* <DEDUP_REMOVED lines=8> */
.L_x_857:
[----:B------:R-:W-:Y:S05]  /*23c00*/  BSYNC B1 ;  /* 0x0000000000017941 */ /* 0x000fea0003800000 */
.L_x_856:
        /* <DEDUP_REMOVED lines=8> */
.L_x_858:
[----:B------:R-:W-:Y:S01]  /*23c90*/  IMAD.MOV.U32 R108, RZ, RZ, 0x4 ;  /* 0x00000004ff6c7424 */ /* 0x000fe200078e00ff */
[----:B------:R-:W-:-:S05]  /*23ca0*/  FMNMX R3, R110, R0, !PT ;  /* 0x000000006e037209 */ /* 0x000fca0007800000 */
[----:B------:R-:W-:-:S07]  /*23cb0*/  IMAD.MOV.U32 R110, RZ, RZ, R3 ;  /* 0x000000ffff6e7224 */ /* 0x000fce00078e0003 */
[----:B------:R-:W-:Y:S05]  /*23cc0*/  WARPSYNC.COLLECTIVE R107, `(.L_x_859) ;  /* 0x000000006b087348 */ /* 0x000fea0003c00000 */
[----:B------:R0:W1:Y:S02]  /*23cd0*/  SHFL.DOWN P0, R0, R110, R108, R109 ;  /* 0x0800006c6e007389 */ /* 0x000064000000006d */
[----:B01----:R-:W-:Y:S01]  /*23ce0*/  ENDCOLLECTIVE ;  /* 0x000000000000791b */ /* 0x003fe20003800000 */
.L_x_859:
[----:B------:R-:W-:Y:S01]  /*23cf0*/  IMAD.MOV.U32 R108, RZ, RZ, 0x2 ;  /* 0x00000002ff6c7424 */ /* 0x000fe200078e00ff */
[----:B------:R-:W-:Y:S01]  /*23d00*/  FMNMX R59, R3, R0, !PT ;  /* 0x00000000033b7209 */ /* 0x000fe20007800000 */
[----:B------:R-:W-:-:S04]  /*23d10*/  IMAD.MOV.U32 R3, RZ, RZ, RZ ;  /* 0x000000ffff037224 */ /* 0x000fc800078e00ff */
[----:B------:R-:W-:-:S07]  /*23d20*/  IMAD.MOV.U32 R110, RZ, RZ, R59 ;  /* 0x000000ffff6e7224 */ /* 0x000fce00078e003b */
[----:B------:R-:W-:Y:S05]  /*23d30*/  WARPSYNC.COLLECTIVE R107, `(.L_x_860) ;  /* 0x000000006b087348 */ /* 0x000fea0003c00000 */
[----:B------:R0:W1:Y:S02]  /*23d40*/  SHFL.DOWN P0, R0, R110, R108, R109 ;  /* 0x0800006c6e007389 */ /* 0x000064000000006d */
[----:B01----:R-:W-:Y:S01]  /*23d50*/  ENDCOLLECTIVE ;  /* 0x000000000000791b */ /* 0x003fe20003800000 */
.L_x_860:
[----:B------:R-:W-:Y:S01]  /*23d60*/  IMAD.MOV.U32 R108, RZ, RZ, 0x1 ;  /* 0x00000001ff6c7424 */ /* 0x000fe200078e00ff */
[----:B------:R-:W-:-:S05]  /*23d70*/  FMNMX R60, R59, R0, !PT ;  /* 0x000000003b3c7209 */ /* 0x000fca0007800000 */
[----:B------:R-:W-:-:S07]  /*23d80*/  IMAD.MOV.U32 R110, RZ, RZ, R60 ;  /* 0x000000ffff6e7224 */ /* 0x000fce00078e003c */
[----:B------:R-:W-:Y:S05]  /*23d90*/  WARPSYNC.COLLECTIVE R107, `(.L_x_861) ;  /* 0x000000006b087348 */ /* 0x000fea0003c00000 */
[----:B------:R0:W1:Y:S02]  /*23da0*/  SHFL.DOWN P0, R0, R110, R108, R109 ;  /* 0x0800006c6e007389 */ /* 0x000064000000006d */
[----:B01----:R-:W-:Y:S01]  /*23db0*/  ENDCOLLECTIVE ;  /* 0x000000000000791b */ /* 0x003fe20003800000 */
.L_x_861:
[----:B------:R-:W-:-:S07]  /*23dc0*/  FMNMX R0, R60, R0, !PT ;  /* 0x000000003c007209 */ /* 0x000fce0007800000 */
[----:B------:R-:W-:Y:S05]  /*23dd0*/  WARPSYNC.COLLECTIVE R107, `(.L_x_862) ;  /* 0x000000006b087348 */ /* 0x000fea0003c00000 */
[----:B------:R0:W1:Y:S02]  /*23de0*/  SHFL.IDX P0, R0, R0, R3, R106 ;  /* 0x0000000300007389 */ /* 0x000064000000006a */
[----:B01----:R-:W-:Y:S01]  /*23df0*/  ENDCOLLECTIVE ;  /* 0x000000000000791b */ /* 0x003fe20003800000 */
.L_x_862:
[----:B------:R-:W-:Y:S01]  /*23e00*/  IMAD.MOV.U32 R78, RZ, RZ, R0 ;  /* 0x000000ffff4e7224 */ /* 0x000fe200078e0000 */
[----:B------:R-:W-:Y:S06]  /*23e10*/  BRA `(.L_x_863) ;  /* 0xffffff5400e07947 */ /* 0x000fec000383ffff */
.L_x_456:
        /* <DEDUP_REMOVED lines=8> */
.L_x_865:
[----:B------:R-:W-:Y:S05]  /*23ea0*/  BSYNC B1 ;  /* 0x0000000000017941 */ /* 0x000fea0003800000 */
.L_x_864:
        /* <DEDUP_REMOVED lines=8> */
.L_x_866:
[----:B------:R-:W-:Y:S01]  /*23f30*/  IMAD.MOV.U32 R108, RZ, RZ, 0x4 ;  /* 0x00000004ff6c7424 */ /* 0x000fe200078e00ff */
[----:B------:R-:W-:-:S05]  /*23f40*/  FMNMX R3, R110, R0, !PT ;  /* 0x000000006e037209 */ /* 0x000fca0007800000 */
[----:B------:R-:W-:-:S07]  /*23f50*/  IMAD.MOV.U32 R110, RZ, RZ, R3 ;  /* 0x000000ffff6e7224 */ /* 0x000fce00078e0003 */
[----:B------:R-:W-:Y:S05]  /*23f60*/  WARPSYNC.COLLECTIVE R107, `(.L_x_867) ;  /* 0x000000006b087348 */ /* 0x000fea0003c00000 */
[----:B------:R0:W1:Y:S02]  /*23f70*/  SHFL.DOWN P0, R0, R110, R108, R109 ;  /* 0x0800006c6e007389 */ /* 0x000064000000006d */
[----:B01----:R-:W-:Y:S01]  /*23f80*/  ENDCOLLECTIVE ;  /* 0x000000000000791b */ /* 0x003fe20003800000 */
.L_x_867:
[----:B------:R-:W-:Y:S01]  /*23f90*/  IMAD.MOV.U32 R108, RZ, RZ, 0x2 ;  /* 0x00000002ff6c7424 */ /* 0x000fe200078e00ff */
[----:B------:R-:W-:Y:S01]  /*23fa0*/  FMNMX R59, R3, R0, !PT ;  /* 0x00000000033b7209 */ /* 0x000fe20007800000 */
[----:B------:R-:W-:-:S04]  /*23fb0*/  IMAD.MOV.U32 R3, RZ, RZ, RZ ;  /* 0x000000ffff037224 */ /* 0x000fc800078e00ff */
[----:B------:R-:W-:-:S07]  /*23fc0*/  IMAD.MOV.U32 R110, RZ, RZ, R59 ;  /* 0x000000ffff6e7224 */ /* 0x000fce00078e003b */
[----:B------:R-:W-:Y:S05]  /*23fd0*/  WARPSYNC.COLLECTIVE R107, `(.L_x_868) ;  /* 0x000000006b087348 */ /* 0x000fea0003c00000 */
[----:B------:R0:W1:Y:S02]  /*23fe0*/  SHFL.DOWN P0, R0, R110, R108, R109 ;  /* 0x0800006c6e007389 */ /* 0x000064000000006d */
[----:B01----:R-:W-:Y:S01]  /*23ff0*/  ENDCOLLECTIVE ;  /* 0x000000000000791b */ /* 0x003fe20003800000 */
.L_x_868:
[----:B------:R-:W-:Y:S01]  /*24000*/  IMAD.MOV.U32 R108, RZ, RZ, 0x1 ;  /* 0x00000001ff6c7424 */ /* 0x000fe200078e00ff */
[----:B------:R-:W-:-:S05]  /*24010*/  FMNMX R60, R59, R0, !PT ;  /* 0x000000003b3c7209 */ /* 0x000fca0007800000 */
[----:B------:R-:W-:-:S07]  /*24020*/  IMAD.MOV.U32 R110, RZ, RZ, R60 ;  /* 0x000000ffff6e7224 */ /* 0x000fce00078e003c */
[----:B------:R-:W-:Y:S05]  /*24030*/  WARPSYNC.COLLECTIVE R107, `(.L_x_869) ;  /* 0x000000006b087348 */ /* 0x000fea0003c00000 */
[----:B------:R0:W1:Y:S02]  /*24040*/  SHFL.DOWN P0, R0, R110, R108, R109 ;  /* 0x0800006c6e007389 */ /* 0x000064000000006d */
[----:B01----:R-:W-:Y:S01]  /*24050*/  ENDCOLLECTIVE ;  /* 0x000000000000791b */ /* 0x003fe20003800000 */
.L_x_869:
[----:B------:R-:W-:-:S07]  /*24060*/  FMNMX R0, R60, R0, !PT ;  /* 0x000000003c007209 */ /* 0x000fce0007800000 */
[----:B------:R-:W-:Y:S05]  /*24070*/  WARPSYNC.COLLECTIVE R107, `(.L_x_870) ;  /* 0x000000006b087348 */ /* 0x000fea0003c00000 */
[----:B------:R0:W1:Y:S02]  /*24080*/  SHFL.IDX P0, R0, R0, R3, R106 ;  /* 0x0000000300007389 */ /* 0x000064000000006a */
[----:B01----:R-:W-:Y:S01]  /*24090*/  ENDCOLLECTIVE ;  /* 0x000000000000791b */ /* 0x003fe20003800000 */
.L_x_870:
[----:B------:R-:W-:Y:S01]  /*240a0*/  IMAD.MOV.U32 R78, RZ, RZ, R0 ;  /* 0x000000ffff4e7224 */ /* 0x000fe200078e0000 */
[----:B------:R-:W-:Y:S06]  /*240b0*/  BRA `(.L_x_871) ;  /* 0xffffff58005c7947 */ /* 0x000fec000383ffff */
.L_x_464:
        /* <DEDUP_REMOVED lines=8> */
.L_x_873:
[----:B------:R-:W-:Y:S05]  /*24140*/  BSYNC B1 ;  /* 0x0000000000017941 */ /* 0x000fea0003800000 */
.L_x_872:
        /* <DEDUP_REMOVED lines=8> */
.L_x_874:
[----:B------:R-:W-:Y:S01]  /*241d0*/  IMAD.MOV.U32 R108, RZ, RZ, 0x4 ;  /* 0x00000004ff6c7424 */ /* 0x000fe200078e00ff */
[----:B------:R-:W-:-:S05]  /*241e0*/  FMNMX R3, R110, R0, !PT ;  /* 0x000000006e037209 */ /* 0x000fca0007800000 */
[----:B------:R-:W-:-:S07]  /*241f0*/  IMAD.MOV.U32 R110, RZ, RZ, R3 ;  /* 0x000000ffff6e7224 */ /* 0x000fce00078e0003 */
[----:B------:R-:W-:Y:S05]  /*24200*/  WARPSYNC.COLLECTIVE R107, `(.L_x_875) ;  /* 0x000000006b087348 */ /* 0x000fea0003c00000 */
[----:B------:R0:W1:Y:S02]  /*24210*/  SHFL.DOWN P0, R0, R110, R108, R109 ;  /* 0x0800006c6e007389 */ /* 0x000064000000006d */
[----:B01----:R-:W-:Y:S01]  /*24220*/  ENDCOLLECTIVE ;  /* 0x000000000000791b */ /* 0x003fe20003800000 */
.L_x_875:
[----:B------:R-:W-:Y:S01]  /*24230*/  IMAD.MOV.U32 R108, RZ, RZ, 0x2 ;  /* 0x00000002ff6c7424 */ /* 0x000fe200078e00ff */
[----:B------:R-:W-:Y:S01]  /*24240*/  FMNMX R59, R3, R0, !PT ;  /* 0x00000000033b7209 */ /* 0x000fe20007800000 */
[----:B------:R-:W-:-:S04]  /*24250*/  IMAD.MOV.U32 R3, RZ, RZ, RZ ;  /* 0x000000ffff037224 */ /* 0x000fc800078e00ff */
[----:B------:R-:W-:-:S07]  /*24260*/  IMAD.MOV.U32 R110, RZ, RZ, R59 ;  /* 0x000000ffff6e7224 */ /* 0x000fce00078e003b */
[----:B------:R-:W-:Y:S05]  /*24270*/  WARPSYNC.COLLECTIVE R107, `(.L_x_876) ;  /* 0x000000006b087348 */ /* 0x000fea0003c00000 */
[----:B------:R0:W1:Y:S02]  /*24280*/  SHFL.DOWN P0, R0, R110, R108, R109 ;  /* 0x0800006c6e007389 */ /* 0x000064000000006d */
[----:B01----:R-:W-:Y:S01]  /*24290*/  ENDCOLLECTIVE ;  /* 0x000000000000791b */ /* 0x003fe20003800000 */
.L_x_876:
[----:B------:R-:W-:Y:S01]  /*242a0*/  IMAD.MOV.U32 R108, RZ, RZ, 0x1 ;  /* 0x00000001ff6c7424 */ /* 0x000fe200078e00ff */
[----:B------:R-:W-:-:S05]  /*242b0*/  FMNMX R60, R59, R0, !PT ;  /* 0x000000003b3c7209 */ /* 0x000fca0007800000 */
[----:B------:R-:W-:-:S07]  /*242c0*/  IMAD.MOV.U32 R110, RZ, RZ, R60 ;  /* 0x000000ffff6e7224 */ /* 0x000fce00078e003c */
[----:B------:R-:W-:Y:S05]  /*242d0*/  WARPSYNC.COLLECTIVE R107, `(.L_x_877) ;  /* 0x000000006b087348 */ /* 0x000fea0003c00000 */
[----:B------:R0:W1:Y:S02]  /*242e0*/  SHFL.DOWN P0, R0, R110, R108, R109 ;  /* 0x0800006c6e007389 */ /* 0x000064000000006d */
[----:B01----:R-:W-:Y:S01]  /*242f0*/  ENDCOLLECTIVE ;  /* 0x000000000000791b */ /* 0x003fe20003800000 */
.L_x_877:
[----:B------:R-:W-:-:S07]  /*24300*/  FMNMX R0, R60, R0, !PT ;  /* 0x000000003c007209 */ /* 0x000fce0007800000 */
[----:B------:R-:W-:Y:S05]  /*24310*/  WARPSYNC.COLLECTIVE R107, `(.L_x_878) ;  /* 0x000000006b087348 */ /* 0x000fea0003c00000 */
[----:B------:R0:W1:Y:S02]  /*24320*/  SHFL.IDX P0, R0, R0, R3, R106 ;  /* 0x0000000300007389 */ /* 0x000064000000006a */
[----:B01----:R-:W-:Y:S01]  /*24330*/  ENDCOLLECTIVE ;  /* 0x000000000000791b */ /* 0x003fe20003800000 */
.L_x_878:
[----:B------:R-:W-:Y:S01]  /*24340*/  IMAD.MOV.U32 R81, RZ, RZ, R0 ;  /* 0x000000ffff517224 */ /* 0x000fe200078e0000 */
[----:B------:R-:W-:Y:S06]  /*24350*/  BRA `(.L_x_879) ;  /* 0xffffff5800d87947 */ /* 0x000fec000383ffff */
.L_x_472:
        /* <DEDUP_REMOVED lines=8> */
.L_x_881:
[----:B------:R-:W-:Y:S05]  /*243e0*/  BSYNC B1 ;  /* 0x0000000000017941 */ /* 0x000fea0003800000 */
.L_x_880:
        /* <DEDUP_REMOVED lines=8> */
.L_x_882:
[----:B------:R-:W-:Y:S01]  /*24470*/  IMAD.MOV.U32 R108, RZ, RZ, 0x4 ;  /* 0x00000004ff6c7424 */ /* 0x000fe200078e00ff */
[----:B------:R-:W-:-:S05]  /*24480*/  FMNMX R3, R110, R0, !PT ;  /* 0x000000006e037209 */ /* 0x000fca0007800000 */
[----:B------:R-:W-:-:S07]  /*24490*/  IMAD.MOV.U32 R110, RZ, RZ, R3 ;  /* 0x000000ffff6e7224 */ /* 0x000fce00078e0003 */
[----:B------:R-:W-:Y:S05]  /*244a0*/  WARPSYNC.COLLECTIVE R107, `(.L_x_883) ;  /* 0x000000006b087348 */ /* 0x000fea0003c00000 */
[----:B------:R0:W1:Y:S02]  /*244b0*/  SHFL.DOWN P0, R0, R110, R108, R109 ;  /* 0x0800006c6e007389 */ /* 0x000064000000006d */
[----:B01----:R-:W-:Y:S01]  /*244c0*/  ENDCOLLECTIVE ;  /* 0x000000000000791b */ /* 0x003fe20003800000 */
.L_x_883:
[----:B------:R-:W-:Y:S01]  /*244d0*/  IMAD.MOV.U32 R108, RZ, RZ, 0x2 ;  /* 0x00000002ff6c7424 */ /* 0x000fe200078e00ff */
[----:B------:R-:W-:Y:S01]  /*244e0*/  FMNMX R59, R3, R0, !PT ;  /* 0x00000000033b7209 */ /* 0x000fe20007800000 */
[----:B------:R-:W-:-:S04]  /*244f0*/  IMAD.MOV.U32 R3, RZ, RZ, RZ ;  /* 0x000000ffff037224 */ /* 0x000fc800078e00ff */
[----:B------:R-:W-:-:S07]  /*24500*/  IMAD.MOV.U32 R110, RZ, RZ, R59 ;  /* 0x000000ffff6e7224 */ /* 0x000fce00078e003b */
[----:B------:R-:W-:Y:S05]  /*24510*/  WARPSYNC.COLLECTIVE R107, `(.L_x_884) ;  /* 0x000000006b087348 */ /* 0x000fea0003c00000 */
[----:B------:R0:W1:Y:S02]  /*24520*/  SHFL.DOWN P0, R0, R110, R108, R109 ;  /* 0x0800006c6e007389 */ /* 0x000064000000006d */
[----:B01----:R-:W-:Y:S01]  /*24530*/  ENDCOLLECTIVE ;  /* 0x000000000000791b */ /* 0x003fe20003800000 */
.L_x_884:
[----:B------:R-:W-:Y:S01]  /*24540*/  IMAD.MOV.U32 R108, RZ, RZ, 0x1 ;  /* 0x00000001ff6c7424 */ /* 0x000fe200078e00ff */
[----:B------:R-:W-:-:S05]  /*24550*/  FMNMX R81, R59, R0, !PT ;  /* 0x000000003b517209 */ /* 0x000fca0007800000 */
[----:B------:R-:W-:-:S07]  /*24560*/  IMAD.MOV.U32 R110, RZ, RZ, R81 ;  /* 0x000000ffff6e7224 */ /* 0x000fce00078e0051 */
[----:B------:R-:W-:Y:S05]  /*24570*/  WARPSYNC.COLLECTIVE R107, `(.L_x_885) ;  /* 0x000000006b087348 */ /* 0x000fea0003c00000 */
[----:B------:R0:W1:Y:S02]  /*24580*/  SHFL.DOWN P0, R0, R110, R108, R109 ;  /* 0x0800006c6e007389 */ /* 0x000064000000006d */
[----:B01----:R-:W-:Y:S01]  /*24590*/  ENDCOLLECTIVE ;  /* 0x000000000000791b */ /* 0x003fe20003800000 */
.L_x_885:
[----:B------:R-:W-:-:S07]  /*245a0*/  FMNMX R0, R81, R0, !PT ;  /* 0x0000000051007209 */ /* 0x000fce0007800000 */
[----:B------:R-:W-:Y:S05]  /*245b0*/  WARPSYNC.COLLECTIVE R107, `(.L_x_886) ;  /* 0x000000006b087348 */ /* 0x000fea0003c00000 */
[----:B------:R0:W1:Y:S02]  /*245c0*/  SHFL.IDX P0, R0, R0, R3, R106 ;  /* 0x0000000300007389 */ /* 0x000064000000006a */
[----:B01----:R-:W-:Y:S01]  /*245d0*/  ENDCOLLECTIVE ;  /* 0x000000000000791b */ /* 0x003fe20003800000 */
.L_x_886:
[----:B------:R-:W-:Y:S01]  /*245e0*/  IMAD.MOV.U32 R84, RZ, RZ, R0 ;  /* 0x000000ffff547224 */ /* 0x000fe200078e0000 */
[----:B------:R-:W-:Y:S06]  /*245f0*/  BRA `(.L_x_887) ;  /* 0xffffff5c00547947 */ /* 0x000fec000383ffff */
.L_x_480:
        /* <DEDUP_REMOVED lines=8> */
.L_x_889:
[----:B------:R-:W-:Y:S05]  /*24680*/  BSYNC B1 ;  /* 0x0000000000017941 */ /* 0x000fea0003800000 */
.L_x_888:
        /* <DEDUP_REMOVED lines=8> */
.L_x_890:
[----:B------:R-:W-:Y:S01]  /*24710*/  IMAD.MOV.U32 R108, RZ, RZ, 0x4 ;  /* 0x00000004ff6c7424 */ /* 0x000fe200078e00ff */
[----:B------:R-:W-:-:S05]  /*24720*/  FMNMX R3, R110, R0, !PT ;  /* 0x000000006e037209 */ /* 0x000fca0007800000 */
[----:B------:R-:W-:-:S07]  /*24730*/  IMAD.MOV.U32 R110, RZ, RZ, R3 ;  /* 0x000000ffff6e7224 */ /* 0x000fce00078e0003 */
[----:B------:R-:W-:Y:S05]  /*24740*/  WARPSYNC.COLLECTIVE R107, `(.L_x_891) ;  /* 0x000000006b087348 */ /* 0x000fea0003c00000 */
[----:B------:R0:W1:Y:S02]  /*24750*/  SHFL.DOWN P0, R0, R110, R108, R109 ;  /* 0x0800006c6e007389 */ /* 0x000064000000006d */
[----:B01----:R-:W-:Y:S01]  /*24760*/  ENDCOLLECTIVE ;  /* 0x000000000000791b */ /* 0x003fe20003800000 */
.L_x_891:
[----:B------:R-:W-:Y:S01]  /*24770*/  IMAD.MOV.U32 R108, RZ, RZ, 0x2 ;  /* 0x00000002ff6c7424 */ /* 0x000fe200078e00ff */
[----:B------:R-:W-:Y:S01]  /*24780*/  FMNMX R81, R3, R0, !PT ;  /* 0x0000000003517209 */ /* 0x000fe20007800000 */
[----:B------:R-:W-:-:S04]  /*24790*/  IMAD.MOV.U32 R3, RZ, RZ, RZ ;  /* 0x000000ffff037224 */ /* 0x000fc800078e00ff */
[----:B------:R-:W-:-:S07]  /*247a0*/  IMAD.MOV.U32 R110, RZ, RZ, R81 ;  /* 0x000000ffff6e7224 */ /* 0x000fce00078e0051 */
[----:B------:R-:W-:Y:S05]  /*247b0*/  WARPSYNC.COLLECTIVE R107, `(.L_x_892) ;  /* 0x000000006b087348 */ /* 0x000fea0003c00000 */
[----:B------:R0:W1:Y:S02]  /*247c0*/  SHFL.DOWN P0, R0, R110, R108, R109 ;  /* 0x0800006c6e007389 */ /* 0x000064000000006d */
[----:B01----:R-:W-:Y:S01]  /*247d0*/  ENDCOLLECTIVE ;  /* 0x000000000000791b */ /* 0x003fe20003800000 */
.L_x_892:
[----:B------:R-:W-:Y:S01]  /*247e0*/  IMAD.MOV.U32 R108, RZ, RZ, 0x1 ;  /* 0x00000001ff6c7424 */ /* 0x000fe200078e00ff */
[----:B------:R-:W-:-:S05]  /*247f0*/  FMNMX R84, R81, R0, !PT ;  /* 0x0000000051547209 */ /* 0x000fca0007800000 */
[----:B------:R-:W-:-:S07]  /*24800*/  IMAD.MOV.U32 R110, RZ, RZ, R84 ;  /* 0x000000ffff6e7224 */ /* 0x000fce00078e0054 */
[----:B------:R-:W-:Y:S05]  /*24810*/  WARPSYNC.COLLECTIVE R107, `(.L_x_893) ;  /* 0x000000006b087348 */ /* 0x000fea0003c00000 */
[----:B------:R0:W1:Y:S02]  /*24820*/  SHFL.DOWN P0, R0, R110, R108, R109 ;  /* 0x0800006c6e007389 */ /* 0x000064000000006d */
[----:B01----:R-:W-:Y:S01]  /*24830*/  ENDCOLLECTIVE ;  /* 0x000000000000791b */ /* 0x003fe20003800000 */
.L_x_893:
[----:B------:R-:W-:-:S07]  /*24840*/  FMNMX R0, R84, R0, !PT ;  /* 0x0000000054007209 */ /* 0x000fce0007800000 */
[----:B------:R-:W-:Y:S05]  /*24850*/  WARPSYNC.COLLECTIVE R107, `(.L_x_894) ;  /* 0x000000006b087348 */ /* 0x000fea0003c00000 */
[----:B------:R0:W1:Y:S02]  /*24860*/  SHFL.IDX P0, R0, R0, R3, R106 ;  /* 0x0000000300007389 */ /* 0x000064000000006a */
[----:B01----:R-:W-:Y:S01]  /*24870*/  ENDCOLLECTIVE ;  /* 0x000000000000791b */ /* 0x003fe20003800000 */
.L_x_894:
[----:B------:R-:W-:Y:S01]  /*24880*/  IMAD.MOV.U32 R85, RZ, RZ, R0 ;  /* 0x000000ffff557224 */ /* 0x000fe200078e0000 */
[----:B------:R-:W-:Y:S06]  /*24890*/  BRA `(.L_x_895) ;  /* 0xffffff5c00d07947 */ /* 0x000fec000383ffff */
        .weak           $__internal_0_$__cuda_sm20_rcp_rn_f32_slowpath
        .type           $__internal_0_$__cuda_sm20_rcp_rn_f32_slowpath,@function
        .size           $__internal_0_$__cuda_sm20_rcp_rn_f32_slowpath,($__internal_1_$__cuda_sm3x_div_rn_noftz_f32_slowpath - $__internal_0_$__cuda_sm20_rcp_rn_f32_slowpath)
$__internal_0_$__cuda_sm20_rcp_rn_f32_slowpath:
[----:B------:R-:W-:Y:S01]  /*248a0*/  IMAD.SHL.U32 R3, R0, 0x2, RZ ;  /* 0x0000000200037824 */ /* 0x000fe200078e00ff */
[----:B------:R-:W-:Y:S04]  /*248b0*/  BSSY B1, `(.L_x_896) ;  /* 0x0000030000017945 */ /* 0x000fe80003800000 */
[----:B------:R-:W-:-:S04]  /*248c0*/  SHF.R.U32.HI R3, RZ, 0x18, R3 ;  /* 0x00000018ff037819 */ /* 0x000fc80000011603 */
[----:B------:R-:W-:-:S13]  /*248d0*/  ISETP.NE.U32.AND P0, PT, R3, RZ, PT ;  /* 0x000000ff0300720c */ /* 0x000fda0003f05070 */
[----:B------:R-:W-:Y:S05]  /*248e0*/  @P0 BRA `(.L_x_897) ;  /* 0x0000000000280947 */ /* 0x000fea0003800000 */
[----:B------:R-:W-:-:S05]  /*248f0*/  IMAD.SHL.U32 R3, R0, 0x2, RZ ;  /* 0x0000000200037824 */ /* 0x000fca00078e00ff */
[----:B------:R-:W-:-:S13]  /*24900*/  ISETP.NE.AND P0, PT, R3, RZ, PT ;  /* 0x000000ff0300720c */ /* 0x000fda0003f05270 */
[----:B------:R-:W-:Y:S01]  /*24910*/  @P0 FFMA R108, R0, 1.84467440737095516160e+19, RZ ;  /* 0x5f800000006c0823 */ /* 0x000fe200000000ff */
[----:B------:R-:W-:Y:S08]  /*24920*/  @!P0 MUFU.RCP R107, R0 ;  /* 0x00000000006b8308 */ /* 0x000ff00000001000 */
[----:B------:R-:W0:Y:S02]  /*24930*/  @P0 MUFU.RCP R3, R108 ;  /* 0x0000006c00030308 */ /* 0x000e240000001000 */
[----:B0-----:R-:W-:-:S04]  /*24940*/  @P0 FFMA R110, R108, R3, -1 ;  /* 0xbf8000006c6e0423 */ /* 0x001fc80000000003 */
[----:B------:R-:W-:-:S04]  /*24950*/  @P0 FADD.FTZ R110, -R110, -RZ ;  /* 0x800000ff6e6e0221 */ /* 0x000fc80000010100 */
[----:B------:R-:W-:-:S04]  /*24960*/  @P0 FFMA R110, R3, R110, R3 ;  /* 0x0000006e036e0223 */ /* 0x000fc80000000003 */
[----:B------:R-:W-:Y:S01]  /*24970*/  @P0 FFMA R107, R110, 1.84467440737095516160e+19, RZ ;  /* 0x5f8000006e6b0823 */ /* 0x000fe200000000ff */
[----:B------:R-:W-:Y:S06]  /*24980*/  BRA `(.L_x_898) ;  /* 0x0000000000887947 */ /* 0x000fec0003800000 */
.L_x_897:
[----:B------:R-:W-:-:S05]  /*24990*/  VIADD R107, R3, 0xffffff03 ;  /* 0xffffff03036b7836 */ /* 0x000fca0000000000 */
[----:B------:R-:W-:-:S13]  /*249a0*/  ISETP.GT.U32.AND P0, PT, R107, 0x1, PT ;  /* 0x000000016b00780c */ /* 0x000fda0003f04070 */
[----:B------:R-:W-:Y:S05]  /*249b0*/  @P0 BRA `(.L_x_899) ;  /* 0x0000000000780947 */ /* 0x000fea0003800000 */
[----:B------:R-:W-:Y:S01]  /*249c0*/  LOP3.LUT R116, R0, 0x7fffff, RZ, 0xc0, !PT ;  /* 0x007fffff00747812 */ /* 0x000fe200078ec0ff */
[----:B------:R-:W-:-:S03]  /*249d0*/  IMAD.MOV.U32 R110, RZ, RZ, 0x3 ;  /* 0x00000003ff6e7424 */ /* 0x000fc600078e00ff */
[----:B------:R-:W-:Y:S02]  /*249e0*/  LOP3.LUT R116, R116, 0x3f800000, RZ, 0xfc, !PT ;  /* 0x3f80000074747812 */ /* 0x000fe400078efcff */
[----:B------:R-:W-:Y:S02]  /*249f0*/  SHF.L.U32 R110, R110, R107, RZ ;  /* 0x0000006b6e6e7219 */ /* 0x000fe400000006ff */
[----:B------:R-:W0:Y:S02]  /*24a00*/  MUFU.RCP R109, R116 ;  /* 0x00000074006d7308 */ /* 0x000e240000001000 */
[----:B0-----:R-:W-:-:S04]  /*24a10*/  FFMA R112, R116, R109, -1 ;  /* 0xbf80000074707423 */ /* 0x001fc8000000006d */
[----:B------:R-:W-:-:S04]  /*24a20*/  FADD.FTZ R112, -R112, -RZ ;  /* 0x800000ff70707221 */ /* 0x000fc80000010100 */
[CCC-:B------:R-:W-:Y:S01]  /*24a30*/  FFMA.RM R108, R109.reuse, R112.reuse, R109.reuse ;  /* 0x000000706d6c7223 */ /* 0x1c0fe2000000406d */
[----:B------:R-:W-:-:S04]  /*24a40*/  FFMA.RP R109, R109, R112, R109 ;  /* 0x000000706d6d7223 */ /* 0x000fc8000000806d */
[C---:B------:R-:W-:Y:S02]  /*24a50*/  LOP3.LUT R111, R108.reuse, 0x7fffff, RZ, 0xc0, !PT ;  /* 0x007fffff6c6f7812 */ /* 0x040fe400078ec0ff */
[----:B------:R-:W-:Y:S02]  /*24a60*/  FSETP.NEU.FTZ.AND P0, PT, R108, R109, PT ;  /* 0x0000006d6c00720b */ /* 0x000fe40003f1d000 */
[----:B------:R-:W-:Y:S02]  /*24a70*/  LOP3.LUT R111, R111, 0x800000, RZ, 0xfc, !PT ;  /* 0x008000006f6f7812 */ /* 0x000fe400078efcff */
[----:B------:R-:W-:Y:S02]  /*24a80*/  SEL R108, RZ, 0xffffffff, !P0 ;  /* 0xffffffffff6c7807 */ /* 0x000fe40004000000 */
[----:B------:R-:W-:-:S03]  /*24a90*/  LOP3.LUT R110, R110, R111, RZ, 0xc0, !PT ;  /* 0x0000006f6e6e7212 */ /* 0x000fc600078ec0ff */
[----:B------:R-:W-:Y:S01]  /*24aa0*/  IMAD.MOV R108, RZ, RZ, -R108 ;  /* 0x000000ffff6c7224 */ /* 0x000fe200078e0a6c */
[----:B------:R-:W-:-:S04]  /*24ab0*/  SHF.R.U32.HI R110, RZ, R107, R110 ;  /* 0x0000006bff6e7219 */ /* 0x000fc8000001166e */
[----:B------:R-:W-:Y:S01]  /*24ac0*/  LOP3.LUT P2, RZ, R108, R107, R111, 0xf8, !PT ;  /* 0x0000006b6cff7212 */ /* 0x000fe2000784f86f */
[----:B------:R-:W-:Y:S01]  /*24ad0*/  VIADD R108, R3, 0xffffff04 ;  /* 0xffffff04036c7836 */ /* 0x000fe20000000000 */
[C---:B------:R-:W-:Y:S02]  /*24ae0*/  LOP3.LUT P4, RZ, R110.reuse, 0x1, RZ, 0xc0, !PT ;  /* 0x000000016eff7812 */ /* 0x040fe4000788c0ff */
[----:B------:R-:W-:-:S04]  /*24af0*/  LOP3.LUT P0, RZ, R110, 0x2, RZ, 0xc0, !PT ;  /* 0x000000026eff7812 */ /* 0x000fc8000780c0ff */
[----:B------:R-:W-:-:S04]  /*24b00*/  PLOP3.LUT P0, PT, P4, P2, P0, 0xe0, 0x0 ;  /* 0x000000000000781c */ /* 0x000fc80002705c00 */
[----:B------:R-:W-:Y:S02]  /*24b10*/  SEL R107, RZ, 0x1, !P0 ;  /* 0x00000001ff6b7807 */ /* 0x000fe40004000000 */
[----:B------:R-:W-:-:S03]  /*24b20*/  LOP3.LUT P0, RZ, R0, 0x7fffff, RZ, 0xc0, !PT ;  /* 0x007fffff00ff7812 */ /* 0x000fc6000780c0ff */
[----:B------:R-:W-:-:S05]  /*24b30*/  IMAD.MOV R107, RZ, RZ, -R107 ;  /* 0x000000ffff6b7224 */ /* 0x000fca00078e0a6b */
[----:B------:R-:W-:Y:S02]  /*24b40*/  ISETP.GE.AND P2, PT, R107, RZ, PT ;  /* 0x000000ff6b00720c */ /* 0x000fe40003f46270 */
[----:B------:R-:W-:-:S11]  /*24b50*/  SHF.R.U32.HI R107, RZ, R108, R111 ;  /* 0x0000006cff6b7219 */ /* 0x000fd6000001166f */
[----:B------:R-:W-:-:S04]  /*24b60*/  @!P2 VIADD R107, R107, 0x1 ;  /* 0x000000016b6ba836 */ /* 0x000fc80000000000 */
[----:B------:R-:W-:-:S05]  /*24b70*/  @!P0 IMAD.SHL.U32 R107, R107, 0x2, RZ ;  /* 0x000000026b6b8824 */ /* 0x000fca00078e00ff */
[----:B------:R-:W-:Y:S01]  /*24b80*/  LOP3.LUT R107, R107, 0x80000000, R0, 0xf8, !PT ;  /* 0x800000006b6b7812 */ /* 0x000fe200078ef800 */
[----:B------:R-:W-:Y:S06]  /*24b90*/  BRA `(.L_x_898) ;  /* 0x0000000000047947 */ /* 0x000fec0003800000 */
.L_x_899:
[----:B------:R0:W1:Y:S02]  /*24ba0*/  MUFU.RCP R107, R0 ;  /* 0x00000000006b7308 */ /* 0x0000640000001000 */
.L_x_898:
[----:B------:R-:W-:Y:S05]  /*24bb0*/  BSYNC B1 ;  /* 0x0000000000017941 */ /* 0x000fea0003800000 */
.L_x_896:
[----:B------:R-:W-:Y:S02]  /*24bc0*/  IMAD.MOV.U32 R108, RZ, RZ, R106 ;  /* 0x000000ffff6c7224 */ /* 0x000fe400078e006a */
[----:B------:R-:W-:-:S04]  /*24bd0*/  IMAD.MOV.U32 R109, RZ, RZ, 0x0 ;  /* 0x00000000ff6d7424 */ /* 0x000fc800078e00ff */
[----:B01----:R-:W-:Y:S05]  /*24be0*/  RET.REL.NODEC R108 `(_ZN18transformer_engine71_GLOBAL__N__fadcdbdc_38_quantize_transpose_vector_blockwise_cu_d4a478bd37block_scaled_1d_cast_transpose_kernelILb0Ef13__nv_bfloat1613__nv_fp8_e4m3EEvPKT1_PT2_S8_PT0_SA_mmmmmmfNS_6detail25FP8BlockwiseRowwiseOptionENSB_28FP8BlockwiseColumnwiseOptionEbPKf) ;  /* 0xfffffdb46c047950 */ /* 0x003fea0003c3ffff */
        .weak           $__internal_1_$__cuda_sm3x_div_rn_noftz_f32_slowpath
        .type           $__internal_1_$__cuda_sm3x_div_rn_noftz_f32_slowpath,@function
        .size           $__internal_1_$__cuda_sm3x_div_rn_noftz_f32_slowpath,(.L_x_10506 - $__internal_1_$__cuda_sm3x_div_rn_noftz_f32_slowpath)
$__internal_1_$__cuda_sm3x_div_rn_noftz_f32_slowpath:
[----:B------:R-:W-:Y:S01]  /*24bf0*/  SHF.R.U32.HI R107, RZ, 0x17, R3 ;  /* 0x00000017ff6b7819 */ /* 0x000fe20000011603 */
[----:B------:R-:W-:Y:S01]  /*24c00*/  BSSY B1, `(.L_x_900) ;  /* 0x0000064000017945 */ /* 0x000fe20003800000 */
[----:B------:R-:W-:Y:S01]  /*24c10*/  SHF.R.U32.HI R110, RZ, 0x17, R61 ;  /* 0x00000017ff6e7819 */ /* 0x000fe2000001163d */
[----:B------:R-:W-:Y:S01]  /*24c20*/  IMAD.MOV.U32 R109, RZ, RZ, 0x43e00000 ;  /* 0x43e00000ff6d7424 */ /* 0x000fe200078e00ff */
[----:B------:R-:W-:Y:S02]  /*24c30*/  LOP3.LUT R107, R107, 0xff, RZ, 0xc0, !PT ;  /* 0x000000ff6b6b7812 */ /* 0x000fe400078ec0ff */
[----:B------:R-:W-:-:S03]  /*24c40*/  LOP3.LUT R110, R110, 0xff, RZ, 0xc0, !PT ;  /* 0x000000ff6e6e7812 */ /* 0x000fc600078ec0ff */
[----:B------:R-:W-:Y:S02]  /*24c50*/  VIADD R111, R107, 0xffffffff ;  /* 0xffffffff6b6f7836 */ /* 0x000fe40000000000 */
[----:B------:R-:W-:-:S03]  /*24c60*/  VIADD R112, R110, 0xffffffff ;  /* 0xffffffff6e707836 */ /* 0x000fc60000000000 */
[----:B------:R-:W-:-:S04]  /*24c70*/  ISETP.GT.U32.AND P0, PT, R111, 0xfd, PT ;  /* 0x000000fd6f00780c */ /* 0x000fc80003f04070 */
[----:B------:R-:W-:-:S13]  /*24c80*/  ISETP.GT.U32.OR P0, PT, R112, 0xfd, P0 ;  /* 0x000000fd7000780c */ /* 0x000fda0000704470 */
[----:B------:R-:W-:Y:S01]  /*24c90*/  @!P0 IMAD.MOV.U32 R108, RZ, RZ, RZ ;  /* 0x000000ffff6c8224 */ /* 0x000fe200078e00ff */
[----:B------:R-:W-:Y:S06]  /*24ca0*/  @!P0 BRA `(.L_x_901) ;  /* 0x0000000000608947 */ /* 0x000fec0003800000 */
[----:B------:R-:W-:Y:S01]  /*24cb0*/  IMAD.MOV.U32 R0, RZ, RZ, 0x43e00000 ;  /* 0x43e00000ff007424 */ /* 0x000fe200078e00ff */
[----:B------:R-:W-:-:S04]  /*24cc0*/  FSETP.GTU.FTZ.AND P0, PT, |R3|, +INF , PT ;  /* 0x7f8000000300780b */ /* 0x000fc80003f1c200 */
[----:B------:R-:W-:-:S04]  /*24cd0*/  FSETP.GTU.FTZ.AND P1, PT, |R0|, +INF , PT ;  /* 0x7f8000000000780b */ /* 0x000fc80003f3c200 */
[----:B------:R-:W-:-:S13]  /*24ce0*/  PLOP3.LUT P0, PT, P1, P0, PT, 0xa8, 0x0 ;  /* 0x000000000000781c */ /* 0x000fda0000f01570 */
[----:B------:R-:W-:Y:S05]  /*24cf0*/  @P0 BRA `(.L_x_902) ;  /* 0x00000004004c0947 */ /* 0x000fea0003800000 */
[----:B------:R-:W-:-:S13]  /*24d00*/  LOP3.LUT P0, RZ, R3, 0x7fffffff, R109, 0xc8, !PT ;  /* 0x7fffffff03ff7812 */ /* 0x000fda000780c86d */
[----:B------:R-:W-:Y:S05]  /*24d10*/  @!P0 BRA `(.L_x_903) ;  /* 0x00000004003c8947 */ /* 0x000fea0003800000 */
[C---:B------:R-:W-:Y:S02]  /*24d20*/  FSETP.NEU.FTZ.AND P1, PT, |R0|.reuse, +INF , PT ;  /* 0x7f8000000000780b */ /* 0x040fe40003f3d200 */
[----:B------:R-:W-:Y:S02]  /*24d30*/  FSETP.NEU.FTZ.AND P0, PT, |R3|, +INF , PT ;  /* 0x7f8000000300780b */ /* 0x000fe40003f1d200 */
[----:B------:R-:W-:-:S11]  /*24d40*/  FSETP.NEU.FTZ.AND P4, PT, |R0|, +INF , PT ;  /* 0x7f8000000000780b */ /* 0x000fd60003f9d200 */
[----:B------:R-:W-:Y:S05]  /*24d50*/  @!P0 BRA !P1, `(.L_x_903) ;  /* 0x00000004002c8947 */ /* 0x000fea0004800000 */
[----:B------:R-:W-:-:S04]  /*24d60*/  LOP3.LUT P1, RZ, R109, 0x7fffffff, RZ, 0xc0, !PT ;  /* 0x7fffffff6dff7812 */ /* 0x000fc8000782c0ff */
[----:B------:R-:W-:-:S13]  /*24d70*/  PLOP3.LUT P1, PT, P0, P1, PT, 0x2a, 0x0 ;  /* 0x000000000000781c */ /* 0x000fda0000722572 */
[----:B------:R-:W-:Y:S05]  /*24d80*/  @P1 BRA `(.L_x_904) ;  /* 0x0000000400181947 */ /* 0x000fea0003800000 */
[----:B------:R-:W-:-:S04]  /*24d90*/  LOP3.LUT P0, RZ, R3, 0x7fffffff, RZ, 0xc0, !PT ;  /* 0x7fffffff03ff7812 */ /* 0x000fc8000780c0ff */
[----:B------:R-:W-:-:S13]  /*24da0*/  PLOP3.LUT P0, PT, P4, P0, PT, 0x2a, 0x0 ;  /* 0x000000000000781c */ /* 0x000fda0002700572 */
[----:B------:R-:W-:Y:S05]  /*24db0*/  @P0 BRA `(.L_x_905) ;  /* 0x0000000400000947 */ /* 0x000fea0003800000 */
[----:B------:R-:W-:Y:S02]  /*24dc0*/  ISETP.GE.AND P0, PT, R112, RZ, PT ;  /* 0x000000ff7000720c */ /* 0x000fe40003f06270 */
[----:B------:R-:W-:-:S11]  /*24dd0*/  ISETP.GE.AND P1, PT, R111, RZ, PT ;  /* 0x000000ff6f00720c */ /* 0x000fd60003f26270 */
[----:B------:R-:W-:Y:S02]  /*24de0*/  @P0 IMAD.MOV.U32 R108, RZ, RZ, RZ ;  /* 0x000000ffff6c0224 */ /* 0x000fe400078e00ff */
[----:B------:R-:W-:Y:S01]  /*24df0*/  @!P0 FFMA R109, R0, 1.84467440737095516160e+19, RZ ;  /* 0x5f800000006d8823 */ /* 0x000fe200000000ff */
[----:B------:R-:W-:Y:S02]  /*24e00*/  @!P0 IMAD.MOV.U32 R108, RZ, RZ, -0x40 ;  /* 0xffffffc0ff6c8424 */ /* 0x000fe400078e00ff */
[----:B------:R-:W-:Y:S02]  /*24e10*/  @!P1 FFMA R3, R3, 1.84467440737095516160e+19, RZ ;  /* 0x5f80000003039823 */ /* 0x000fe400000000ff */
[----:B------:R-:W-:-:S07]  /*24e20*/  @!P1 VIADD R108, R108, 0x40 ;  /* 0x000000406c6c9836 */ /* 0x000fce0000000000 */
.L_x_901:
[----:B------:R-:W-:Y:S01]  /*24e30*/  LEA R0, R107, 0xc0800000, 0x17 ;  /* 0xc08000006b007811 */ /* 0x000fe200078eb8ff */
[----:B------:R-:W-:Y:S01]  /*24e40*/  VIADD R110, R110, 0xffffff81 ;  /* 0xffffff816e6e7836 */ /* 0x000fe20000000000 */
[----:B------:R-:W-:Y:S03]  /*24e50*/  BSSY B2, `(.L_x_906) ;  /* 0x0000035000027945 */ /* 0x000fe60003800000 */
[----:B------:R-:W-:Y:S01]  /*24e60*/  IMAD.IADD R113, R3, 0x1, -R0 ;  /* 0x0000000103717824 */ /* 0x000fe200078e0a00 */
[C---:B------:R-:W-:Y:S01]  /*24e70*/  IADD3 R107, R110.reuse, 0x7f, -R107 ;  /* 0x0000007f6e6b7810 */ /* 0x040fe20007ffe86b */
[----:B------:R-:W-:Y:S02]  /*24e80*/  IMAD R0, R110, -0x800000, R109 ;  /* 0xff8000006e007824 */ /* 0x000fe400078e026d */
[----:B------:R-:W0:Y:S01]  /*24e90*/  MUFU.RCP R112, R113 ;  /* 0x0000007100707308 */ /* 0x000e220000001000 */
[----:B------:R-:W-:Y:S01]  /*24ea0*/  FADD.FTZ R3, -R113, -RZ ;  /* 0x800000ff71037221 */ /* 0x000fe20000010100 */
[----:B------:R-:W-:-:S03]  /*24eb0*/  IMAD.IADD R107, R107, 0x1, R108 ;  /* 0x000000016b6b7824 */ /* 0x000fc600078e026c */
[----:B0-----:R-:W-:-:S04]  /*24ec0*/  FFMA R111, R112, R3, 1 ;  /* 0x3f800000706f7423 */ /* 0x001fc80000000003 */
[----:B------:R-:W-:-:S04]  /*24ed0*/  FFMA R111, R112, R111, R112 ;  /* 0x0000006f706f7223 */ /* 0x000fc80000000070 */
[----:B------:R-:W-:-:S04]  /*24ee0*/  FFMA R112, R0, R111, RZ ;  /* 0x0000006f00707223 */ /* 0x000fc800000000ff */
[----:B------:R-:W-:-:S04]  /*24ef0*/  FFMA R109, R3, R112, R0 ;  /* 0x00000070036d7223 */ /* 0x000fc80000000000 */
[----:B------:R-:W-:-:S04]  /*24f00*/  FFMA R112, R111, R109, R112 ;  /* 0x0000006d6f707223 */ /* 0x000fc80000000070 */
[----:B------:R-:W-:-:S04]  /*24f10*/  FFMA R3, R3, R112, R0 ;  /* 0x0000007003037223 */ /* 0x000fc80000000000 */
[----:B------:R-:W-:-:S05]  /*24f20*/  FFMA R0, R111, R3, R112 ;  /* 0x000000036f007223 */ /* 0x000fca0000000070 */
[----:B------:R-:W-:-:S04]  /*24f30*/  SHF.R.U32.HI R109, RZ, 0x17, R0 ;  /* 0x00000017ff6d7819 */ /* 0x000fc80000011600 */
[----:B------:R-:W-:-:S05]  /*24f40*/  LOP3.LUT R108, R109, 0xff, RZ, 0xc0, !PT ;  /* 0x000000ff6d6c7812 */ /* 0x000fca00078ec0ff */
[----:B------:R-:W-:-:S04]  /*24f50*/  IMAD.IADD R108, R108, 0x1, R107 ;  /* 0x000000016c6c7824 */ /* 0x000fc800078e026b */
[----:B------:R-:W-:-:S05]  /*24f60*/  VIADD R109, R108, 0xffffffff ;  /* 0xffffffff6c6d7836 */ /* 0x000fca0000000000 */
[----:B------:R-:W-:-:S13]  /*24f70*/  ISETP.GE.U32.AND P0, PT, R109, 0xfe, PT ;  /* 0x000000fe6d00780c */ /* 0x000fda0003f06070 */
[----:B------:R-:W-:Y:S05]  /*24f80*/  @!P0 BRA `(.L_x_907) ;  /* 0x0000000000808947 */ /* 0x000fea0003800000 */
[----:B------:R-:W-:-:S13]  /*24f90*/  ISETP.GT.AND P0, PT, R108, 0xfe, PT ;  /* 0x000000fe6c00780c */ /* 0x000fda0003f04270 */
[----:B------:R-:W-:Y:S05]  /*24fa0*/  @P0 BRA `(.L_x_908) ;  /* 0x00000000006c0947 */ /* 0x000fea0003800000 */
[----:B------:R-:W-:-:S13]  /*24fb0*/  ISETP.GE.AND P0, PT, R108, 0x1, PT ;  /* 0x000000016c00780c */ /* 0x000fda0003f06270 */
[----:B------:R-:W-:Y:S05]  /*24fc0*/  @P0 BRA `(.L_x_909) ;  /* 0x0000000000740947 */ /* 0x000fea0003800000 */
[----:B------:R-:W-:Y:S02]  /*24fd0*/  ISETP.GE.AND P0, PT, R108, -0x18, PT ;  /* 0xffffffe86c00780c */ /* 0x000fe40003f06270 */
[----:B------:R-:W-:-:S11]  /*24fe0*/  LOP3.LUT R0, R0, 0x80000000, RZ, 0xc0, !PT ;  /* 0x8000000000007812 */ /* 0x000fd600078ec0ff */
[----:B------:R-:W-:Y:S05]  /*24ff0*/  @!P0 BRA `(.L_x_909) ;  /* 0x0000000000688947 */ /* 0x000fea0003800000 */
[CCC-:B------:R-:W-:Y:S01]  /*25000*/  FFMA.RZ R107, R111.reuse, R3.reuse, R112.reuse ;  /* 0x000000036f6b7223 */ /* 0x1c0fe2000000c070 */
[CCC-:B------:R-:W-:Y:S01]  /*25010*/  FFMA.RP R109, R111.reuse, R3.reuse, R112.reuse ;  /* 0x000000036f6d7223 */ /* 0x1c0fe20000008070 */
[----:B------:R-:W-:Y:S01]  /*25020*/  FFMA.RM R112, R111, R3, R112 ;  /* 0x000000036f707223 */ /* 0x000fe20000004070 */
[C---:B------:R-:W-:Y:S01]  /*25030*/  VIADD R3, R108.reuse, 0x20 ;  /* 0x000000206c037836 */ /* 0x040fe20000000000 */
[C---:B------:R-:W-:Y:S02]  /*25040*/  ISETP.NE.AND P0, PT, R108.reuse, RZ, PT ;  /* 0x000000ff6c00720c */ /* 0x040fe40003f05270 */
[----:B------:R-:W-:Y:S02]  /*25050*/  LOP3.LUT R107, R107, 0x7fffff, RZ, 0xc0, !PT ;  /* 0x007fffff6b6b7812 */ /* 0x000fe400078ec0ff */
[----:B------:R-:W-:Y:S01]  /*25060*/  ISETP.NE.AND P1, PT, R108, RZ, PT ;  /* 0x000000ff6c00720c */ /* 0x000fe20003f25270 */
[----:B------:R-:W-:Y:S01]  /*25070*/  IMAD.MOV R108, RZ, RZ, -R108 ;  /* 0x000000ffff6c7224 */ /* 0x000fe200078e0a6c */
[----:B------:R-:W-:-:S02]  /*25080*/  LOP3.LUT R110, R107, 0x800000, RZ, 0xfc, !PT ;  /* 0x008000006b6e7812 */ /* 0x000fc400078efcff */
[----:B------:R-:W-:Y:S02]  /*25090*/  FSETP.NEU.FTZ.AND P2, PT, R109, R112, PT ;  /* 0x000000706d00720b */ /* 0x000fe40003f5d000 */
[----:B------:R-:W-:Y:S02]  /*250a0*/  SHF.L.U32 R3, R110, R3, RZ ;  /* 0x000000036e037219 */ /* 0x000fe400000006ff */
[----:B------:R-:W-:Y:S02]  /*250b0*/  SEL R107, R108, RZ, P0 ;  /* 0x000000ff6c6b7207 */ /* 0x000fe40000000000 */
[----:B------:R-:W-:Y:S02]  /*250c0*/  ISETP.NE.AND P1, PT, R3, RZ, P1 ;  /* 0x000000ff0300720c */ /* 0x000fe40000f25270 */
[----:B------:R-:W-:Y:S02]  /*250d0*/  SHF.R.U32.HI R110, RZ, R107, R110 ;  /* 0x0000006bff6e7219 */ /* 0x000fe4000001166e */
[----:B------:R-:W-:-:S02]  /*250e0*/  PLOP3.LUT P1, PT, P2, P1, PT, 0xa8, 0x0 ;  /* 0x000000000000781c */ /* 0x000fc40001723570 */
[----:B------:R-:W-:Y:S02]  /*250f0*/  SHF.R.U32.HI R107, RZ, 0x1, R110 ;  /* 0x00000001ff6b7819 */ /* 0x000fe4000001166e */
[----:B------:R-:W-:-:S04]  /*25100*/  SEL R108, RZ, 0x1, !P1 ;  /* 0x00000001ff6c7807 */ /* 0x000fc80004800000 */
[----:B------:R-:W-:-:S04]  /*25110*/  LOP3.LUT R3, R108, 0x1, R107, 0xf8, !PT ;  /* 0x000000016c037812 */ /* 0x000fc800078ef86b */
[----:B------:R-:W-:-:S05]  /*25120*/  LOP3.LUT R110, R3, R110, RZ, 0xc0, !PT ;  /* 0x0000006e036e7212 */ /* 0x000fca00078ec0ff */
[----:B------:R-:W-:-:S05]  /*25130*/  IMAD.IADD R107, R107, 0x1, R110 ;  /* 0x000000016b6b7824 */ /* 0x000fca00078e026e */
[----:B------:R-:W-:Y:S01]  /*25140*/  LOP3.LUT R0, R107, R0, RZ, 0xfc, !PT ;  /* 0x000000006b007212 */ /* 0x000fe200078efcff */
[----:B------:R-:W-:Y:S06]  /*25150*/  BRA `(.L_x_909) ;  /* 0x0000000000107947 */ /* 0x000fec0003800000 */
.L_x_908:
[----:B------:R-:W-:-:S04]  /*25160*/  LOP3.LUT R0, R0, 0x80000000, RZ, 0xc0, !PT ;  /* 0x8000000000007812 */ /* 0x000fc800078ec0ff */
[----:B------:R-:W-:Y:S01]  /*25170*/  LOP3.LUT R0, R0, 0x7f800000, RZ, 0xfc, !PT ;  /* 0x7f80000000007812 */ /* 0x000fe200078efcff */
[----:B------:R-:W-:Y:S06]  /*25180*/  BRA `(.L_x_909) ;  /* 0x0000000000047947 */ /* 0x000fec0003800000 */
.L_x_907:
[----:B------:R-:W-:-:S07]  /*25190*/  IMAD R0, R107, 0x800000, R0 ;  /* 0x008000006b007824 */ /* 0x000fce00078e0200 */
.L_x_909:
[----:B------:R-:W-:Y:S05]  /*251a0*/  BSYNC B2 ;  /* 0x0000000000027941 */ /* 0x000fea0003800000 */
.L_x_906:
[----:B------:R-:W-:Y:S05]  /*251b0*/  BRA `(.L_x_910) ;  /* 0x0000000000207947 */ /* 0x000fea0003800000 */
.L_x_905:
[----:B------:R-:W-:-:S04]  /*251c0*/  LOP3.LUT R0, R3, 0x80000000, R109, 0x48, !PT ;  /* 0x8000000003007812 */ /* 0x000fc800078e486d */
[----:B------:R-:W-:Y:S01]  /*251d0*/  LOP3.LUT R0, R0, 0x7f800000, RZ, 0xfc, !PT ;  /* 0x7f80000000007812 */ /* 0x000fe200078efcff */
[----:B------:R-:W-:Y:S06]  /*251e0*/  BRA `(.L_x_910) ;  /* 0x0000000000147947 */ /* 0x000fec0003800000 */
.L_x_904:
[----:B------:R-:W-:Y:S01]  /*251f0*/  LOP3.LUT R0, R3, 0x80000000, R109, 0x48, !PT ;  /* 0x8000000003007812 */ /* 0x000fe200078e486d */
[----:B------:R-:W-:Y:S06]  /*25200*/  BRA `(.L_x_910) ;  /* 0x00000000000c7947 */ /* 0x000fec0003800000 */
.L_x_903:
[----:B------:R-:W0:Y:S01]  /*25210*/  MUFU.RSQ R0, -QNAN ;  /* 0xffc0000000007908 */ /* 0x000e220000001400 */
[----:B------:R-:W-:Y:S05]  /*25220*/  BRA `(.L_x_910) ;  /* 0x0000000000047947 */ /* 0x000fea0003800000 */
.L_x_902:
[----:B------:R-:W-:-:S07]  /*25230*/  FADD.FTZ R0, R0, R3 ;  /* 0x0000000300007221 */ /* 0x000fce0000010000 */
.L_x_910:
[----:B------:R-:W-:Y:S05]  /*25240*/  BSYNC B1 ;  /* 0x0000000000017941 */ /* 0x000fea0003800000 */
.L_x_900:
[----:B------:R-:W-:-:S04]  /*25250*/  IMAD.MOV.U32 R107, RZ, RZ, 0x0 ;  /* 0x00000000ff6b7424 */ /* 0x000fc800078e00ff */
[----:B0-----:R-:W-:Y:S05]  /*25260*/  RET.REL.NODEC R106 `(_ZN18transformer_engine71_GLOBAL__N__fadcdbdc_38_quantize_transpose_vector_blockwise_cu_d4a478bd37block_scaled_1d_cast_transpose_kernelILb0Ef13__nv_bfloat1613__nv_fp8_e4m3EEvPKT1_PT2_S8_PT0_SA_mmmmmmfNS_6detail25FP8BlockwiseRowwiseOptionENSB_28FP8BlockwiseColumnwiseOptionEbPKf) ;  /* 0xfffffdac6a647950 */ /* 0x001fea0003c3ffff */
.L_x_911:
[----:B------:R-:W-:-:S00]  /*25270*/  BRA `(.L_x_911) ;  /* 0xfffffffc00fc7947 */ /* 0x000fc0000383ffff */
[----:B------:R-:W-:-:S00]  /*25280*/  NOP ;  /* 0x0000000000007918 */ /* 0x000fc00000000000 */
[----:B------:R-:W-:-:S00]  /*25290*/  NOP ;  /* 0x0000000000007918 */ /* 0x000fc00000000000 */
[----:B------:R-:W-:-:S00]  /*252a0*/  NOP ;  /* 0x0000000000007918 */ /* 0x000fc00000000000 */
[----:B------:R-:W-:-:S00]  /*252b0*/  NOP ;  /* 0x0000000000007918 */ /* 0x000fc00000000000 */
[----:B------:R-:W-:-:S00]  /*252c0*/  NOP ;  /* 0x0000000000007918 */ /* 0x000fc00000000000 */
[----:B------:R-:W-:-:S00]  /*252d0*/  NOP ;  /* 0x0000000000007918 */ /* 0x000fc00000000000 */
[----:B------:R-:W-:-:S00]  /*252e0*/  NOP ;  /* 0x0000000000007918 */ /* 0x000fc00000000000 */
[----:B------:R-:W-:-:S00]  /*252f0*/  NOP ;  /* 0x0000000000007918 */ /* 0x000fc00000000000 */
.L_x_10506:


//--------------------- .text._ZN18transformer_engine71_GLOBAL__N__fadcdbdc_38_quantize_transpose_vector_blockwise_cu_d4a478bd37block_scaled_1d_cast_transpose_kernelILb1Ef13__nv_bfloat1613__nv_fp8_e4m3EEvPKT1_PT2_S8_PT0_SA_mmmmmmfNS_6detail25FP8BlockwiseRowwiseOptionENSB_28FP8BlockwiseColumnwiseOptionEbPKf --------------------------
	.section	.text._ZN18transformer_engine71_GLOBAL__N__fadcdbdc_38_quantize_transpose_vector_blockwise_cu_d4a478bd37block_scaled_1d_cast_transpose_kernelILb1Ef13__nv_bfloat1613__nv_fp8_e4m3EEvPKT1_PT2_S8_PT0_SA_mmmmmmfNS_6detail25FP8BlockwiseRowwiseOptionENSB_28FP8BlockwiseColumnwiseOptionEbPKf,"ax",@progbits
	.align	128
.text._ZN18transformer_engine71_GLOBAL__N__fadcdbdc_38_quantize_transpose_vector_blockwise_cu_d4a478bd37block_scaled_1d_cast_transpose_kernelILb1Ef13__nv_bfloat1613__nv_fp8_e4m3EEvPKT1_PT2_S8_PT0_SA_mmmmmmfNS_6detail25FP8BlockwiseRowwiseOptionENSB_28FP8BlockwiseColumnwiseOptionEbPKf:
        .type           _ZN18transformer_engine71_GLOBAL__N__fadcdbdc_38_quantize_transpose_vector_blockwise_cu_d4a478bd37block_scaled_1d_cast_transpose_kernelILb1Ef13__nv_bfloat1613__nv_fp8_e4m3EEvPKT1_PT2_S8_PT0_SA_mmmmmmfNS_6detail25FP8BlockwiseRowwiseOptionENSB_28FP8BlockwiseColumnwiseOptionEbPKf,@function
        .size           _ZN18transformer_engine71_GLOBAL__N__fadcdbdc_38_quantize_transpose_vector_blockwise_cu_d4a478bd37block_scaled_1d_cast_transpose_kernelILb1Ef13__nv_bfloat1613__nv_fp8_e4m3EEvPKT1_PT2_S8_PT0_SA_mmmmmmfNS_6detail25FP8BlockwiseRowwiseOptionENSB_28FP8BlockwiseColumnwiseOptionEbPKf,(.L_x_10509 - _ZN18transformer_engine71_GLOBAL__N__fadcdbdc_38_quantize_transpose_vector_blockwise_cu_d4a478bd37block_scaled_1d_cast_transpose_kernelILb1Ef13__nv_bfloat1613__nv_fp8_e4m3EEvPKT1_PT2_S8_PT0_SA_mmmmmmfNS_6detail25FP8BlockwiseRowwiseOptionENSB_28FP8BlockwiseColumnwiseOptionEbPKf)
        .other          _ZN18transformer_engine71_GLOBAL__N__fadcdbdc_38_quantize_transpose_vector_blockwise_cu_d4a478bd37block_scaled_1d_cast_transpose_kernelILb1Ef13__nv_bfloat1613__nv_fp8_e4m3EEvPKT1_PT2_S8_PT0_SA_mmmmmmfNS_6detail25FP8BlockwiseRowwiseOptionENSB_28FP8BlockwiseColumnwiseOptionEbPKf,@"STO_CUDA_ENTRY STV_DEFAULT"
_ZN18transformer_engine71_GLOBAL__N__fadcdbdc_38_quantize_transpose_vector_blockwise_cu_d4a478bd37block_scaled_1d_cast_transpose_kernelILb1Ef13__nv_bfloat1613__nv_fp8_e4m3EEvPKT1_PT2_S8_PT0_SA_mmmmmmfNS_6detail25FP8BlockwiseRowwiseOptionENSB_28FP8BlockwiseColumnwiseOptionEbPKf:
        /* <DEDUP_REMOVED lines=10> */
.L_x_912:
[----:B------:R-:W0:Y:S01]  /*00a0*/  S2R R5, SR_TID.X ;  /* 0x0000000000057919 */ /* 0x000e220000002100 */
[----:B------:R-:W-:Y:S01]  /*00b0*/  IMAD.MOV.U32 R3, RZ, RZ, RZ ;  /* 0x000000ffff037224 */ /* 0x000fe200078e00ff */
[----:B------:R-:W-:Y:S01]  /*00c0*/  ULDC.64 UR10, c[0x0][0x238] ;  /* 0x00008e00000a7ab9 */ /* 0x000fe20000000a00 */
[----:B------:R-:W-:Y:S01]  /*00d0*/  ULDC.64 UR4, c[0x0][0x210] ;  /* 0x0000840000047ab9 */ /* 0x000fe20000000a00 */
[----:B------:R-:W1:Y:S01]  /*00e0*/  S2R R53, SR_CTAID.X ;  /* 0x0000000000357919 */ /* 0x000e620000002500 */
[----:B------:R-:W-:Y:S02]  /*00f0*/  USHF.L.U32 UR8, UR10, 0x5, URZ ;  /* 0x000000050a087899 */ /* 0x000fe4000800063f */
[----:B------:R-:W-:Y:S01]  /*0100*/  USHF.L.U64.HI UR9, UR10, 0x5, UR11 ;  /* 0x000000050a097899 */ /* 0x000fe2000801020b */
[----:B------:R-:W2:Y:S01]  /*0110*/  S2R R83, SR_CTAID.Y ;  /* 0x0000000000537919 */ /* 0x000ea20000002600 */
[----:B0-----:R-:W-:Y:S01]  /*0120*/  SHF.R.U32.HI R2, RZ, 0x4, R5 ;  /* 0x00000004ff027819 */ /* 0x001fe20000011605 */
[----:B------:R-:W-:-:S02]  /*0130*/  IMAD.SHL.U32 R23, R5, 0x8, RZ ;  /* 0x0000000805177824 */ /* 0x000fc400078e00ff */
[----:B-1----:R-:W-:-:S04]  /*0140*/  IMAD.WIDE.U32 R6, R53, 0x80, RZ ;  /* 0x0000008035067825 */ /* 0x002fc800078e00ff */
[----:B--2---:R-:W-:Y:S01]  /*0150*/  IMAD.WIDE.U32 R8, R83, 0x80, R2 ;  /* 0x0000008053087825 */ /* 0x004fe200078e0002 */
[----:B------:R-:W-:-:S03]  /*0160*/  LOP3.LUT R10, R6, 0x78, R23, 0xf8, !PT ;  /* 0x00000078060a7812 */ /* 0x000fc600078ef817 */
[----:B------:R-:W-:Y:S02]  /*0170*/  IMAD R3, R9, UR10, RZ ;  /* 0x0000000a09037c24 */ /* 0x000fe4000f8e02ff */
[----:B------:R-:W-:Y:S02]  /*0180*/  IMAD.MOV.U32 R11, RZ, RZ, R7 ;  /* 0x000000ffff0b7224 */ /* 0x000fe400078e0007 */
[C---:B------:R-:W-:Y:S02]  /*0190*/  IMAD R3, R8.reuse, UR11, R3 ;  /* 0x0000000b08037c24 */ /* 0x040fe4000f8e0203 */
[----:B------:R-:W-:-:S04]  /*01a0*/  IMAD.WIDE.U32 R10, R8, UR10, R10 ;  /* 0x0000000a080a7c25 */ /* 0x000fc8000f8e000a */
[----:B------:R-:W-:Y:S01]  /*01b0*/  IMAD.IADD R3, R11, 0x1, R3 ;  /* 0x000000010b037824 */ /* 0x000fe200078e0203 */
[----:B------:R-:W-:-:S04]  /*01c0*/  LEA R8, P0, R10, UR4, 0x1 ;  /* 0x000000040a087c11 */ /* 0x000fc8000f8008ff */
[----:B------:R-:W-:Y:S02]  /*01d0*/  IADD3 R12, P1, R8, UR8, RZ ;  /* 0x00000008080c7c10 */ /* 0x000fe4000ff3e0ff */
[----:B------:R-:W-:Y:S02]  /*01e0*/  LEA.HI.X R9, R10, UR5, R3, 0x1, P0 ;  /* 0x000000050a097c11 */ /* 0x000fe400080f0c03 */
[----:B------:R-:W-:Y:S02]  /*01f0*/  IADD3 R10, P0, R12, UR8, RZ ;  /* 0x000000080c0a7c10 */ /* 0x000fe4000ff1e0ff */
[----:B------:R-:W-:Y:S01]  /*0200*/  IADD3.X R13, R9, UR9, RZ, P1, !PT ;  /* 0x00000009090d7c10 */ /* 0x000fe20008ffe4ff */
[----:B------:R0:W2:Y:S01]  /*0210*/  LDG.E.128 R24, desc[UR6][R8.64] ;  /* 0x0000000608187981 */ /* 0x0000a2000c1e1d00 */
[----:B------:R-:W-:Y:S02]  /*0220*/  IADD3 R14, P1, R10, UR8, RZ ;  /* 0x000000080a0e7c10 */ /* 0x000fe4000ff3e0ff */
[----:B------:R-:W-:Y:S01]  /*0230*/  IADD3.X R11, R13, UR9, RZ, P0, !PT ;  /* 0x000000090d0b7c10 */ /* 0x000fe200087fe4ff */
[----:B------:R-:W3:Y:S01]  /*0240*/  LDG.E.128 R28, desc[UR6][R12.64] ;  /* 0x000000060c1c7981 */ /* 0x000ee2000c1e1d00 */
[----:B------:R-:W-:-:S02]  /*0250*/  IADD3 R16, P0, R14, UR8, RZ ;  /* 0x000000080e107c10 */ /* 0x000fc4000ff1e0ff */
[----:B------:R-:W-:Y:S01]  /*0260*/  IADD3.X R15, R11, UR9, RZ, P1, !PT ;  /* 0x000000090b0f7c10 */ /* 0x000fe20008ffe4ff */
[----:B------:R-:W4:Y:S01]  /*0270*/  LDG.E.128 R32, desc[UR6][R10.64] ;  /* 0x000000060a207981 */ /* 0x000f22000c1e1d00 */
[----:B------:R-:W-:Y:S02]  /*0280*/  IADD3 R18, P1, R16, UR8, RZ ;  /* 0x0000000810127c10 */ /* 0x000fe4000ff3e0ff */
[----:B------:R-:W-:Y:S01]  /*0290*/  IADD3.X R17, R15, UR9, RZ, P0, !PT ;  /* 0x000000090f117c10 */ /* 0x000fe200087fe4ff */
[----:B------:R-:W5:Y:S01]  /*02a0*/  LDG.E.128 R36, desc[UR6][R14.64] ;  /* 0x000000060e247981 */ /* 0x000f62000c1e1d00 */
[----:B------:R-:W-:Y:S02]  /*02b0*/  IADD3 R20, P0, R18, UR8, RZ ;  /* 0x0000000812147c10 */ /* 0x000fe4000ff1e0ff */
[----:B------:R-:W-:Y:S01]  /*02c0*/  IADD3.X R19, R17, UR9, RZ, P1, !PT ;  /* 0x0000000911137c10 */ /* 0x000fe20008ffe4ff */
[----:B------:R-:W5:Y:S01]  /*02d0*/  LDG.E.128 R40, desc[UR6][R16.64] ;  /* 0x0000000610287981 */ /* 0x000f62000c1e1d00 */
[----:B0-----:R-:W-:-:S02]  /*02e0*/  IADD3 R8, P1, R20, UR8, RZ ;  /* 0x0000000814087c10 */ /* 0x001fc4000ff3e0ff */
[----:B------:R-:W-:Y:S01]  /*02f0*/  IADD3.X R21, R19, UR9, RZ, P0, !PT ;  /* 0x0000000913157c10 */ /* 0x000fe200087fe4ff */
[----:B------:R-:W5:Y:S03]  /*0300*/  LDG.E.128 R44, desc[UR6][R18.64] ;  /* 0x00000006122c7981 */ /* 0x000f66000c1e1d00 */
[----:B------:R-:W-:Y:S01]  /*0310*/  IADD3.X R9, R21, UR9, RZ, P1, !PT ;  /* 0x0000000915097c10 */ /* 0x000fe20008ffe4ff */
[----:B------:R-:W5:Y:S05]  /*0320*/  LDG.E.128 R48, desc[UR6][R20.64] ;  /* 0x0000000614307981 */ /* 0x000f6a000c1e1d00 */
[----:B------:R-:W5:Y:S01]  /*0330*/  LDG.E.128 R8, desc[UR6][R8.64] ;  /* 0x0000000608087981 */ /* 0x000f62000c1e1d00 */
[----:B------:R-:W0:Y:S01]  /*0340*/  S2UR UR5, SR_CgaCtaId ;  /* 0x00000000000579c3 */ /* 0x000e220000008800 */
[----:B------:R-:W-:Y:S01]  /*0350*/  IMAD.SHL.U32 R0, R5, 0x4, RZ ;  /* 0x0000000405007824 */ /* 0x000fe200078e00ff */
[----:B------:R-:W-:Y:S01]  /*0360*/  UMOV UR4, 0x400 ;  /* 0x0000040000047882 */ /* 0x000fe20000000000 */
[----:B------:R-:W-:-:S03]  /*0370*/  IMAD.MOV.U32 R4, RZ, RZ, 0x43e00000 ;  /* 0x43e00000ff047424 */ /* 0x000fc600078e00ff */
[----:B------:R-:W-:-:S05]  /*0380*/  LOP3.LUT R3, R0, 0x3c, RZ, 0xc0, !PT ;  /* 0x0000003c00037812 */ /* 0x000fca00078ec0ff */
[----:B------:R-:W-:Y:S01]  /*0390*/  IMAD R3, R2, 0x41, R3 ;  /* 0x0000004102037824 */ /* 0x000fe200078e0203 */
[----:B0-----:R-:W-:-:S03]  /*03a0*/  ULEA UR4, UR5, UR4, 0x18 ;  /* 0x0000000405047291 */ /* 0x001fc6000f8ec03f */
[----:B------:R-:W-:Y:S02]  /*03b0*/  ULDC UR5, c[0x0][0x26c] ;  /* 0x00009b0000057ab9 */ /* 0x000fe40000000800 */
[----:B------:R-:W-:Y:S02]  /*03c0*/  ISETP.NE.AND P0, PT, RZ, UR5, PT ;  /* 0x00000005ff007c0c */ /* 0x000fe4000bf05270 */
[----:B------:R-:W-:-:S05]  /*03d0*/  LEA R3, R3, UR4, 0x2 ;  /* 0x0000000403037c11 */ /* 0x000fca000f8e10ff */
[----:B--2---:R0:W-:Y:S04]  /*03e0*/  STS [R3], R24 ;  /* 0x0000001803007388 */ /* 0x0041e80000000800 */
[----:B------:R0:W-:Y:S04]  /*03f0*/  STS [R3+0x4], R25 ;  /* 0x0000041903007388 */ /* 0x0001e80000000800 */
[----:B------:R0:W-:Y:S04]  /*0400*/  STS [R3+0x8], R26 ;  /* 0x0000081a03007388 */ /* 0x0001e80000000800 */
[----:B------:R0:W-:Y:S04]  /*0410*/  STS [R3+0xc], R27 ;  /* 0x00000c1b03007388 */ /* 0x0001e80000000800 */
[----:B---3--:R0:W-:Y:S04]  /*0420*/  STS [R3+0x1040], R28 ;  /* 0x0010401c03007388 */ /* 0x0081e80000000800 */
[----:B------:R0:W-:Y:S04]  /*0430*/  STS [R3+0x1044], R29 ;  /* 0x0010441d03007388 */ /* 0x0001e80000000800 */
[----:B------:R0:W-:Y:S04]  /*0440*/  STS [R3+0x1048], R30 ;  /* 0x0010481e03007388 */ /* 0x0001e80000000800 */
[----:B------:R0:W-:Y:S04]  /*0450*/  STS [R3+0x104c], R31 ;  /* 0x00104c1f03007388 */ /* 0x0001e80000000800 */
[----:B----4-:R0:W-:Y:S04]  /*0460*/  STS [R3+0x2080], R32 ;  /* 0x0020802003007388 */ /* 0x0101e80000000800 */
[----:B------:R0:W-:Y:S04]  /*0470*/  STS [R3+0x2084], R33 ;  /* 0x0020842103007388 */ /* 0x0001e80000000800 */
[----:B------:R0:W-:Y:S04]  /*0480*/  STS [R3+0x2088], R34 ;  /* 0x0020882203007388 */ /* 0x0001e80000000800 */
[----:B------:R0:W-:Y:S04]  /*0490*/  STS [R3+0x208c], R35 ;  /* 0x00208c2303007388 */ /* 0x0001e80000000800 */
[----:B-----5:R0:W-:Y:S04]  /*04a0*/  STS [R3+0x30c0], R36 ;  /* 0x0030c02403007388 */ /* 0x0201e80000000800 */
[----:B------:R0:W-:Y:S04]  /*04b0*/  STS [R3+0x30c4], R37 ;  /* 0x0030c42503007388 */ /* 0x0001e80000000800 */
        /* <DEDUP_REMOVED lines=17> */
[----:B------:R0:W-:Y:S01]  /*05d0*/  STS [R3+0x71cc], R11 ;  /* 0x0071cc0b03007388 */ /* 0x0001e20000000800 */
[----:B------:R-:W-:Y:S06]  /*05e0*/  BAR.SYNC.DEFER_BLOCKING 0x0 ;  /* 0x0000000000007b1d */ /* 0x000fec0000010000 */
[----:B------:R-:W-:Y:S05]  /*05f0*/  @!P0 BRA `(.L_x_913) ;  /* 0x0000006000dc8947 */ /* 0x000fea0003800000 */
[----:B------:R-:W-:Y:S01]  /*0600*/  SHF.R.U32.HI R2, RZ, 0x3, R5 ;  /* 0x00000003ff027819 */ /* 0x000fe20000011605 */
[----:B------:R-:W-:Y:S01]  /*0610*/  IMAD.SHL.U32 R0, R5, 0x10, RZ ;  /* 0x0000001005007824 */ /* 0x000fe200078e00ff */
[----:B------:R-:W-:Y:S01]  /*0620*/  LOP3.LUT R23, R23, 0x38, RZ, 0xc0, !PT ;  /* 0x0000003817177812 */ /* 0x000fe200078ec0ff */
[----:B------:R-:W-:Y:S01]  /*0630*/  ULDC.64 UR12, c[0x0][0x248] ;  /* 0x00009200000c7ab9 */ /* 0x000fe20000000a00 */
[----:B0-----:R-:W-:Y:S01]  /*0640*/  IMAD.MOV.U32 R3, RZ, RZ, RZ ;  /* 0x000000ffff037224 */ /* 0x001fe200078e00ff */
[----:B------:R-:W-:Y:S01]  /*0650*/  ULDC.64 UR14, c[0x0][0x228] ;  /* 0x00008a00000e7ab9 */ /* 0x000fe20000000a00 */
[----:B------:R-:W-:Y:S01]  /*0660*/  LOP3.LUT R27, R0, 0x70, RZ, 0xc0, !PT ;  /* 0x00000070001b7812 */ /* 0x000fe200078ec0ff */
[----:B------:R-:W-:Y:S01]  /*0670*/  IMAD R21, R2, 0x41, R23 ;  /* 0x0000004102157824 */ /* 0x000fe200078e0217 */
[----:B------:R-:W-:Y:S01]  /*0680*/  ULDC.U8 UR5, c[0x0][0x274] ;  /* 0x00009d0000057ab9 */ /* 0x000fe20000000000 */
[----:B------:R-:W-:Y:S01]  /*0690*/  IMAD.WIDE.U32 R10, R53, UR12, RZ ;  /* 0x0000000c350a7c25 */ /* 0x000fe2000f8e00ff */
[----:B------:R-:W-:Y:S01]  /*06a0*/  IADD3 R26, P0, R6, R27, RZ ;  /* 0x0000001b061a7210 */ /* 0x000fe20007f1e0ff */
[----:B------:R-:W-:Y:S01]  /*06b0*/  UPRMT UR5, UR5, 0x8880, URZ ;  /* 0x0000888005057896 */ /* 0x000fe2000800003f */
[----:B------:R-:W-:Y:S01]  /*06c0*/  LEA R21, R21, UR4, 0x2 ;  /* 0x0000000415157c11 */ /* 0x000fe2000f8e10ff */
[----:B------:R-:W-:Y:S01]  /*06d0*/  IMAD R31, R53, UR13, R11 ;  /* 0x0000000d351f7c24 */ /* 0x000fe2000f8e020b */
[----:B------:R-:W-:Y:S01]  /*06e0*/  ULDC.64 UR12, c[0x0][0x250] ;  /* 0x00009400000c7ab9 */ /* 0x000fe20000000a00 */
[----:B------:R-:W-:Y:S01]  /*06f0*/  IMAD.MOV.U32 R30, RZ, RZ, R10 ;  /* 0x000000ffff1e7224 */ /* 0x000fe200078e000a */
[----:B------:R-:W-:Y:S01]  /*0700*/  LOP3.LUT R38, R5, 0x7, RZ, 0xc0, !PT ;  /* 0x0000000705267812 */ /* 0x000fe200078ec0ff */
[----:B------:R-:W-:Y:S01]  /*0710*/  VIADD R10, R2, 0x20 ;  /* 0x00000020020a7836 */ /* 0x000fe20000000000 */
[----:B------:R-:W0:Y:S01]  /*0720*/  LDS R17, [R21] ;  /* 0x0000000015117984 */ /* 0x000e220000000800 */
[----:B------:R-:W-:-:S02]  /*0730*/  IMAD.MOV.U32 R11, RZ, RZ, RZ ;  /* 0x000000ffff0b7224 */ /* 0x000fc400078e00ff */
[C---:B------:R-:W-:Y:S01]  /*0740*/  IMAD.WIDE.U32 R8, R83.reuse, 0x80, R2 ;  /* 0x0000008053087825 */ /* 0x040fe200078e0002 */
[----:B------:R1:W2:Y:S03]  /*0750*/  LDS R19, [R21+0x8] ;  /* 0x0000080015137984 */ /* 0x0002a60000000800 */
[----:B------:R-:W-:Y:S01]  /*0760*/  IMAD.X R27, RZ, RZ, R7, P0 ;  /* 0x000000ffff1b7224 */ /* 0x000fe200000e0607 */
[----:B------:R1:W3:Y:S01]  /*0770*/  LDS R16, [R21+0x14] ;  /* 0x0000140015107984 */ /* 0x0002e20000000800 */
[----:B------:R-:W-:-:S03]  /*0780*/  IMAD.WIDE.U32 R10, R83, 0x80, R10 ;  /* 0x00000080530a7825 */ /* 0x000fc600078e000a */
[----:B------:R1:W4:Y:S01]  /*0790*/  LDS R18, [R21+0x18] ;  /* 0x0000180015127984 */ /* 0x0003220000000800 */
[----:B------:R-:W-:Y:S02]  /*07a0*/  IMAD R3, R9, UR10, RZ ;  /* 0x0000000a09037c24 */ /* 0x000fe4000f8e02ff */
[C---:B------:R-:W-:Y:S02]  /*07b0*/  VIADD R12, R2.reuse, 0x40 ;  /* 0x00000040020c7836 */ /* 0x040fe40000000000 */
[----:B------:R-:W-:Y:S02]  /*07c0*/  VIADD R14, R2, 0x60 ;  /* 0x00000060020e7836 */ /* 0x000fe40000000000 */
[----:B------:R-:W-:Y:S02]  /*07d0*/  IMAD.MOV.U32 R13, RZ, RZ, RZ ;  /* 0x000000ffff0d7224 */ /* 0x000fe400078e00ff */
[----:B------:R-:W-:Y:S02]  /*07e0*/  IMAD.MOV.U32 R15, RZ, RZ, RZ ;  /* 0x000000ffff0f7224 */ /* 0x000fe400078e00ff */
[----:B------:R-:W-:-:S04]  /*07f0*/  IMAD.WIDE.U32 R26, R8, UR10, R26 ;  /* 0x0000000a081a7c25 */ /* 0x000fc8000f8e001a */
[----:B------:R-:W-:Y:S02]  /*0800*/  IMAD R11, R11, UR12, RZ ;  /* 0x0000000c0b0b7c24 */ /* 0x000fe4000f8e02ff */
[----:B------:R-:W-:Y:S01]  /*0810*/  IMAD R29, R8, UR11, R3 ;  /* 0x0000000b081d7c24 */ /* 0x000fe2000f8e0203 */
[----:B------:R-:W-:Y:S01]  /*0820*/  ULDC.64 UR10, c[0x0][0x218] ;  /* 0x00008600000a7ab9 */ /* 0x000fe20000000a00 */
[C---:B------:R-:W-:Y:S01]  /*0830*/  IMAD.WIDE.U32 R2, R83.reuse, 0x80, R12 ;  /* 0x0000008053027825 */ /* 0x040fe200078e000c */
[----:B------:R-:W-:Y:S01]  /*0840*/  IADD3 R28, P0, R26, UR10, RZ ;  /* 0x0000000a1a1c7c10 */ /* 0x000fe2000ff1e0ff */
[----:B------:R1:W1:Y:S02]  /*0850*/  LDS R12, [R21+0x4] ;  /* 0x00000400150c7984 */ /* 0x0002640000000800 */
[----:B------:R-:W-:Y:S01]  /*0860*/  IMAD.WIDE.U32 R24, R83, 0x80, R14 ;  /* 0x0000008053187825 */ /* 0x000fe200078e000e */
[----:B------:R-:W-:Y:S01]  /*0870*/  IADD3.X R29, R27, UR11, R29, P0, !PT ;  /* 0x0000000b1b1d7c10 */ /* 0x000fe200087fe41d */
[----:B------:R1:W1:Y:S01]  /*0880*/  LDS R14, [R21+0xc] ;  /* 0x00000c00150e7984 */ /* 0x0002620000000800 */
[----:B------:R-:W-:Y:S01]  /*0890*/  LOP3.LUT R27, R5, 0x18, RZ, 0xc0, !PT ;  /* 0x00000018051b7812 */ /* 0x000fe200078ec0ff */
[----:B------:R-:W-:Y:S01]  /*08a0*/  IMAD R9, R9, UR12, RZ ;  /* 0x0000000c09097c24 */ /* 0x000fe2000f8e02ff */
[----:B0-----:R-:W-:Y:S01]  /*08b0*/  PRMT R20, R17, 0x7632, R20 ;  /* 0x0000763211147816 */ /* 0x001fe20000000014 */
[----:B------:R0:W0:Y:S01]  /*08c0*/  LDS R13, [R21+0x10] ;  /* 0x00001000150d7984 */ /* 0x0000220000000800 */
[----:B------:R-:W-:-:S02]  /*08d0*/  IMAD R33, R10, UR13, R11 ;  /* 0x0000000d0a217c24 */ /* 0x000fc4000f8e020b */
[----:B------:R-:W-:Y:S01]  /*08e0*/  IMAD.WIDE.U32 R10, R10, UR12, R30 ;  /* 0x0000000c0a0a7c25 */ /* 0x000fe2000f8e001e */
[----:B------:R0:W0:Y:S03]  /*08f0*/  LDS R15, [R21+0x1c] ;  /* 0x00001c00150f7984 */ /* 0x0000260000000800 */
[----:B------:R-:W-:Y:S01]  /*0900*/  IMAD R23, R8, UR13, R9 ;  /* 0x0000000d08177c24 */ /* 0x000fe2000f8e0209 */
[----:B------:R-:W-:Y:S01]  /*0910*/  LEA R36, P0, R10, UR14, 0x2 ;  /* 0x0000000e0a247c11 */ /* 0x000fe2000f8010ff */
[----:B------:R-:W-:-:S04]  /*0920*/  IMAD.WIDE.U32 R8, R8, UR12, R30 ;  /* 0x0000000c08087c25 */ /* 0x000fc8000f8e001e */
[----:B------:R-:W-:Y:S01]  /*0930*/  IMAD R3, R3, UR12, RZ ;  /* 0x0000000c03037c24 */ /* 0x000fe2000f8e02ff */
[----:B------:R-:W-:Y:S01]  /*0940*/  LEA R22, P1, R8, UR14, 0x2 ;  /* 0x0000000e08167c11 */ /* 0x000fe2000f8210ff */
[----:B------:R-:W-:Y:S02]  /*0950*/  IMAD.IADD R11, R11, 0x1, R33 ;  /* 0x000000010b0b7824 */ /* 0x000fe400078e0221 */
[----:B------:R-:W-:Y:S02]  /*0960*/  IMAD.IADD R9, R9, 0x1, R23 ;  /* 0x0000000109097824 */ /* 0x000fe400078e0217 */
[----:B------:R-:W-:Y:S01]  /*0970*/  IMAD R35, R2, UR13, R3 ;  /* 0x0000000d02237c24 */ /* 0x000fe2000f8e0203 */
[----:B------:R-:W-:Y:S01]  /*0980*/  LEA.HI.X R37, R10, UR15, R11, 0x2, P0 ;  /* 0x0000000f0a257c11 */ /* 0x000fe200080f140b */
[----:B------:R-:W-:Y:S01]  /*0990*/  IMAD.WIDE.U32 R2, R2, UR12, R30 ;  /* 0x0000000c02027c25 */ /* 0x000fe2000f8e001e */
[----:B------:R-:W-:Y:S02]  /*09a0*/  IADD3 R10, P0, R28, UR8, RZ ;  /* 0x000000081c0a7c10 */ /* 0x000fe4000ff1e0ff */
[----:B------:R-:W-:Y:S01]  /*09b0*/  LEA.HI.X R23, R8, UR15, R9, 0x2, P1 ;  /* 0x0000000f08177c11 */ /* 0x000fe200088f1409 */
[----:B------:R-:W-:Y:S01]  /*09c0*/  IMAD.IADD R9, R3, 0x1, R35 ;  /* 0x0000000103097824 */ /* 0x000fe200078e0223 */
[----:B------:R-:W-:Y:S01]  /*09d0*/  LEA R34, P1, R2, UR14, 0x2 ;  /* 0x0000000e02227c11 */ /* 0x000fe2000f8210ff */
[----:B------:R-:W-:Y:S01]  /*09e0*/  IMAD R25, R25, UR12, RZ ;  /* 0x0000000c19197c24 */ /* 0x000fe2000f8e02ff */
[----:B------:R-:W-:Y:S01]  /*09f0*/  IADD3.X R11, R29, UR9, RZ, P0, !PT ;  /* 0x000000091d0b7c10 */ /* 0x000fe200087fe4ff */
[----:B------:R-:W-:Y:S01]  /*0a00*/  IMAD.WIDE.U32 R30, R24, UR12, R30 ;  /* 0x0000000c181e7c25 */ /* 0x000fe2000f8e001e */
[----:B------:R-:W-:-:S02]  /*0a10*/  IADD3 R8, P0, R10, UR8, RZ ;  /* 0x000000080a087c10 */ /* 0x000fc4000ff1e0ff */
[----:B------:R-:W-:Y:S01]  /*0a20*/  LEA.HI.X R35, R2, UR15, R9, 0x2, P1 ;  /* 0x0000000f02237c11 */ /* 0x000fe200088f1409 */
[----:B------:R-:W-:Y:S01]  /*0a30*/  IMAD R25, R24, UR13, R25 ;  /* 0x0000000d18197c24 */ /* 0x000fe2000f8e0219 */
[----:B------:R-:W-:Y:S01]  /*0a40*/  IADD3.X R9, R11, UR9, RZ, P0, !PT ;  /* 0x000000090b097c10 */ /* 0x000fe200087fe4ff */
[----:B------:R-:W-:Y:S01]  /*0a50*/  IMAD.MOV.U32 R26, RZ, RZ, 0xff ;  /* 0x000000ffff1a7424 */ /* 0x000fe200078e00ff */
[----:B------:R-:W-:Y:S01]  /*0a60*/  ISETP.NE.AND P0, PT, RZ, UR5, PT ;  /* 0x00000005ff007c0c */ /* 0x000fe2000bf05270 */
[----:B------:R-:W-:Y:S01]  /*0a70*/  IMAD.IADD R3, R31, 0x1, R25 ;  /* 0x000000011f037824 */ /* 0x000fe200078e0219 */
[----:B------:R-:W-:Y:S01]  /*0a80*/  LEA R32, P2, R30, UR14, 0x2 ;  /* 0x0000000e1e207c11 */ /* 0x000fe2000f8410ff */
[----:B------:R-:W-:Y:S01]  /*0a90*/  IMAD.U32 R0, R17, 0x10000, RZ ;  /* 0x0001000011007824 */ /* 0x000fe200078e00ff */
[----:B------:R-:W-:Y:S02]  /*0aa0*/  SHF.L.U32 R26, R26, R27, RZ ;  /* 0x0000001b1a1a7219 */ /* 0x000fe400000006ff */
[----:B------:R-:W-:-:S02]  /*0ab0*/  LEA.HI.X R33, R30, UR15, R3, 0x2, P2 ;  /* 0x0000000f1e217c11 */ /* 0x000fc400090f1403 */
[----:B------:R-:W-:Y:S02]  /*0ac0*/  IADD3 R30, P1, R8, UR8, RZ ;  /* 0x00000008081e7c10 */ /* 0x000fe4000ff3e0ff */
[----:B------:R-:W-:Y:S02]  /*0ad0*/  FMNMX R0, RZ, |R0|, !PT ;  /* 0x40000000ff007209 */ /* 0x000fe40007800000 */
[----:B------:R-:W-:Y:S01]  /*0ae0*/  IADD3.X R31, R9, UR9, RZ, P1, !PT ;  /* 0x00000009091f7c10 */ /* 0x000fe20008ffe4ff */
[----:B01234-:R-:W-:Y:S08]  /*0af0*/  @!P0 BRA `(.L_x_914) ;  /* 0x0000002c00d88947 */ /* 0x01fff00003800000 */
[----:B------:R-:W-:Y:S01]  /*0b00*/  IMAD.U32 R3, R20, 0x10000, RZ ;  /* 0x0001000014037824 */ /* 0x000fe200078e00ff */
[C---:B------:R-:W-:Y:S01]  /*0b10*/  PRMT R2, R12.reuse, 0x7632, R2 ;  /* 0x000076320c027816 */ /* 0x040fe20000000002 */
[----:B------:R-:W-:Y:S01]  /*0b20*/  IMAD.U32 R24, R12, 0x10000, RZ ;  /* 0x000100000c187824 */ /* 0x000fe200078e00ff */
[----:B------:R-:W0:Y:S01]  /*0b30*/  MATCH.ANY R39, R26 ;  /* 0x000000001a2773a1 */ /* 0x000e2200000e8000 */
[C---:B------:R-:W-:Y:S01]  /*0b40*/  IMAD.U32 R25, R19.reuse, 0x10000, RZ ;  /* 0x0001000013197824 */ /* 0x040fe200078e00ff */
[----:B------:R-:W-:Y:S01]  /*0b50*/  FMNMX R3, R0, |R3|, !PT ;  /* 0x4000000300037209 */ /* 0x000fe20007800000 */
[----:B------:R-:W-:Y:S01]  /*0b60*/  IMAD.U32 R2, R2, 0x10000, RZ ;  /* 0x0001000002027824 */ /* 0x000fe200078e00ff */
[----:B------:R-:W-:-:S04]  /*0b70*/  PRMT R0, R19, 0x7632, R0 ;  /* 0x0000763213007816 */ /* 0x000fc80000000000 */
[----:B------:R-:W1:Y:S01]  /*0b80*/  REDUX.OR UR5, R26 ;  /* 0x000000001a0573c4 */ /* 0x000e620000004000 */
[----:B------:R-:W-:Y:S01]  /*0b90*/  FMNMX R3, R3, |R24|, !PT ;  /* 0x4000001803037209 */ /* 0x000fe20007800000 */
[----:B------:R-:W-:-:S03]  /*0ba0*/  VOTEU.ANY UR8, UPT, PT ;  /* 0x0000000000087886 */ /* 0x000fc600038e0100 */
[----:B------:R-:W-:Y:S01]  /*0bb0*/  FMNMX R2, R3, |R2|, !PT ;  /* 0x4000000203027209 */ /* 0x000fe20007800000 */
[----:B------:R-:W-:Y:S01]  /*0bc0*/  IMAD.U32 R3, R0, 0x10000, RZ ;  /* 0x0001000000037824 */ /* 0x000fe200078e00ff */
[----:B------:R-:W-:Y:S02]  /*0bd0*/  PRMT R0, R14, 0x7632, R0 ;  /* 0x000076320e007816 */ /* 0x000fe40000000000 */
[----:B------:R-:W-:Y:S01]  /*0be0*/  FMNMX R2, R2, |R25|, !PT ;  /* 0x4000001902027209 */ /* 0x000fe20007800000 */
[----:B------:R-:W-:-:S03]  /*0bf0*/  IMAD.U32 R25, R14, 0x10000, RZ ;  /* 0x000100000e197824 */ /* 0x000fc600078e00ff */
[----:B------:R-:W-:Y:S01]  /*0c00*/  FMNMX R2, R2, |R3|, !PT ;  /* 0x4000000302027209 */ /* 0x000fe20007800000 */
[----:B------:R-:W-:Y:S01]  /*0c10*/  IMAD.U32 R3, R0, 0x10000, RZ ;  /* 0x0001000000037824 */ /* 0x000fe200078e00ff */
[C---:B------:R-:W-:Y:S02]  /*0c20*/  PRMT R0, R13.reuse, 0x7632, R0 ;  /* 0x000076320d007816 */ /* 0x040fe40000000000 */
[----:B------:R-:W-:Y:S01]  /*0c30*/  FMNMX R2, R2, |R25|, !PT ;  /* 0x4000001902027209 */ /* 0x000fe20007800000 */
[----:B------:R-:W-:Y:S01]  /*0c40*/  IMAD.U32 R25, R13, 0x10000, RZ ;  /* 0x000100000d197824 */ /* 0x000fe200078e00ff */
[----:B0-----:R-:W-:Y:S02]  /*0c50*/  LOP3.LUT P0, RZ, R26, UR8, R39, 0x40, !PT ;  /* 0x000000081aff7c12 */ /* 0x001fe4000f804027 */
[----:B------:R-:W-:Y:S01]  /*0c60*/  FMNMX R2, R2, |R3|, !PT ;  /* 0x4000000302027209 */ /* 0x000fe20007800000 */
[----:B------:R-:W-:Y:S01]  /*0c70*/  IMAD.U32 R3, R0, 0x10000, RZ ;  /* 0x0001000000037824 */ /* 0x000fe200078e00ff */
[----:B------:R-:W-:-:S02]  /*0c80*/  PRMT R0, R16, 0x7632, R0 ;  /* 0x0000763210007816 */ /* 0x000fc40000000000 */
[----:B------:R-:W-:-:S03]  /*0c90*/  FMNMX R2, R2, |R25|, !PT ;  /* 0x4000001902027209 */ /* 0x000fc60007800000 */
[----:B------:R-:W-:Y:S01]  /*0ca0*/  IMAD.U32 R25, R0, 0x10000, RZ ;  /* 0x0001000000197824 */ /* 0x000fe200078e00ff */
[----:B------:R-:W-:Y:S01]  /*0cb0*/  FMNMX R2, R2, |R3|, !PT ;  /* 0x4000000302027209 */ /* 0x000fe20007800000 */
[----:B------:R-:W-:Y:S01]  /*0cc0*/  IMAD.U32 R3, R16, 0x10000, RZ ;  /* 0x0001000010037824 */ /* 0x000fe200078e00ff */
[----:B------:R-:W-:-:S04]  /*0cd0*/  PRMT R0, R18, 0x7632, R0 ;  /* 0x0000763212007816 */ /* 0x000fc80000000000 */
[----:B------:R-:W-:Y:S01]  /*0ce0*/  FMNMX R2, R2, |R3|, !PT ;  /* 0x4000000302027209 */ /* 0x000fe20007800000 */
[----:B------:R-:W-:-:S03]  /*0cf0*/  IMAD.U32 R3, R18, 0x10000, RZ ;  /* 0x0001000012037824 */ /* 0x000fc600078e00ff */
[----:B------:R-:W-:-:S04]  /*0d00*/  FMNMX R2, R2, |R25|, !PT ;  /* 0x4000001902027209 */ /* 0x000fc80007800000 */
[----:B------:R-:W-:Y:S01]  /*0d10*/  FMNMX R2, R2, |R3|, !PT ;  /* 0x4000000302027209 */ /* 0x000fe20007800000 */
[----:B------:R-:W-:Y:S01]  /*0d20*/  IMAD.U32 R3, R0, 0x10000, RZ ;  /* 0x0001000000037824 */ /* 0x000fe200078e00ff */
[----:B------:R-:W-:-:S04]  /*0d30*/  PRMT R0, R15, 0x7632, R0 ;  /* 0x000076320f007816 */ /* 0x000fc80000000000 */
[----:B------:R-:W-:Y:S01]  /*0d40*/  FMNMX R2, R2, |R3|, !PT ;  /* 0x4000000302027209 */ /* 0x000fe20007800000 */
[----:B------:R-:W-:-:S05]  /*0d50*/  IMAD.U32 R3, R15, 0x10000, RZ ;  /* 0x000100000f037824 */ /* 0x000fca00078e00ff */
[----:B------:R-:W-:Y:S01]  /*0d60*/  FMNMX R2, R2, |R3|, !PT ;  /* 0x4000000302027209 */ /* 0x000fe20007800000 */
[----:B------:R-:W-:-:S05]  /*0d70*/  IMAD.U32 R3, R0, 0x10000, RZ ;  /* 0x0001000000037824 */ /* 0x000fca00078e00ff */
[----:B------:R-:W-:Y:S01]  /*0d80*/  FMNMX R97, R2, |R3|, !PT ;  /* 0x4000000302617209 */ /* 0x000fe20007800000 */
[----:B-1----:R-:W-:Y:S06]  /*0d90*/  @!P0 BRA.DIV UR5, `(.L_x_915) ;  /* 0x0000015e05688947 */ /* 0x002fec000b800000 */
[----:B------:R-:W0:Y:S02]  /*0da0*/  SHFL.DOWN PT, R2, R97, 0x4, 0x1f ;  /* 0x08801f0061027f89 */ /* 0x000e2400000e0000 */
[----:B0-----:R-:W-:-:S05]  /*0db0*/  FMNMX R3, R97, R2, !PT ;  /* 0x0000000261037209 */ /* 0x001fca0007800000 */
[----:B------:R-:W0:Y:S02]  /*0dc0*/  SHFL.DOWN PT, R2, R3, 0x2, 0x1f ;  /* 0x08401f0003027f89 */ /* 0x000e2400000e0000 */
[----:B0-----:R-:W-:-:S05]  /*0dd0*/  FMNMX R25, R3, R2, !PT ;  /* 0x0000000203197209 */ /* 0x001fca0007800000 */
[----:B------:R-:W0:Y:S02]  /*0de0*/  SHFL.DOWN PT, R2, R25, 0x1, 0x1f ;  /* 0x08201f0019027f89 */ /* 0x000e2400000e0000 */
[----:B0-----:R-:W-:-:S06]  /*0df0*/  FMNMX R93, R25, R2, !PT ;  /* 0x00000002195d7209 */ /* 0x001fcc0007800000 */
[----:B------:R0:W1:Y:S02]  /*0e00*/  SHFL.IDX PT, R93, R93, R27, 0x1f ;  /* 0x00001f1b5d5d7589 */ /* 0x00006400000e0000 */
.L_x_1343:
[----:B------:R-:W-:Y:S01]  /*0e10*/  ULDC UR5, c[0x0][0x268] ;  /* 0x00009a0000057ab9 */ /* 0x000fe20000000800 */
[----:B------:R-:W-:Y:S01]  /*0e20*/  BSSY B2, `(.L_x_916) ;  /* 0x0000018000027945 */ /* 0x000fe20003800000 */
[----:B-1----:R-:W-:Y:S01]  /*0e30*/  FSETP.GEU.AND P0, PT, R93, UR5, PT ;  /* 0x000000055d007c0b */ /* 0x002fe2000bf0e000 */
[----:B------:R-:W-:-:S03]  /*0e40*/  IMAD.MOV.U32 R0, RZ, RZ, 0x3f800000 ;  /* 0x3f800000ff007424 */ /* 0x000fc600078e00ff */
[----:B------:R-:W-:-:S04]  /*0e50*/  FSEL R93, R93, UR5, P0 ;  /* 0x000000055d5d7c08 */ /* 0x000fc80008000000 */
        /* <DEDUP_REMOVED lines=13> */
[----:B------:R-:W-:Y:S01]  /*0f30*/  IMAD.MOV.U32 R0, RZ, RZ, R93 ;  /* 0x000000ffff007224 */ /* 0x000fe200078e005d */
[----:B------:R-:W-:-:S07]  /*0f40*/  MOV R2, 0xf60 ;  /* 0x00000f6000027802 */ /* 0x000fce0000000f00 */
[----:B0-----:R-:W-:Y:S05]  /*0f50*/  CALL.REL.NOINC `($__internal_3_$__cuda_sm3x_div_rn_noftz_f32_slowpath) ;  /* 0x000001d800087944 */ /* 0x001fea0003c00000 */
.L_x_919:
[----:B------:R-:W-:Y:S05]  /*0f60*/  BSYNC B3 ;  /* 0x0000000000037941 */ /* 0x000fea0003800000 */
.L_x_918:
[----:B------:R-:W-:-:S04]  /*0f70*/  FSETP.NEU.AND P0, PT, |R0|, +INF , PT ;  /* 0x7f8000000000780b */ /* 0x000fc80003f0d200 */
[----:B------:R-:W-:-:S04]  /*0f80*/  FSEL R0, R0, 3.38953138925153547590e+38, P0 ;  /* 0x7f7f000000007808 */ /* 0x000fc80000000000 */
[----:B------:R-:W-:-:S07]  /*0f90*/  LOP3.LUT R0, R0, 0xff800000, RZ, 0xc0, !PT ;  /* 0xff80000000007812 */ /* 0x000fce00078ec0ff */
.L_x_917:
[----:B------:R-:W-:Y:S05]  /*0fa0*/  BSYNC B2 ;  /* 0x0000000000027941 */ /* 0x000fea0003800000 */
.L_x_916:
[----:B------:R-:W-:Y:S01]  /*0fb0*/  ISETP.NE.AND P3, PT, R38, RZ, PT ;  /* 0x000000ff2600720c */ /* 0x000fe20003f65270 */
[----:B------:R-:W-:Y:S01]  /*0fc0*/  BSSY B1, `(.L_x_920) ;  /* 0x0000017000017945 */ /* 0x000fe20003800000 */
[----:B------:R-:W-:Y:S02]  /*0fd0*/  PRMT R40, R12, 0x7632, R40 ;  /* 0x000076320c287816 */ /* 0x000fe40000000028 */
[----:B------:R-:W-:Y:S02]  /*0fe0*/  PRMT R41, R19, 0x7632, R41 ;  /* 0x0000763213297816 */ /* 0x000fe40000000029 */
[----:B------:R-:W-:Y:S02]  /*0ff0*/  PRMT R42, R14, 0x7632, R42 ;  /* 0x000076320e2a7816 */ /* 0x000fe4000000002a */
[----:B------:R-:W-:Y:S02]  /*1000*/  PRMT R43, R13, 0x7632, R43 ;  /* 0x000076320d2b7816 */ /* 0x000fe4000000002b */
[----:B------:R-:W-:-:S02]  /*1010*/  PRMT R44, R16, 0x7632, R44 ;  /* 0x00007632102c7816 */ /* 0x000fc4000000002c */
        /* <DEDUP_REMOVED lines=9> */
[----:B0-----:R-:W-:Y:S05]  /*10b0*/  CALL.REL.NOINC `($__internal_2_$__cuda_sm20_rcp_rn_f32_slowpath) ;  /* 0x000001d000e07944 */ /* 0x001fea0003c00000 */
[----:B------:R-:W-:Y:S05]  /*10c0*/  BRA `(.L_x_924) ;  /* 0x0000000000107947 */ /* 0x000fea0003800000 */
.L_x_923:
[----:B------:R-:W1:Y:S02]  /*10d0*/  MUFU.RCP R3, R0 ;  /* 0x0000000000037308 */ /* 0x000e640000001000 */
[----:B-1----:R-:W-:-:S04]  /*10e0*/  FFMA R2, R3, R0, -1 ;  /* 0xbf80000003027423 */ /* 0x002fc80000000000 */
[----:B------:R-:W-:-:S04]  /*10f0*/  FADD.FTZ R2, -R2, -RZ ;  /* 0x800000ff02027221 */ /* 0x000fc80000010100 */
[----:B------:R-:W-:-:S07]  /*1100*/  FFMA R3, R3, R2, R3 ;  /* 0x0000000203037223 */ /* 0x000fce0000000003 */
.L_x_924:
[----:B------:R-:W-:Y:S05]  /*1110*/  BSYNC B2 ;  /* 0x0000000000027941 */ /* 0x000fea0003800000 */
.L_x_922:
[----:B------:R1:W-:Y:S02]  /*1120*/  STG.E desc[UR6][R22.64], R3 ;  /* 0x0000000316007986 */ /* 0x0003e4000c101906 */
.L_x_921:
[----:B------:R-:W-:Y:S05]  /*1130*/  BSYNC B1 ;  /* 0x0000000000017941 */ /* 0x000fea0003800000 */
.L_x_920:
[----:B-1----:R-:W1:Y:S01]  /*1140*/  LDS R22, [R21+0x2080] ;  /* 0x0020800015167984 */ /* 0x002e620000000800 */
[----:B------:R-:W-:Y:S01]  /*1150*/  IMAD.U32 R65, R15, 0x10000, RZ ;  /* 0x000100000f417824 */ /* 0x000fe200078e00ff */
[----:B------:R-:W2:Y:S01]  /*1160*/  REDUX.OR UR5, R26 ;  /* 0x000000001a0573c4 */ /* 0x000ea20000004000 */
[----:B------:R-:W-:Y:S01]  /*1170*/  IMAD.U32 R17, R17, 0x10000, RZ ;  /* 0x0001000011117824 */ /* 0x000fe200078e00ff */
[----:B------:R-:W3:Y:S01]  /*1180*/  LDS R23, [R21+0x2084] ;  /* 0x0020840015177984 */ /* 0x000ee20000000800 */
[----:B------:R-:W-:Y:S01]  /*1190*/  IMAD.U32 R19, R19, 0x10000, RZ ;  /* 0x0001000013137824 */ /* 0x000fe200078e00ff */
[----:B------:R-:W-:Y:S01]  /*11a0*/  VOTEU.ANY UR8, UPT, PT ;  /* 0x0000000000087886 */ /* 0x000fe200038e0100 */
[----:B------:R-:W-:Y:S01]  /*11b0*/  IMAD.U32 R41, R41, 0x10000, RZ ;  /* 0x0001000029297824 */ /* 0x000fe200078e00ff */
[----:B------:R-:W-:Y:S01]  /*11c0*/  LDS R24, [R21+0x2088] ;  /* 0x0020880015187984 */ /* 0x000fe20000000800 */
[----:B------:R-:W-:Y:S02]  /*11d0*/  IMAD.U32 R51, R14, 0x10000, RZ ;  /* 0x000100000e337824 */ /* 0x000fe400078e00ff */
[----:B------:R-:W-:Y:S01]  /*11e0*/  FMUL R14, R19, R0 ;  /* 0x00000000130e7220 */ /* 0x000fe20000400000 */
[----:B------:R-:W-:Y:S01]  /*11f0*/  IMAD.U32 R55, R13, 0x10000, RZ ;  /* 0x000100000d377824 */ /* 0x000fe200078e00ff */
[----:B------:R-:W4:Y:S01]  /*1200*/  LDS R25, [R21+0x208c] ;  /* 0x00208c0015197984 */ /* 0x000f220000000800 */
[----:B------:R-:W-:-:S02]  /*1210*/  IMAD.U32 R59, R44, 0x10000, RZ ;  /* 0x000100002c3b7824 */ /* 0x000fc400078e00ff */
[----:B------:R-:W-:Y:S01]  /*1220*/  F2FP.SATFINITE.E4M3.F32.PACK_AB_MERGE_C R14, RZ, R14, RZ ;  /* 0x0000000eff0e723e */ /* 0x000fe200048070ff */
[----:B------:R-:W-:Y:S01]  /*1230*/  LDS R15, [R21+0x2094] ;  /* 0x00209400150f7984 */ /* 0x000fe20000000800 */
[----:B------:R-:W-:Y:S02]  /*1240*/  IMAD.U32 R43, R43, 0x10000, RZ ;  /* 0x000100002b2b7824 */ /* 0x000fe400078e00ff */
[----:B------:R-:W-:Y:S01]  /*1250*/  LOP3.LUT R14, R14, 0xff, RZ, 0xc0, !PT ;  /* 0x000000ff0e0e7812 */ /* 0x000fe200078ec0ff */
[----:B------:R-:W-:Y:S02]  /*1260*/  IMAD.U32 R61, R18, 0x10000, RZ ;  /* 0x00010000123d7824 */ /* 0x000fe400078e00ff */
[----:B------:R-:W-:Y:S01]  /*1270*/  FMUL R18, R51, R0 ;  /* 0x0000000033127220 */ /* 0x000fe20000400000 */
[----:B------:R-:W-:Y:S02]  /*1280*/  IMAD.U32 R63, R46, 0x10000, RZ ;  /* 0x000100002e3f7824 */ /* 0x000fe400078e00ff */
[----:B------:R-:W-:-:S02]  /*1290*/  IMAD.U32 R53, R42, 0x10000, RZ ;  /* 0x000100002a357824 */ /* 0x000fc400078e00ff */
[----:B------:R-:W-:Y:S02]  /*12a0*/  IMAD.U32 R49, R40, 0x10000, RZ ;  /* 0x0001000028317824 */ /* 0x000fe400078e00ff */
[-C--:B------:R-:W-:Y:S01]  /*12b0*/  FMUL R42, R63, R0.reuse ;  /* 0x000000003f2a7220 */ /* 0x080fe20000400000 */
[----:B------:R-:W-:Y:S02]  /*12c0*/  IMAD.U32 R57, R16, 0x10000, RZ ;  /* 0x0001000010397824 */ /* 0x000fe400078e00ff */
[-C--:B------:R-:W-:Y:S01]  /*12d0*/  FMUL R19, R53, R0.reuse ;  /* 0x0000000035137220 */ /* 0x080fe20000400000 */
[----:B------:R-:W-:Y:S02]  /*12e0*/  IMAD.U32 R47, R47, 0x10000, RZ ;  /* 0x000100002f2f7824 */ /* 0x000fe400078e00ff */
[-C--:B------:R-:W-:Y:S01]  /*12f0*/  FMUL R16, R49, R0.reuse ;  /* 0x0000000031107220 */ /* 0x080fe20000400000 */
[----:B------:R-:W-:Y:S01]  /*1300*/  FMUL R40, R59, R0 ;  /* 0x000000003b287220 */ /* 0x000fe20000400000 */
[----:B------:R-:W-:-:S02]  /*1310*/  F2FP.SATFINITE.E4M3.F32.PACK_AB_MERGE_C R42, RZ, R42, RZ ;  /* 0x0000002aff2a723e */ /* 0x000fc400048070ff */
[----:B------:R-:W-:Y:S02]  /*1320*/  F2FP.SATFINITE.E4M3.F32.PACK_AB_MERGE_C R18, RZ, R18, RZ ;  /* 0x00000012ff12723e */ /* 0x000fe400048070ff */
[----:B------:R-:W-:Y:S02]  /*1330*/  LOP3.LUT R42, R42, 0xffff, RZ, 0xc0, !PT ;  /* 0x0000ffff2a2a7812 */ /* 0x000fe400078ec0ff */
[----:B------:R-:W-:Y:S01]  /*1340*/  F2FP.SATFINITE.E4M3.F32.PACK_AB_MERGE_C R40, RZ, R40, RZ ;  /* 0x00000028ff28723e */ /* 0x000fe200048070ff */
[C---:B-1----:R-:W-:Y:S01]  /*1350*/  IMAD.U32 R3, R22.reuse, 0x10000, RZ ;  /* 0x0001000016037824 */ /* 0x042fe200078e00ff */
[----:B------:R-:W-:Y:S02]  /*1360*/  PRMT R2, R22, 0x7632, R2 ;  /* 0x0000763216027816 */ /* 0x000fe40000000002 */
[----:B------:R-:W-:Y:S01]  /*1370*/  F2FP.SATFINITE.E4M3.F32.PACK_AB_MERGE_C R19, RZ, R19, RZ ;  /* 0x00000013ff13723e */ /* 0x000fe200048070ff */
[----:B---3--:R-:W-:Y:S01]  /*1380*/  IMAD.U32 R38, R23, 0x10000, RZ ;  /* 0x0001000017267824 */ /* 0x008fe200078e00ff */
[----:B------:R-:W-:Y:S01]  /*1390*/  FMNMX R3, RZ, |R3|, !PT ;  /* 0x40000003ff037209 */ /* 0x000fe20007800000 */
[----:B------:R-:W-:Y:S01]  /*13a0*/  IMAD.U32 R2, R2, 0x10000, RZ ;  /* 0x0001000002027824 */ /* 0x000fe200078e00ff */
[----:B------:R-:W-:-:S02]  /*13b0*/  F2FP.SATFINITE.E4M3.F32.PACK_AB_MERGE_C R16, RZ, R16, RZ ;  /* 0x00000010ff10723e */ /* 0x000fc400048070ff */
[----:B------:R-:W-:Y:S02]  /*13c0*/  LOP3.LUT R18, R18, 0xff, RZ, 0xc0, !PT ;  /* 0x000000ff12127812 */ /* 0x000fe400078ec0ff */
[----:B------:R-:W-:Y:S01]  /*13d0*/  FMNMX R3, R3, |R2|, !PT ;  /* 0x4000000203037209 */ /* 0x000fe20007800000 */
[----:B----4-:R-:W-:Y:S01]  /*13e0*/  IMAD.U32 R39, R25, 0x10000, RZ ;  /* 0x0001000019277824 */ /* 0x010fe200078e00ff */
[----:B------:R-:W-:Y:S02]  /*13f0*/  PRMT R2, R23, 0x7632, R2 ;  /* 0x0000763217027816 */ /* 0x000fe40000000002 */
[----:B------:R-:W-:Y:S02]  /*1400*/  FMNMX R3, R3, |R38|, !PT ;  /* 0x4000002603037209 */ /* 0x000fe40007800000 */
[----:B------:R-:W-:Y:S01]  /*1410*/  PRMT R44, R25, 0x7632, R44 ;  /* 0x00007632192c7816 */ /* 0x000fe2000000002c */
[----:B------:R-:W-:Y:S01]  /*1420*/  IMAD.U32 R38, R2, 0x10000, RZ ;  /* 0x0001000002267824 */ /* 0x000fe200078e00ff */
[----:B------:R-:W-:-:S02]  /*1430*/  PRMT R2, R24, 0x7632, R2 ;  /* 0x0000763218027816 */ /* 0x000fc40000000002 */
[----:B------:R-:W-:Y:S01]  /*1440*/  LOP3.LUT R40, R40, 0xffff, RZ, 0xc0, !PT ;  /* 0x0000ffff28287812 */ /* 0x000fe200078ec0ff */
[----:B------:R-:W-:Y:S01]  /*1450*/  IMAD.U32 R46, R44, 0x10000, RZ ;  /* 0x000100002c2e7824 */ /* 0x000fe200078e00ff */
[----:B------:R-:W-:Y:S01]  /*1460*/  FMNMX R3, R3, |R38|, !PT ;  /* 0x4000002603037209 */ /* 0x000fe20007800000 */
[----:B------:R-:W-:Y:S02]  /*1470*/  IMAD.U32 R38, R24, 0x10000, RZ ;  /* 0x0001000018267824 */ /* 0x000fe400078e00ff */
[----:B------:R-:W-:Y:S01]  /*1480*/  FMUL R44, R47, R0 ;  /* 0x000000002f2c7220 */ /* 0x000fe20000400000 */
[----:B------:R-:W-:Y:S01]  /*1490*/  IMAD.U32 R2, R2, 0x10000, RZ ;  /* 0x0001000002027824 */ /* 0x000fe200078e00ff */
[----:B------:R-:W-:Y:S02]  /*14a0*/  LOP3.LUT R19, R19, 0xffff, RZ, 0xc0, !PT ;  /* 0x0000ffff13137812 */ /* 0x000fe400078ec0ff */
[----:B------:R-:W-:Y:S01]  /*14b0*/  FMNMX R3, R3, |R38|, !PT ;  /* 0x4000002603037209 */ /* 0x000fe20007800000 */
[-C--:B------:R-:W-:Y:S01]  /*14c0*/  FMUL R38, R43, R0.reuse ;  /* 0x000000002b267220 */ /* 0x080fe20000400000 */
[----:B------:R-:W-:Y:S01]  /*14d0*/  FMUL R43, R65, R0 ;  /* 0x00000000412b7220 */ /* 0x000fe20000400000 */
[----:B------:R-:W-:-:S02]  /*14e0*/  F2FP.SATFINITE.E4M3.F32.PACK_AB_MERGE_C R44, RZ, R44, RZ ;  /* 0x0000002cff2c723e */ /* 0x000fc400048070ff */
[----:B------:R-:W-:Y:S01]  /*14f0*/  FMNMX R2, R3, |R2|, !PT ;  /* 0x4000000203027209 */ /* 0x000fe20007800000 */
[----:B------:R-:W-:Y:S02]  /*1500*/  IMAD.U32 R3, R20, 0x10000, RZ ;  /* 0x0001000014037824 */ /* 0x000fe400078e00ff */
[----:B------:R-:W-:Y:S01]  /*1510*/  FMUL R20, R55, R0 ;  /* 0x0000000037147220 */ /* 0x000fe20000400000 */
[----:B------:R-:W-:Y:S02]  /*1520*/  F2FP.SATFINITE.E4M3.F32.PACK_AB_MERGE_C R38, RZ, R38, RZ ;  /* 0x00000026ff26723e */ /* 0x000fe400048070ff */
[----:B------:R-:W-:Y:S01]  /*1530*/  FMNMX R45, R2, |R39|, !PT ;  /* 0x40000027022d7209 */ /* 0x000fe20007800000 */
[----:B------:R-:W-:Y:S02]  /*1540*/  IMAD.U32 R39, R12, 0x10000, RZ ;  /* 0x000100000c277824 */ /* 0x000fe400078e00ff */
[-C--:B------:R-:W-:Y:S01]  /*1550*/  FMUL R2, R17, R0.reuse ;  /* 0x0000000011027220 */ /* 0x080fe20000400000 */
[----:B------:R-:W1:Y:S01]  /*1560*/  LDS R12, [R21+0x2090] ;  /* 0x00209000150c7984 */ /* 0x000e620000000800 */
[-C--:B------:R-:W-:Y:S01]  /*1570*/  FMUL R17, R41, R0.reuse ;  /* 0x0000000029117220 */ /* 0x080fe20000400000 */
[-C--:B------:R-:W-:Y:S01]  /*1580*/  FMUL R3, R3, R0.reuse ;  /* 0x0000000003037220 */ /* 0x080fe20000400000 */
[----:B------:R-:W-:Y:S01]  /*1590*/  FMUL R13, R39, R0 ;  /* 0x00000000270d7220 */ /* 0x000fe20000400000 */
[----:B------:R-:W-:Y:S01]  /*15a0*/  F2FP.SATFINITE.E4M3.F32.PACK_AB_MERGE_C R2, RZ, R2, RZ ;  /* 0x00000002ff02723e */ /* 0x000fe200048070ff */
[-C--:B------:R-:W-:Y:S01]  /*15b0*/  FMUL R41, R61, R0.reuse ;  /* 0x000000003d297220 */ /* 0x080fe20000400000 */
[----:B------:R-:W-:Y:S01]  /*15c0*/  F2FP.SATFINITE.E4M3.F32.PACK_AB_MERGE_C R17, RZ, R17, RZ ;  /* 0x00000011ff11723e */ /* 0x000fe200048070ff */
[----:B------:R-:W-:Y:S01]  /*15d0*/  FMUL R39, R57, R0 ;  /* 0x0000000039277220 */ /* 0x000fe20000400000 */
[----:B------:R-:W-:-:S02]  /*15e0*/  F2FP.SATFINITE.E4M3.F32.PACK_AB_MERGE_C R3, RZ, R3, RZ ;  /* 0x00000003ff03723e */ /* 0x000fc400048070ff */
[----:B------:R-:W-:Y:S02]  /*15f0*/  LOP3.LUT R17, R17, 0xffff, RZ, 0xc0, !PT ;  /* 0x0000ffff11117812 */ /* 0x000fe400078ec0ff */
[----:B------:R-:W-:Y:S02]  /*1600*/  F2FP.SATFINITE.E4M3.F32.PACK_AB_MERGE_C R13, RZ, R13, RZ ;  /* 0x0000000dff0d723e */ /* 0x000fe400048070ff */
[----:B------:R-:W-:Y:S02]  /*1610*/  PRMT R17, R17, 0x7604, R14 ;  /* 0x0000760411117816 */ /* 0x000fe4000000000e */
[----:B------:R-:W3:Y:S01]  /*1620*/  LDS R14, [R21+0x2098] ;  /* 0x00209800150e7984 */ /* 0x000ee20000000800 */
[----:B------:R-:W-:Y:S02]  /*1630*/  LOP3.LUT R2, R2, 0xff, RZ, 0xc0, !PT ;  /* 0x000000ff02027812 */ /* 0x000fe400078ec0ff */
[----:B------:R-:W-:Y:S02]  /*1640*/  LOP3.LUT R3, R3, 0xffff, RZ, 0xc0, !PT ;  /* 0x0000ffff03037812 */ /* 0x000fe400078ec0ff */
[----:B------:R-:W-:-:S02]  /*1650*/  LOP3.LUT R13, R13, 0xff, RZ, 0xc0, !PT ;  /* 0x000000ff0d0d7812 */ /* 0x000fc400078ec0ff */
[----:B------:R-:W-:Y:S02]  /*1660*/  PRMT R2, R3, 0x7604, R2 ;  /* 0x0000760403027816 */ /* 0x000fe40000000002 */
[----:B------:R-:W-:Y:S02]  /*1670*/  FMNMX R45, R45, |R46|, !PT ;  /* 0x4000002e2d2d7209 */ /* 0x000fe40007800000 */
[----:B------:R-:W-:Y:S02]  /*1680*/  PRMT R2, R2, 0x5410, R13 ;  /* 0x0000541002027816 */ /* 0x000fe4000000000d */
[----:B------:R-:W4:Y:S01]  /*1690*/  LDS R13, [R21+0x209c] ;  /* 0x00209c00150d7984 */ /* 0x000f220000000800 */
[----:B------:R-:W-:Y:S02]  /*16a0*/  F2FP.SATFINITE.E4M3.F32.PACK_AB_MERGE_C R20, RZ, R20, RZ ;  /* 0x00000014ff14723e */ /* 0x000fe400048070ff */
[----:B------:R-:W-:Y:S02]  /*16b0*/  F2FP.SATFINITE.E4M3.F32.PACK_AB_MERGE_C R41, RZ, R41, RZ ;  /* 0x00000029ff29723e */ /* 0x000fe400048070ff */
[----:B------:R-:W-:-:S02]  /*16c0*/  LOP3.LUT R20, R20, 0xff, RZ, 0xc0, !PT ;  /* 0x000000ff14147812 */ /* 0x000fc400078ec0ff */
[----:B------:R-:W-:Y:S02]  /*16d0*/  LOP3.LUT R3, R38, 0xffff, RZ, 0xc0, !PT ;  /* 0x0000ffff26037812 */ /* 0x000fe400078ec0ff */
[----:B------:R-:W-:Y:S02]  /*16e0*/  LOP3.LUT R41, R41, 0xff, RZ, 0xc0, !PT ;  /* 0x000000ff29297812 */ /* 0x000fe400078ec0ff */
[C---:B-1----:R-:W-:Y:S01]  /*16f0*/  PRMT R0, R12.reuse, 0x7632, R0 ;  /* 0x000076320c007816 */ /* 0x042fe20000000000 */
[----:B------:R-:W-:Y:S01]  /*1700*/  IMAD.U32 R46, R12, 0x10000, RZ ;  /* 0x000100000c2e7824 */ /* 0x000fe200078e00ff */
[----:B------:R-:W-:Y:S02]  /*1710*/  F2FP.SATFINITE.E4M3.F32.PACK_AB_MERGE_C R43, RZ, R43, RZ ;  /* 0x0000002bff2b723e */ /* 0x000fe400048070ff */
[----:B------:R-:W-:Y:S01]  /*1720*/  PRMT R3, R3, 0x7604, R20 ;  /* 0x0000760403037816 */ /* 0x000fe20000000014 */
[----:B------:R-:W-:Y:S01]  /*1730*/  IMAD.U32 R0, R0, 0x10000, RZ ;  /* 0x0001000000007824 */ /* 0x000fe200078e00ff */
[----:B------:R-:W-:-:S02]  /*1740*/  FMNMX R45, R45, |R46|, !PT ;  /* 0x4000002e2d2d7209 */ /* 0x000fc40007800000 */
[----:B------:R-:W-:Y:S01]  /*1750*/  PRMT R41, R42, 0x7604, R41 ;  /* 0x000076042a297816 */ /* 0x000fe20000000029 */
[C---:B------:R-:W-:Y:S01]  /*1760*/  IMAD.U32 R42, R15.reuse, 0x10000, RZ ;  /* 0x000100000f2a7824 */ /* 0x040fe200078e00ff */
[----:B------:R-:W-:Y:S02]  /*1770*/  F2FP.SATFINITE.E4M3.F32.PACK_AB_MERGE_C R39, RZ, R39, RZ ;  /* 0x00000027ff27723e */ /* 0x000fe400048070ff */
[----:B------:R-:W-:Y:S02]  /*1780*/  PRMT R38, R15, 0x7632, R38 ;  /* 0x000076320f267816 */ /* 0x000fe40000000026 */
[----:B------:R-:W-:Y:S02]  /*1790*/  LOP3.LUT R20, R43, 0xff, RZ, 0xc0, !PT ;  /* 0x000000ff2b147812 */ /* 0x000fe400078ec0ff */
[----:B------:R-:W-:Y:S01]  /*17a0*/  FMNMX R45, R45, |R0|, !PT ;  /* 0x400000002d2d7209 */ /* 0x000fe20007800000 */
[----:B------:R-:W1:Y:S01]  /*17b0*/  MATCH.ANY R43, R26 ;  /* 0x000000001a2b73a1 */ /* 0x000e6200000e8000 */
[----:B------:R-:W-:Y:S01]  /*17c0*/  LOP3.LUT R0, R39, 0xff, RZ, 0xc0, !PT ;  /* 0x000000ff27007812 */ /* 0x000fe200078ec0ff */
[----:B------:R-:W-:Y:S01]  /*17d0*/  IMAD.U32 R39, R38, 0x10000, RZ ;  /* 0x0001000026277824 */ /* 0x000fe200078e00ff */
[----:B------:R-:W-:-:S02]  /*17e0*/  FMNMX R42, R45, |R42|, !PT ;  /* 0x4000002a2d2a7209 */ /* 0x000fc40007800000 */
[----:B------:R-:W-:Y:S02]  /*17f0*/  LOP3.LUT R44, R44, 0xffff, RZ, 0xc0, !PT ;  /* 0x0000ffff2c2c7812 */ /* 0x000fe400078ec0ff */
[----:B------:R-:W-:Y:S02]  /*1800*/  LOP3.LUT R16, R16, 0xffff, RZ, 0xc0, !PT ;  /* 0x0000ffff10107812 */ /* 0x000fe400078ec0ff */
[----:B------:R-:W-:Y:S02]  /*1810*/  PRMT R17, R17, 0x5410, R18 ;  /* 0x0000541011117816 */ /* 0x000fe40000000012 */
[----:B------:R-:W-:Y:S01]  /*1820*/  PRMT R18, R3, 0x5410, R0 ;  /* 0x0000541003127816 */ /* 0x000fe20000000000 */
[----:B------:R-:W-:Y:S01]  /*1830*/  IMAD.SHL.U32 R0, R19, 0x1000000, RZ ;  /* 0x0100000013007824 */ /* 0x000fe200078e00ff */
[----:B------:R-:W-:Y:S01]  /*1840*/  PRMT R20, R41, 0x5410, R20 ;  /* 0x0000541029147816 */ /* 0x000fe20000000014 */
[----:B------:R-:W-:Y:S01]  /*1850*/  IMAD.SHL.U32 R41, R44, 0x1000000, RZ ;  /* 0x010000002c297824 */ /* 0x000fe200078e00ff */
[----:B------:R-:W-:Y:S01]  /*1860*/  FMNMX R42, R42, |R39|, !PT ;  /* 0x400000272a2a7209 */ /* 0x000fe20007800000 */
[----:B------:R-:W-:Y:S01]  /*1870*/  IMAD.SHL.U32 R39, R40, 0x1000000, RZ ;  /* 0x0100000028277824 */ /* 0x000fe200078e00ff */
[----:B------:R-:W-:Y:S01]  /*1880*/  LOP3.LUT R17, R17, R0, RZ, 0xfc, !PT ;  /* 0x0000000011117212 */ /* 0x000fe200078efcff */
[----:B------:R-:W-:Y:S01]  /*1890*/  IMAD.SHL.U32 R3, R16, 0x1000000, RZ ;  /* 0x0100000010037824 */ /* 0x000fe200078e00ff */
[----:B------:R-:W-:-:S02]  /*18a0*/  LOP3.LUT R19, R20, R41, RZ, 0xfc, !PT ;  /* 0x0000002914137212 */ /* 0x000fc400078efcff */
[----:B------:R-:W-:Y:S02]  /*18b0*/  LOP3.LUT R18, R18, R39, RZ, 0xfc, !PT ;  /* 0x0000002712127212 */ /* 0x000fe400078efcff */
[----:B------:R-:W-:Y:S01]  /*18c0*/  LOP3.LUT R16, R2, R3, RZ, 0xfc, !PT ;  /* 0x0000000302107212 */ /* 0x000fe200078efcff */
[C---:B---3--:R-:W-:Y:S01]  /*18d0*/  IMAD.U32 R3, R14.reuse, 0x10000, RZ ;  /* 0x000100000e037824 */ /* 0x048fe200078e00ff */
[----:B------:R-:W-:Y:S01]  /*18e0*/  PRMT R0, R14, 0x7632, R0 ;  /* 0x000076320e007816 */ /* 0x000fe20000000000 */
[----:B----4-:R-:W-:Y:S01]  /*18f0*/  IMAD.U32 R2, R13, 0x10000, RZ ;  /* 0x000100000d027824 */ /* 0x010fe200078e00ff */
[----:B-1----:R-:W-:Y:S01]  /*1900*/  LOP3.LUT P0, RZ, R26, UR8, R43, 0x40, !PT ;  /* 0x000000081aff7c12 */ /* 0x002fe2000f80402b */
[----:B------:R1:W-:Y:S01]  /*1910*/  STG.E.128 desc[UR6][R28.64], R16 ;  /* 0x000000101c007986 */ /* 0x0003e2000c101d06 */
[----:B------:R-:W-:Y:S01]  /*1920*/  FMNMX R3, R42, |R3|, !PT ;  /* 0x400000032a037209 */ /* 0x000fe20007800000 */
[----:B------:R-:W-:-:S05]  /*1930*/  IMAD.U32 R0, R0, 0x10000, RZ ;  /* 0x0001000000007824 */ /* 0x000fca00078e00ff */
[----:B------:R-:W-:Y:S02]  /*1940*/  FMNMX R3, R3, |R0|, !PT ;  /* 0x4000000003037209 */ /* 0x000fe40007800000 */
[----:B------:R-:W-:Y:S02]  /*1950*/  PRMT R0, R13, 0x7632, R0 ;  /* 0x000076320d007816 */ /* 0x000fe40000000000 */
[----:B------:R-:W-:-:S03]  /*1960*/  FMNMX R2, R3, |R2|, !PT ;  /* 0x4000000203027209 */ /* 0x000fc60007800000 */
[----:B------:R-:W-:-:S05]  /*1970*/  IMAD.U32 R3, R0, 0x10000, RZ ;  /* 0x0001000000037824 */ /* 0x000fca00078e00ff */
[----:B------:R-:W-:Y:S01]  /*1980*/  FMNMX R97, R2, |R3|, !PT ;  /* 0x4000000302617209 */ /* 0x000fe20007800000 */
[----:B-12---:R-:W-:Y:S06]  /*1990*/  @!P0 BRA.DIV UR5, `(.L_x_925) ;  /* 0x0000015605048947 */ /* 0x006fec000b800000 */
[----:B------:R-:W1:Y:S02]  /*19a0*/  SHFL.DOWN PT, R2, R97, 0x4, 0x1f ;  /* 0x08801f0061027f89 */ /* 0x000e6400000e0000 */
[----:B-1----:R-:W-:-:S05]  /*19b0*/  FMNMX R3, R97, R2, !PT ;  /* 0x0000000261037209 */ /* 0x002fca0007800000 */
[----:B------:R-:W1:Y:S02]  /*19c0*/  SHFL.DOWN PT, R2, R3, 0x2, 0x1f ;  /* 0x08401f0003027f89 */ /* 0x000e6400000e0000 */
[----:B-1----:R-:W-:-:S05]  /*19d0*/  FMNMX R17, R3, R2, !PT ;  /* 0x0000000203117209 */ /* 0x002fca0007800000 */
[----:B------:R-:W1:Y:S02]  /*19e0*/  SHFL.DOWN PT, R2, R17, 0x1, 0x1f ;  /* 0x08201f0011027f89 */ /* 0x000e6400000e0000 */
[----:B-1----:R-:W-:-:S06]  /*19f0*/  FMNMX R93, R17, R2, !PT ;  /* 0x00000002115d7209 */ /* 0x002fcc0007800000 */
[----:B------:R1:W2:Y:S02]  /*1a00*/  SHFL.IDX PT, R93, R93, R27, 0x1f ;  /* 0x00001f1b5d5d7589 */ /* 0x0002a400000e0000 */
.L_x_1352:
[----:B------:R-:W-:Y:S01]  /*1a10*/  ULDC UR5, c[0x0][0x268] ;  /* 0x00009a0000057ab9 */ /* 0x000fe20000000800 */
[----:B------:R-:W-:Y:S01]  /*1a20*/  BSSY B2, `(.L_x_926) ;  /* 0x0000018000027945 */ /* 0x000fe20003800000 */
[----:B--2---:R-:W-:Y:S01]  /*1a30*/  FSETP.GEU.AND P0, PT, R93, UR5, PT ;  /* 0x000000055d007c0b */ /* 0x004fe2000bf0e000 */
[----:B------:R-:W-:-:S03]  /*1a40*/  IMAD.MOV.U32 R0, RZ, RZ, 0x3f800000 ;  /* 0x3f800000ff007424 */ /* 0x000fc600078e00ff */
[----:B------:R-:W-:-:S04]  /*1a50*/  FSEL R93, R93, UR5, P0 ;  /* 0x000000055d5d7c08 */ /* 0x000fc80008000000 */
[----:B------:R-:W-:-:S04]  /*1a60*/  FSETP.NEU.AND P0, PT, R93, RZ, PT ;  /* 0x000000ff5d00720b */ /* 0x000fc80003f0d000 */
[----:B------:R-:W-:-:S04]  /*1a70*/  FSETP.EQ.OR P0, PT, |R93|, +INF , !P0 ;  /* 0x7f8000005d00780b */ /* 0x000fc80004702600 */
[----:B------:R-:W-:-:S13]  /*1a80*/  FSETP.GTU.OR P0, PT, |R93|, +INF , P0 ;  /* 0x7f8000005d00780b */ /* 0x000fda000070c600 */
[----:B------:R-:W-:Y:S05]  /*1a90*/  @P0 BRA `(.L_x_927) ;  /* 0x0000000000400947 */ /* 0x000fea0003800000 */
[----:B------:R-:W2:Y:S01]  /*1aa0*/  MUFU.RCP R0, R93 ;  /* 0x0000005d00007308 */ /* 0x000ea20000001000 */
[----:B------:R-:W-:Y:S07]  /*1ab0*/  BSSY B3, `(.L_x_928) ;  /* 0x000000b000037945 */ /* 0x000fee0003800000 */
[----:B------:R-:W3:Y:S01]  /*1ac0*/  FCHK P0, R4, R93 ;  /* 0x0000005d04007302 */ /* 0x000ee20000000000 */
[----:B--2---:R-:W-:-:S04]  /*1ad0*/  FFMA R3, -R93, R0, 1 ;  /* 0x3f8000005d037423 */ /* 0x004fc80000000100 */
[----:B------:R-:W-:-:S04]  /*1ae0*/  FFMA R0, R0, R3, R0 ;  /* 0x0000000300007223 */ /* 0x000fc80000000000 */
[----:B------:R-:W-:-:S04]  /*1af0*/  FFMA R2, R0, 448, RZ ;  /* 0x43e0000000027823 */ /* 0x000fc800000000ff */
[----:B------:R-:W-:-:S04]  /*1b00*/  FFMA R3, -R93, R2, 448 ;  /* 0x43e000005d037423 */ /* 0x000fc80000000102 */
[----:B------:R-:W-:Y:S01]  /*1b10*/  FFMA R0, R0, R3, R2 ;  /* 0x0000000300007223 */ /* 0x000fe20000000002 */
[----:B---3--:R-:W-:Y:S06]  /*1b20*/  @!P0 BRA `(.L_x_929) ;  /* 0x00000000000c8947 */ /* 0x008fec0003800000 */
[----:B------:R-:W-:Y:S01]  /*1b30*/  IMAD.MOV.U32 R0, RZ, RZ, R93 ;  /* 0x000000ffff007224 */ /* 0x000fe200078e005d */
[----:B------:R-:W-:-:S07]  /*1b40*/  MOV R2, 0x1b60 ;  /* 0x00001b6000027802 */ /* 0x000fce0000000f00 */
[----:B01----:R-:W-:Y:S05]  /*1b50*/  CALL.REL.NOINC `($__internal_3_$__cuda_sm3x_div_rn_noftz_f32_slowpath) ;  /* 0x000001cc00087944 */ /* 0x003fea0003c00000 */
.L_x_929:
[----:B------:R-:W-:Y:S05]  /*1b60*/  BSYNC B3 ;  /* 0x0000000000037941 */ /* 0x000fea0003800000 */
.L_x_928:
[----:B------:R-:W-:-:S04]  /*1b70*/  FSETP.NEU.AND P0, PT, |R0|, +INF , PT ;  /* 0x7f8000000000780b */ /* 0x000fc80003f0d200 */
[----:B------:R-:W-:-:S04]  /*1b80*/  FSEL R0, R0, 3.38953138925153547590e+38, P0 ;  /* 0x7f7f000000007808 */ /* 0x000fc80000000000 */
[----:B------:R-:W-:-:S07]  /*1b90*/  LOP3.LUT R0, R0, 0xff800000, RZ, 0xc0, !PT ;  /* 0xff80000000007812 */ /* 0x000fce00078ec0ff */
.L_x_927:
[----:B------:R-:W-:Y:S05]  /*1ba0*/  BSYNC B2 ;  /* 0x0000000000027941 */ /* 0x000fea0003800000 */
.L_x_926:
[----:B------:R-:W-:Y:S01]  /*1bb0*/  BSSY B1, `(.L_x_930) ;  /* 0x0000018000017945 */ /* 0x000fe20003800000 */
[----:B------:R-:W-:Y:S02]  /*1bc0*/  PRMT R28, R23, 0x7632, R28 ;  /* 0x00007632171c7816 */ /* 0x000fe4000000001c */
        /* <DEDUP_REMOVED lines=14> */
[----:B01----:R-:W-:Y:S05]  /*1cb0*/  CALL.REL.NOINC `($__internal_2_$__cuda_sm20_rcp_rn_f32_slowpath) ;  /* 0x000001c400e07944 */ /* 0x003fea0003c00000 */
[----:B------:R-:W-:Y:S05]  /*1cc0*/  BRA `(.L_x_934) ;  /* 0x0000000000107947 */ /* 0x000fea0003800000 */
.L_x_933:
[----:B------:R-:W2:Y:S02]  /*1cd0*/  MUFU.RCP R3, R0 ;  /* 0x0000000000037308 */ /* 0x000ea40000001000 */
[----:B--2---:R-:W-:-:S04]  /*1ce0*/  FFMA R2, R3, R0, -1 ;  /* 0xbf80000003027423 */ /* 0x004fc80000000000 */
[----:B------:R-:W-:-:S04]  /*1cf0*/  FADD.FTZ R2, -R2, -RZ ;  /* 0x800000ff02027221 */ /* 0x000fc80000010100 */
[----:B------:R-:W-:-:S07]  /*1d00*/  FFMA R3, R3, R2, R3 ;  /* 0x0000000203037223 */ /* 0x000fce0000000003 */
.L_x_934:
[----:B------:R-:W-:Y:S05]  /*1d10*/  BSYNC B2 ;  /* 0x0000000000027941 */ /* 0x000fea0003800000 */
.L_x_932:
[----:B------:R2:W-:Y:S02]  /*1d20*/  STG.E desc[UR6][R36.64], R3 ;  /* 0x0000000324007986 */ /* 0x0005e4000c101906 */
.L_x_931:
[----:B------:R-:W-:Y:S05]  /*1d30*/  BSYNC B1 ;  /* 0x0000000000017941 */ /* 0x000fea0003800000 */
.L_x_930:
[----:B------:R-:W3:Y:S01]  /*1d40*/  LDS R16, [R21+0x4100] ;  /* 0x0041000015107984 */ /* 0x000ee20000000800 */
[----:B------:R-:W-:Y:S01]  /*1d50*/  IMAD.U32 R49, R12, 0x10000, RZ ;  /* 0x000100000c317824 */ /* 0x000fe200078e00ff */
[----:B------:R-:W4:Y:S01]  /*1d60*/  REDUX.OR UR5, R26 ;  /* 0x000000001a0573c4 */ /* 0x000f220000004000 */
[----:B------:R-:W-:Y:S01]  /*1d70*/  IMAD.U32 R45, R24, 0x10000, RZ ;  /* 0x00010000182d7824 */ /* 0x000fe200078e00ff */
[----:B------:R-:W5:Y:S01]  /*1d80*/  LDS R19, [R21+0x4104] ;  /* 0x0041040015137984 */ /* 0x000f620000000800 */
[----:B------:R-:W-:Y:S01]  /*1d90*/  IMAD.U32 R47, R38, 0x10000, RZ ;  /* 0x00010000262f7824 */ /* 0x000fe200078e00ff */
[----:B------:R-:W-:Y:S01]  /*1da0*/  VOTEU.ANY UR8, UPT, PT ;  /* 0x0000000000087886 */ /* 0x000fe200038e0100 */
[----:B------:R-:W-:Y:S01]  /*1db0*/  IMAD.U32 R61, R13, 0x10000, RZ ;  /* 0x000100000d3d7824 */ /* 0x000fe200078e00ff */
[----:B------:R-:W-:Y:S01]  /*1dc0*/  LDS R18, [R21+0x4108] ;  /* 0x0041080015127984 */ /* 0x000fe20000000800 */
[----:B------:R-:W-:Y:S01]  /*1dd0*/  FMUL R13, R45, R0 ;  /* 0x000000002d0d7220 */ /* 0x000fe20000400000 */
[----:B--2---:R-:W-:-:S02]  /*1de0*/  IMAD.U32 R37, R41, 0x10000, RZ ;  /* 0x0001000029257824 */ /* 0x004fc400078e00ff */
[----:B------:R-:W2:Y:S01]  /*1df0*/  LDS R17, [R21+0x410c] ;  /* 0x00410c0015117984 */ /* 0x000ea20000000800 */
[----:B------:R-:W-:Y:S01]  /*1e00*/  IMAD.U32 R51, R40, 0x10000, RZ ;  /* 0x0001000028337824 */ /* 0x000fe200078e00ff */
[----:B------:R-:W-:Y:S01]  /*1e10*/  F2FP.SATFINITE.E4M3.F32.PACK_AB_MERGE_C R13, RZ, R13, RZ ;  /* 0x0000000dff0d723e */ /* 0x000fe200048070ff */
[----:B------:R-:W-:Y:S01]  /*1e20*/  IMAD.U32 R23, R23, 0x10000, RZ ;  /* 0x0001000017177824 */ /* 0x000fe200078e00ff */
[----:B------:R-:W-:Y:S01]  /*1e30*/  LDS R12, [R21+0x4114] ;  /* 0x00411400150c7984 */ /* 0x000fe20000000800 */
[----:B------:R-:W-:Y:S01]  /*1e40*/  IMAD.U32 R25, R25, 0x10000, RZ ;  /* 0x0001000019197824 */ /* 0x000fe200078e00ff */
[----:B------:R-:W-:Y:S01]  /*1e50*/  LOP3.LUT R13, R13, 0xff, RZ, 0xc0, !PT ;  /* 0x000000ff0d0d7812 */ /* 0x000fe200078ec0ff */
[----:B------:R-:W-:Y:S02]  /*1e60*/  IMAD.U32 R57, R14, 0x10000, RZ ;  /* 0x000100000e397824 */ /* 0x000fe400078e00ff */
[-C--:B------:R-:W-:Y:S01]  /*1e70*/  FMUL R14, R23, R0.reuse ;  /* 0x00000000170e7220 */ /* 0x080fe20000400000 */
[-C--:B------:R-:W-:Y:S01]  /*1e80*/  FMUL R23, R25, R0.reuse ;  /* 0x0000000019177220 */ /* 0x080fe20000400000 */
[----:B------:R-:W-:Y:S01]  /*1e90*/  FMUL R25, R49, R0 ;  /* 0x0000000031197220 */ /* 0x000fe20000400000 */
[----:B------:R-:W-:-:S02]  /*1ea0*/  IMAD.U32 R39, R39, 0x10000, RZ ;  /* 0x0001000027277824 */ /* 0x000fc400078e00ff */
[----:B------:R-:W-:Y:S01]  /*1eb0*/  F2FP.SATFINITE.E4M3.F32.PACK_AB_MERGE_C R14, RZ, R14, RZ ;  /* 0x0000000eff0e723e */ /* 0x000fe200048070ff */
[----:B------:R-:W-:Y:S01]  /*1ec0*/  IMAD.U32 R59, R42, 0x10000, RZ ;  /* 0x000100002a3b7824 */ /* 0x000fe200078e00ff */
[----:B------:R-:W-:Y:S01]  /*1ed0*/  F2FP.SATFINITE.E4M3.F32.PACK_AB_MERGE_C R25, RZ, R25, RZ ;  /* 0x00000019ff19723e */ /* 0x000fe200048070ff */
[----:B------:R-:W-:Y:S01]  /*1ee0*/  IMAD.U32 R53, R15, 0x10000, RZ ;  /* 0x000100000f357824 */ /* 0x000fe200078e00ff */
[----:B------:R-:W-:Y:S01]  /*1ef0*/  LOP3.LUT R14, R14, 0xff, RZ, 0xc0, !PT ;  /* 0x000000ff0e0e7812 */ /* 0x000fe200078ec0ff */
[----:B------:R-:W-:Y:S01]  /*1f00*/  IMAD.U32 R55, R44, 0x10000, RZ ;  /* 0x000100002c377824 */ /* 0x000fe200078e00ff */
[----:B------:R-:W-:Y:S01]  /*1f10*/  LOP3.LUT R25, R25, 0xff, RZ, 0xc0, !PT ;  /* 0x000000ff19197812 */ /* 0x000fe200078ec0ff */
[----:B------:R-:W-:Y:S02]  /*1f20*/  IMAD.U32 R43, R43, 0x10000, RZ ;  /* 0x000100002b2b7824 */ /* 0x000fe400078e00ff */
[-C--:B------:R-:W-:Y:S01]  /*1f30*/  FMUL R24, R39, R0.reuse ;  /* 0x0000000027187220 */ /* 0x080fe20000400000 */
[-C--:B------:R-:W-:Y:S01]  /*1f40*/  FMUL R38, R59, R0.reuse ;  /* 0x000000003b267220 */ /* 0x080fe20000400000 */
[-C--:B------:R-:W-:Y:S01]  /*1f50*/  FMUL R36, R55, R0.reuse ;  /* 0x0000000037247220 */ /* 0x080fe20000400000 */
[----:B------:R-:W-:Y:S01]  /*1f60*/  FMUL R39, R61, R0 ;  /* 0x000000003d277220 */ /* 0x000fe20000400000 */
[----:B------:R-:W-:-:S02]  /*1f70*/  F2FP.SATFINITE.E4M3.F32.PACK_AB_MERGE_C R23, RZ, R23, RZ ;  /* 0x00000017ff17723e */ /* 0x000fc400048070ff */
[----:B------:R-:W-:Y:S01]  /*1f80*/  F2FP.SATFINITE.E4M3.F32.PACK_AB_MERGE_C R38, RZ, R38, RZ ;  /* 0x00000026ff26723e */ /* 0x000fe200048070ff */
[C---:B---3--:R-:W-:Y:S01]  /*1f90*/  IMAD.U32 R3, R16.reuse, 0x10000, RZ ;  /* 0x0001000010037824 */ /* 0x048fe200078e00ff */
[----:B------:R-:W-:Y:S02]  /*1fa0*/  PRMT R2, R16, 0x7632, R2 ;  /* 0x0000763210027816 */ /* 0x000fe40000000002 */
[----:B------:R-:W-:Y:S01]  /*1fb0*/  F2FP.SATFINITE.E4M3.F32.PACK_AB_MERGE_C R36, RZ, R36, RZ ;  /* 0x00000024ff24723e */ /* 0x000fe200048070ff */
[----:B-----5:R-:W-:Y:S01]  /*1fc0*/  IMAD.U32 R20, R19, 0x10000, RZ ;  /* 0x0001000013147824 */ /* 0x020fe200078e00ff */
[----:B------:R-:W-:Y:S01]  /*1fd0*/  FMNMX R3, RZ, |R3|, !PT ;  /* 0x40000003ff037209 */ /* 0x000fe20007800000 */
[----:B------:R-:W-:Y:S01]  /*1fe0*/  IMAD.U32 R2, R2, 0x10000, RZ ;  /* 0x0001000002027824 */ /* 0x000fe200078e00ff */
[----:B------:R-:W-:Y:S02]  /*1ff0*/  F2FP.SATFINITE.E4M3.F32.PACK_AB_MERGE_C R24, RZ, R24, RZ ;  /* 0x00000018ff18723e */ /* 0x000fe400048070ff */
[----:B------:R-:W-:-:S02]  /*2000*/  LOP3.LUT R38, R38, 0xffff, RZ, 0xc0, !PT ;  /* 0x0000ffff26267812 */ /* 0x000fc400078ec0ff */
[----:B------:R-:W-:Y:S01]  /*2010*/  FMNMX R3, R3, |R2|, !PT ;  /* 0x4000000203037209 */ /* 0x000fe20007800000 */
[----:B--2---:R-:W-:Y:S01]  /*2020*/  IMAD.U32 R29, R17, 0x10000, RZ ;  /* 0x00010000111d7824 */ /* 0x004fe200078e00ff */
[----:B------:R-:W-:Y:S02]  /*2030*/  PRMT R2, R19, 0x7632, R2 ;  /* 0x0000763213027816 */ /* 0x000fe40000000002 */
[----:B------:R-:W-:Y:S02]  /*2040*/  FMNMX R3, R3, |R20|, !PT ;  /* 0x4000001403037209 */ /* 0x000fe40007800000 */
[----:B------:R-:W-:Y:S01]  /*2050*/  PRMT R40, R17, 0x7632, R40 ;  /* 0x0000763211287816 */ /* 0x000fe20000000028 */
[----:B------:R-:W-:Y:S01]  /*2060*/  IMAD.U32 R20, R2, 0x10000, RZ ;  /* 0x0001000002147824 */ /* 0x000fe200078e00ff */
[----:B------:R-:W-:Y:S02]  /*2070*/  PRMT R2, R18, 0x7632, R2 ;  /* 0x0000763212027816 */ /* 0x000fe40000000002 */
[----:B------:R-:W-:Y:S01]  /*2080*/  F2FP.SATFINITE.E4M3.F32.PACK_AB_MERGE_C R39, RZ, R39, RZ ;  /* 0x00000027ff27723e */ /* 0x000fe200048070ff */
[----:B------:R-:W-:Y:S01]  /*2090*/  IMAD.U32 R40, R40, 0x10000, RZ ;  /* 0x0001000028287824 */ /* 0x000fe200078e00ff */
[----:B------:R-:W-:Y:S01]  /*20a0*/  FMNMX R3, R3, |R20|, !PT ;  /* 0x4000001403037209 */ /* 0x000fe20007800000 */
[----:B------:R-:W-:Y:S01]  /*20b0*/  IMAD.U32 R20, R18, 0x10000, RZ ;  /* 0x0001000012147824 */ /* 0x000fe200078e00ff */
[----:B------:R-:W-:Y:S01]  /*20c0*/  LOP3.LUT R23, R23, 0xff, RZ, 0xc0, !PT ;  /* 0x000000ff17177812 */ /* 0x000fe200078ec0ff */
[----:B------:R-:W-:Y:S01]  /*20d0*/  IMAD.U32 R2, R2, 0x10000, RZ ;  /* 0x0001000002027824 */ /* 0x000fe200078e00ff */
[----:B------:R-:W-:-:S02]  /*20e0*/  LOP3.LUT R36, R36, 0xffff, RZ, 0xc0, !PT ;  /* 0x0000ffff24247812 */ /* 0x000fc400078ec0ff */
[----:B------:R-:W-:Y:S02]  /*20f0*/  FMNMX R3, R3, |R20|, !PT ;  /* 0x4000001403037209 */ /* 0x000fe40007800000 */
[----:B------:R-:W2:Y:S01]  /*2100*/  LDS R20, [R21+0x4110] ;  /* 0x0041100015147984 */ /* 0x000ea20000000800 */
[----:B------:R-:W-:Y:S02]  /*2110*/  LOP3.LUT R24, R24, 0xffff, RZ, 0xc0, !PT ;  /* 0x0000ffff18187812 */ /* 0x000fe400078ec0ff */
[----:B------:R-:W-:Y:S01]  /*2120*/  FMNMX R2, R3, |R2|, !PT ;  /* 0x4000000203027209 */ /* 0x000fe20007800000 */
[----:B------:R-:W-:Y:S02]  /*2130*/  IMAD.U32 R3, R22, 0x10000, RZ ;  /* 0x0001000016037824 */ /* 0x000fe400078e00ff */
[-C--:B------:R-:W-:Y:S01]  /*2140*/  FMUL R22, R47, R0.reuse ;  /* 0x000000002f167220 */ /* 0x080fe20000400000 */
[----:B------:R-:W-:Y:S02]  /*2150*/  LOP3.LUT R39, R39, 0xff, RZ, 0xc0, !PT ;  /* 0x000000ff27277812 */ /* 0x000fe400078ec0ff */
[----:B------:R-:W-:Y:S01]  /*2160*/  FMNMX R41, R2, |R29|, !PT ;  /* 0x4000001d02297209 */ /* 0x000fe20007800000 */
[-C--:B------:R-:W-:Y:S01]  /*2170*/  FMUL R2, R3, R0.reuse ;  /* 0x0000000003027220 */ /* 0x080fe20000400000 */
[----:B------:R-:W-:Y:S01]  /*2180*/  FMUL R3, R37, R0 ;  /* 0x0000000025037220 */ /* 0x000fe20000400000 */
[----:B------:R-:W-:Y:S01]  /*2190*/  F2FP.SATFINITE.E4M3.F32.PACK_AB_MERGE_C R22, RZ, R22, RZ ;  /* 0x00000016ff16723e */ /* 0x000fe200048070ff */
[----:B------:R-:W-:-:S02]  /*21a0*/  IMAD.U32 R29, R28, 0x10000, RZ ;  /* 0x000100001c1d7824 */ /* 0x000fc400078e00ff */
[----:B------:R-:W-:Y:S01]  /*21b0*/  FMUL R28, R51, R0 ;  /* 0x00000000331c7220 */ /* 0x000fe20000400000 */
[----:B------:R-:W-:Y:S01]  /*21c0*/  F2FP.SATFINITE.E4M3.F32.PACK_AB_MERGE_C R2, RZ, R2, RZ ;  /* 0x00000002ff02723e */ /* 0x000fe200048070ff */
[-C--:B------:R-:W-:Y:S01]  /*21d0*/  FMUL R37, R57, R0.reuse ;  /* 0x0000000039257220 */ /* 0x080fe20000400000 */
[----:B------:R-:W-:Y:S01]  /*21e0*/  F2FP.SATFINITE.E4M3.F32.PACK_AB_MERGE_C R3, RZ, R3, RZ ;  /* 0x00000003ff03723e */ /* 0x000fe200048070ff */
[-C--:B------:R-:W-:Y:S01]  /*21f0*/  FMUL R15, R29, R0.reuse ;  /* 0x000000001d0f7220 */ /* 0x080fe20000400000 */
[----:B------:R-:W-:Y:S01]  /*2200*/  LOP3.LUT R22, R22, 0xffff, RZ, 0xc0, !PT ;  /* 0x0000ffff16167812 */ /* 0x000fe200078ec0ff */
[-C--:B------:R-:W-:Y:S01]  /*2210*/  FMUL R29, R53, R0.reuse ;  /* 0x00000000351d7220 */ /* 0x080fe20000400000 */
[----:B------:R-:W-:Y:S01]  /*2220*/  LOP3.LUT R2, R2, 0xff, RZ, 0xc0, !PT ;  /* 0x000000ff02027812 */ /* 0x000fe200078ec0ff */
[----:B------:R-:W-:Y:S01]  /*2230*/  FMUL R0, R43, R0 ;  /* 0x000000002b007220 */ /* 0x000fe20000400000 */
[----:B------:R-:W-:Y:S02]  /*2240*/  LOP3.LUT R3, R3, 0xffff, RZ, 0xc0, !PT ;  /* 0x0000ffff03037812 */ /* 0x000fe400078ec0ff */
[----:B------:R-:W-:-:S02]  /*2250*/  PRMT R22, R22, 0x7604, R13 ;  /* 0x0000760416167816 */ /* 0x000fc4000000000d */
[----:B------:R-:W3:Y:S01]  /*2260*/  LDS R13, [R21+0x4118] ;  /* 0x00411800150d7984 */ /* 0x000ee20000000800 */
[----:B------:R-:W-:Y:S02]  /*2270*/  FMNMX R40, R41, |R40|, !PT ;  /* 0x4000002829287209 */ /* 0x000fe40007800000 */
[----:B------:R-:W-:Y:S02]  /*2280*/  PRMT R3, R3, 0x7604, R2 ;  /* 0x0000760403037816 */ /* 0x000fe40000000002 */
[----:B------:R-:W-:Y:S02]  /*2290*/  F2FP.SATFINITE.E4M3.F32.PACK_AB_MERGE_C R28, RZ, R28, RZ ;  /* 0x0000001cff1c723e */ /* 0x000fe400048070ff */
[----:B------:R-:W-:Y:S02]  /*22a0*/  PRMT R3, R3, 0x5410, R14 ;  /* 0x0000541003037816 */ /* 0x000fe4000000000e */
[----:B------:R-:W-:Y:S01]  /*22b0*/  LOP3.LUT R28, R28, 0xffff, RZ, 0xc0, !PT ;  /* 0x0000ffff1c1c7812 */ /* 0x000fe200078ec0ff */
[----:B------:R-:W5:Y:S01]  /*22c0*/  LDS R14, [R21+0x411c] ;  /* 0x00411c00150e7984 */ /* 0x000f620000000800 */
[----:B------:R-:W-:-:S02]  /*22d0*/  F2FP.SATFINITE.E4M3.F32.PACK_AB_MERGE_C R37, RZ, R37, RZ ;  /* 0x00000025ff25723e */ /* 0x000fc400048070ff */
[----:B------:R-:W-:Y:S01]  /*22e0*/  PRMT R28, R28, 0x7604, R25 ;  /* 0x000076041c1c7816 */ /* 0x000fe20000000019 */
[C---:B--2---:R-:W-:Y:S01]  /*22f0*/  IMAD.U32 R41, R20.reuse, 0x10000, RZ ;  /* 0x0001000014297824 */ /* 0x044fe200078e00ff */
[----:B------:R-:W-:Y:S01]  /*2300*/  PRMT R2, R20, 0x7632, R2 ;  /* 0x0000763214027816 */ /* 0x000fe20000000002 */
[----:B------:R-:W-:Y:S01]  /*2310*/  IMAD.U32 R25, R12, 0x10000, RZ ;  /* 0x000100000c197824 */ /* 0x000fe200078e00ff */
[----:B------:R-:W-:Y:S02]  /*2320*/  F2FP.SATFINITE.E4M3.F32.PACK_AB_MERGE_C R0, RZ, R0, RZ ;  /* 0x00000000ff00723e */ /* 0x000fe400048070ff */
[----:B------:R-:W-:Y:S01]  /*2330*/  FMNMX R40, R40, |R41|, !PT ;  /* 0x4000002928287209 */ /* 0x000fe20007800000 */
[----:B------:R-:W-:Y:S01]  /*2340*/  IMAD.U32 R41, R2, 0x10000, RZ ;  /* 0x0001000002297824 */ /* 0x000fe200078e00ff */
[----:B------:R-:W-:Y:S02]  /*2350*/  PRMT R2, R12, 0x7632, R2 ;  /* 0x000076320c027816 */ /* 0x000fe40000000002 */
[----:B------:R-:W-:-:S02]  /*2360*/  F2FP.SATFINITE.E4M3.F32.PACK_AB_MERGE_C R15, RZ, R15, RZ ;  /* 0x0000000fff0f723e */ /* 0x000fc400048070ff */
[----:B------:R-:W-:Y:S01]  /*2370*/  FMNMX R40, R40, |R41|, !PT ;  /* 0x4000002928287209 */ /* 0x000fe20007800000 */
[----:B------:R-:W-:Y:S01]  /*2380*/  IMAD.U32 R2, R2, 0x10000, RZ ;  /* 0x0001000002027824 */ /* 0x000fe200078e00ff */
[----:B------:R-:W-:Y:S02]  /*2390*/  LOP3.LUT R37, R37, 0xff, RZ, 0xc0, !PT ;  /* 0x000000ff25257812 */ /* 0x000fe400078ec0ff */
[----:B------:R-:W-:Y:S02]  /*23a0*/  FMNMX R25, R40, |R25|, !PT ;  /* 0x4000001928197209 */ /* 0x000fe40007800000 */
[----:B------:R-:W-:Y:S02]  /*23b0*/  F2FP.SATFINITE.E4M3.F32.PACK_AB_MERGE_C R29, RZ, R29, RZ ;  /* 0x0000001dff1d723e */ /* 0x000fe400048070ff */
[----:B------:R-:W-:Y:S02]  /*23c0*/  FMNMX R2, R25, |R2|, !PT ;  /* 0x4000000219027209 */ /* 0x000fe40007800000 */
[----:B------:R-:W2:Y:S01]  /*23d0*/  MATCH.ANY R25, R26 ;  /* 0x000000001a1973a1 */ /* 0x000ea200000e8000 */
[----:B------:R-:W-:-:S02]  /*23e0*/  LOP3.LUT R0, R0, 0xffff, RZ, 0xc0, !PT ;  /* 0x0000ffff00007812 */ /* 0x000fc400078ec0ff */
[----:B------:R-:W-:Y:S02]  /*23f0*/  LOP3.LUT R15, R15, 0xffff, RZ, 0xc0, !PT ;  /* 0x0000ffff0f0f7812 */ /* 0x000fe400078ec0ff */
[----:B------:R-:W-:Y:S01]  /*2400*/  PRMT R38, R38, 0x7604, R37 ;  /* 0x0000760426267816 */ /* 0x000fe20000000025 */
[----:B------:R-:W-:Y:S01]  /*2410*/  IMAD.SHL.U32 R0, R0, 0x1000000, RZ ;  /* 0x0100000000007824 */ /* 0x000fe200078e00ff */
[----:B------:R-:W-:Y:S01]  /*2420*/  LOP3.LUT R29, R29, 0xff, RZ, 0xc0, !PT ;  /* 0x000000ff1d1d7812 */ /* 0x000fe200078ec0ff */
[----:B------:R-:W-:Y:S01]  /*2430*/  IMAD.SHL.U32 R37, R24, 0x1000000, RZ ;  /* 0x0100000018257824 */ /* 0x000fe200078e00ff */
[----:B------:R-:W-:Y:S01]  /*2440*/  PRMT R22, R22, 0x5410, R23 ;  /* 0x0000541016167816 */ /* 0x000fe20000000017 */
[----:B------:R-:W-:Y:S01]  /*2450*/  IMAD.SHL.U32 R23, R36, 0x1000000, RZ ;  /* 0x0100000024177824 */ /* 0x000fe200078e00ff */
[----:B------:R-:W-:Y:S01]  /*2460*/  PRMT R28, R28, 0x5410, R29 ;  /* 0x000054101c1c7816 */ /* 0x000fe2000000001d */
[----:B------:R-:W-:Y:S01]  /*2470*/  IMAD.SHL.U32 R36, R15, 0x1000000, RZ ;  /* 0x010000000f247824 */ /* 0x000fe200078e00ff */
[----:B------:R-:W-:-:S02]  /*2480*/  PRMT R39, R38, 0x5410, R39 ;  /* 0x0000541026277816 */ /* 0x000fc40000000027 */
[----:B------:R-:W-:Y:S02]  /*2490*/  LOP3.LUT R38, R28, R23, RZ, 0xfc, !PT ;  /* 0x000000171c267212 */ /* 0x000fe400078efcff */
[----:B------:R-:W-:Y:S02]  /*24a0*/  LOP3.LUT R39, R39, R0, RZ, 0xfc, !PT ;  /* 0x0000000027277212 */ /* 0x000fe400078efcff */
[----:B------:R-:W-:Y:S02]  /*24b0*/  LOP3.LUT R37, R22, R37, RZ, 0xfc, !PT ;  /* 0x0000002516257212 */ /* 0x000fe400078efcff */
[----:B------:R-:W-:Y:S01]  /*24c0*/  LOP3.LUT R36, R3, R36, RZ, 0xfc, !PT ;  /* 0x0000002403247212 */ /* 0x000fe200078efcff */
[C---:B---3--:R-:W-:Y:S01]  /*24d0*/  IMAD.U32 R3, R13.reuse, 0x10000, RZ ;  /* 0x000100000d037824 */ /* 0x048fe200078e00ff */
[----:B------:R-:W-:Y:S02]  /*24e0*/  PRMT R0, R13, 0x7632, R0 ;  /* 0x000076320d007816 */ /* 0x000fe40000000000 */
[----:B--2---:R-:W-:Y:S01]  /*24f0*/  LOP3.LUT P0, RZ, R26, UR8, R25, 0x40, !PT ;  /* 0x000000081aff7c12 */ /* 0x004fe2000f804019 */
[----:B------:R2:W-:Y:S01]  /*2500*/  STG.E.128 desc[UR6][R10.64], R36 ;  /* 0x000000240a007986 */ /* 0x0005e2000c101d06 */
[----:B------:R-:W-:Y:S01]  /*2510*/  FMNMX R2, R2, |R3|, !PT ;  /* 0x4000000302027209 */ /* 0x000fe20007800000 */
[----:B------:R-:W-:Y:S01]  /*2520*/  IMAD.U32 R3, R0, 0x10000, RZ ;  /* 0x0001000000037824 */ /* 0x000fe200078e00ff */
[----:B-----5:R-:W-:-:S04]  /*2530*/  PRMT R0, R14, 0x7632, R0 ;  /* 0x000076320e007816 */ /* 0x020fc80000000000 */
[----:B------:R-:W-:Y:S01]  /*2540*/  FMNMX R2, R2, |R3|, !PT ;  /* 0x4000000302027209 */ /* 0x000fe20007800000 */
[----:B------:R-:W-:-:S05]  /*2550*/  IMAD.U32 R3, R14, 0x10000, RZ ;  /* 0x000100000e037824 */ /* 0x000fca00078e00ff */
[----:B------:R-:W-:Y:S01]  /*2560*/  FMNMX R2, R2, |R3|, !PT ;  /* 0x4000000302027209 */ /* 0x000fe20007800000 */
[----:B------:R-:W-:-:S05]  /*2570*/  IMAD.U32 R3, R0, 0x10000, RZ ;  /* 0x0001000000037824 */ /* 0x000fca00078e00ff */
[----:B------:R-:W-:Y:S01]  /*2580*/  FMNMX R97, R2, |R3|, !PT ;  /* 0x4000000302617209 */ /* 0x000fe20007800000 */
[----:B--2-4-:R-:W-:Y:S06]  /*2590*/  @!P0 BRA.DIV UR5, `(.L_x_935) ;  /* 0x0000014a05a08947 */ /* 0x014fec000b800000 */
[----:B------:R-:W2:Y:S02]  /*25a0*/  SHFL.DOWN PT, R2, R97, 0x4, 0x1f ;  /* 0x08801f0061027f89 */ /* 0x000ea400000e0000 */
[----:B--2---:R-:W-:-:S05]  /*25b0*/  FMNMX R3, R97, R2, !PT ;  /* 0x0000000261037209 */ /* 0x004fca0007800000 */
[----:B------:R-:W2:Y:S02]  /*25c0*/  SHFL.DOWN PT, R2, R3, 0x2, 0x1f ;  /* 0x08401f0003027f89 */ /* 0x000ea400000e0000 */
[----:B--2---:R-:W-:-:S05]  /*25d0*/  FMNMX R11, R3, R2, !PT ;  /* 0x00000002030b7209 */ /* 0x004fca0007800000 */
[----:B------:R-:W2:Y:S02]  /*25e0*/  SHFL.DOWN PT, R2, R11, 0x1, 0x1f ;  /* 0x08201f000b027f89 */ /* 0x000ea400000e0000 */
[----:B--2---:R-:W-:-:S06]  /*25f0*/  FMNMX R93, R11, R2, !PT ;  /* 0x000000020b5d7209 */ /* 0x004fcc0007800000 */
[----:B------:R2:W3:Y:S02]  /*2600*/  SHFL.IDX PT, R93, R93, R27, 0x1f ;  /* 0x00001f1b5d5d7589 */ /* 0x0004e400000e0000 */
.L_x_1361:
[----:B------:R-:W-:Y:S01]  /*2610*/  ULDC UR5, c[0x0][0x268] ;  /* 0x00009a0000057ab9 */ /* 0x000fe20000000800 */
[----:B------:R-:W-:Y:S01]  /*2620*/  BSSY B2, `(.L_x_936) ;  /* 0x0000018000027945 */ /* 0x000fe20003800000 */
[----:B---3--:R-:W-:Y:S01]  /*2630*/  FSETP.GEU.AND P0, PT, R93, UR5, PT ;  /* 0x000000055d007c0b */ /* 0x008fe2000bf0e000 */
[----:B------:R-:W-:-:S03]  /*2640*/  IMAD.MOV.U32 R0, RZ, RZ, 0x3f800000 ;  /* 0x3f800000ff007424 */ /* 0x000fc600078e00ff */
[----:B------:R-:W-:-:S04]  /*2650*/  FSEL R93, R93, UR5, P0 ;  /* 0x000000055d5d7c08 */ /* 0x000fc80008000000 */
        /* <DEDUP_REMOVED lines=13> */
[----:B------:R-:W-:Y:S01]  /*2730*/  IMAD.MOV.U32 R0, RZ, RZ, R93 ;  /* 0x000000ffff007224 */ /* 0x000fe200078e005d */
[----:B------:R-:W-:-:S07]  /*2740*/  MOV R2, 0x2760 ;  /* 0x0000276000027802 */ /* 0x000fce0000000f00 */
[----:B012---:R-:W-:Y:S05]  /*2750*/  CALL.REL.NOINC `($__internal_3_$__cuda_sm3x_div_rn_noftz_f32_slowpath) ;  /* 0x000001c000087944 */ /* 0x007fea0003c00000 */
.L_x_939:
[----:B------:R-:W-:Y:S05]  /*2760*/  BSYNC B3 ;  /* 0x0000000000037941 */ /* 0x000fea0003800000 */
.L_x_938:
[----:B------:R-:W-:-:S04]  /*2770*/  FSETP.NEU.AND P0, PT, |R0|, +INF , PT ;  /* 0x7f8000000000780b */ /* 0x000fc80003f0d200 */
[----:B------:R-:W-:-:S04]  /*2780*/  FSEL R0, R0, 3.38953138925153547590e+38, P0 ;  /* 0x7f7f000000007808 */ /* 0x000fc80000000000 */
[----:B------:R-:W-:-:S07]  /*2790*/  LOP3.LUT R0, R0, 0xff800000, RZ, 0xc0, !PT ;  /* 0xff80000000007812 */ /* 0x000fce00078ec0ff */
.L_x_937:
[----:B------:R-:W-:Y:S05]  /*27a0*/  BSYNC B2 ;  /* 0x0000000000027941 */ /* 0x000fea0003800000 */
.L_x_936:
        /* <DEDUP_REMOVED lines=16> */
[----:B012---:R-:W-:Y:S05]  /*28b0*/  CALL.REL.NOINC `($__internal_2_$__cuda_sm20_rcp_rn_f32_slowpath) ;  /* 0x000001b800e07944 */ /* 0x007fea0003c00000 */
[----:B------:R-:W-:Y:S05]  /*28c0*/  BRA `(.L_x_944) ;  /* 0x0000000000107947 */ /* 0x000fea0003800000 */
.L_x_943:
[----:B------:R-:W3:Y:S02]  /*28d0*/  MUFU.RCP R3, R0 ;  /* 0x0000000000037308 */ /* 0x000ee40000001000 */
[----:B---3--:R-:W-:-:S04]  /*28e0*/  FFMA R2, R3, R0, -1 ;  /* 0xbf80000003027423 */ /* 0x008fc80000000000 */
[----:B------:R-:W-:-:S04]  /*28f0*/  FADD.FTZ R2, -R2, -RZ ;  /* 0x800000ff02027221 */ /* 0x000fc80000010100 */
[----:B------:R-:W-:-:S07]  /*2900*/  FFMA R3, R3, R2, R3 ;  /* 0x0000000203037223 */ /* 0x000fce0000000003 */
.L_x_944:
[----:B------:R-:W-:Y:S05]  /*2910*/  BSYNC B2 ;  /* 0x0000000000027941 */ /* 0x000fea0003800000 */
.L_x_942:
[----:B------:R3:W-:Y:S02]  /*2920*/  STG.E desc[UR6][R34.64], R3 ;  /* 0x0000000322007986 */ /* 0x0007e4000c101906 */
.L_x_941:
[----:B------:R-:W-:Y:S05]  /*2930*/  BSYNC B1 ;  /* 0x0000000000017941 */ /* 0x000fea0003800000 */
.L_x_940:
[----:B------:R-:W4:Y:S01]  /*2940*/  LDS R10, [R21+0x6180] ;  /* 0x00618000150a7984 */ /* 0x000f220000000800 */
[----:B---3--:R-:W-:Y:S01]  /*2950*/  IMAD.U32 R35, R37, 0x10000, RZ ;  /* 0x0001000025237824 */ /* 0x008fe200078e00ff */
[----:B------:R-:W3:Y:S01]  /*2960*/  REDUX.OR UR5, R26 ;  /* 0x000000001a0573c4 */ /* 0x000ee20000004000 */
[----:B------:R-:W-:Y:S01]  /*2970*/  IMAD.U32 R49, R12, 0x10000, RZ ;  /* 0x000100000c317824 */ /* 0x000fe200078e00ff */
[----:B------:R-:W5:Y:S01]  /*2980*/  LDS R11, [R21+0x6184] ;  /* 0x00618400150b7984 */ /* 0x000f620000000800 */
[----:B------:R-:W-:Y:S01]  /*2990*/  IMAD.U32 R41, R28, 0x10000, RZ ;  /* 0x000100001c297824 */ /* 0x000fe200078e00ff */
[----:B------:R-:W-:Y:S01]  /*29a0*/  VOTEU.ANY UR8, UPT, PT ;  /* 0x0000000000087886 */ /* 0x000fe200038e0100 */
[----:B------:R-:W-:Y:S01]  /*29b0*/  IMAD.U32 R53, R13, 0x10000, RZ ;  /* 0x000100000d357824 */ /* 0x000fe200078e00ff */
[----:B------:R-:W-:Y:S01]  /*29c0*/  LDS R15, [R21+0x6188] ;  /* 0x00618800150f7984 */ /* 0x000fe20000000800 */
[----:B------:R-:W-:Y:S02]  /*29d0*/  IMAD.U32 R47, R36, 0x10000, RZ ;  /* 0x00010000242f7824 */ /* 0x000fe400078e00ff */
[----:B------:R-:W-:Y:S01]  /*29e0*/  IMAD.U32 R29, R29, 0x10000, RZ ;  /* 0x000100001d1d7824 */ /* 0x000fe200078e00ff */
[----:B------:R-:W0:Y:S01]  /*29f0*/  LDS R22, [R21+0x618c] ;  /* 0x00618c0015167984 */ /* 0x000e220000000800 */
[----:B------:R-:W-:-:S02]  /*2a00*/  IMAD.U32 R45, R20, 0x10000, RZ ;  /* 0x00010000142d7824 */ /* 0x000fc400078e00ff */
[----:B------:R-:W-:Y:S01]  /*2a10*/  IMAD.U32 R39, R39, 0x10000, RZ ;  /* 0x0001000027277824 */ /* 0x000fe200078e00ff */
[----:B------:R-:W-:Y:S01]  /*2a20*/  LDS R12, [R21+0x6194] ;  /* 0x00619400150c7984 */ /* 0x000fe20000000800 */
[-C--:B------:R-:W-:Y:S01]  /*2a30*/  FMUL R20, R29, R0.reuse ;  /* 0x000000001d147220 */ /* 0x080fe20000400000 */
[-C--:B------:R-:W-:Y:S01]  /*2a40*/  FMUL R29, R53, R0.reuse ;  /* 0x00000000351d7220 */ /* 0x080fe20000400000 */
[----:B------:R-:W-:Y:S01]  /*2a50*/  FMUL R34, R39, R0 ;  /* 0x0000000027227220 */ /* 0x000fe20000400000 */
[----:B------:R-:W-:Y:S02]  /*2a60*/  IMAD.U32 R19, R19, 0x10000, RZ ;  /* 0x0001000013137824 */ /* 0x000fe400078e00ff */
[----:B------:R-:W-:Y:S01]  /*2a70*/  IMAD.U32 R25, R25, 0x10000, RZ ;  /* 0x0001000019197824 */ /* 0x000fe200078e00ff */
[----:B------:R-:W-:Y:S01]  /*2a80*/  F2FP.SATFINITE.E4M3.F32.PACK_AB_MERGE_C R29, RZ, R29, RZ ;  /* 0x0000001dff1d723e */ /* 0x000fe200048070ff */
        /* <DEDUP_REMOVED lines=8> */
[-C--:B------:R-:W-:Y:S01]  /*2b10*/  FMUL R25, R49, R0.reuse ;  /* 0x0000000031197220 */ /* 0x080fe20000400000 */
[----:B------:R-:W-:Y:S01]  /*2b20*/  FMUL R28, R51, R0 ;  /* 0x00000000331c7220 */ /* 0x000fe20000400000 */
[----:B------:R-:W-:Y:S02]  /*2b30*/  LOP3.LUT R29, R29, 0xff, RZ, 0xc0, !PT ;  /* 0x000000ff1d1d7812 */ /* 0x000fe400078ec0ff */
[----:B------:R-:W-:-:S02]  /*2b40*/  LOP3.LUT R34, R34, 0xffff, RZ, 0xc0, !PT ;  /* 0x0000ffff22227812 */ /* 0x000fc400078ec0ff */
[----:B------:R-:W-:Y:S02]  /*2b50*/  F2FP.SATFINITE.E4M3.F32.PACK_AB_MERGE_C R25, RZ, R25, RZ ;  /* 0x00000019ff19723e */ /* 0x000fe400048070ff */
[C---:B----4-:R-:W-:Y:S01]  /*2b60*/  PRMT R2, R10.reuse, 0x7632, R2 ;  /* 0x000076320a027816 */ /* 0x050fe20000000002 */
[----:B------:R-:W-:Y:S01]  /*2b70*/  IMAD.U32 R3, R10, 0x10000, RZ ;  /* 0x000100000a037824 */ /* 0x000fe200078e00ff */
[----:B------:R-:W-:Y:S01]  /*2b80*/  PRMT R34, R34, 0x7604, R29 ;  /* 0x0000760422227816 */ /* 0x000fe2000000001d */
[----:B-----5:R-:W-:Y:S01]  /*2b90*/  IMAD.U32 R24, R11, 0x10000, RZ ;  /* 0x000100000b187824 */ /* 0x020fe200078e00ff */
[----:B------:R-:W-:Y:S01]  /*2ba0*/  F2FP.SATFINITE.E4M3.F32.PACK_AB_MERGE_C R19, RZ, R19, RZ ;  /* 0x00000013ff13723e */ /* 0x000fe200048070ff */
[----:B------:R-:W-:Y:S01]  /*2bb0*/  IMAD.U32 R2, R2, 0x10000, RZ ;  /* 0x0001000002027824 */ /* 0x000fe200078e00ff */
[----:B------:R-:W-:Y:S01]  /*2bc0*/  FMNMX R3, RZ, |R3|, !PT ;  /* 0x40000003ff037209 */ /* 0x000fe20007800000 */
[----:B------:R-:W4:Y:S01]  /*2bd0*/  MATCH.ANY R29, R26 ;  /* 0x000000001a1d73a1 */ /* 0x000f2200000e8000 */
[----:B------:R-:W-:-:S02]  /*2be0*/  F2FP.SATFINITE.E4M3.F32.PACK_AB_MERGE_C R28, RZ, R28, RZ ;  /* 0x0000001cff1c723e */ /* 0x000fc400048070ff */
[----:B------:R-:W-:Y:S01]  /*2bf0*/  FMNMX R3, R3, |R2|, !PT ;  /* 0x4000000203037209 */ /* 0x000fe20007800000 */
[C---:B0-----:R-:W-:Y:S01]  /*2c00*/  IMAD.U32 R23, R22.reuse, 0x10000, RZ ;  /* 0x0001000016177824 */ /* 0x041fe200078e00ff */
        /* <DEDUP_REMOVED lines=9> */
[----:B------:R-:W-:Y:S01]  /*2ca0*/  F2FP.SATFINITE.E4M3.F32.PACK_AB_MERGE_C R17, RZ, R17, RZ ;  /* 0x00000011ff11723e */ /* 0x000fe200048070ff */
[----:B------:R-:W-:Y:S01]  /*2cb0*/  IMAD.U32 R2, R2, 0x10000, RZ ;  /* 0x0001000002027824 */ /* 0x000fe200078e00ff */
[----:B------:R-:W-:-:S02]  /*2cc0*/  F2FP.SATFINITE.E4M3.F32.PACK_AB_MERGE_C R14, RZ, R14, RZ ;  /* 0x0000000eff0e723e */ /* 0x000fc400048070ff */
[----:B------:R-:W-:Y:S01]  /*2cd0*/  FMNMX R3, R3, |R24|, !PT ;  /* 0x4000001803037209 */ /* 0x000fe20007800000 */
[----:B------:R-:W-:Y:S01]  /*2ce0*/  FMUL R24, R47, R0 ;  /* 0x000000002f187220 */ /* 0x000fe20000400000 */
[----:B------:R-:W-:Y:S02]  /*2cf0*/  LOP3.LUT R25, R25, 0xff, RZ, 0xc0, !PT ;  /* 0x000000ff19197812 */ /* 0x000fe400078ec0ff */
[----:B------:R-:W-:Y:S01]  /*2d00*/  FMNMX R2, R3, |R2|, !PT ;  /* 0x4000000203027209 */ /* 0x000fe20007800000 */
[----:B------:R-:W-:Y:S01]  /*2d10*/  IMAD.U32 R3, R16, 0x10000, RZ ;  /* 0x0001000010037824 */ /* 0x000fe200078e00ff */
[----:B------:R-:W-:Y:S01]  /*2d20*/  F2FP.SATFINITE.E4M3.F32.PACK_AB_MERGE_C R24, RZ, R24, RZ ;  /* 0x00000018ff18723e */ /* 0x000fe200048070ff */
[----:B------:R-:W0:Y:S01]  /*2d30*/  LDS R16, [R21+0x6190] ;  /* 0x0061900015107984 */ /* 0x000e220000000800 */
[----:B------:R-:W-:Y:S01]  /*2d40*/  FMNMX R37, R2, |R23|, !PT ;  /* 0x4000001702257209 */ /* 0x000fe20007800000 */
[----:B------:R-:W-:Y:S02]  /*2d50*/  IMAD.U32 R23, R18, 0x10000, RZ ;  /* 0x0001000012177824 */ /* 0x000fe400078e00ff */
[-C--:B------:R-:W-:Y:S01]  /*2d60*/  FMUL R18, R41, R0.reuse ;  /* 0x0000000029127220 */ /* 0x080fe20000400000 */
[-C--:B------:R-:W-:Y:S01]  /*2d70*/  FMUL R2, R3, R0.reuse ;  /* 0x0000000003027220 */ /* 0x080fe20000400000 */
[-C--:B------:R-:W-:Y:S01]  /*2d80*/  FMUL R3, R35, R0.reuse ;  /* 0x0000000023037220 */ /* 0x080fe20000400000 */
[-C--:B------:R-:W-:Y:S01]  /*2d90*/  FMUL R13, R23, R0.reuse ;  /* 0x00000000170d7220 */ /* 0x080fe20000400000 */
[----:B------:R-:W-:Y:S01]  /*2da0*/  FMUL R23, R45, R0 ;  /* 0x000000002d177220 */ /* 0x000fe20000400000 */
[----:B------:R-:W-:Y:S01]  /*2db0*/  F2FP.SATFINITE.E4M3.F32.PACK_AB_MERGE_C R18, RZ, R18, RZ ;  /* 0x00000012ff12723e */ /* 0x000fe200048070ff */
[----:B------:R-:W-:Y:S01]  /*2dc0*/  FMUL R35, R55, R0 ;  /* 0x0000000037237220 */ /* 0x000fe20000400000 */
[----:B------:R-:W-:Y:S01]  /*2dd0*/  F2FP.SATFINITE.E4M3.F32.PACK_AB_MERGE_C R2, RZ, R2, RZ ;  /* 0x00000002ff02723e */ /* 0x000fe200048070ff */
[----:B------:R-:W-:Y:S01]  /*2de0*/  FMUL R0, R57, R0 ;  /* 0x0000000039007220 */ /* 0x000fe20000400000 */
[----:B------:R-:W-:-:S02]  /*2df0*/  F2FP.SATFINITE.E4M3.F32.PACK_AB_MERGE_C R13, RZ, R13, RZ ;  /* 0x0000000dff0d723e */ /* 0x000fc400048070ff */
[----:B------:R-:W-:Y:S02]  /*2e00*/  LOP3.LUT R18, R18, 0xffff, RZ, 0xc0, !PT ;  /* 0x0000ffff12127812 */ /* 0x000fe400078ec0ff */
[----:B------:R-:W-:Y:S02]  /*2e10*/  LOP3.LUT R13, R13, 0xff, RZ, 0xc0, !PT ;  /* 0x000000ff0d0d7812 */ /* 0x000fe400078ec0ff */
[----:B------:R-:W-:Y:S02]  /*2e20*/  F2FP.SATFINITE.E4M3.F32.PACK_AB_MERGE_C R3, RZ, R3, RZ ;  /* 0x00000003ff03723e */ /* 0x000fe400048070ff */
[----:B------:R-:W-:Y:S02]  /*2e30*/  PRMT R18, R18, 0x7604, R13 ;  /* 0x0000760412127816 */ /* 0x000fe4000000000d */
[----:B------:R-:W5:Y:S01]  /*2e40*/  LDS R13, [R21+0x6198] ;  /* 0x00619800150d7984 */ /* 0x000f620000000800 */
[----:B------:R-:W-:Y:S02]  /*2e50*/  LOP3.LUT R2, R2, 0xff, RZ, 0xc0, !PT ;  /* 0x000000ff02027812 */ /* 0x000fe400078ec0ff */
[----:B------:R-:W-:Y:S01]  /*2e60*/  LOP3.LUT R3, R3, 0xffff, RZ, 0xc0, !PT ;  /* 0x0000ffff03037812 */ /* 0x000fe200078ec0ff */
[----:B------:R-:W1:Y:S01]  /*2e70*/  LDS R21, [R21+0x619c] ;  /* 0x00619c0015157984 */ /* 0x000e620000000800 */
[----:B------:R-:W-:-:S02]  /*2e80*/  FMNMX R36, R37, |R36|, !PT ;  /* 0x4000002425247209 */ /* 0x000fc40007800000 */
[--C-:B------:R-:W-:Y:S02]  /*2e90*/  PRMT R3, R3, 0x7604, R2.reuse ;  /* 0x0000760403037816 */ /* 0x100fe40000000002 */
[----:B------:R-:W-:Y:S02]  /*2ea0*/  F2FP.SATFINITE.E4M3.F32.PACK_AB_MERGE_C R23, RZ, R23, RZ ;  /* 0x00000017ff17723e */ /* 0x000fe400048070ff */
[----:B------:R-:W-:Y:S02]  /*2eb0*/  LOP3.LUT R24, R24, 0xffff, RZ, 0xc0, !PT ;  /* 0x0000ffff18187812 */ /* 0x000fe400078ec0ff */
[----:B------:R-:W-:Y:S02]  /*2ec0*/  LOP3.LUT R23, R23, 0xff, RZ, 0xc0, !PT ;  /* 0x000000ff17177812 */ /* 0x000fe400078ec0ff */
[----:B------:R-:W-:Y:S02]  /*2ed0*/  F2FP.SATFINITE.E4M3.F32.PACK_AB_MERGE_C R0, RZ, R0, RZ ;  /* 0x00000000ff00723e */ /* 0x000fe400048070ff */
[----:B------:R-:W-:Y:S01]  /*2ee0*/  PRMT R24, R24, 0x7604, R23 ;  /* 0x0000760418187816 */ /* 0x000fe20000000017 */
[C---:B0-----:R-:W-:Y:S01]  /*2ef0*/  IMAD.U32 R37, R16.reuse, 0x10000, RZ ;  /* 0x0001000010257824 */ /* 0x041fe200078e00ff */
[----:B------:R-:W-:Y:S01]  /*2f00*/  PRMT R2, R16, 0x7632, R2 ;  /* 0x0000763210027816 */ /* 0x000fe20000000002 */
[----:B------:R-:W-:Y:S01]  /*2f10*/  IMAD.U32 R23, R12, 0x10000, RZ ;  /* 0x000100000c177824 */ /* 0x000fe200078e00ff */
[----:B------:R-:W-:-:S02]  /*2f20*/  F2FP.SATFINITE.E4M3.F32.PACK_AB_MERGE_C R35, RZ, R35, RZ ;  /* 0x00000023ff23723e */ /* 0x000fc400048070ff */
[----:B------:R-:W-:Y:S01]  /*2f30*/  FMNMX R36, R36, |R37|, !PT ;  /* 0x4000002524247209 */ /* 0x000fe20007800000 */
[----:B------:R-:W-:Y:S01]  /*2f40*/  IMAD.U32 R37, R2, 0x10000, RZ ;  /* 0x0001000002257824 */ /* 0x000fe200078e00ff */
[----:B------:R-:W-:Y:S02]  /*2f50*/  PRMT R2, R12, 0x7632, R2 ;  /* 0x000076320c027816 */ /* 0x000fe40000000002 */
[----:B------:R-:W-:Y:S02]  /*2f60*/  LOP3.LUT R0, R0, 0xffff, RZ, 0xc0, !PT ;  /* 0x0000ffff00007812 */ /* 0x000fe400078ec0ff */
[----:B------:R-:W-:Y:S01]  /*2f70*/  FMNMX R36, R36, |R37|, !PT ;  /* 0x4000002524247209 */ /* 0x000fe20007800000 */
[----:B------:R-:W-:Y:S01]  /*2f80*/  IMAD.U32 R2, R2, 0x10000, RZ ;  /* 0x0001000002027824 */ /* 0x000fe200078e00ff */
[----:B------:R-:W-:Y:S02]  /*2f90*/  LOP3.LUT R19, R19, 0xff, RZ, 0xc0, !PT ;  /* 0x000000ff13137812 */ /* 0x000fe400078ec0ff */
[----:B------:R-:W-:-:S02]  /*2fa0*/  FMNMX R23, R36, |R23|, !PT ;  /* 0x4000001724177209 */ /* 0x000fc40007800000 */
[----:B------:R-:W-:Y:S02]  /*2fb0*/  LOP3.LUT R28, R28, 0xffff, RZ, 0xc0, !PT ;  /* 0x0000ffff1c1c7812 */ /* 0x000fe400078ec0ff */
[----:B------:R-:W-:Y:S02]  /*2fc0*/  LOP3.LUT R20, R20, 0xffff, RZ, 0xc0, !PT ;  /* 0x0000ffff14147812 */ /* 0x000fe400078ec0ff */
[----:B------:R-:W-:Y:S02]  /*2fd0*/  LOP3.LUT R17, R17, 0xffff, RZ, 0xc0, !PT ;  /* 0x0000ffff11117812 */ /* 0x000fe400078ec0ff */
[----:B------:R-:W-:Y:S02]  /*2fe0*/  LOP3.LUT R14, R14, 0xff, RZ, 0xc0, !PT ;  /* 0x000000ff0e0e7812 */ /* 0x000fe400078ec0ff */
[----:B------:R-:W-:Y:S02]  /*2ff0*/  LOP3.LUT R35, R35, 0xff, RZ, 0xc0, !PT ;  /* 0x000000ff23237812 */ /* 0x000fe400078ec0ff */
[----:B------:R-:W-:Y:S01]  /*3000*/  PRMT R24, R24, 0x5410, R25 ;  /* 0x0000541018187816 */ /* 0x000fe20000000019 */
[----:B------:R-:W-:Y:S01]  /*3010*/  IMAD.SHL.U32 R25, R0, 0x1000000, RZ ;  /* 0x0100000000197824 */ /* 0x000fe200078e00ff */
[----:B------:R-:W-:Y:S01]  /*3020*/  PRMT R18, R18, 0x5410, R19 ;  /* 0x0000541012127816 */ /* 0x000fe20000000013 */
[----:B------:R-:W-:Y:S01]  /*3030*/  IMAD.SHL.U32 R19, R20, 0x1000000, RZ ;  /* 0x0100000014137824 */ /* 0x000fe200078e00ff */
[----:B------:R-:W-:Y:S01]  /*3040*/  FMNMX R2, R23, |R2|, !PT ;  /* 0x4000000217027209 */ /* 0x000fe20007800000 */
        /* <DEDUP_REMOVED lines=8> */
[C---:B-----5:R-:W-:Y:S01]  /*30d0*/  IMAD.U32 R3, R13.reuse, 0x10000, RZ ;  /* 0x000100000d037824 */ /* 0x060fe200078e00ff */
[----:B------:R-:W-:Y:S02]  /*30e0*/  PRMT R0, R13, 0x7632, R0 ;  /* 0x000076320d007816 */ /* 0x000fe40000000000 */
[----:B----4-:R-:W-:Y:S01]  /*30f0*/  LOP3.LUT P0, RZ, R26, UR8, R29, 0x40, !PT ;  /* 0x000000081aff7c12 */ /* 0x010fe2000f80401d */
[----:B------:R0:W-:Y:S01]  /*3100*/  STG.E.128 desc[UR6][R8.64], R36 ;  /* 0x0000002408007986 */ /* 0x0001e2000c101d06 */
[----:B------:R-:W-:Y:S01]  /*3110*/  FMNMX R2, R2, |R3|, !PT ;  /* 0x4000000302027209 */ /* 0x000fe20007800000 */
[----:B------:R-:W-:Y:S01]  /*3120*/  IMAD.U32 R3, R0, 0x10000, RZ ;  /* 0x0001000000037824 */ /* 0x000fe200078e00ff */
[----:B-1----:R-:W-:-:S04]  /*3130*/  PRMT R0, R21, 0x7632, R0 ;  /* 0x0000763215007816 */ /* 0x002fc80000000000 */
[----:B------:R-:W-:Y:S01]  /*3140*/  FMNMX R2, R2, |R3|, !PT ;  /* 0x4000000302027209 */ /* 0x000fe20007800000 */
[----:B------:R-:W-:-:S05]  /*3150*/  IMAD.U32 R3, R21, 0x10000, RZ ;  /* 0x0001000015037824 */ /* 0x000fca00078e00ff */
[----:B------:R-:W-:Y:S01]  /*3160*/  FMNMX R2, R2, |R3|, !PT ;  /* 0x4000000302027209 */ /* 0x000fe20007800000 */
[----:B------:R-:W-:-:S05]  /*3170*/  IMAD.U32 R3, R0, 0x10000, RZ ;  /* 0x0001000000037824 */ /* 0x000fca00078e00ff */
[----:B------:R-:W-:Y:S01]  /*3180*/  FMNMX R97, R2, |R3|, !PT ;  /* 0x4000000302617209 */ /* 0x000fe20007800000 */
[----:B0--3--:R-:W-:Y:S06]  /*3190*/  @!P0 BRA.DIV UR5, `(.L_x_945) ;  /* 0x00000142053c8947 */ /* 0x009fec000b800000 */
[----:B------:R-:W0:Y:S02]  /*31a0*/  SHFL.DOWN PT, R2, R97, 0x4, 0x1f ;  /* 0x08801f0061027f89 */ /* 0x000e2400000e0000 */
[----:B0-----:R-:W-:-:S05]  /*31b0*/  FMNMX R3, R97, R2, !PT ;  /* 0x0000000261037209 */ /* 0x001fca0007800000 */
[----:B------:R-:W0:Y:S02]  /*31c0*/  SHFL.DOWN PT, R2, R3, 0x2, 0x1f ;  /* 0x08401f0003027f89 */ /* 0x000e2400000e0000 */
[----:B0-----:R-:W-:-:S05]  /*31d0*/  FMNMX R9, R3, R2, !PT ;  /* 0x0000000203097209 */ /* 0x001fca0007800000 */
[----:B------:R-:W0:Y:S02]  /*31e0*/  SHFL.DOWN PT, R2, R9, 0x1, 0x1f ;  /* 0x08201f0009027f89 */ /* 0x000e2400000e0000 */
[----:B0-----:R-:W-:-:S05]  /*31f0*/  FMNMX R93, R9, R2, !PT ;  /* 0x00000002095d7209 */ /* 0x001fca0007800000 */
[----:B--2---:R0:W1:Y:S02]  /*3200*/  SHFL.IDX PT, R27, R93, R27, 0x1f ;  /* 0x00001f1b5d1b7589 */ /* 0x00406400000e0000 */
.L_x_1370:
        /* <DEDUP_REMOVED lines=21> */
.L_x_949:
[----:B------:R-:W-:Y:S05]  /*3360*/  BSYNC B3 ;  /* 0x0000000000037941 */ /* 0x000fea0003800000 */
.L_x_948:
[----:B------:R-:W-:-:S04]  /*3370*/  FSETP.NEU.AND P0, PT, |R0|, +INF , PT ;  /* 0x7f8000000000780b */ /* 0x000fc80003f0d200 */
[----:B------:R-:W-:-:S04]  /*3380*/  FSEL R0, R0, 3.38953138925153547590e+38, P0 ;  /* 0x7f7f000000007808 */ /* 0x000fc80000000000 */
[----:B------:R-:W-:-:S07]  /*3390*/  LOP3.LUT R0, R0, 0xff800000, RZ, 0xc0, !PT ;  /* 0xff80000000007812 */ /* 0x000fce00078ec0ff */
.L_x_947:
[----:B------:R-:W-:Y:S05]  /*33a0*/  BSYNC B2 ;  /* 0x0000000000027941 */ /* 0x000fea0003800000 */
.L_x_946:
        /* <DEDUP_REMOVED lines=18> */
.L_x_953:
[----:B------:R-:W1:Y:S02]  /*34d0*/  MUFU.RCP R3, R0 ;  /* 0x0000000000037308 */ /* 0x000e640000001000 */
[----:B-1----:R-:W-:-:S04]  /*34e0*/  FFMA R2, R3, R0, -1 ;  /* 0xbf80000003027423 */ /* 0x002fc80000000000 */
[----:B------:R-:W-:-:S04]  /*34f0*/  FADD.FTZ R2, -R2, -RZ ;  /* 0x800000ff02027221 */ /* 0x000fc80000010100 */
[----:B------:R-:W-:-:S07]  /*3500*/  FFMA R3, R3, R2, R3 ;  /* 0x0000000203037223 */ /* 0x000fce0000000003 */
.L_x_954:
[----:B------:R-:W-:Y:S05]  /*3510*/  BSYNC B2 ;  /* 0x0000000000027941 */ /* 0x000fea0003800000 */
.L_x_952:
[----:B------:R1:W-:Y:S02]  /*3520*/  STG.E desc[UR6][R32.64], R3 ;  /* 0x0000000320007986 */ /* 0x0003e4000c101906 */
.L_x_951:
[----:B------:R-:W-:Y:S05]  /*3530*/  BSYNC B1 ;  /* 0x0000000000017941 */ /* 0x000fea0003800000 */
.L_x_950:
[----:B-1----:R-:W-:Y:S02]  /*3540*/  IMAD.U32 R33, R13, 0x10000, RZ ;  /* 0x000100000d217824 */ /* 0x002fe400078e00ff */
[----:B------:R-:W-:Y:S02]  /*3550*/  IMAD.U32 R35, R14, 0x10000, RZ ;  /* 0x000100000e237824 */ /* 0x000fe400078e00ff */
[----:B------:R-:W-:Y:S02]  /*3560*/  IMAD.U32 R15, R15, 0x10000, RZ ;  /* 0x000100000f0f7824 */ /* 0x000fe400078e00ff */
[-C--:B------:R-:W-:Y:S01]  /*3570*/  FMUL R14, R33, R0.reuse ;  /* 0x00000000210e7220 */ /* 0x080fe20000400000 */
[----:B------:R-:W-:Y:S02]  /*3580*/  IMAD.U32 R25, R8, 0x10000, RZ ;  /* 0x0001000008197824 */ /* 0x000fe400078e00ff */
[----:B------:R-:W-:Y:S02]  /*3590*/  IMAD.U32 R3, R10, 0x10000, RZ ;  /* 0x000100000a037824 */ /* 0x000fe400078e00ff */
[----:B------:R-:W-:Y:S01]  /*35a0*/  FMUL R8, R15, R0 ;  /* 0x000000000f087220 */ /* 0x000fe20000400000 */
[----:B------:R-:W-:Y:S01]  /*35b0*/  IMAD.U32 R23, R23, 0x10000, RZ ;  /* 0x0001000017177824 */ /* 0x000fe200078e00ff */
[----:B------:R-:W-:Y:S01]  /*35c0*/  F2FP.SATFINITE.E4M3.F32.PACK_AB_MERGE_C R15, RZ, R14, RZ ;  /* 0x0000000eff0f723e */ /* 0x000fe200048070ff */
[----:B------:R-:W-:-:S02]  /*35d0*/  IMAD.U32 R27, R16, 0x10000, RZ ;  /* 0x00010000101b7824 */ /* 0x000fc400078e00ff */
[-C--:B------:R-:W-:Y:S01]  /*35e0*/  FMUL R16, R35, R0.reuse ;  /* 0x0000000023107220 */ /* 0x080fe20000400000 */
[----:B------:R-:W-:Y:S02]  /*35f0*/  IMAD.U32 R29, R9, 0x10000, RZ ;  /* 0x00010000091d7824 */ /* 0x000fe400078e00ff */
[-C--:B------:R-:W-:Y:S01]  /*3600*/  FMUL R9, R25, R0.reuse ;  /* 0x0000000019097220 */ /* 0x080fe20000400000 */
[-C--:B------:R-:W-:Y:S01]  /*3610*/  FMUL R2, R3, R0.reuse ;  /* 0x0000000003027220 */ /* 0x080fe20000400000 */
[-C--:B------:R-:W-:Y:S01]  /*3620*/  FMUL R3, R23, R0.reuse ;  /* 0x0000000017037220 */ /* 0x080fe20000400000 */
[-C--:B------:R-:W-:Y:S01]  /*3630*/  FMUL R10, R27, R0.reuse ;  /* 0x000000001b0a7220 */ /* 0x080fe20000400000 */
[----:B------:R-:W-:Y:S01]  /*3640*/  FMUL R13, R29, R0 ;  /* 0x000000001d0d7220 */ /* 0x000fe20000400000 */
[----:B------:R-:W-:Y:S01]  /*3650*/  F2FP.SATFINITE.E4M3.F32.PACK_AB_MERGE_C R16, RZ, R16, RZ ;  /* 0x00000010ff10723e */ /* 0x000fe200048070ff */
[----:B------:R-:W-:Y:S01]  /*3660*/  IMAD.U32 R11, R11, 0x10000, RZ ;  /* 0x000100000b0b7824 */ /* 0x000fe200078e00ff */
        /* <DEDUP_REMOVED lines=10> */
[----:B------:R-:W-:Y:S01]  /*3710*/  LOP3.LUT R15, R15, 0xff, RZ, 0xc0, !PT ;  /* 0x000000ff0f0f7812 */ /* 0x000fe200078ec0ff */
[----:B------:R-:W-:Y:S01]  /*3720*/  FMUL R12, R23, R0 ;  /* 0x00000000170c7220 */ /* 0x000fe20000400000 */
[----:B------:R-:W-:-:S02]  /*3730*/  LOP3.LUT R16, R16, 0xffff, RZ, 0xc0, !PT ;  /* 0x0000ffff10107812 */ /* 0x000fc400078ec0ff */
[----:B------:R-:W-:Y:S02]  /*3740*/  F2FP.SATFINITE.E4M3.F32.PACK_AB_MERGE_C R13, RZ, R13, RZ ;  /* 0x0000000dff0d723e */ /* 0x000fe400048070ff */
[----:B------:R-:W-:Y:S02]  /*3750*/  LOP3.LUT R8, R8, 0xff, RZ, 0xc0, !PT ;  /* 0x000000ff08087812 */ /* 0x000fe400078ec0ff */
[----:B------:R-:W-:Y:S02]  /*3760*/  LOP3.LUT R9, R9, 0xffff, RZ, 0xc0, !PT ;  /* 0x0000ffff09097812 */ /* 0x000fe400078ec0ff */
[----:B------:R-:W-:Y:S02]  /*3770*/  LOP3.LUT R2, R2, 0xff, RZ, 0xc0, !PT ;  /* 0x000000ff02027812 */ /* 0x000fe400078ec0ff */
[----:B------:R-:W-:Y:S02]  /*3780*/  LOP3.LUT R3, R3, 0xffff, RZ, 0xc0, !PT ;  /* 0x0000ffff03037812 */ /* 0x000fe400078ec0ff */
[----:B------:R-:W-:-:S02]  /*3790*/  LOP3.LUT R14, R10, 0xff, RZ, 0xc0, !PT ;  /* 0x000000ff0a0e7812 */ /* 0x000fc400078ec0ff */
[----:B------:R-:W-:Y:S01]  /*37a0*/  PRMT R16, R16, 0x7604, R15 ;  /* 0x0000760410107816 */ /* 0x000fe2000000000f */
[----:B------:R-:W-:Y:S01]  /*37b0*/  IMAD.U32 R15, R18, 0x10000, RZ ;  /* 0x00010000120f7824 */ /* 0x000fe200078e00ff */
[----:B------:R-:W-:Y:S02]  /*37c0*/  LOP3.LUT R13, R13, 0xffff, RZ, 0xc0, !PT ;  /* 0x0000ffff0d0d7812 */ /* 0x000fe400078ec0ff */
[----:B------:R-:W-:Y:S01]  /*37d0*/  PRMT R10, R9, 0x7604, R8 ;  /* 0x00007604090a7816 */ /* 0x000fe20000000008 */
[----:B------:R-:W-:Y:S01]  /*37e0*/  IMAD.U32 R9, R22, 0x10000, RZ ;  /* 0x0001000016097824 */ /* 0x000fe200078e00ff */
[----:B------:R-:W-:Y:S01]  /*37f0*/  PRMT R3, R3, 0x7604, R2 ;  /* 0x0000760403037816 */ /* 0x000fe20000000002 */
[-C--:B------:R-:W-:Y:S01]  /*3800*/  FMUL R2, R11, R0.reuse ;  /* 0x000000000b027220 */ /* 0x080fe20000400000 */
[----:B------:R-:W-:Y:S01]  /*3810*/  PRMT R13, R13, 0x7604, R14 ;  /* 0x000076040d0d7816 */ /* 0x000fe2000000000e */
        /* <DEDUP_REMOVED lines=14> */
[----:B------:R-:W-:Y:S02]  /*3900*/  LOP3.LUT R9, R9, 0xff, RZ, 0xc0, !PT ;  /* 0x000000ff09097812 */ /* 0x000fe400078ec0ff */
[----:B------:R-:W-:Y:S02]  /*3910*/  LOP3.LUT R0, R0, 0xffff, RZ, 0xc0, !PT ;  /* 0x0000ffff00007812 */ /* 0x000fe400078ec0ff */
[----:B------:R-:W-:Y:S02]  /*3920*/  LOP3.LUT R2, R2, 0xff, RZ, 0xc0, !PT ;  /* 0x000000ff02027812 */ /* 0x000fe400078ec0ff */
[----:B------:R-:W-:Y:S02]  /*3930*/  LOP3.LUT R12, R12, 0xff, RZ, 0xc0, !PT ;  /* 0x000000ff0c0c7812 */ /* 0x000fe400078ec0ff */
[----:B------:R-:W-:-:S02]  /*3940*/  LOP3.LUT R14, R14, 0xffff, RZ, 0xc0, !PT ;  /* 0x0000ffff0e0e7812 */ /* 0x000fc400078ec0ff */
[----:B------:R-:W-:Y:S02]  /*3950*/  LOP3.LUT R11, R11, 0xffff, RZ, 0xc0, !PT ;  /* 0x0000ffff0b0b7812 */ /* 0x000fe400078ec0ff */
[----:B------:R-:W-:Y:S02]  /*3960*/  LOP3.LUT R8, R8, 0xffff, RZ, 0xc0, !PT ;  /* 0x0000ffff08087812 */ /* 0x000fe400078ec0ff */
[----:B------:R-:W-:Y:S02]  /*3970*/  LOP3.LUT R15, R15, 0xff, RZ, 0xc0, !PT ;  /* 0x000000ff0f0f7812 */ /* 0x000fe400078ec0ff */
[----:B------:R-:W-:Y:S01]  /*3980*/  PRMT R9, R10, 0x5410, R9 ;  /* 0x000054100a097816 */ /* 0x000fe20000000009 */
[----:B------:R-:W-:Y:S01]  /*3990*/  IMAD.SHL.U32 R10, R0, 0x1000000, RZ ;  /* 0x01000000000a7824 */ /* 0x000fe200078e00ff */
[----:B------:R-:W-:Y:S01]  /*39a0*/  PRMT R2, R3, 0x5410, R2 ;  /* 0x0000541003027816 */ /* 0x000fe20000000002 */
[----:B------:R-:W-:Y:S01]  /*39b0*/  IMAD.SHL.U32 R0, R11, 0x1000000, RZ ;  /* 0x010000000b007824 */ /* 0x000fe200078e00ff */
[----:B------:R-:W-:Y:S01]  /*39c0*/  PRMT R12, R13, 0x5410, R12 ;  /* 0x000054100d0c7816 */ /* 0x000fe2000000000c */
[----:B------:R-:W-:Y:S01]  /*39d0*/  IMAD.SHL.U32 R13, R14, 0x1000000, RZ ;  /* 0x010000000e0d7824 */ /* 0x000fe200078e00ff */
[----:B------:R-:W-:Y:S01]  /*39e0*/  PRMT R15, R16, 0x5410, R15 ;  /* 0x00005410100f7816 */ /* 0x000fe2000000000f */
[----:B------:R-:W-:Y:S01]  /*39f0*/  IMAD.SHL.U32 R3, R8, 0x1000000, RZ ;  /* 0x0100000008037824 */ /* 0x000fe200078e00ff */
[----:B------:R-:W-:-:S02]  /*3a00*/  LOP3.LUT R9, R9, R0, RZ, 0xfc, !PT ;  /* 0x0000000009097212 */ /* 0x000fc400078efcff */
[----:B------:R-:W-:Y:S02]  /*3a10*/  LOP3.LUT R11, R15, R10, RZ, 0xfc, !PT ;  /* 0x0000000a0f0b7212 */ /* 0x000fe400078efcff */
[----:B------:R-:W-:Y:S02]  /*3a20*/  LOP3.LUT R10, R12, R13, RZ, 0xfc, !PT ;  /* 0x0000000d0c0a7212 */ /* 0x000fe400078efcff */
[----:B------:R-:W-:-:S05]  /*3a30*/  LOP3.LUT R8, R2, R3, RZ, 0xfc, !PT ;  /* 0x0000000302087212 */ /* 0x000fca00078efcff */
[----:B------:R1:W-:Y:S01]  /*3a40*/  STG.E.128 desc[UR6][R30.64], R8 ;  /* 0x000000081e007986 */ /* 0x0003e2000c101d06 */
[----:B------:R-:W-:Y:S05]  /*3a50*/  BRA `(.L_x_913) ;  /* 0x0000002c00c47947 */ /* 0x000fea0003800000 */
.L_x_914:
        /* <DEDUP_REMOVED lines=49> */
.L_x_1379:
        /* <DEDUP_REMOVED lines=21> */
.L_x_959:
[----:B------:R-:W-:Y:S05]  /*3ec0*/  BSYNC B3 ;  /* 0x0000000000037941 */ /* 0x000fea0003800000 */
.L_x_958:
[----:B------:R-:W-:-:S04]  /*3ed0*/  FSETP.NEU.AND P0, PT, |R0|, +INF , PT ;  /* 0x7f8000000000780b */ /* 0x000fc80003f0d200 */
[----:B------:R-:W-:-:S09]  /*3ee0*/  FSEL R0, R0, 3.38953138925153547590e+38, P0 ;  /* 0x7f7f000000007808 */ /* 0x000fd20000000000 */
.L_x_957:
[----:B------:R-:W-:Y:S05]  /*3ef0*/  BSYNC B2 ;  /* 0x0000000000027941 */ /* 0x000fea0003800000 */
.L_x_956:
        /* <DEDUP_REMOVED lines=18> */
.L_x_963:
[----:B------:R-:W1:Y:S02]  /*4020*/  MUFU.RCP R3, R0 ;  /* 0x0000000000037308 */ /* 0x000e640000001000 */
[----:B-1----:R-:W-:-:S04]  /*4030*/  FFMA R2, R3, R0, -1 ;  /* 0xbf80000003027423 */ /* 0x002fc80000000000 */
[----:B------:R-:W-:-:S04]  /*4040*/  FADD.FTZ R2, -R2, -RZ ;  /* 0x800000ff02027221 */ /* 0x000fc80000010100 */
[----:B------:R-:W-:-:S07]  /*4050*/  FFMA R3, R3, R2, R3 ;  /* 0x0000000203037223 */ /* 0x000fce0000000003 */
.L_x_964:
[----:B------:R-:W-:Y:S05]  /*4060*/  BSYNC B2 ;  /* 0x0000000000027941 */ /* 0x000fea0003800000 */
.L_x_962:
[----:B------:R1:W-:Y:S02]  /*4070*/  STG.E desc[UR6][R22.64], R3 ;  /* 0x0000000316007986 */ /* 0x0003e4000c101906 */
.L_x_961:
[----:B------:R-:W-:Y:S05]  /*4080*/  BSYNC B1 ;  /* 0x0000000000017941 */ /* 0x000fea0003800000 */
.L_x_960:
        /* <DEDUP_REMOVED lines=141> */
.L_x_1388:
        /* <DEDUP_REMOVED lines=21> */
.L_x_969:
[----:B------:R-:W-:Y:S05]  /*4ab0*/  BSYNC B3 ;  /* 0x0000000000037941 */ /* 0x000fea0003800000 */
.L_x_968:
[----:B------:R-:W-:-:S04]  /*4ac0*/  FSETP.NEU.AND P0, PT, |R0|, +INF , PT ;  /* 0x7f8000000000780b */ /* 0x000fc80003f0d200 */
[----:B------:R-:W-:-:S09]  /*4ad0*/  FSEL R0, R0, 3.38953138925153547590e+38, P0 ;  /* 0x7f7f000000007808 */ /* 0x000fd20000000000 */
.L_x_967:
[----:B------:R-:W-:Y:S05]  /*4ae0*/  BSYNC B2 ;  /* 0x0000000000027941 */ /* 0x000fea0003800000 */
.L_x_966:
        /* <DEDUP_REMOVED lines=18> */
.L_x_973:
[----:B------:R-:W2:Y:S02]  /*4c10*/  MUFU.RCP R3, R0 ;  /* 0x0000000000037308 */ /* 0x000ea40000001000 */
[----:B--2---:R-:W-:-:S04]  /*4c20*/  FFMA R2, R3, R0, -1 ;  /* 0xbf80000003027423 */ /* 0x004fc80000000000 */
[----:B------:R-:W-:-:S04]  /*4c30*/  FADD.FTZ R2, -R2, -RZ ;  /* 0x800000ff02027221 */ /* 0x000fc80000010100 */
[----:B------:R-:W-:-:S07]  /*4c40*/  FFMA R3, R3, R2, R3 ;  /* 0x0000000203037223 */ /* 0x000fce0000000003 */
.L_x_974:
[----:B------:R-:W-:Y:S05]  /*4c50*/  BSYNC B2 ;  /* 0x0000000000027941 */ /* 0x000fea0003800000 */
.L_x_972:
[----:B------:R2:W-:Y:S02]  /*4c60*/  STG.E desc[UR6][R36.64], R3 ;  /* 0x0000000324007986 */ /* 0x0005e4000c101906 */
.L_x_971:
[----:B------:R-:W-:Y:S05]  /*4c70*/  BSYNC B1 ;  /* 0x0000000000017941 */ /* 0x000fea0003800000 */
.L_x_970:
        /* <DEDUP_REMOVED lines=141> */
.L_x_1397:
        /* <DEDUP_REMOVED lines=21> */
.L_x_979:
[----:B------:R-:W-:Y:S05]  /*56a0*/  BSYNC B3 ;  /* 0x0000000000037941 */ /* 0x000fea0003800000 */
.L_x_978:
[----:B------:R-:W-:-:S04]  /*56b0*/  FSETP.NEU.AND P0, PT, |R0|, +INF , PT ;  /* 0x7f8000000000780b */ /* 0x000fc80003f0d200 */
[----:B------:R-:W-:-:S09]  /*56c0*/  FSEL R0, R0, 3.38953138925153547590e+38, P0 ;  /* 0x7f7f000000007808 */ /* 0x000fd20000000000 */
.L_x_977:
[----:B------:R-:W-:Y:S05]  /*56d0*/  BSYNC B2 ;  /* 0x0000000000027941 */ /* 0x000fea0003800000 */
.L_x_976:
        /* <DEDUP_REMOVED lines=18> */
.L_x_983:
[----:B------:R-:W3:Y:S02]  /*5800*/  MUFU.RCP R3, R0 ;  /* 0x0000000000037308 */ /* 0x000ee40000001000 */
[----:B---3--:R-:W-:-:S04]  /*5810*/  FFMA R2, R3, R0, -1 ;  /* 0xbf80000003027423 */ /* 0x008fc80000000000 */
[----:B------:R-:W-:-:S04]  /*5820*/  FADD.FTZ R2, -R2, -RZ ;  /* 0x800000ff02027221 */ /* 0x000fc80000010100 */
[----:B------:R-:W-:-:S07]  /*5830*/  FFMA R3, R3, R2, R3 ;  /* 0x0000000203037223 */ /* 0x000fce0000000003 */
.L_x_984:
[----:B------:R-:W-:Y:S05]  /*5840*/  BSYNC B2 ;  /* 0x0000000000027941 */ /* 0x000fea0003800000 */
.L_x_982:
[----:B------:R3:W-:Y:S02]  /*5850*/  STG.E desc[UR6][R34.64], R3 ;  /* 0x0000000322007986 */ /* 0x0007e4000c101906 */
.L_x_981:
[----:B------:R-:W-:Y:S05]  /*5860*/  BSYNC B1 ;  /* 0x0000000000017941 */ /* 0x000fea0003800000 */
.L_x_980:
[----:B------:R-:W4:Y:S01]  /*5870*/  LDS R10, [R21+0x6180] ;  /* 0x00618000150a7984 */ /* 0x000f220000000800 */
[----:B------:R-:W-:Y:S01]  /*5880*/  IMAD.U32 R41, R18, 0x10000, RZ ;  /* 0x0001000012297824 */ /* 0x000fe200078e00ff */
[----:B------:R-:W5:Y:S01]  /*5890*/  REDUX.OR UR5, R26 ;  /* 0x000000001a0573c4 */ /* 0x000f620000004000 */
[----:B------:R-:W-:Y:S01]  /*58a0*/  IMAD.U32 R49, R12, 0x10000, RZ ;  /* 0x000100000c317824 */ /* 0x000fe200078e00ff */
[----:B------:R-:W0:Y:S01]  /*58b0*/  LDS R11, [R21+0x6184] ;  /* 0x00618400150b7984 */ /* 0x000e220000000800 */
[----:B------:R-:W-:Y:S01]  /*58c0*/  IMAD.U32 R25, R25, 0x10000, RZ ;  /* 0x0001000019197824 */ /* 0x000fe200078e00ff */
[----:B------:R-:W-:Y:S01]  /*58d0*/  VOTEU.ANY UR8, UPT, PT ;  /* 0x0000000000087886 */ /* 0x000fe200038e0100 */
[----:B------:R-:W-:Y:S01]  /*58e0*/  IMAD.U32 R53, R13, 0x10000, RZ ;  /* 0x000100000d357824 */ /* 0x000fe200078e00ff */
[----:B------:R-:W-:Y:S01]  /*58f0*/  LDS R15, [R21+0x6188] ;  /* 0x00618800150f7984 */ /* 0x000fe20000000800 */
[-C--:B------:R-:W-:Y:S01]  /*5900*/  FMUL R13, R41, R0.reuse ;  /* 0x00000000290d7220 */ /* 0x080fe20000400000 */
[----:B------:R-:W-:Y:S01]  /*5910*/  FMUL R18, R25, R0 ;  /* 0x0000000019127220 */ /* 0x000fe20000400000 */
[----:B---3--:R-:W-:Y:S01]  /*5920*/  IMAD.U32 R35, R37, 0x10000, RZ ;  /* 0x0001000025237824 */ /* 0x008fe200078e00ff */
[----:B------:R-:W3:Y:S01]  /*5930*/  LDS R22, [R21+0x618c] ;  /* 0x00618c0015167984 */ /* 0x000ee20000000800 */
[----:B------:R-:W-:Y:S01]  /*5940*/  IMAD.U32 R51, R36, 0x10000, RZ ;  /* 0x0001000024337824 */ /* 0x000fe200078e00ff */
[----:B------:R-:W-:Y:S01]  /*5950*/  F2FP.SATFINITE.E4M3.F32.PACK_AB_MERGE_C R13, RZ, R13, RZ ;  /* 0x0000000dff0d723e */ /* 0x000fe200048070ff */
[----:B------:R-:W-:Y:S01]  /*5960*/  IMAD.U32 R29, R29, 0x10000, RZ ;  /* 0x000100001d1d7824 */ /* 0x000fe200078e00ff */
[----:B------:R-:W1:Y:S01]  /*5970*/  LDS R12, [R21+0x6194] ;  /* 0x00619400150c7984 */ /* 0x000e620000000800 */
[----:B------:R-:W-:Y:S01]  /*5980*/  F2FP.SATFINITE.E4M3.F32.PACK_AB_MERGE_C R18, RZ, R18, RZ ;  /* 0x00000012ff12723e */ /* 0x000fe200048070ff */
[----:B------:R-:W-:Y:S01]  /*5990*/  IMAD.U32 R47, R20, 0x10000, RZ ;  /* 0x00010000142f7824 */ /* 0x000fe200078e00ff */
[----:B------:R-:W-:Y:S01]  /*59a0*/  LOP3.LUT R13, R13, 0xff, RZ, 0xc0, !PT ;  /* 0x000000ff0d0d7812 */ /* 0x000fe200078ec0ff */
[----:B------:R-:W-:Y:S01]  /*59b0*/  IMAD.U32 R55, R38, 0x10000, RZ ;  /* 0x0001000026377824 */ /* 0x000fe200078e00ff */
[----:B------:R-:W-:Y:S01]  /*59c0*/  LOP3.LUT R18, R18, 0xffff, RZ, 0xc0, !PT ;  /* 0x0000ffff12127812 */ /* 0x000fe200078ec0ff */
[----:B------:R-:W-:-:S02]  /*59d0*/  IMAD.U32 R43, R17, 0x10000, RZ ;  /* 0x00010000112b7824 */ /* 0x000fc400078e00ff */
[-C--:B------:R-:W-:Y:S01]  /*59e0*/  FMUL R25, R49, R0.reuse ;  /* 0x0000000031197220 */ /* 0x080fe20000400000 */
[----:B------:R-:W-:Y:S01]  /*59f0*/  FMUL R34, R55, R0 ;  /* 0x0000000037227220 */ /* 0x000fe20000400000 */
[----:B------:R-:W-:Y:S01]  /*5a00*/  PRMT R18, R18, 0x7604, R13 ;  /* 0x0000760412127816 */ /* 0x000fe2000000000d */
[----:B------:R-:W-:Y:S01]  /*5a10*/  IMAD.U32 R19, R19, 0x10000, RZ ;  /* 0x0001000013137824 */ /* 0x000fe200078e00ff */
[----:B------:R-:W-:Y:S01]  /*5a20*/  LDS R13, [R21+0x6198] ;  /* 0x00619800150d7984 */ /* 0x000fe20000000800 */
[----:B------:R-:W-:Y:S01]  /*5a30*/  IMAD.U32 R45, R28, 0x10000, RZ ;  /* 0x000100001c2d7824 */ /* 0x000fe200078e00ff */
[----:B------:R-:W-:Y:S01]  /*5a40*/  F2FP.SATFINITE.E4M3.F32.PACK_AB_MERGE_C R34, RZ, R34, RZ ;  /* 0x00000022ff22723e */ /* 0x000fe200048070ff */
[----:B------:R-:W-:Y:S02]  /*5a50*/  IMAD.U32 R57, R14, 0x10000, RZ ;  /* 0x000100000e397824 */ /* 0x000fe400078e00ff */
[----:B------:R-:W-:Y:S01]  /*5a60*/  FMUL R14, R19, R0 ;  /* 0x00000000130e7220 */ /* 0x000fe20000400000 */
[----:B------:R-:W-:-:S02]  /*5a70*/  IMAD.U32 R39, R39, 0x10000, RZ ;  /* 0x0001000027277824 */ /* 0x000fc400078e00ff */
[-C--:B------:R-:W-:Y:S01]  /*5a80*/  FMUL R19, R43, R0.reuse ;  /* 0x000000002b137220 */ /* 0x080fe20000400000 */
[-C--:B------:R-:W-:Y:S01]  /*5a90*/  FMUL R20, R45, R0.reuse ;  /* 0x000000002d147220 */ /* 0x080fe20000400000 */
[----:B------:R-:W-:Y:S01]  /*5aa0*/  FMUL R28, R51, R0 ;  /* 0x00000000331c7220 */ /* 0x000fe20000400000 */
[----:B------:R-:W-:Y:S02]  /*5ab0*/  LOP3.LUT R34, R34, 0xffff, RZ, 0xc0, !PT ;  /* 0x0000ffff22227812 */ /* 0x000fe400078ec0ff */
[----:B------:R-:W-:Y:S02]  /*5ac0*/  F2FP.SATFINITE.E4M3.F32.PACK_AB_MERGE_C R25, RZ, R25, RZ ;  /* 0x00000019ff19723e */ /* 0x000fe400048070ff */
[C---:B----4-:R-:W-:Y:S01]  /*5ad0*/  PRMT R2, R10.reuse, 0x7632, R2 ;  /* 0x000076320a027816 */ /* 0x050fe20000000002 */
[----:B------:R-:W-:Y:S01]  /*5ae0*/  IMAD.U32 R3, R10, 0x10000, RZ ;  /* 0x000100000a037824 */ /* 0x000fe200078e00ff */
[----:B------:R-:W-:Y:S01]  /*5af0*/  F2FP.SATFINITE.E4M3.F32.PACK_AB_MERGE_C R19, RZ, R19, RZ ;  /* 0x00000013ff13723e */ /* 0x000fe200048070ff */
[----:B0-----:R-:W-:Y:S01]  /*5b00*/  IMAD.U32 R24, R11, 0x10000, RZ ;  /* 0x000100000b187824 */ /* 0x001fe200078e00ff */
[----:B------:R-:W-:Y:S01]  /*5b10*/  F2FP.SATFINITE.E4M3.F32.PACK_AB_MERGE_C R28, RZ, R28, RZ ;  /* 0x0000001cff1c723e */ /* 0x000fe200048070ff */
[----:B------:R-:W-:Y:S01]  /*5b20*/  IMAD.U32 R2, R2, 0x10000, RZ ;  /* 0x0001000002027824 */ /* 0x000fe200078e00ff */
[----:B------:R-:W-:-:S02]  /*5b30*/  FMNMX R3, RZ, |R3|, !PT ;  /* 0x40000003ff037209 */ /* 0x000fc40007800000 */
[----:B------:R-:W-:Y:S02]  /*5b40*/  F2FP.SATFINITE.E4M3.F32.PACK_AB_MERGE_C R20, RZ, R20, RZ ;  /* 0x00000014ff14723e */ /* 0x000fe400048070ff */
[----:B------:R-:W-:Y:S01]  /*5b50*/  FMNMX R3, R3, |R2|, !PT ;  /* 0x4000000203037209 */ /* 0x000fe20007800000 */
[C---:B---3--:R-:W-:Y:S01]  /*5b60*/  IMAD.U32 R23, R22.reuse, 0x10000, RZ ;  /* 0x0001000016177824 */ /* 0x048fe200078e00ff */
[----:B------:R-:W-:Y:S02]  /*5b70*/  PRMT R2, R11, 0x7632, R2 ;  /* 0x000076320b027816 */ /* 0x000fe40000000002 */
[----:B------:R-:W-:Y:S02]  /*5b80*/  FMNMX R3, R3, |R24|, !PT ;  /* 0x4000001803037209 */ /* 0x000fe40007800000 */
[----:B------:R-:W-:Y:S01]  /*5b90*/  PRMT R36, R22, 0x7632, R36 ;  /* 0x0000763216247816 */ /* 0x000fe20000000024 */
[----:B------:R-:W-:Y:S01]  /*5ba0*/  IMAD.U32 R24, R2, 0x10000, RZ ;  /* 0x0001000002187824 */ /* 0x000fe200078e00ff */
[----:B------:R-:W-:-:S02]  /*5bb0*/  PRMT R2, R15, 0x7632, R2 ;  /* 0x000076320f027816 */ /* 0x000fc40000000002 */
[----:B------:R-:W-:Y:S01]  /*5bc0*/  F2FP.SATFINITE.E4M3.F32.PACK_AB_MERGE_C R14, RZ, R14, RZ ;  /* 0x0000000eff0e723e */ /* 0x000fe200048070ff */
[----:B------:R-:W-:Y:S01]  /*5bd0*/  IMAD.U32 R36, R36, 0x10000, RZ ;  /* 0x0001000024247824 */ /* 0x000fe200078e00ff */
[----:B------:R-:W-:Y:S01]  /*5be0*/  FMNMX R3, R3, |R24|, !PT ;  /* 0x4000001803037209 */ /* 0x000fe20007800000 */
[----:B------:R-:W-:Y:S01]  /*5bf0*/  IMAD.U32 R24, R15, 0x10000, RZ ;  /* 0x000100000f187824 */ /* 0x000fe200078e00ff */
[----:B------:R-:W-:Y:S01]  /*5c00*/  LOP3.LUT R25, R25, 0xff, RZ, 0xc0, !PT ;  /* 0x000000ff19197812 */ /* 0x000fe200078ec0ff */
[----:B------:R-:W-:Y:S01]  /*5c10*/  IMAD.U32 R2, R2, 0x10000, RZ ;  /* 0x0001000002027824 */ /* 0x000fe200078e00ff */
[----:B------:R-:W-:Y:S02]  /*5c20*/  LOP3.LUT R19, R19, 0xff, RZ, 0xc0, !PT ;  /* 0x000000ff13137812 */ /* 0x000fe400078ec0ff */
[----:B------:R-:W-:Y:S01]  /*5c30*/  FMNMX R3, R3, |R24|, !PT ;  /* 0x4000001803037209 */ /* 0x000fe20007800000 */
[-C--:B------:R-:W-:Y:S01]  /*5c40*/  FMUL R24, R29, R0.reuse ;  /* 0x000000001d187220 */ /* 0x080fe20000400000 */
[----:B------:R-:W-:Y:S01]  /*5c50*/  FMUL R29, R53, R0 ;  /* 0x00000000351d7220 */ /* 0x000fe20000400000 */
[----:B------:R-:W-:-:S02]  /*5c60*/  LOP3.LUT R28, R28, 0xffff, RZ, 0xc0, !PT ;  /* 0x0000ffff1c1c7812 */ /* 0x000fc400078ec0ff */
[----:B------:R-:W-:Y:S01]  /*5c70*/  FMNMX R2, R3, |R2|, !PT ;  /* 0x4000000203027209 */ /* 0x000fe20007800000 */
[----:B------:R-:W-:Y:S01]  /*5c80*/  IMAD.U32 R3, R16, 0x10000, RZ ;  /* 0x0001000010037824 */ /* 0x000fe200078e00ff */
[----:B------:R-:W-:Y:S01]  /*5c90*/  F2FP.SATFINITE.E4M3.F32.PACK_AB_MERGE_C R24, RZ, R24, RZ ;  /* 0x00000018ff18723e */ /* 0x000fe200048070ff */
[----:B------:R-:W0:Y:S01]  /*5ca0*/  LDS R16, [R21+0x6190] ;  /* 0x0061900015107984 */ /* 0x000e220000000800 */
[----:B------:R-:W-:Y:S01]  /*5cb0*/  FMNMX R37, R2, |R23|, !PT ;  /* 0x4000001702257209 */ /* 0x000fe20007800000 */
[-C--:B------:R-:W-:Y:S01]  /*5cc0*/  FMUL R2, R3, R0.reuse ;  /* 0x0000000003027220 */ /* 0x080fe20000400000 */
[----:B------:R-:W-:Y:S01]  /*5cd0*/  FMUL R3, R35, R0 ;  /* 0x0000000023037220 */ /* 0x000fe20000400000 */
[----:B------:R-:W-:Y:S01]  /*5ce0*/  IMAD.U32 R23, R40, 0x10000, RZ ;  /* 0x0001000028177824 */ /* 0x000fe200078e00ff */
[----:B------:R-:W-:Y:S01]  /*5cf0*/  FMNMX R36, R37, |R36|, !PT ;  /* 0x4000002425247209 */ /* 0x000fe20007800000 */
[----:B------:R-:W3:Y:S01]  /*5d00*/  LDS R21, [R21+0x619c] ;  /* 0x00619c0015157984 */ /* 0x000ee20000000800 */
        /* <DEDUP_REMOVED lines=8> */
[----:B------:R-:W-:-:S02]  /*5d90*/  F2FP.SATFINITE.E4M3.F32.PACK_AB_MERGE_C R23, RZ, R23, RZ ;  /* 0x00000017ff17723e */ /* 0x000fc400048070ff */
[----:B------:R-:W-:Y:S02]  /*5da0*/  PRMT R3, R3, 0x7604, R2 ;  /* 0x0000760403037816 */ /* 0x000fe40000000002 */
[----:B------:R-:W-:Y:S02]  /*5db0*/  F2FP.SATFINITE.E4M3.F32.PACK_AB_MERGE_C R29, RZ, R29, RZ ;  /* 0x0000001dff1d723e */ /* 0x000fe400048070ff */
[----:B------:R-:W-:Y:S02]  /*5dc0*/  LOP3.LUT R23, R23, 0xff, RZ, 0xc0, !PT ;  /* 0x000000ff17177812 */ /* 0x000fe400078ec0ff */
[----:B------:R-:W-:Y:S02]  /*5dd0*/  LOP3.LUT R24, R24, 0xffff, RZ, 0xc0, !PT ;  /* 0x0000ffff18187812 */ /* 0x000fe400078ec0ff */
[----:B------:R-:W-:Y:S02]  /*5de0*/  LOP3.LUT R29, R29, 0xff, RZ, 0xc0, !PT ;  /* 0x000000ff1d1d7812 */ /* 0x000fe400078ec0ff */
[----:B------:R-:W-:Y:S01]  /*5df0*/  PRMT R24, R24, 0x7604, R23 ;  /* 0x0000760418187816 */ /* 0x000fe20000000017 */
[----:B-1----:R-:W-:Y:S01]  /*5e00*/  IMAD.U32 R23, R12, 0x10000, RZ ;  /* 0x000100000c177824 */ /* 0x002fe200078e00ff */
[----:B------:R-:W-:-:S02]  /*5e10*/  PRMT R34, R34, 0x7604, R29 ;  /* 0x0000760422227816 */ /* 0x000fc4000000001d */
[----:B------:R-:W-:Y:S01]  /*5e20*/  F2FP.SATFINITE.E4M3.F32.PACK_AB_MERGE_C R0, RZ, R0, RZ ;  /* 0x00000000ff00723e */ /* 0x000fe200048070ff */
[----:B------:R-:W1:Y:S01]  /*5e30*/  MATCH.ANY R29, R26 ;  /* 0x000000001a1d73a1 */ /* 0x000e6200000e8000 */
[----:B------:R-:W-:Y:S02]  /*5e40*/  F2FP.SATFINITE.E4M3.F32.PACK_AB_MERGE_C R17, RZ, R17, RZ ;  /* 0x00000011ff11723e */ /* 0x000fe400048070ff */
[----:B------:R-:W-:Y:S02]  /*5e50*/  F2FP.SATFINITE.E4M3.F32.PACK_AB_MERGE_C R35, RZ, R35, RZ ;  /* 0x00000023ff23723e */ /* 0x000fe400048070ff */
[----:B------:R-:W-:Y:S02]  /*5e60*/  LOP3.LUT R0, R0, 0xffff, RZ, 0xc0, !PT ;  /* 0x0000ffff00007812 */ /* 0x000fe400078ec0ff */
[----:B------:R-:W-:Y:S01]  /*5e70*/  LOP3.LUT R20, R20, 0xffff, RZ, 0xc0, !PT ;  /* 0x0000ffff14147812 */ /* 0x000fe200078ec0ff */
[C---:B0-----:R-:W-:Y:S01]  /*5e80*/  IMAD.U32 R37, R16.reuse, 0x10000, RZ ;  /* 0x0001000010257824 */ /* 0x041fe200078e00ff */
[----:B------:R-:W-:-:S02]  /*5e90*/  PRMT R2, R16, 0x7632, R2 ;  /* 0x0000763210027816 */ /* 0x000fc40000000002 */
[----:B------:R-:W-:Y:S02]  /*5ea0*/  LOP3.LUT R17, R17, 0xffff, RZ, 0xc0, !PT ;  /* 0x0000ffff11117812 */ /* 0x000fe400078ec0ff */
[----:B------:R-:W-:Y:S01]  /*5eb0*/  FMNMX R36, R36, |R37|, !PT ;  /* 0x4000002524247209 */ /* 0x000fe20007800000 */
[----:B------:R-:W-:Y:S01]  /*5ec0*/  IMAD.U32 R37, R2, 0x10000, RZ ;  /* 0x0001000002257824 */ /* 0x000fe200078e00ff */
[----:B------:R-:W-:Y:S02]  /*5ed0*/  PRMT R2, R12, 0x7632, R2 ;  /* 0x000076320c027816 */ /* 0x000fe40000000002 */
[----:B------:R-:W-:Y:S02]  /*5ee0*/  LOP3.LUT R14, R14, 0xff, RZ, 0xc0, !PT ;  /* 0x000000ff0e0e7812 */ /* 0x000fe400078ec0ff */
[----:B------:R-:W-:Y:S01]  /*5ef0*/  FMNMX R36, R36, |R37|, !PT ;  /* 0x4000002524247209 */ /* 0x000fe20007800000 */
[----:B------:R-:W-:Y:S01]  /*5f00*/  IMAD.U32 R2, R2, 0x10000, RZ ;  /* 0x0001000002027824 */ /* 0x000fe200078e00ff */
[----:B------:R-:W-:-:S02]  /*5f10*/  LOP3.LUT R35, R35, 0xff, RZ, 0xc0, !PT ;  /* 0x000000ff23237812 */ /* 0x000fc400078ec0ff */
[----:B------:R-:W-:Y:S02]  /*5f20*/  FMNMX R23, R36, |R23|, !PT ;  /* 0x4000001724177209 */ /* 0x000fe40007800000 */
        /* <DEDUP_REMOVED lines=13> */
[C---:B------:R-:W-:Y:S01]  /*6000*/  IMAD.U32 R3, R13.reuse, 0x10000, RZ ;  /* 0x000100000d037824 */ /* 0x040fe200078e00ff */
[----:B------:R-:W-:Y:S02]  /*6010*/  PRMT R0, R13, 0x7632, R0 ;  /* 0x000076320d007816 */ /* 0x000fe40000000000 */
[----:B-1----:R-:W-:Y:S01]  /*6020*/  LOP3.LUT P0, RZ, R26, UR8, R29, 0x40, !PT ;  /* 0x000000081aff7c12 */ /* 0x002fe2000f80401d */
[----:B------:R0:W-:Y:S01]  /*6030*/  STG.E.128 desc[UR6][R8.64], R36 ;  /* 0x0000002408007986 */ /* 0x0001e2000c101d06 */
[----:B------:R-:W-:Y:S01]  /*6040*/  FMNMX R2, R2, |R3|, !PT ;  /* 0x4000000302027209 */ /* 0x000fe20007800000 */
[----:B------:R-:W-:Y:S01]  /*6050*/  IMAD.U32 R3, R0, 0x10000, RZ ;  /* 0x0001000000037824 */ /* 0x000fe200078e00ff */
[----:B---3--:R-:W-:-:S04]  /*6060*/  PRMT R0, R21, 0x7632, R0 ;  /* 0x0000763215007816 */ /* 0x008fc80000000000 */
[----:B------:R-:W-:Y:S01]  /*6070*/  FMNMX R2, R2, |R3|, !PT ;  /* 0x4000000302027209 */ /* 0x000fe20007800000 */
[----:B------:R-:W-:-:S05]  /*6080*/  IMAD.U32 R3, R21, 0x10000, RZ ;  /* 0x0001000015037824 */ /* 0x000fca00078e00ff */
[----:B------:R-:W-:Y:S01]  /*6090*/  FMNMX R2, R2, |R3|, !PT ;  /* 0x4000000302027209 */ /* 0x000fe20007800000 */
[----:B------:R-:W-:-:S05]  /*60a0*/  IMAD.U32 R3, R0, 0x10000, RZ ;  /* 0x0001000000037824 */ /* 0x000fca00078e00ff */
[----:B------:R-:W-:Y:S01]  /*60b0*/  FMNMX R97, R2, |R3|, !PT ;  /* 0x4000000302617209 */ /* 0x000fe20007800000 */
[----:B0----5:R-:W-:Y:S06]  /*60c0*/  @!P0 BRA.DIV UR5, `(.L_x_985) ;  /* 0x0000011a05e08947 */ /* 0x021fec000b800000 */
[----:B------:R-:W0:Y:S02]  /*60d0*/  SHFL.DOWN PT, R2, R97, 0x4, 0x1f ;  /* 0x08801f0061027f89 */ /* 0x000e2400000e0000 */
[----:B0-----:R-:W-:-:S05]  /*60e0*/  FMNMX R3, R97, R2, !PT ;  /* 0x0000000261037209 */ /* 0x001fca0007800000 */
[----:B------:R-:W0:Y:S02]  /*60f0*/  SHFL.DOWN PT, R2, R3, 0x2, 0x1f ;  /* 0x08401f0003027f89 */ /* 0x000e2400000e0000 */
[----:B0-----:R-:W-:-:S05]  /*6100*/  FMNMX R9, R3, R2, !PT ;  /* 0x0000000203097209 */ /* 0x001fca0007800000 */
[----:B------:R-:W0:Y:S02]  /*6110*/  SHFL.DOWN PT, R2, R9, 0x1, 0x1f ;  /* 0x08201f0009027f89 */ /* 0x000e2400000e0000 */
[----:B0-----:R-:W-:-:S05]  /*6120*/  FMNMX R93, R9, R2, !PT ;  /* 0x00000002095d7209 */ /* 0x001fca0007800000 */
[----:B--2---:R0:W1:Y:S02]  /*6130*/  SHFL.IDX PT, R27, R93, R27, 0x1f ;  /* 0x00001f1b5d1b7589 */ /* 0x00406400000e0000 */
.L_x_1406:
        /* <DEDUP_REMOVED lines=21> */
.L_x_989:
[----:B------:R-:W-:Y:S05]  /*6290*/  BSYNC B3 ;  /* 0x0000000000037941 */ /* 0x000fea0003800000 */
.L_x_988:
[----:B------:R-:W-:-:S04]  /*62a0*/  FSETP.NEU.AND P0, PT, |R0|, +INF , PT ;  /* 0x7f8000000000780b */ /* 0x000fc80003f0d200 */
[----:B------:R-:W-:-:S09]  /*62b0*/  FSEL R0, R0, 3.38953138925153547590e+38, P0 ;  /* 0x7f7f000000007808 */ /* 0x000fd20000000000 */
.L_x_987:
[----:B------:R-:W-:Y:S05]  /*62c0*/  BSYNC B2 ;  /* 0x0000000000027941 */ /* 0x000fea0003800000 */
.L_x_986:
        /* <DEDUP_REMOVED lines=18> */
.L_x_993:
[----:B------:R-:W1:Y:S02]  /*63f0*/  MUFU.RCP R3, R0 ;  /* 0x0000000000037308 */ /* 0x000e640000001000 */
[----:B-1----:R-:W-:-:S04]  /*6400*/  FFMA R2, R3, R0, -1 ;  /* 0xbf80000003027423 */ /* 0x002fc80000000000 */
[----:B------:R-:W-:-:S04]  /*6410*/  FADD.FTZ R2, -R2, -RZ ;  /* 0x800000ff02027221 */ /* 0x000fc80000010100 */
[----:B------:R-:W-:-:S07]  /*6420*/  FFMA R3, R3, R2, R3 ;  /* 0x0000000203037223 */ /* 0x000fce0000000003 */
.L_x_994:
[----:B------:R-:W-:Y:S05]  /*6430*/  BSYNC B2 ;  /* 0x0000000000027941 */ /* 0x000fea0003800000 */
.L_x_992:
[----:B------:R1:W-:Y:S02]  /*6440*/  STG.E desc[UR6][R32.64], R3 ;  /* 0x0000000320007986 */ /* 0x0003e4000c101906 */
.L_x_991:
[----:B------:R-:W-:Y:S05]  /*6450*/  BSYNC B1 ;  /* 0x0000000000017941 */ /* 0x000fea0003800000 */
.L_x_990:
        /* <DEDUP_REMOVED lines=80> */
[----:B------:R2:W-:Y:S02]  /*6960*/  STG.E.128 desc[UR6][R30.64], R8 ;  /* 0x000000081e007986 */ /* 0x0005e4000c101d06 */
.L_x_913:
[----:B------:R-:W3:Y:S02]  /*6970*/  LDC R0, c[0x0][0x270] ;  /* 0x00009c00ff007b82 */ /* 0x000ee40000000800 */
[----:B---3--:R-:W-:-:S13]  /*6980*/  ISETP.NE.AND P0, PT, R0, 0x2, PT ;  /* 0x000000020000780c */ /* 0x008fda0003f05270 */
[----:B------:R-:W-:Y:S05]  /*6990*/  @!P0 BRA `(.L_x_995) ;  /* 0x00000058004c8947 */ /* 0x000fea0003800000 */
[----:B------:R-:W-:-:S13]  /*69a0*/  ISETP.NE.AND P0, PT, R0, 0x1, PT ;  /* 0x000000010000780c */ /* 0x000fda0003f05270 */
[----:B------:R-:W-:Y:S05]  /*69b0*/  @P0 EXIT ;  /* 0x000000000000094d */ /* 0x000fea0003800000 */
[----:B0-----:R-:W-:Y:S01]  /*69c0*/  SHF.R.U32.HI R43, RZ, 0x3, R5 ;  /* 0x00000003ff2b7819 */ /* 0x001fe20000011605 */
[C---:B------:R-:W-:Y:S01]  /*69d0*/  IMAD.SHL.U32 R2, R5.reuse, 0x10, RZ ;  /* 0x0000001005027824 */ /* 0x040fe200078e00ff */
[----:B-12---:R-:W-:Y:S01]  /*69e0*/  LOP3.LUT R8, R5, 0x7, RZ, 0xc0, !PT ;  /* 0x0000000705087812 */ /* 0x006fe200078ec0ff */
[----:B------:R-:W-:Y:S01]  /*69f0*/  ULDC.64 UR8, c[0x0][0x258] ;  /* 0x0000960000087ab9 */ /* 0x000fe20000000a00 */
[----:B------:R-:W-:Y:S01]  /*6a00*/  ULDC.64 UR12, c[0x0][0x260] ;  /* 0x00009800000c7ab9 */ /* 0x000fe20000000a00 */
[----:B------:R-:W-:Y:S01]  /*6a10*/  IMAD.WIDE.U32 R50, R83, UR8, RZ ;  /* 0x0000000853327c25 */ /* 0x000fe2000f8e00ff */
[----:B------:R-:W-:Y:S01]  /*6a20*/  LOP3.LUT R2, R2, 0x70, RZ, 0xc0, !PT ;  /* 0x0000007002027812 */ /* 0x000fe200078ec0ff */
[----:B------:R-:W-:Y:S01]  /*6a30*/  ULDC.U8 UR5, c[0x0][0x274] ;  /* 0x00009d0000057ab9 */ /* 0x000fe20000000000 */
[----:B------:R-:W-:Y:S01]  /*6a40*/  ULDC.64 UR10, c[0x0][0x220] ;  /* 0x00008800000a7ab9 */ /* 0x000fe20000000a00 */
[----:B------:R-:W-:Y:S01]  /*6a50*/  IMAD R41, R8, 0x410, R43 ;  /* 0x0000041008297824 */ /* 0x000fe200078e022b */
[----:B------:R-:W-:Y:S01]  /*6a60*/  UPRMT UR5, UR5, 0x8880, URZ ;  /* 0x0000888005057896 */ /* 0x000fe2000800003f */
[----:B------:R-:W-:Y:S01]  /*6a70*/  IMAD.SHL.U32 R43, R43, 0x2, RZ ;  /* 0x000000022b2b7824 */ /* 0x000fe200078e00ff */
[----:B------:R-:W-:Y:S01]  /*6a80*/  ULDC.64 UR14, c[0x0][0x230] ;  /* 0x00008c00000e7ab9 */ /* 0x000fe20000000a00 */
[----:B------:R-:W-:Y:S01]  /*6a90*/  IMAD R49, R83, UR9, R51 ;  /* 0x0000000953317c24 */ /* 0x000fe2000f8e0233 */
[----:B------:R-:W-:Y:S01]  /*6aa0*/  LEA R41, R41, UR4, 0x2 ;  /* 0x0000000429297c11 */ /* 0x000fe2000f8e10ff */
[----:B------:R-:W-:Y:S01]  /*6ab0*/  ULDC.64 UR8, c[0x0][0x240] ;  /* 0x0000900000087ab9 */ /* 0x000fe20000000a00 */
[----:B------:R-:W-:Y:S01]  /*6ac0*/  IADD3 R27, P0, R6, R43, RZ ;  /* 0x0000002b061b7210 */ /* 0x000fe20007f1e0ff */
[----:B------:R-:W-:Y:S01]  /*6ad0*/  IMAD.MOV.U32 R48, RZ, RZ, R50 ;  /* 0x000000ffff307224 */ /* 0x000fe200078e0032 */
[----:B------:R-:W-:Y:S01]  /*6ae0*/  ISETP.NE.AND P5, PT, RZ, UR5, PT ;  /* 0x00000005ff007c0c */ /* 0x000fe2000bfa5270 */
[----:B------:R-:W0:Y:S01]  /*6af0*/  LDS R9, [R41] ;  /* 0x0000000029097984 */ /* 0x000e220000000800 */
[----:B------:R-:W-:Y:S01]  /*6b00*/  IMAD.MOV.U32 R42, RZ, RZ, 0xff ;  /* 0x000000ffff2a7424 */ /* 0x000fe200078e00ff */
[----:B------:R-:W-:Y:S01]  /*6b10*/  LOP3.LUT R45, R5, 0x18, RZ, 0xc0, !PT ;  /* 0x00000018052d7812 */ /* 0x000fe200078ec0ff */
[----:B------:R-:W-:Y:S01]  /*6b20*/  IMAD.X R25, RZ, RZ, R7, P0 ;  /* 0x000000ffff197224 */ /* 0x000fe200000e0607 */
[----:B------:R-:W1:Y:S01]  /*6b30*/  LDS R10, [R41+0x104] ;  /* 0x00010400290a7984 */ /* 0x000e620000000800 */
[----:B------:R-:W-:-:S02]  /*6b40*/  IADD3 R31, P0, R27, 0x1, RZ ;  /* 0x000000011b1f7810 */ /* 0x000fc40007f1e0ff */
[C---:B------:R-:W-:Y:S01]  /*6b50*/  IMAD R26, R25.reuse, UR8, RZ ;  /* 0x00000008191a7c24 */ /* 0x040fe2000f8e02ff */
[----:B------:R-:W2:Y:S01]  /*6b60*/  LDS R11, [R41+0x208] ;  /* 0x00020800290b7984 */ /* 0x000ea20000000800 */
[----:B------:R-:W-:Y:S01]  /*6b70*/  IMAD R28, R25, UR12, RZ ;  /* 0x0000000c191c7c24 */ /* 0x000fe2000f8e02ff */
[----:B------:R-:W-:Y:S01]  /*6b80*/  SHF.L.U32 R42, R42, R45, RZ ;  /* 0x0000002d2a2a7219 */ /* 0x000fe200000006ff */
[----:B------:R-:W-:Y:S01]  /*6b90*/  IMAD.X R25, RZ, RZ, R25, P0 ;  /* 0x000000ffff197224 */ /* 0x000fe200000e0619 */
[----:B------:R-:W3:Y:S01]  /*6ba0*/  LDS R12, [R41+0x30c] ;  /* 0x00030c00290c7984 */ /* 0x000ee20000000800 */
[C---:B------:R-:W-:Y:S02]  /*6bb0*/  IMAD R33, R27.reuse, UR9, R26 ;  /* 0x000000091b217c24 */ /* 0x040fe4000f8e021a */
[----:B------:R-:W-:Y:S01]  /*6bc0*/  IMAD R35, R27, UR13, R28 ;  /* 0x0000000d1b237c24 */ /* 0x000fe2000f8e021c */
[----:B------:R-:W4:Y:S01]  /*6bd0*/  LDS R13, [R41+0x410] ;  /* 0x00041000290d7984 */ /* 0x000f220000000800 */
[----:B------:R-:W-:-:S02]  /*6be0*/  IMAD R30, R25, UR12, RZ ;  /* 0x0000000c191e7c24 */ /* 0x000fc4000f8e02ff */
[C---:B------:R-:W-:Y:S01]  /*6bf0*/  IMAD.WIDE.U32 R28, R31.reuse, UR12, R48 ;  /* 0x0000000c1f1c7c25 */ /* 0x040fe2000f8e0030 */
[----:B------:R-:W5:Y:S03]  /*6c00*/  LDS R14, [R41+0x514] ;  /* 0x00051400290e7984 */ /* 0x000f660000000800 */
[----:B------:R-:W-:Y:S01]  /*6c10*/  IMAD R31, R31, UR13, R30 ;  /* 0x0000000d1f1f7c24 */ /* 0x000fe2000f8e021e */
[----:B------:R-:W5:Y:S04]  /*6c20*/  LDS R15, [R41+0x618] ;  /* 0x00061800290f7984 */ /* 0x000f680000000800 */
[----:B------:R-:W-:Y:S04]  /*6c30*/  LDS R16, [R41+0x71c] ;  /* 0x00071c0029107984 */ /* 0x000fe80000000800 */
[----:B------:R-:W-:Y:S04]  /*6c40*/  LDS R17, [R41+0x820] ;  /* 0x0008200029117984 */ /* 0x000fe80000000800 */
[----:B------:R-:W5:Y:S01]  /*6c50*/  LDS R18, [R41+0x924] ;  /* 0x0009240029127984 */ /* 0x000f620000000800 */
[----:B0-----:R-:W-:-:S03]  /*6c60*/  IMAD.U32 R0, R9, 0x10000, RZ ;  /* 0x0001000009007824 */ /* 0x001fc600078e00ff */
[----:B------:R-:W-:Y:S01]  /*6c70*/  LDS R19, [R41+0xa28] ;  /* 0x000a280029137984 */ /* 0x000fe20000000800 */
[C---:B-1----:R-:W-:Y:S01]  /*6c80*/  IMAD.U32 R3, R10.reuse, 0x10000, RZ ;  /* 0x000100000a037824 */ /* 0x042fe200078e00ff */
[----:B------:R-:W-:Y:S02]  /*6c90*/  FMNMX R0, RZ, |R0|, !PT ;  /* 0x40000000ff007209 */ /* 0x000fe40007800000 */
[----:B------:R-:W0:Y:S01]  /*6ca0*/  LDS R20, [R41+0xb2c] ;  /* 0x000b2c0029147984 */ /* 0x000e220000000800 */
[----:B------:R-:W-:Y:S02]  /*6cb0*/  PRMT R40, R10, 0x7632, R40 ;  /* 0x000076320a287816 */ /* 0x000fe40000000028 */
[----:B------:R-:W-:Y:S01]  /*6cc0*/  FMNMX R0, R0, |R3|, !PT ;  /* 0x4000000300007209 */ /* 0x000fe20007800000 */
[C---:B--2---:R-:W-:Y:S01]  /*6cd0*/  IMAD.U32 R3, R11.reuse, 0x10000, RZ ;  /* 0x000100000b037824 */ /* 0x044fe200078e00ff */
[----:B------:R-:W-:Y:S01]  /*6ce0*/  LDS R21, [R41+0xc30] ;  /* 0x000c300029157984 */ /* 0x000fe20000000800 */
[----:B------:R-:W-:-:S02]  /*6cf0*/  PRMT R39, R11, 0x7632, R39 ;  /* 0x000076320b277816 */ /* 0x000fc40000000027 */
[----:B---3--:R-:W-:Y:S01]  /*6d00*/  PRMT R38, R12, 0x7632, R38 ;  /* 0x000076320c267816 */ /* 0x008fe20000000026 */
[----:B------:R-:W1:Y:S01]  /*6d10*/  LDS R22, [R41+0xd34] ;  /* 0x000d340029167984 */ /* 0x000e620000000800 */
[----:B------:R-:W-:Y:S01]  /*6d20*/  FMNMX R0, R0, |R3|, !PT ;  /* 0x4000000300007209 */ /* 0x000fe20007800000 */
[----:B------:R-:W-:Y:S01]  /*6d30*/  IMAD.U32 R3, R12, 0x10000, RZ ;  /* 0x000100000c037824 */ /* 0x000fe200078e00ff */
[C---:B----4-:R-:W-:Y:S01]  /*6d40*/  PRMT R37, R13.reuse, 0x7632, R37 ;  /* 0x000076320d257816 */ /* 0x050fe20000000025 */
[----:B------:R-:W2:Y:S03]  /*6d50*/  LDS R23, [R41+0xe38] ;  /* 0x000e380029177984 */ /* 0x000ea60000000800 */
[----:B------:R-:W-:Y:S01]  /*6d60*/  FMNMX R0, R0, |R3|, !PT ;  /* 0x4000000300007209 */ /* 0x000fe20007800000 */
[----:B------:R-:W-:Y:S01]  /*6d70*/  IMAD.U32 R3, R13, 0x10000, RZ ;  /* 0x000100000d037824 */ /* 0x000fe200078e00ff */
[----:B------:R-:W3:Y:S04]  /*6d80*/  LDS R24, [R41+0xf3c] ;  /* 0x000f3c0029187984 */ /* 0x000ee80000000800 */
[----:B------:R-:W-:Y:S01]  /*6d90*/  FMNMX R0, R0, |R3|, !PT ;  /* 0x4000000300007209 */ /* 0x000fe20007800000 */
[----:B-----5:R-:W-:-:S05]  /*6da0*/  IMAD.U32 R3, R14, 0x10000, RZ ;  /* 0x000100000e037824 */ /* 0x020fca00078e00ff */
[----:B------:R-:W-:Y:S01]  /*6db0*/  FMNMX R0, R0, |R3|, !PT ;  /* 0x4000000300007209 */ /* 0x000fe20007800000 */
[----:B------:R-:W-:Y:S01]  /*6dc0*/  IMAD.U32 R3, R15, 0x10000, RZ ;  /* 0x000100000f037824 */ /* 0x000fe200078e00ff */
[----:B------:R-:W-:-:S04]  /*6dd0*/  PRMT R30, R18, 0x7632, R30 ;  /* 0x00007632121e7816 */ /* 0x000fc8000000001e */
[----:B------:R-:W-:Y:S01]  /*6de0*/  FMNMX R0, R0, |R3|, !PT ;  /* 0x4000000300007209 */ /* 0x000fe20007800000 */
[----:B------:R-:W-:-:S05]  /*6df0*/  IMAD.U32 R3, R16, 0x10000, RZ ;  /* 0x0001000010037824 */ /* 0x000fca00078e00ff */
[----:B------:R-:W-:Y:S01]  /*6e00*/  FMNMX R0, R0, |R3|, !PT ;  /* 0x4000000300007209 */ /* 0x000fe20007800000 */
[----:B------:R-:W-:Y:S01]  /*6e10*/  IMAD.U32 R3, R17, 0x10000, RZ ;  /* 0x0001000011037824 */ /* 0x000fe200078e00ff */
[----:B0-----:R-:W-:-:S04]  /*6e20*/  PRMT R32, R20, 0x7632, R32 ;  /* 0x0000763214207816 */ /* 0x001fc80000000020 */
[----:B------:R-:W-:Y:S01]  /*6e30*/  FMNMX R0, R0, |R3|, !PT ;  /* 0x4000000300007209 */ /* 0x000fe20007800000 */
[----:B------:R-:W-:Y:S01]  /*6e40*/  IMAD.U32 R3, R18, 0x10000, RZ ;  /* 0x0001000012037824 */ /* 0x000fe200078e00ff */
[----:B-1----:R-:W-:-:S04]  /*6e50*/  PRMT R34, R22, 0x7632, R34 ;  /* 0x0000763216227816 */ /* 0x002fc80000000022 */
[----:B------:R-:W-:Y:S01]  /*6e60*/  FMNMX R0, R0, |R3|, !PT ;  /* 0x4000000300007209 */ /* 0x000fe20007800000 */
[----:B------:R-:W-:Y:S02]  /*6e70*/  IMAD.U32 R3, R19, 0x10000, RZ ;  /* 0x0001000013037824 */ /* 0x000fe400078e00ff */
[----:B--2---:R-:W-:-:S03]  /*6e80*/  IMAD.U32 R25, R23, 0x10000, RZ ;  /* 0x0001000017197824 */ /* 0x004fc600078e00ff */
        /* <DEDUP_REMOVED lines=8> */
[----:B------:R-:W-:-:S03]  /*6f10*/  IMAD.MOV.U32 R3, RZ, RZ, RZ ;  /* 0x000000ffff037224 */ /* 0x000fc600078e00ff */
[----:B------:R-:W-:Y:S01]  /*6f20*/  FMNMX R0, R0, |R25|, !PT ;  /* 0x4000001900007209 */ /* 0x000fe20007800000 */
[----:B------:R-:W-:-:S04]  /*6f30*/  IMAD.WIDE.U32 R2, R83, 0x80, R2 ;  /* 0x0000008053027825 */ /* 0x000fc800078e0002 */
[----:B------:R-:W-:Y:S01]  /*6f40*/  IMAD.IADD R25, R29, 0x1, R31 ;  /* 0x000000011d197824 */ /* 0x000fe200078e021f */
[----:B------:R-:W-:Y:S01]  /*6f50*/  PRMT R29, R17, 0x7632, R29 ;  /* 0x00007632111d7816 */ /* 0x000fe2000000001d */
[----:B------:R-:W-:Y:S01]  /*6f60*/  IMAD.WIDE.U32 R2, R27, UR8, R2 ;  /* 0x000000081b027c25 */ /* 0x000fe2000f8e0002 */
[----:B------:R-:W-:-:S03]  /*6f70*/  PRMT R31, R19, 0x7632, R31 ;  /* 0x00007632131f7816 */ /* 0x000fc6000000001f */
[----:B------:R-:W-:Y:S01]  /*6f80*/  IMAD.WIDE.U32 R26, R27, UR12, R48 ;  /* 0x0000000c1b1a7c25 */ /* 0x000fe2000f8e0030 */
[----:B------:R-:W-:-:S03]  /*6f90*/  IADD3 R46, P0, R2, UR10, RZ ;  /* 0x0000000a022e7c10 */ /* 0x000fc6000ff1e0ff */
[----:B------:R-:W-:Y:S01]  /*6fa0*/  IMAD.IADD R27, R27, 0x1, R35 ;  /* 0x000000011b1b7824 */ /* 0x000fe200078e0223 */
[----:B------:R-:W-:Y:S02]  /*6fb0*/  LEA R56, P1, R26, UR14, 0x2 ;  /* 0x0000000e1a387c11 */ /* 0x000fe4000f8210ff */
[----:B------:R-:W-:Y:S01]  /*6fc0*/  IADD3.X R47, R3, UR11, R33, P0, !PT ;  /* 0x0000000b032f7c10 */ /* 0x000fe200087fe421 */
[----:B------:R-:W-:Y:S01]  /*6fd0*/  IMAD.U32 R3, R24, 0x10000, RZ ;  /* 0x0001000018037824 */ /* 0x000fe200078e00ff */
[----:B------:R-:W-:Y:S02]  /*6fe0*/  LEA.HI.X R57, R26, UR15, R27, 0x2, P1 ;  /* 0x0000000f1a397c11 */ /* 0x000fe400088f141b */
[----:B------:R-:W-:Y:S02]  /*6ff0*/  LEA R54, P0, R28, UR14, 0x2 ;  /* 0x0000000e1c367c11 */ /* 0x000fe4000f8010ff */
[----:B------:R-:W-:Y:S02]  /*7000*/  IADD3 R52, P1, R46, UR8, RZ ;  /* 0x000000082e347c10 */ /* 0x000fe4000ff3e0ff */
[----:B------:R-:W-:-:S02]  /*7010*/  LEA.HI.X R55, R28, UR15, R25, 0x2, P0 ;  /* 0x0000000f1c377c11 */ /* 0x000fc400080f1419 */
[----:B------:R-:W-:Y:S02]  /*7020*/  IADD3.X R53, R47, UR9, RZ, P1, !PT ;  /* 0x000000092f357c10 */ /* 0x000fe40008ffe4ff */
[----:B------:R-:W-:Y:S02]  /*7030*/  FMNMX R97, R0, |R3|, !PT ;  /* 0x4000000300617209 */ /* 0x000fe40007800000 */
[----:B------:R-:W-:Y:S02]  /*7040*/  PRMT R25, R9, 0x7632, R25 ;  /* 0x0000763209197816 */ /* 0x000fe40000000019 */
[----:B------:R-:W-:Y:S02]  /*7050*/  PRMT R26, R14, 0x7632, R26 ;  /* 0x000076320e1a7816 */ /* 0x000fe4000000001a */
[----:B------:R-:W-:Y:S02]  /*7060*/  PRMT R27, R15, 0x7632, R27 ;  /* 0x000076320f1b7816 */ /* 0x000fe4000000001b */
[----:B------:R-:W-:-:S02]  /*7070*/  PRMT R28, R16, 0x7632, R28 ;  /* 0x00007632101c7816 */ /* 0x000fc4000000001c */
        /* <DEDUP_REMOVED lines=15> */
.L_x_1415:
        /* <DEDUP_REMOVED lines=21> */
.L_x_1001:
[----:B------:R-:W-:Y:S05]  /*72c0*/  BSYNC B3 ;  /* 0x0000000000037941 */ /* 0x000fea0003800000 */
.L_x_1000:
[----:B------:R-:W-:-:S04]  /*72d0*/  FSETP.NEU.AND P0, PT, |R0|, +INF , PT ;  /* 0x7f8000000000780b */ /* 0x000fc80003f0d200 */
[----:B------:R-:W-:-:S04]  /*72e0*/  FSEL R0, R0, 3.38953138925153547590e+38, P0 ;  /* 0x7f7f000000007808 */ /* 0x000fc80000000000 */
[----:B------:R-:W-:-:S07]  /*72f0*/  LOP3.LUT R0, R0, 0xff800000, RZ, 0xc0, !PT ;  /* 0xff80000000007812 */ /* 0x000fce00078ec0ff */
.L_x_999:
[----:B------:R-:W-:Y:S05]  /*7300*/  BSYNC B2 ;  /* 0x0000000000027941 */ /* 0x000fea0003800000 */
.L_x_998:
[----:B------:R-:W-:Y:S01]  /*7310*/  ISETP.NE.AND P3, PT, R8, RZ, PT ;  /* 0x000000ff0800720c */ /* 0x000fe20003f65270 */
[----:B------:R-:W-:-:S12]  /*7320*/  BSSY B1, `(.L_x_1002) ;  /* 0x0000010000017945 */ /* 0x000fd80003800000 */
[----:B------:R-:W-:Y:S05]  /*7330*/  @P3 BRA `(.L_x_1003) ;  /* 0x0000000000383947 */ /* 0x000fea0003800000 */
        /* <DEDUP_REMOVED lines=8> */
.L_x_1005:
[----:B------:R-:W1:Y:S02]  /*73c0*/  MUFU.RCP R3, R0 ;  /* 0x0000000000037308 */ /* 0x000e640000001000 */
[----:B-1----:R-:W-:-:S04]  /*73d0*/  FFMA R2, R3, R0, -1 ;  /* 0xbf80000003027423 */ /* 0x002fc80000000000 */
[----:B------:R-:W-:-:S04]  /*73e0*/  FADD.FTZ R2, -R2, -RZ ;  /* 0x800000ff02027221 */ /* 0x000fc80000010100 */
[----:B------:R-:W-:-:S07]  /*73f0*/  FFMA R3, R3, R2, R3 ;  /* 0x0000000203037223 */ /* 0x000fce0000000003 */
.L_x_1006:
[----:B------:R-:W-:Y:S05]  /*7400*/  BSYNC B2 ;  /* 0x0000000000027941 */ /* 0x000fea0003800000 */
.L_x_1004:
[----:B------:R1:W-:Y:S02]  /*7410*/  STG.E desc[UR6][R56.64], R3 ;  /* 0x0000000338007986 */ /* 0x0003e4000c101906 */
.L_x_1003:
[----:B------:R-:W-:Y:S05]  /*7420*/  BSYNC B1 ;  /* 0x0000000000017941 */ /* 0x000fea0003800000 */
.L_x_1002:
[----:B------:R-:W-:Y:S01]  /*7430*/  IMAD.U32 R2, R25, 0x10000, RZ ;  /* 0x0001000019027824 */ /* 0x000fe200078e00ff */
[----:B------:R-:W2:Y:S01]  /*7440*/  REDUX.OR UR5, R42 ;  /* 0x000000002a0573c4 */ /* 0x000ea20000004000 */
[----:B-1----:R-:W-:Y:S01]  /*7450*/  IMAD.U32 R3, R40, 0x10000, RZ ;  /* 0x0001000028037824 */ /* 0x002fe200078e00ff */
[----:B------:R-:W-:Y:S01]  /*7460*/  VOTEU.ANY UR8, UPT, PT ;  /* 0x0000000000087886 */ /* 0x000fe200038e0100 */
[----:B------:R-:W-:Y:S01]  /*7470*/  IMAD.U32 R57, R39, 0x10000, RZ ;  /* 0x0001000027397824 */ /* 0x000fe200078e00ff */
[----:B------:R-:W-:Y:S01]  /*7480*/  FMNMX R2, RZ, |R2|, !PT ;  /* 0x40000002ff027209 */ /* 0x000fe20007800000 */
[----:B------:R-:W-:Y:S02]  /*7490*/  IMAD.U32 R9, R9, 0x10000, RZ ;  /* 0x0001000009097824 */ /* 0x000fe400078e00ff */
[----:B------:R-:W-:Y:S01]  /*74a0*/  IMAD.U32 R11, R11, 0x10000, RZ ;  /* 0x000100000b0b7824 */ /* 0x000fe200078e00ff */
[----:B------:R-:W-:Y:S01]  /*74b0*/  FMNMX R2, R2, |R3|, !PT ;  /* 0x4000000302027209 */ /* 0x000fe20007800000 */
[----:B------:R-:W-:-:S02]  /*74c0*/  IMAD.U32 R3, R38, 0x10000, RZ ;  /* 0x0001000026037824 */ /* 0x000fc400078e00ff */
[----:B------:R-:W-:Y:S01]  /*74d0*/  IMAD.U32 R13, R13, 0x10000, RZ ;  /* 0x000100000d0d7824 */ /* 0x000fe200078e00ff */
[----:B------:R-:W-:Y:S01]  /*74e0*/  FMNMX R2, R2, |R57|, !PT ;  /* 0x4000003902027209 */ /* 0x000fe20007800000 */
[----:B------:R-:W-:Y:S02]  /*74f0*/  IMAD.U32 R57, R37, 0x10000, RZ ;  /* 0x0001000025397824 */ /* 0x000fe400078e00ff */
[----:B------:R-:W-:Y:S01]  /*7500*/  IMAD.U32 R61, R14, 0x10000, RZ ;  /* 0x000100000e3d7824 */ /* 0x000fe200078e00ff */
[----:B------:R-:W-:Y:S01]  /*7510*/  FMNMX R2, R2, |R3|, !PT ;  /* 0x4000000302027209 */ /* 0x000fe20007800000 */
[----:B------:R-:W-:Y:S02]  /*7520*/  IMAD.U32 R3, R26, 0x10000, RZ ;  /* 0x000100001a037824 */ /* 0x000fe400078e00ff */
[----:B------:R-:W-:Y:S01]  /*7530*/  IMAD.U32 R59, R12, 0x10000, RZ ;  /* 0x000100000c3b7824 */ /* 0x000fe200078e00ff */
[----:B------:R-:W-:Y:S01]  /*7540*/  FMNMX R2, R2, |R57|, !PT ;  /* 0x4000003902027209 */ /* 0x000fe20007800000 */
[----:B------:R-:W-:-:S02]  /*7550*/  IMAD.U32 R15, R15, 0x10000, RZ ;  /* 0x000100000f0f7824 */ /* 0x000fc400078e00ff */
[-C--:B------:R-:W-:Y:S01]  /*7560*/  FMUL R12, R61, R0.reuse ;  /* 0x000000003d0c7220 */ /* 0x080fe20000400000 */
[----:B------:R-:W-:Y:S01]  /*7570*/  IMAD.U32 R17, R17, 0x10000, RZ ;  /* 0x0001000011117824 */ /* 0x000fe200078e00ff */
[----:B------:R-:W-:Y:S01]  /*7580*/  FMNMX R44, R2, |R3|, !PT ;  /* 0x40000003022c7209 */ /* 0x000fe20007800000 */
[-C--:B------:R-:W-:Y:S01]  /*7590*/  FMUL R2, R9, R0.reuse ;  /* 0x0000000009027220 */ /* 0x080fe20000400000 */
[-C--:B------:R-:W-:Y:S01]  /*75a0*/  FMUL R9, R11, R0.reuse ;  /* 0x000000000b097220 */ /* 0x080fe20000400000 */
[-C--:B------:R-:W-:Y:S01]  /*75b0*/  FMUL R11, R13, R0.reuse ;  /* 0x000000000d0b7220 */ /* 0x080fe20000400000 */
[----:B------:R-:W-:Y:S02]  /*75c0*/  IMAD.U32 R19, R19, 0x10000, RZ ;  /* 0x0001000013137824 */ /* 0x000fe400078e00ff */
[-C--:B------:R-:W-:Y:S01]  /*75d0*/  FMUL R13, R15, R0.reuse ;  /* 0x000000000f0d7220 */ /* 0x080fe20000400000 */
[----:B------:R-:W-:Y:S02]  /*75e0*/  IMAD.U32 R21, R21, 0x10000, RZ ;  /* 0x0001000015157824 */ /* 0x000fe400078e00ff */
[----:B------:R-:W-:Y:S01]  /*75f0*/  FMUL R15, R17, R0 ;  /* 0x00000000110f7220 */ /* 0x000fe20000400000 */
[----:B------:R-:W-:-:S02]  /*7600*/  IMAD.U32 R69, R22, 0x10000, RZ ;  /* 0x0001000016457824 */ /* 0x000fc400078e00ff */
[----:B------:R-:W-:Y:S01]  /*7610*/  FMUL R17, R19, R0 ;  /* 0x0000000013117220 */ /* 0x000fe20000400000 */
[----:B------:R-:W-:Y:S01]  /*7620*/  IMAD.U32 R57, R10, 0x10000, RZ ;  /* 0x000100000a397824 */ /* 0x000fe200078e00ff */
[----:B------:R-:W-:Y:S01]  /*7630*/  F2FP.SATFINITE.E4M3.F32.PACK_AB_MERGE_C R11, RZ, R11, RZ ;  /* 0x0000000bff0b723e */ /* 0x000fe200048070ff */
[----:B------:R-:W-:Y:S01]  /*7640*/  IMAD.U32 R63, R16, 0x10000, RZ ;  /* 0x00010000103f7824 */ /* 0x000fe200078e00ff */
[----:B------:R-:W-:Y:S01]  /*7650*/  F2FP.SATFINITE.E4M3.F32.PACK_AB_MERGE_C R12, RZ, R12, RZ ;  /* 0x0000000cff0c723e */ /* 0x000fe200048070ff */
        /* <DEDUP_REMOVED lines=12> */
[----:B------:R-:W-:Y:S01]  /*7720*/  LOP3.LUT R11, R11, 0xff, RZ, 0xc0, !PT ;  /* 0x000000ff0b0b7812 */ /* 0x000fe200078ec0ff */
[-C--:B------:R-:W-:Y:S01]  /*7730*/  FMUL R21, R71, R0.reuse ;  /* 0x0000000047157220 */ /* 0x080fe20000400000 */
[----:B------:R-:W-:Y:S01]  /*7740*/  LOP3.LUT R12, R12, 0xffff, RZ, 0xc0, !PT ;  /* 0x0000ffff0c0c7812 */ /* 0x000fe200078ec0ff */
[----:B------:R-:W-:Y:S01]  /*7750*/  FMUL R22, R73, R0 ;  /* 0x0000000049167220 */ /* 0x000fe20000400000 */
[----:B------:R-:W-:Y:S01]  /*7760*/  IMAD.U32 R0, R28, 0x10000, RZ ;  /* 0x000100001c007824 */ /* 0x000fe200078e00ff */
[----:B------:R-:W-:-:S02]  /*7770*/  FMNMX R23, R44, |R23|, !PT ;  /* 0x400000172c177209 */ /* 0x000fc40007800000 */
[----:B------:R-:W-:Y:S02]  /*7780*/  F2FP.SATFINITE.E4M3.F32.PACK_AB_MERGE_C R19, RZ, R19, RZ ;  /* 0x00000013ff13723e */ /* 0x000fe400048070ff */
[----:B------:R-:W-:Y:S02]  /*7790*/  F2FP.SATFINITE.E4M3.F32.PACK_AB_MERGE_C R20, RZ, R20, RZ ;  /* 0x00000014ff14723e */ /* 0x000fe400048070ff */
[----:B------:R-:W-:Y:S01]  /*77a0*/  PRMT R11, R12, 0x7604, R11 ;  /* 0x000076040c0b7816 */ /* 0x000fe2000000000b */
[----:B------:R-:W-:Y:S01]  /*77b0*/  IMAD.U32 R12, R29, 0x10000, RZ ;  /* 0x000100001d0c7824 */ /* 0x000fe200078e00ff */
[----:B------:R-:W-:Y:S02]  /*77c0*/  F2FP.SATFINITE.E4M3.F32.PACK_AB_MERGE_C R2, RZ, R2, RZ ;  /* 0x00000002ff02723e */ /* 0x000fe400048070ff */
[----:B------:R-:W-:Y:S02]  /*77d0*/  F2FP.SATFINITE.E4M3.F32.PACK_AB_MERGE_C R3, RZ, R3, RZ ;  /* 0x00000003ff03723e */ /* 0x000fe400048070ff */
[----:B------:R-:W-:-:S02]  /*77e0*/  LOP3.LUT R19, R19, 0xff, RZ, 0xc0, !PT ;  /* 0x000000ff13137812 */ /* 0x000fc400078ec0ff */
[----:B------:R-:W-:Y:S02]  /*77f0*/  LOP3.LUT R20, R20, 0xffff, RZ, 0xc0, !PT ;  /* 0x0000ffff14147812 */ /* 0x000fe400078ec0ff */
[----:B------:R-:W-:Y:S02]  /*7800*/  FMNMX R23, R23, |R0|, !PT ;  /* 0x4000000017177209 */ /* 0x000fe40007800000 */
[----:B------:R-:W-:Y:S02]  /*7810*/  F2FP.SATFINITE.E4M3.F32.PACK_AB_MERGE_C R17, RZ, R17, RZ ;  /* 0x00000011ff11723e */ /* 0x000fe400048070ff */
[----:B------:R-:W-:Y:S02]  /*7820*/  F2FP.SATFINITE.E4M3.F32.PACK_AB_MERGE_C R15, RZ, R15, RZ ;  /* 0x0000000fff0f723e */ /* 0x000fe400048070ff */
[----:B------:R-:W-:Y:S02]  /*7830*/  F2FP.SATFINITE.E4M3.F32.PACK_AB_MERGE_C R16, RZ, R16, RZ ;  /* 0x00000010ff10723e */ /* 0x000fe400048070ff */
[----:B------:R-:W-:-:S02]  /*7840*/  LOP3.LUT R2, R2, 0xff, RZ, 0xc0, !PT ;  /* 0x000000ff02027812 */ /* 0x000fc400078ec0ff */
[----:B------:R-:W-:Y:S02]  /*7850*/  LOP3.LUT R3, R3, 0xffff, RZ, 0xc0, !PT ;  /* 0x0000ffff03037812 */ /* 0x000fe400078ec0ff */
[----:B------:R-:W-:Y:S01]  /*7860*/  PRMT R19, R20, 0x7604, R19 ;  /* 0x0000760414137816 */ /* 0x000fe20000000013 */
[----:B------:R-:W-:Y:S01]  /*7870*/  IMAD.U32 R20, R30, 0x10000, RZ ;  /* 0x000100001e147824 */ /* 0x000fe200078e00ff */
[----:B------:R-:W-:Y:S02]  /*7880*/  FMNMX R23, R23, |R12|, !PT ;  /* 0x4000000c17177209 */ /* 0x000fe40007800000 */
[----:B------:R-:W-:Y:S02]  /*7890*/  F2FP.SATFINITE.E4M3.F32.PACK_AB_MERGE_C R9, RZ, R9, RZ ;  /* 0x00000009ff09723e */ /* 0x000fe400048070ff */
[----:B------:R-:W-:Y:S02]  /*78a0*/  LOP3.LUT R12, R17, 0xff, RZ, 0xc0, !PT ;  /* 0x000000ff110c7812 */ /* 0x000fe400078ec0ff */
[----:B------:R-:W-:Y:S01]  /*78b0*/  F2FP.SATFINITE.E4M3.F32.PACK_AB_MERGE_C R18, RZ, R18, RZ ;  /* 0x00000012ff12723e */ /* 0x000fe200048070ff */
[----:B------:R-:W1:Y:S01]  /*78c0*/  MATCH.ANY R17, R42 ;  /* 0x000000002a1173a1 */ /* 0x000e6200000e8000 */
[----:B------:R-:W-:-:S02]  /*78d0*/  F2FP.SATFINITE.E4M3.F32.PACK_AB_MERGE_C R22, RZ, R22, RZ ;  /* 0x00000016ff16723e */ /* 0x000fc400048070ff */
[----:B------:R-:W-:Y:S02]  /*78e0*/  F2FP.SATFINITE.E4M3.F32.PACK_AB_MERGE_C R14, RZ, R14, RZ ;  /* 0x0000000eff0e723e */ /* 0x000fe400048070ff */
[----:B------:R-:W-:Y:S02]  /*78f0*/  F2FP.SATFINITE.E4M3.F32.PACK_AB_MERGE_C R10, RZ, R10, RZ ;  /* 0x0000000aff0a723e */ /* 0x000fe400048070ff */
[----:B------:R-:W-:Y:S02]  /*7900*/  LOP3.LUT R15, R15, 0xff, RZ, 0xc0, !PT ;  /* 0x000000ff0f0f7812 */ /* 0x000fe400078ec0ff */
[----:B------:R-:W-:Y:S02]  /*7910*/  LOP3.LUT R16, R16, 0xffff, RZ, 0xc0, !PT ;  /* 0x0000ffff10107812 */ /* 0x000fe400078ec0ff */
[----:B------:R-:W-:Y:S01]  /*7920*/  PRMT R2, R3, 0x7604, R2 ;  /* 0x0000760403027816 */ /* 0x000fe20000000002 */
[----:B------:R-:W-:Y:S01]  /*7930*/  IMAD.U32 R3, R31, 0x10000, RZ ;  /* 0x000100001f037824 */ /* 0x000fe200078e00ff */
[----:B------:R-:W-:-:S02]  /*7940*/  F2FP.SATFINITE.E4M3.F32.PACK_AB_MERGE_C R13, RZ, R13, RZ ;  /* 0x0000000dff0d723e */ /* 0x000fc400048070ff */
[----:B------:R-:W-:Y:S02]  /*7950*/  F2FP.SATFINITE.E4M3.F32.PACK_AB_MERGE_C R21, RZ, R21, RZ ;  /* 0x00000015ff15723e */ /* 0x000fe400048070ff */
[----:B------:R-:W-:Y:S02]  /*7960*/  LOP3.LUT R9, R9, 0xff, RZ, 0xc0, !PT ;  /* 0x000000ff09097812 */ /* 0x000fe400078ec0ff */
[----:B------:R-:W-:Y:S02]  /*7970*/  LOP3.LUT R18, R18, 0xffff, RZ, 0xc0, !PT ;  /* 0x0000ffff12127812 */ /* 0x000fe400078ec0ff */
[----:B------:R-:W-:Y:S02]  /*7980*/  FMNMX R20, R23, |R20|, !PT ;  /* 0x4000001417147209 */ /* 0x000fe40007800000 */
[----:B------:R-:W-:Y:S02]  /*7990*/  LOP3.LUT R22, R22, 0xffff, RZ, 0xc0, !PT ;  /* 0x0000ffff16167812 */ /* 0x000fe400078ec0ff */
[----:B------:R-:W-:-:S02]  /*79a0*/  LOP3.LUT R14, R14, 0xffff, RZ, 0xc0, !PT ;  /* 0x0000ffff0e0e7812 */ /* 0x000fc400078ec0ff */
[----:B------:R-:W-:Y:S01]  /*79b0*/  LOP3.LUT R10, R10, 0xffff, RZ, 0xc0, !PT ;  /* 0x0000ffff0a0a7812 */ /* 0x000fe200078ec0ff */
[----:B------:R-:W-:Y:S01]  /*79c0*/  IMAD.SHL.U32 R22, R22, 0x1000000, RZ ;  /* 0x0100000016167824 */ /* 0x000fe200078e00ff */
[----:B------:R-:W-:Y:S02]  /*79d0*/  PRMT R15, R16, 0x7604, R15 ;  /* 0x00007604100f7816 */ /* 0x000fe4000000000f */
[----:B------:R-:W-:Y:S01]  /*79e0*/  LOP3.LUT R0, R13, 0xff, RZ, 0xc0, !PT ;  /* 0x000000ff0d007812 */ /* 0x000fe200078ec0ff */
[----:B------:R-:W-:Y:S01]  /*79f0*/  IMAD.SHL.U32 R13, R14, 0x1000000, RZ ;  /* 0x010000000e0d7824 */ /* 0x000fe200078e00ff */
[----:B------:R-:W-:Y:S02]  /*7a00*/  LOP3.LUT R16, R21, 0xff, RZ, 0xc0, !PT ;  /* 0x000000ff15107812 */ /* 0x000fe400078ec0ff */
[----:B------:R-:W-:Y:S01]  /*7a10*/  PRMT R2, R2, 0x5410, R9 ;  /* 0x0000541002027816 */ /* 0x000fe20000000009 */
[----:B------:R-:W-:Y:S01]  /*7a20*/  IMAD.SHL.U32 R9, R18, 0x1000000, RZ ;  /* 0x0100000012097824 */ /* 0x000fe200078e00ff */
[----:B------:R-:W-:Y:S01]  /*7a30*/  FMNMX R20, R20, |R3|, !PT ;  /* 0x4000000314147209 */ /* 0x000fe20007800000 */
[----:B------:R-:W-:Y:S01]  /*7a40*/  IMAD.SHL.U32 R3, R10, 0x1000000, RZ ;  /* 0x010000000a037824 */ /* 0x000fe200078e00ff */
[----:B------:R-:W-:-:S02]  /*7a50*/  PRMT R12, R15, 0x5410, R12 ;  /* 0x000054100f0c7816 */ /* 0x000fc4000000000c */
[----:B------:R-:W-:Y:S01]  /*7a60*/  PRMT R0, R11, 0x5410, R0 ;  /* 0x000054100b007816 */ /* 0x000fe20000000000 */
[----:B------:R-:W-:Y:S01]  /*7a70*/  IMAD.U32 R11, R32, 0x10000, RZ ;  /* 0x00010000200b7824 */ /* 0x000fe200078e00ff */
[----:B------:R-:W-:Y:S02]  /*7a80*/  PRMT R15, R19, 0x5410, R16 ;  /* 0x00005410130f7816 */ /* 0x000fe40000000010 */
[----:B------:R-:W-:Y:S02]  /*7a90*/  LOP3.LUT R14, R12, R9, RZ, 0xfc, !PT ;  /* 0x000000090c0e7212 */ /* 0x000fe400078efcff */
[----:B------:R-:W-:Y:S02]  /*7aa0*/  LOP3.LUT R15, R15, R22, RZ, 0xfc, !PT ;  /* 0x000000160f0f7212 */ /* 0x000fe400078efcff */
[----:B------:R-:W-:Y:S01]  /*7ab0*/  LOP3.LUT R13, R0, R13, RZ, 0xfc, !PT ;  /* 0x0000000d000d7212 */ /* 0x000fe200078efcff */
[----:B------:R-:W-:Y:S01]  /*7ac0*/  IMAD.U32 R0, R33, 0x10000, RZ ;  /* 0x0001000021007824 */ /* 0x000fe200078e00ff */
[----:B------:R-:W-:Y:S01]  /*7ad0*/  LOP3.LUT R12, R2, R3, RZ, 0xfc, !PT ;  /* 0x00000003020c7212 */ /* 0x000fe200078efcff */
[----:B------:R-:W-:Y:S01]  /*7ae0*/  IMAD.U32 R3, R34, 0x10000, RZ ;  /* 0x0001000022037824 */ /* 0x000fe200078e00ff */
[----:B------:R-:W-:-:S02]  /*7af0*/  FMNMX R11, R20, |R11|, !PT ;  /* 0x4000000b140b7209 */ /* 0x000fc40007800000 */
[----:B-1----:R-:W-:Y:S01]  /*7b00*/  LOP3.LUT P0, RZ, R42, UR8, R17, 0x40, !PT ;  /* 0x000000082aff7c12 */ /* 0x002fe2000f804011 */
[----:B------:R1:W-:Y:S01]  /*7b10*/  STG.E.128 desc[UR6][R46.64], R12 ;  /* 0x0000000c2e007986 */ /* 0x0003e2000c101d06 */
[----:B------:R-:W-:-:S04]  /*7b20*/  FMNMX R0, R11, |R0|, !PT ;  /* 0x400000000b007209 */ /* 0x000fc80007800000 */
[----:B------:R-:W-:Y:S01]  /*7b30*/  FMNMX R0, R0, |R3|, !PT ;  /* 0x4000000300007209 */ /* 0x000fe20007800000 */
[----:B------:R-:W-:-:S05]  /*7b40*/  IMAD.U32 R3, R35, 0x10000, RZ ;  /* 0x0001000023037824 */ /* 0x000fca00078e00ff */
[----:B------:R-:W-:Y:S01]  /*7b50*/  FMNMX R0, R0, |R3|, !PT ;  /* 0x4000000300007209 */ /* 0x000fe20007800000 */
        /* <DEDUP_REMOVED lines=10> */
.L_x_1424:
        /* <DEDUP_REMOVED lines=21> */
.L_x_1011:
[----:B------:R-:W-:Y:S05]  /*7d50*/  BSYNC B3 ;  /* 0x0000000000037941 */ /* 0x000fea0003800000 */
.L_x_1010:
[----:B------:R-:W-:-:S04]  /*7d60*/  FSETP.NEU.AND P0, PT, |R0|, +INF , PT ;  /* 0x7f8000000000780b */ /* 0x000fc80003f0d200 */
[----:B------:R-:W-:-:S04]  /*7d70*/  FSEL R0, R0, 3.38953138925153547590e+38, P0 ;  /* 0x7f7f000000007808 */ /* 0x000fc80000000000 */
[----:B------:R-:W-:-:S07]  /*7d80*/  LOP3.LUT R0, R0, 0xff800000, RZ, 0xc0, !PT ;  /* 0xff80000000007812 */ /* 0x000fce00078ec0ff */
.L_x_1009:
[----:B------:R-:W-:Y:S05]  /*7d90*/  BSYNC B2 ;  /* 0x0000000000027941 */ /* 0x000fea0003800000 */
.L_x_1008:
[----:B------:R-:W-:Y:S04]  /*7da0*/  BSSY B1, `(.L_x_1012) ;  /* 0x0000010000017945 */ /* 0x000fe80003800000 */
[----:B------:R-:W-:Y:S05]  /*7db0*/  @P3 BRA `(.L_x_1013) ;  /* 0x0000000000383947 */ /* 0x000fea0003800000 */
        /* <DEDUP_REMOVED lines=8> */
.L_x_1015:
[----:B------:R-:W2:Y:S02]  /*7e40*/  MUFU.RCP R3, R0 ;  /* 0x0000000000037308 */ /* 0x000ea40000001000 */
[----:B--2---:R-:W-:-:S04]  /*7e50*/  FFMA R2, R3, R0, -1 ;  /* 0xbf80000003027423 */ /* 0x004fc80000000000 */
[----:B------:R-:W-:-:S04]  /*7e60*/  FADD.FTZ R2, -R2, -RZ ;  /* 0x800000ff02027221 */ /* 0x000fc80000010100 */
[----:B------:R-:W-:-:S07]  /*7e70*/  FFMA R3, R3, R2, R3 ;  /* 0x0000000203037223 */ /* 0x000fce0000000003 */
.L_x_1016:
[----:B------:R-:W-:Y:S05]  /*7e80*/  BSYNC B2 ;  /* 0x0000000000027941 */ /* 0x000fea0003800000 */
.L_x_1014:
[----:B------:R2:W-:Y:S02]  /*7e90*/  STG.E desc[UR6][R54.64], R3 ;  /* 0x0000000336007986 */ /* 0x0005e4000c101906 */
.L_x_1013:
[----:B------:R-:W-:Y:S05]  /*7ea0*/  BSYNC B1 ;  /* 0x0000000000017941 */ /* 0x000fea0003800000 */
.L_x_1012:
[----:B------:R-:W-:Y:S02]  /*7eb0*/  IMAD.U32 R11, R26, 0x10000, RZ ;  /* 0x000100001a0b7824 */ /* 0x000fe400078e00ff */
        /* <DEDUP_REMOVED lines=11> */
[----:B--2---:R-:W-:Y:S02]  /*7f70*/  IMAD.U32 R3, R40, 0x10000, RZ ;  /* 0x0001000028037824 */ /* 0x004fe400078e00ff */
[-C--:B------:R-:W-:Y:S01]  /*7f80*/  FMUL R15, R15, R0.reuse ;  /* 0x000000000f0f7220 */ /* 0x080fe20000400000 */
[-C--:B------:R-:W-:Y:S01]  /*7f90*/  FMUL R2, R25, R0.reuse ;  /* 0x0000000019027220 */ /* 0x080fe20000400000 */
[----:B------:R-:W-:Y:S01]  /*7fa0*/  F2FP.SATFINITE.E4M3.F32.PACK_AB_MERGE_C R11, RZ, R11, RZ ;  /* 0x0000000bff0b723e */ /* 0x000fe200048070ff */
        /* <DEDUP_REMOVED lines=11> */
[----:B------:R-:W-:-:S02]  /*8060*/  LOP3.LUT R13, R11, 0xff, RZ, 0xc0, !PT ;  /* 0x000000ff0b0d7812 */ /* 0x000fc400078ec0ff */
[----:B------:R-:W-:Y:S02]  /*8070*/  LOP3.LUT R12, R12, 0xffff, RZ, 0xc0, !PT ;  /* 0x0000ffff0c0c7812 */ /* 0x000fe400078ec0ff */
[----:B------:R-:W-:Y:S02]  /*8080*/  F2FP.SATFINITE.E4M3.F32.PACK_AB_MERGE_C R2, RZ, R2, RZ ;  /* 0x00000002ff02723e */ /* 0x000fe400048070ff */
[----:B------:R-:W-:Y:S02]  /*8090*/  F2FP.SATFINITE.E4M3.F32.PACK_AB_MERGE_C R3, RZ, R3, RZ ;  /* 0x00000003ff03723e */ /* 0x000fe400048070ff */
[----:B------:R-:W-:Y:S02]  /*80a0*/  LOP3.LUT R9, R9, 0xff, RZ, 0xc0, !PT ;  /* 0x000000ff09097812 */ /* 0x000fe400078ec0ff */
[----:B------:R-:W-:Y:S02]  /*80b0*/  LOP3.LUT R10, R10, 0xffff, RZ, 0xc0, !PT ;  /* 0x0000ffff0a0a7812 */ /* 0x000fe400078ec0ff */
[----:B------:R-:W-:-:S02]  /*80c0*/  LOP3.LUT R16, R14, 0xff, RZ, 0xc0, !PT ;  /* 0x000000ff0e107812 */ /* 0x000fc400078ec0ff */
[----:B------:R-:W-:Y:S02]  /*80d0*/  LOP3.LUT R15, R15, 0xffff, RZ, 0xc0, !PT ;  /* 0x0000ffff0f0f7812 */ /* 0x000fe400078ec0ff */
[----:B------:R-:W-:Y:S01]  /*80e0*/  PRMT R14, R12, 0x7604, R13 ;  /* 0x000076040c0e7816 */ /* 0x000fe2000000000d */
[----:B------:R-:W-:Y:S01]  /*80f0*/  IMAD.U32 R13, R28, 0x10000, RZ ;  /* 0x000100001c0d7824 */ /* 0x000fe200078e00ff */
[----:B------:R-:W-:Y:S02]  /*8100*/  LOP3.LUT R2, R2, 0xff, RZ, 0xc0, !PT ;  /* 0x000000ff02027812 */ /* 0x000fe400078ec0ff */
[----:B------:R-:W-:Y:S01]  /*8110*/  LOP3.LUT R3, R3, 0xffff, RZ, 0xc0, !PT ;  /* 0x0000ffff03037812 */ /* 0x000fe200078ec0ff */
[-C--:B------:R-:W-:Y:S01]  /*8120*/  FMUL R12, R13, R0.reuse ;  /* 0x000000000d0c7220 */ /* 0x080fe20000400000 */
[----:B------:R-:W-:Y:S01]  /*8130*/  PRMT R11, R10, 0x7604, R9 ;  /* 0x000076040a0b7816 */ /* 0x000fe20000000009 */
[----:B------:R-:W-:Y:S01]  /*8140*/  IMAD.U32 R9, R38, 0x10000, RZ ;  /* 0x0001000026097824 */ /* 0x000fe200078e00ff */
[----:B------:R-:W-:Y:S01]  /*8150*/  PRMT R17, R15, 0x7604, R16 ;  /* 0x000076040f117816 */ /* 0x000fe20000000010 */
[----:B------:R-:W-:Y:S01]  /*8160*/  IMAD.U32 R15, R32, 0x10000, RZ ;  /* 0x00010000200f7824 */ /* 0x000fe200078e00ff */
[----:B------:R-:W-:Y:S01]  /*8170*/  PRMT R3, R3, 0x7604, R2 ;  /* 0x0000760403037816 */ /* 0x000fe20000000002 */
        /* <DEDUP_REMOVED lines=22> */
[----:B------:R-:W-:Y:S01]  /*82e0*/  LOP3.LUT R16, R16, 0xff, RZ, 0xc0, !PT ;  /* 0x000000ff10107812 */ /* 0x000fe200078ec0ff */
[----:B------:R-:W-:Y:S01]  /*82f0*/  IMAD.SHL.U32 R9, R9, 0x1000000, RZ ;  /* 0x0100000009097824 */ /* 0x000fe200078e00ff */
[----:B------:R-:W-:Y:S01]  /*8300*/  PRMT R10, R11, 0x5410, R10 ;  /* 0x000054100b0a7816 */ /* 0x000fe2000000000a */
        /* <DEDUP_REMOVED lines=9> */
[----:B------:R-:W-:-:S05]  /*83a0*/  LOP3.LUT R12, R2, R9, RZ, 0xfc, !PT ;  /* 0x00000009020c7212 */ /* 0x000fca00078efcff */
[----:B------:R2:W-:Y:S01]  /*83b0*/  STG.E.128 desc[UR6][R52.64], R12 ;  /* 0x0000000c34007986 */ /* 0x0005e2000c101d06 */
[----:B------:R-:W-:Y:S05]  /*83c0*/  BRA `(.L_x_1017) ;  /* 0x0000001000c47947 */ /* 0x000fea0003800000 */
.L_x_996:
        /* <DEDUP_REMOVED lines=12> */
.L_x_1433:
        /* <DEDUP_REMOVED lines=21> */
.L_x_1022:
[----:B------:R-:W-:Y:S05]  /*85e0*/  BSYNC B3 ;  /* 0x0000000000037941 */ /* 0x000fea0003800000 */
.L_x_1021:
[----:B------:R-:W-:-:S04]  /*85f0*/  FSETP.NEU.AND P0, PT, |R0|, +INF , PT ;  /* 0x7f8000000000780b */ /* 0x000fc80003f0d200 */
[----:B------:R-:W-:-:S09]  /*8600*/  FSEL R0, R0, 3.38953138925153547590e+38, P0 ;  /* 0x7f7f000000007808 */ /* 0x000fd20000000000 */
.L_x_1020:
[----:B------:R-:W-:Y:S05]  /*8610*/  BSYNC B2 ;  /* 0x0000000000027941 */ /* 0x000fea0003800000 */
.L_x_1019:
        /* <DEDUP_REMOVED lines=11> */
.L_x_1026:
[----:B------:R-:W1:Y:S02]  /*86d0*/  MUFU.RCP R3, R0 ;  /* 0x0000000000037308 */ /* 0x000e640000001000 */
[----:B-1----:R-:W-:-:S04]  /*86e0*/  FFMA R2, R3, R0, -1 ;  /* 0xbf80000003027423 */ /* 0x002fc80000000000 */
[----:B------:R-:W-:-:S04]  /*86f0*/  FADD.FTZ R2, -R2, -RZ ;  /* 0x800000ff02027221 */ /* 0x000fc80000010100 */
[----:B------:R-:W-:-:S07]  /*8700*/  FFMA R3, R3, R2, R3 ;  /* 0x0000000203037223 */ /* 0x000fce0000000003 */
.L_x_1027:
[----:B------:R-:W-:Y:S05]  /*8710*/  BSYNC B2 ;  /* 0x0000000000027941 */ /* 0x000fea0003800000 */
.L_x_1025:
[----:B------:R1:W-:Y:S02]  /*8720*/  STG.E desc[UR6][R56.64], R3 ;  /* 0x0000000338007986 */ /* 0x0003e4000c101906 */
.L_x_1024:
[----:B------:R-:W-:Y:S05]  /*8730*/  BSYNC B1 ;  /* 0x0000000000017941 */ /* 0x000fea0003800000 */
.L_x_1023:
        /* <DEDUP_REMOVED lines=18> */
[----:B------:R-:W-:Y:S01]  /*8860*/  FMUL R3, R3, R0 ;  /* 0x0000000003037220 */ /* 0x000fe20000400000 */
[----:B------:R-:W-:-:S02]  /*8870*/  IMAD.U32 R17, R17, 0x10000, RZ ;  /* 0x0001000011117824 */ /* 0x000fc400078e00ff */
[----:B------:R-:W-:Y:S01]  /*8880*/  FMNMX R44, R2, |R59|, !PT ;  /* 0x4000003b022c7209 */ /* 0x000fe20007800000 */
        /* <DEDUP_REMOVED lines=9> */
[----:B------:R-:W-:Y:S01]  /*8920*/  FMUL R13, R15, R0 ;  /* 0x000000000f0d7220 */ /* 0x000fe20000400000 */
[----:B------:R-:W-:Y:S01]  /*8930*/  F2FP.SATFINITE.E4M3.F32.PACK_AB_MERGE_C R2, RZ, R2, RZ ;  /* 0x00000002ff02723e */ /* 0x000fe200048070ff */
[-C--:B------:R-:W-:Y:S01]  /*8940*/  FMUL R15, R17, R0.reuse ;  /* 0x00000000110f7220 */ /* 0x080fe20000400000 */
[----:B------:R-:W-:Y:S01]  /*8950*/  F2FP.SATFINITE.E4M3.F32.PACK_AB_MERGE_C R3, RZ, R3, RZ ;  /* 0x00000003ff03723e */ /* 0x000fe200048070ff */
[----:B------:R-:W-:Y:S02]  /*8960*/  IMAD.U32 R65, R20, 0x10000, RZ ;  /* 0x0001000014417824 */ /* 0x000fe400078e00ff */
[-C--:B------:R-:W-:Y:S01]  /*8970*/  FMUL R17, R19, R0.reuse ;  /* 0x0000000013117220 */ /* 0x080fe20000400000 */
[-C--:B------:R-:W-:Y:S01]  /*8980*/  FMUL R19, R21, R0.reuse ;  /* 0x0000000015137220 */ /* 0x080fe20000400000 */
[----:B------:R-:W-:Y:S01]  /*8990*/  FMUL R20, R67, R0 ;  /* 0x0000000043147220 */ /* 0x000fe20000400000 */
[----:B------:R-:W-:Y:S01]  /*89a0*/  F2FP.SATFINITE.E4M3.F32.PACK_AB_MERGE_C R11, RZ, R11, RZ ;  /* 0x0000000bff0b723e */ /* 0x000fe200048070ff */
[----:B------:R-:W-:Y:S01]  /*89b0*/  IMAD.U32 R71, R27, 0x10000, RZ ;  /* 0x000100001b477824 */ /* 0x000fe200078e00ff */
[----:B------:R-:W-:Y:S01]  /*89c0*/  F2FP.SATFINITE.E4M3.F32.PACK_AB_MERGE_C R12, RZ, R12, RZ ;  /* 0x0000000cff0c723e */ /* 0x000fe200048070ff */
[----:B------:R-:W-:Y:S01]  /*89d0*/  IMAD.U32 R63, R18, 0x10000, RZ ;  /* 0x00010000123f7824 */ /* 0x000fe200078e00ff */
[----:B------:R-:W-:Y:S01]  /*89e0*/  LOP3.LUT R2, R2, 0xff, RZ, 0xc0, !PT ;  /* 0x000000ff02027812 */ /* 0x000fe200078ec0ff */
[----:B------:R-:W-:Y:S01]  /*89f0*/  IMAD.U32 R61, R16, 0x10000, RZ ;  /* 0x00010000103d7824 */ /* 0x000fe200078e00ff */
[----:B------:R-:W-:Y:S01]  /*8a00*/  LOP3.LUT R3, R3, 0xffff, RZ, 0xc0, !PT ;  /* 0x0000ffff03037812 */ /* 0x000fe200078ec0ff */
[----:B------:R-:W-:Y:S01]  /*8a10*/  IMAD.U32 R69, R24, 0x10000, RZ ;  /* 0x0001000018457824 */ /* 0x000fe200078e00ff */
[----:B------:R-:W-:Y:S01]  /*8a20*/  LOP3.LUT R11, R11, 0xff, RZ, 0xc0, !PT ;  /* 0x000000ff0b0b7812 */ /* 0x000fe200078ec0ff */
[-C--:B------:R-:W-:Y:S01]  /*8a30*/  FMUL R16, R63, R0.reuse ;  /* 0x000000003f107220 */ /* 0x080fe20000400000 */
[----:B------:R-:W-:Y:S01]  /*8a40*/  LOP3.LUT R12, R12, 0xffff, RZ, 0xc0, !PT ;  /* 0x0000ffff0c0c7812 */ /* 0x000fe200078ec0ff */
[----:B------:R-:W-:Y:S01]  /*8a50*/  IMAD.U32 R23, R23, 0x10000, RZ ;  /* 0x0001000017177824 */ /* 0x000fe200078e00ff */
[----:B------:R-:W-:Y:S01]  /*8a60*/  PRMT R2, R3, 0x7604, R2 ;  /* 0x0000760403027816 */ /* 0x000fe20000000002 */
[----:B------:R-:W-:Y:S01]  /*8a70*/  IMAD.U32 R3, R28, 0x10000, RZ ;  /* 0x000100001c037824 */ /* 0x000fe200078e00ff */
[----:B------:R-:W-:Y:S01]  /*8a80*/  F2FP.SATFINITE.E4M3.F32.PACK_AB_MERGE_C R19, RZ, R19, RZ ;  /* 0x00000013ff13723e */ /* 0x000fe200048070ff */
[----:B------:R-:W-:Y:S01]  /*8a90*/  FMUL R18, R65, R0 ;  /* 0x0000000041127220 */ /* 0x000fe20000400000 */
[----:B------:R-:W-:Y:S01]  /*8aa0*/  F2FP.SATFINITE.E4M3.F32.PACK_AB_MERGE_C R20, RZ, R20, RZ ;  /* 0x00000014ff14723e */ /* 0x000fe200048070ff */
[-C--:B------:R-:W-:Y:S01]  /*8ab0*/  FMUL R10, R57, R0.reuse ;  /* 0x00000000390a7220 */ /* 0x080fe20000400000 */
[----:B------:R-:W-:Y:S01]  /*8ac0*/  FMNMX R44, R44, |R71|, !PT ;  /* 0x400000472c2c7209 */ /* 0x000fe20007800000 */
[-C--:B------:R-:W-:Y:S01]  /*8ad0*/  FMUL R14, R61, R0.reuse ;  /* 0x000000003d0e7220 */ /* 0x080fe20000400000 */
[----:B------:R-:W-:Y:S01]  /*8ae0*/  PRMT R11, R12, 0x7604, R11 ;  /* 0x000076040c0b7816 */ /* 0x000fe2000000000b */
[----:B------:R-:W-:Y:S01]  /*8af0*/  IMAD.U32 R12, R29, 0x10000, RZ ;  /* 0x000100001d0c7824 */ /* 0x000fe200078e00ff */
[----:B------:R-:W-:Y:S01]  /*8b00*/  LOP3.LUT R19, R19, 0xff, RZ, 0xc0, !PT ;  /* 0x000000ff13137812 */ /* 0x000fe200078ec0ff */
[-C--:B------:R-:W-:Y:S01]  /*8b10*/  FMUL R22, R69, R0.reuse ;  /* 0x0000000045167220 */ /* 0x080fe20000400000 */
[----:B------:R-:W-:Y:S01]  /*8b20*/  LOP3.LUT R20, R20, 0xffff, RZ, 0xc0, !PT ;  /* 0x0000ffff14147812 */ /* 0x000fe200078ec0ff */
[----:B------:R-:W-:Y:S01]  /*8b30*/  FMUL R21, R23, R0 ;  /* 0x0000000017157220 */ /* 0x000fe20000400000 */
[----:B------:R-:W-:-:S02]  /*8b40*/  FMNMX R3, R44, |R3|, !PT ;  /* 0x400000032c037209 */ /* 0x000fc40007800000 */
[----:B------:R-:W-:Y:S02]  /*8b50*/  F2FP.SATFINITE.E4M3.F32.PACK_AB_MERGE_C R17, RZ, R17, RZ ;  /* 0x00000011ff11723e */ /* 0x000fe400048070ff */
[----:B------:R-:W-:Y:S01]  /*8b60*/  PRMT R19, R20, 0x7604, R19 ;  /* 0x0000760414137816 */ /* 0x000fe20000000013 */
[----:B------:R-:W-:Y:S01]  /*8b70*/  IMAD.U32 R20, R30, 0x10000, RZ ;  /* 0x000100001e147824 */ /* 0x000fe200078e00ff */
[----:B------:R-:W-:Y:S02]  /*8b80*/  F2FP.SATFINITE.E4M3.F32.PACK_AB_MERGE_C R15, RZ, R15, RZ ;  /* 0x0000000fff0f723e */ /* 0x000fe400048070ff */
[----:B------:R-:W-:Y:S02]  /*8b90*/  F2FP.SATFINITE.E4M3.F32.PACK_AB_MERGE_C R16, RZ, R16, RZ ;  /* 0x00000010ff10723e */ /* 0x000fe400048070ff */
[----:B------:R-:W-:Y:S02]  /*8ba0*/  FMNMX R3, R3, |R12|, !PT ;  /* 0x4000000c03037209 */ /* 0x000fe40007800000 */
[----:B------:R-:W-:-:S02]  /*8bb0*/  F2FP.SATFINITE.E4M3.F32.PACK_AB_MERGE_C R9, RZ, R9, RZ ;  /* 0x00000009ff09723e */ /* 0x000fc400048070ff */
[----:B------:R-:W-:Y:S02]  /*8bc0*/  F2FP.SATFINITE.E4M3.F32.PACK_AB_MERGE_C R18, RZ, R18, RZ ;  /* 0x00000012ff12723e */ /* 0x000fe400048070ff */
[----:B------:R-:W-:Y:S02]  /*8bd0*/  LOP3.LUT R12, R17, 0xff, RZ, 0xc0, !PT ;  /* 0x000000ff110c7812 */ /* 0x000fe400078ec0ff */
[----:B------:R-:W-:Y:S01]  /*8be0*/  F2FP.SATFINITE.E4M3.F32.PACK_AB_MERGE_C R10, RZ, R10, RZ ;  /* 0x0000000aff0a723e */ /* 0x000fe200048070ff */
[----:B------:R-:W1:Y:S01]  /*8bf0*/  MATCH.ANY R17, R42 ;  /* 0x000000002a1173a1 */ /* 0x000e6200000e8000 */
[----:B------:R-:W-:Y:S02]  /*8c00*/  LOP3.LUT R15, R15, 0xff, RZ, 0xc0, !PT ;  /* 0x000000ff0f0f7812 */ /* 0x000fe400078ec0ff */
[----:B------:R-:W-:Y:S02]  /*8c10*/  LOP3.LUT R16, R16, 0xffff, RZ, 0xc0, !PT ;  /* 0x0000ffff10107812 */ /* 0x000fe400078ec0ff */
[----:B------:R-:W-:-:S02]  /*8c20*/  F2FP.SATFINITE.E4M3.F32.PACK_AB_MERGE_C R22, RZ, R22, RZ ;  /* 0x00000016ff16723e */ /* 0x000fc400048070ff */
[----:B------:R-:W-:Y:S02]  /*8c30*/  F2FP.SATFINITE.E4M3.F32.PACK_AB_MERGE_C R14, RZ, R14, RZ ;  /* 0x0000000eff0e723e */ /* 0x000fe400048070ff */
[----:B------:R-:W-:Y:S01]  /*8c40*/  FMNMX R3, R3, |R20|, !PT ;  /* 0x4000001403037209 */ /* 0x000fe20007800000 */
[----:B------:R-:W-:Y:S01]  /*8c50*/  IMAD.U32 R20, R31, 0x10000, RZ ;  /* 0x000100001f147824 */ /* 0x000fe200078e00ff */
[----:B------:R-:W-:Y:S02]  /*8c60*/  LOP3.LUT R9, R9, 0xff, RZ, 0xc0, !PT ;  /* 0x000000ff09097812 */ /* 0x000fe400078ec0ff */
[----:B------:R-:W-:Y:S02]  /*8c70*/  F2FP.SATFINITE.E4M3.F32.PACK_AB_MERGE_C R13, RZ, R13, RZ ;  /* 0x0000000dff0d723e */ /* 0x000fe400048070ff */
[----:B------:R-:W-:Y:S02]  /*8c80*/  F2FP.SATFINITE.E4M3.F32.PACK_AB_MERGE_C R21, RZ, R21, RZ ;  /* 0x00000015ff15723e */ /* 0x000fe400048070ff */
[----:B------:R-:W-:-:S02]  /*8c90*/  LOP3.LUT R18, R18, 0xffff, RZ, 0xc0, !PT ;  /* 0x0000ffff12127812 */ /* 0x000fc400078ec0ff */
[----:B------:R-:W-:Y:S02]  /*8ca0*/  LOP3.LUT R10, R10, 0xffff, RZ, 0xc0, !PT ;  /* 0x0000ffff0a0a7812 */ /* 0x000fe400078ec0ff */
[----:B------:R-:W-:Y:S02]  /*8cb0*/  PRMT R15, R16, 0x7604, R15 ;  /* 0x00007604100f7816 */ /* 0x000fe4000000000f */
[----:B------:R-:W-:Y:S02]  /*8cc0*/  LOP3.LUT R22, R22, 0xffff, RZ, 0xc0, !PT ;  /* 0x0000ffff16167812 */ /* 0x000fe400078ec0ff */
[----:B------:R-:W-:Y:S02]  /*8cd0*/  LOP3.LUT R14, R14, 0xffff, RZ, 0xc0, !PT ;  /* 0x0000ffff0e0e7812 */ /* 0x000fe400078ec0ff */
[----:B------:R-:W-:Y:S01]  /*8ce0*/  PRMT R2, R2, 0x5410, R9 ;  /* 0x0000541002027816 */ /* 0x000fe20000000009 */
[----:B------:R-:W-:Y:S01]  /*8cf0*/  IMAD.SHL.U32 R9, R18, 0x1000000, RZ ;  /* 0x0100000012097824 */ /* 0x000fe200078e00ff */
[----:B------:R-:W-:Y:S01]  /*8d00*/  LOP3.LUT R0, R13, 0xff, RZ, 0xc0, !PT ;  /* 0x000000ff0d007812 */ /* 0x000fe200078ec0ff */
[----:B------:R-:W-:Y:S01]  /*8d10*/  IMAD.SHL.U32 R22, R22, 0x1000000, RZ ;  /* 0x0100000016167824 */ /* 0x000fe200078e00ff */
[----:B------:R-:W-:Y:S01]  /*8d20*/  LOP3.LUT R16, R21, 0xff, RZ, 0xc0, !PT ;  /* 0x000000ff15107812 */ /* 0x000fe200078ec0ff */
[----:B------:R-:W-:Y:S01]  /*8d30*/  IMAD.SHL.U32 R13, R14, 0x1000000, RZ ;  /* 0x010000000e0d7824 */ /* 0x000fe200078e00ff */
[----:B------:R-:W-:Y:S01]  /*8d40*/  FMNMX R20, R3, |R20|, !PT ;  /* 0x4000001403147209 */ /* 0x000fe20007800000 */
[----:B------:R-:W-:Y:S01]  /*8d50*/  IMAD.SHL.U32 R3, R10, 0x1000000, RZ ;  /* 0x010000000a037824 */ /* 0x000fe200078e00ff */
[----:B------:R-:W-:-:S02]  /*8d60*/  PRMT R12, R15, 0x5410, R12 ;  /* 0x000054100f0c7816 */ /* 0x000fc4000000000c */
[----:B------:R-:W-:Y:S01]  /*8d70*/  PRMT R0, R11, 0x5410, R0 ;  /* 0x000054100b007816 */ /* 0x000fe20000000000 */
[----:B------:R-:W-:Y:S01]  /*8d80*/  IMAD.U32 R11, R32, 0x10000, RZ ;  /* 0x00010000200b7824 */ /* 0x000fe200078e00ff */
[----:B------:R-:W-:Y:S02]  /*8d90*/  PRMT R15, R19, 0x5410, R16 ;  /* 0x00005410130f7816 */ /* 0x000fe40000000010 */
[----:B------:R-:W-:Y:S01]  /*8da0*/  LOP3.LUT R14, R12, R9, RZ, 0xfc, !PT ;  /* 0x000000090c0e7212 */ /* 0x000fe200078efcff */
[----:B------:R-:W-:Y:S01]  /*8db0*/  IMAD.U32 R9, R34, 0x10000, RZ ;  /* 0x0001000022097824 */ /* 0x000fe200078e00ff */
[----:B------:R-:W-:Y:S01]  /*8dc0*/  LOP3.LUT R12, R2, R3, RZ, 0xfc, !PT ;  /* 0x00000003020c7212 */ /* 0x000fe200078efcff */
[----:B------:R-:W-:Y:S01]  /*8dd0*/  IMAD.MOV.U32 R2, RZ, RZ, R46 ;  /* 0x000000ffff027224 */ /* 0x000fe200078e002e */
[----:B------:R-:W-:Y:S01]  /*8de0*/  LOP3.LUT R15, R15, R22, RZ, 0xfc, !PT ;  /* 0x000000160f0f7212 */ /* 0x000fe200078efcff */
[----:B------:R-:W-:Y:S01]  /*8df0*/  IMAD.MOV.U32 R3, RZ, RZ, R47 ;  /* 0x000000ffff037224 */ /* 0x000fe200078e002f */
        /* <DEDUP_REMOVED lines=19> */
.L_x_1442:
        /* <DEDUP_REMOVED lines=21> */
.L_x_1032:
[----:B------:R-:W-:Y:S05]  /*9080*/  BSYNC B3 ;  /* 0x0000000000037941 */ /* 0x000fea0003800000 */
.L_x_1031:
[----:B------:R-:W-:-:S04]  /*9090*/  FSETP.NEU.AND P0, PT, |R0|, +INF , PT ;  /* 0x7f8000000000780b */ /* 0x000fc80003f0d200 */
[----:B------:R-:W-:-:S09]  /*90a0*/  FSEL R0, R0, 3.38953138925153547590e+38, P0 ;  /* 0x7f7f000000007808 */ /* 0x000fd20000000000 */
.L_x_1030:
[----:B------:R-:W-:Y:S05]  /*90b0*/  BSYNC B2 ;  /* 0x0000000000027941 */ /* 0x000fea0003800000 */
.L_x_1029:
        /* <DEDUP_REMOVED lines=10> */
.L_x_1036:
[----:B------:R-:W2:Y:S02]  /*9160*/  MUFU.RCP R3, R0 ;  /* 0x0000000000037308 */ /* 0x000ea40000001000 */
[----:B--2---:R-:W-:-:S04]  /*9170*/  FFMA R2, R3, R0, -1 ;  /* 0xbf80000003027423 */ /* 0x004fc80000000000 */
[----:B------:R-:W-:-:S04]  /*9180*/  FADD.FTZ R2, -R2, -RZ ;  /* 0x800000ff02027221 */ /* 0x000fc80000010100 */
[----:B------:R-:W-:-:S07]  /*9190*/  FFMA R3, R3, R2, R3 ;  /* 0x0000000203037223 */ /* 0x000fce0000000003 */
.L_x_1037:
[----:B------:R-:W-:Y:S05]  /*91a0*/  BSYNC B2 ;  /* 0x0000000000027941 */ /* 0x000fea0003800000 */
.L_x_1035:
[----:B------:R2:W-:Y:S02]  /*91b0*/  STG.E desc[UR6][R54.64], R3 ;  /* 0x0000000336007986 */ /* 0x0005e4000c101906 */
.L_x_1034:
[----:B------:R-:W-:Y:S05]  /*91c0*/  BSYNC B1 ;  /* 0x0000000000017941 */ /* 0x000fea0003800000 */
.L_x_1033:
        /* <DEDUP_REMOVED lines=80> */
[----:B------:R3:W-:Y:S02]  /*96d0*/  STG.E.128 desc[UR6][R52.64], R12 ;  /* 0x0000000c34007986 */ /* 0x0007e4000c101d06 */
.L_x_1017:
[----:B------:R-:W4:Y:S01]  /*96e0*/  LDS R9, [R41+0x80] ;  /* 0x0000800029097984 */ /* 0x000f220000000800 */
[----:B------:R-:W-:Y:S01]  /*96f0*/  VIADD R43, R43, 0x40 ;  /* 0x000000402b2b7836 */ /* 0x000fe20000000000 */
[----:B------:R-:W5:Y:S01]  /*9700*/  LDC.64 R34, c[0x0][0x240] ;  /* 0x00009000ff227b82 */ /* 0x000f620000000a00 */
[----:B------:R-:W-:Y:S01]  /*9710*/  ULDC.64 UR8, c[0x0][0x260] ;  /* 0x0000980000087ab9 */ /* 0x000fe20000000a00 */
[----:B------:R-:W0:Y:S01]  /*9720*/  LDS R23, [R41+0x184] ;  /* 0x0001840029177984 */ /* 0x000e220000000800 */
[----:B------:R-:W-:Y:S01]  /*9730*/  IMAD.MOV.U32 R26, RZ, RZ, R50 ;  /* 0x000000ffff1a7224 */ /* 0x000fe200078e0032 */
[----:B------:R-:W-:Y:S01]  /*9740*/  IADD3 R43, P0, R6, R43, RZ ;  /* 0x0000002b062b7210 */ /* 0x000fe20007f1e0ff */
[----:B------:R-:W-:Y:S01]  /*9750*/  IMAD.MOV.U32 R27, RZ, RZ, R49 ;  /* 0x000000ffff1b7224 */ /* 0x000fe200078e0031 */
[----:B------:R-:W1:Y:S03]  /*9760*/  LDS R22, [R41+0x288] ;  /* 0x0002880029167984 */ /* 0x000e660000000800 */
[----:B------:R-:W-:Y:S01]  /*9770*/  IMAD.X R25, RZ, RZ, R7, P0 ;  /* 0x000000ffff197224 */ /* 0x000fe200000e0607 */
[----:B------:R-:W1:Y:S01]  /*9780*/  LDS R21, [R41+0x38c] ;  /* 0x00038c0029157984 */ /* 0x000e620000000800 */
[----:B------:R-:W-:-:S02]  /*9790*/  IADD3 R29, P0, R43, 0x1, RZ ;  /* 0x000000012b1d7810 */ /* 0x000fc40007f1e0ff */
[----:B------:R-:W-:Y:S01]  /*97a0*/  IMAD R28, R25, UR8, RZ ;  /* 0x00000008191c7c24 */ /* 0x000fe2000f8e02ff */
[----:B------:R-:W1:Y:S02]  /*97b0*/  LDS R20, [R41+0x490] ;  /* 0x0004900029147984 */ /* 0x000e640000000800 */
[----:B------:R-:W-:Y:S02]  /*97c0*/  IMAD.X R2, RZ, RZ, R25, P0 ;  /* 0x000000ffff027224 */ /* 0x000fe400000e0619 */
[----:B------:R-:W1:Y:S01]  /*97d0*/  LDS R19, [R41+0x594] ;  /* 0x0005940029137984 */ /* 0x000e620000000800 */
[----:B------:R-:W-:Y:S02]  /*97e0*/  IMAD R31, R43, UR9, R28 ;  /* 0x000000092b1f7c24 */ /* 0x000fe4000f8e021c */
[----:B------:R-:W-:Y:S01]  /*97f0*/  IMAD R30, R2, UR8, RZ ;  /* 0x00000008021e7c24 */ /* 0x000fe2000f8e02ff */
[----:B------:R-:W1:Y:S01]  /*9800*/  LDS R10, [R41+0x698] ;  /* 0x00069800290a7984 */ /* 0x000e620000000800 */
[----:B-----5:R-:W-:-:S02]  /*9810*/  LEA R46, P1, R34, R46, 0x6 ;  /* 0x0000002e222e7211 */ /* 0x020fc400078230ff */
[----:B------:R-:W-:Y:S01]  /*9820*/  IMAD R33, R29, UR9, R30 ;  /* 0x000000091d217c24 */ /* 0x000fe2000f8e021e */
[----:B------:R-:W5:Y:S01]  /*9830*/  LDS R11, [R41+0x79c] ;  /* 0x00079c00290b7984 */ /* 0x000f620000000800 */
[----:B------:R-:W-:-:S03]  /*9840*/  LEA.HI.X R47, R34, R47, R35, 0x6, P1 ;  /* 0x0000002f222f7211 */ /* 0x000fc600008f3423 */
[----:B--23--:R-:W-:Y:S01]  /*9850*/  LDS R12, [R41+0x8a0] ;  /* 0x0008a000290c7984 */ /* 0x00cfe20000000800 */
[----:B------:R-:W-:-:S03]  /*9860*/  IADD3 R48, P1, R46, R34, RZ ;  /* 0x000000222e307210 */ /* 0x000fc60007f3e0ff */
[----:B------:R-:W2:Y:S02]  /*9870*/  LDS R13, [R41+0x9a4] ;  /* 0x0009a400290d7984 */ /* 0x000ea40000000800 */
[----:B------:R-:W-:Y:S02]  /*9880*/  IMAD.X R49, R47, 0x1, R35, P1 ;  /* 0x000000012f317824 */ /* 0x000fe400008e0623 */
[----:B----4-:R-:W-:Y:S01]  /*9890*/  IMAD.U32 R0, R9, 0x10000, RZ ;  /* 0x0001000009007824 */ /* 0x010fe200078e00ff */
[----:B------:R-:W-:Y:S01]  /*98a0*/  LDS R14, [R41+0xaa8] ;  /* 0x000aa800290e7984 */ /* 0x000fe20000000800 */
[----:B0-----:R-:W-:-:S03]  /*98b0*/  IMAD.U32 R3, R23, 0x10000, RZ ;  /* 0x0001000017037824 */ /* 0x001fc600078e00ff */
[----:B------:R-:W-:Y:S01]  /*98c0*/  FMNMX R0, RZ, |R0|, !PT ;  /* 0x40000000ff007209 */ /* 0x000fe20007800000 */
[----:B------:R-:W0:Y:S01]  /*98d0*/  LDS R15, [R41+0xbac] ;  /* 0x000bac00290f7984 */ /* 0x000e220000000800 */
[----:B------:R-:W-:Y:S02]  /*98e0*/  PRMT R40, R23, 0x7632, R40 ;  /* 0x0000763217287816 */ /* 0x000fe40000000028 */
[----:B------:R-:W-:Y:S01]  /*98f0*/  FMNMX R0, R0, |R3|, !PT ;  /* 0x4000000300007209 */ /* 0x000fe20007800000 */
[C---:B-1----:R-:W-:Y:S01]  /*9900*/  IMAD.U32 R3, R22.reuse, 0x10000, RZ ;  /* 0x0001000016037824 */ /* 0x042fe200078e00ff */
[----:B------:R-:W-:Y:S01]  /*9910*/  LDS R16, [R41+0xcb0] ;  /* 0x000cb00029107984 */ /* 0x000fe20000000800 */
[----:B------:R-:W-:Y:S02]  /*9920*/  PRMT R39, R22, 0x7632, R39 ;  /* 0x0000763216277816 */ /* 0x000fe40000000027 */
[C---:B------:R-:W-:Y:S01]  /*9930*/  PRMT R38, R21.reuse, 0x7632, R38 ;  /* 0x0000763215267816 */ /* 0x040fe20000000026 */
[----:B------:R-:W1:Y:S01]  /*9940*/  LDS R17, [R41+0xdb4] ;  /* 0x000db40029117984 */ /* 0x000e620000000800 */
[----:B------:R-:W-:Y:S01]  /*9950*/  FMNMX R0, R0, |R3|, !PT ;  /* 0x4000000300007209 */ /* 0x000fe20007800000 */
[----:B------:R-:W-:Y:S01]  /*9960*/  IMAD.U32 R3, R21, 0x10000, RZ ;  /* 0x0001000015037824 */ /* 0x000fe200078e00ff */
[----:B------:R-:W-:Y:S01]  /*9970*/  PRMT R37, R20, 0x7632, R37 ;  /* 0x0000763214257816 */ /* 0x000fe20000000025 */
[----:B------:R-:W3:Y:S01]  /*9980*/  LDS R18, [R41+0xeb8] ;  /* 0x000eb80029127984 */ /* 0x000ee20000000800 */
[----:B------:R-:W-:-:S02]  /*9990*/  PRMT R36, R19, 0x7632, R36 ;  /* 0x0000763213247816 */ /* 0x000fc40000000024 */
[----:B------:R-:W-:Y:S01]  /*99a0*/  FMNMX R0, R0, |R3|, !PT ;  /* 0x4000000300007209 */ /* 0x000fe20007800000 */
[----:B------:R-:W-:Y:S01]  /*99b0*/  IMAD.U32 R3, R20, 0x10000, RZ ;  /* 0x0001000014037824 */ /* 0x000fe200078e00ff */
[----:B------:R-:W4:Y:S01]  /*99c0*/  LDS R24, [R41+0xfbc] ;  /* 0x000fbc0029187984 */ /* 0x000f220000000800 */
[----:B------:R-:W-:-:S03]  /*99d0*/  PRMT R35, R10, 0x7632, R35 ;  /* 0x000076320a237816 */ /* 0x000fc60000000023 */
[----:B------:R-:W-:Y:S01]  /*99e0*/  FMNMX R0, R0, |R3|, !PT ;  /* 0x4000000300007209 */ /* 0x000fe20007800000 */
[----:B------:R-:W-:Y:S01]  /*99f0*/  IMAD.U32 R3, R19, 0x10000, RZ ;  /* 0x0001000013037824 */ /* 0x000fe200078e00ff */
[----:B-----5:R-:W-:-:S04]  /*9a00*/  PRMT R34, R11, 0x7632, R34 ;  /* 0x000076320b227816 */ /* 0x020fc80000000022 */
[----:B------:R-:W-:Y:S01]  /*9a10*/  FMNMX R0, R0, |R3|, !PT ;  /* 0x4000000300007209 */ /* 0x000fe20007800000 */
[----:B------:R-:W-:Y:S01]  /*9a20*/  IMAD.U32 R3, R10, 0x10000, RZ ;  /* 0x000100000a037824 */ /* 0x000fe200078e00ff */
[----:B--2---:R-:W-:-:S04]  /*9a30*/  PRMT R32, R13, 0x7632, R32 ;  /* 0x000076320d207816 */ /* 0x004fc80000000020 */
        /* <DEDUP_REMOVED lines=10> */
[----:B---3--:R-:W-:-:S03]  /*9ae0*/  IMAD.U32 R25, R18, 0x10000, RZ ;  /* 0x0001000012197824 */ /* 0x008fc600078e00ff */
[----:B------:R-:W-:Y:S01]  /*9af0*/  FMNMX R0, R0, |R3|, !PT ;  /* 0x4000000300007209 */ /* 0x000fe20007800000 */
[----:B------:R-:W-:-:S05]  /*9b00*/  IMAD.U32 R3, R15, 0x10000, RZ ;  /* 0x000100000f037824 */ /* 0x000fca00078e00ff */
[----:B------:R-:W-:Y:S01]  /*9b10*/  FMNMX R0, R0, |R3|, !PT ;  /* 0x4000000300007209 */ /* 0x000fe20007800000 */
[----:B------:R-:W-:-:S05]  /*9b20*/  IMAD.U32 R3, R16, 0x10000, RZ ;  /* 0x0001000010037824 */ /* 0x000fca00078e00ff */
[----:B------:R-:W-:Y:S01]  /*9b30*/  FMNMX R0, R0, |R3|, !PT ;  /* 0x4000000300007209 */ /* 0x000fe20007800000 */
[----:B------:R-:W-:-:S05]  /*9b40*/  IMAD.U32 R3, R17, 0x10000, RZ ;  /* 0x0001000011037824 */ /* 0x000fca00078e00ff */
[----:B------:R-:W-:Y:S01]  /*9b50*/  FMNMX R0, R0, |R3|, !PT ;  /* 0x4000000300007209 */ /* 0x000fe20007800000 */
[----:B------:R-:W-:-:S03]  /*9b60*/  IMAD.WIDE.U32 R2, R43, UR8, R26 ;  /* 0x000000082b027c25 */ /* 0x000fc6000f8e001a */
[----:B------:R-:W-:Y:S01]  /*9b70*/  FMNMX R0, R0, |R25|, !PT ;  /* 0x4000001900007209 */ /* 0x000fe20007800000 */
[----:B------:R-:W-:Y:S01]  /*9b80*/  IMAD.WIDE.U32 R26, R29, UR8, R26 ;  /* 0x000000081d1a7c25 */ /* 0x000fe2000f8e001a */
[----:B------:R-:W-:Y:S02]  /*9b90*/  ULDC.64 UR8, c[0x0][0x230] ;  /* 0x00008c0000087ab9 */ /* 0x000fe40000000a00 */
[----:B------:R-:W-:Y:S01]  /*9ba0*/  LEA R52, P0, R2, UR8, 0x2 ;  /* 0x0000000802347c11 */ /* 0x000fe2000f8010ff */
[----:B------:R-:W-:Y:S01]  /*9bb0*/  IMAD.IADD R29, R3, 0x1, R31 ;  /* 0x00000001031d7824 */ /* 0x000fe200078e021f */
[----:B------:R-:W-:Y:S01]  /*9bc0*/  LEA R50, P2, R26, UR8, 0x2 ;  /* 0x000000081a327c11 */ /* 0x000fe2000f8410ff */
[--C-:B------:R-:W-:Y:S01]  /*9bd0*/  IMAD.IADD R3, R27, 0x1, R33.reuse ;  /* 0x000000011b037824 */ /* 0x100fe200078e0221 */
[----:B------:R-:W-:Y:S01]  /*9be0*/  PRMT R33, R12, 0x7632, R33 ;  /* 0x000076320c217816 */ /* 0x000fe20000000021 */
[----:B----4-:R-:W-:Y:S01]  /*9bf0*/  IMAD.U32 R25, R24, 0x10000, RZ ;  /* 0x0001000018197824 */ /* 0x010fe200078e00ff */
[----:B------:R-:W-:-:S02]  /*9c00*/  LEA.HI.X R53, R2, UR9, R29, 0x2, P0 ;  /* 0x0000000902357c11 */ /* 0x000fc400080f141d */
[----:B------:R-:W-:Y:S02]  /*9c10*/  LEA.HI.X R51, R26, UR9, R3, 0x2, P2 ;  /* 0x000000091a337c11 */ /* 0x000fe400090f1403 */
[----:B------:R-:W-:Y:S02]  /*9c20*/  FMNMX R97, R0, |R25|, !PT ;  /* 0x4000001900617209 */ /* 0x000fe40007800000 */
[----:B------:R-:W-:Y:S02]  /*9c30*/  PRMT R25, R9, 0x7632, R25 ;  /* 0x0000763209197816 */ /* 0x000fe40000000019 */
[----:B------:R-:W-:Y:S02]  /*9c40*/  PRMT R31, R14, 0x7632, R31 ;  /* 0x000076320e1f7816 */ /* 0x000fe4000000001f */
[----:B------:R-:W-:Y:S02]  /*9c50*/  PRMT R29, R16, 0x7632, R29 ;  /* 0x00007632101d7816 */ /* 0x000fe4000000001d */
[----:B------:R-:W-:-:S02]  /*9c60*/  PRMT R27, R18, 0x7632, R27 ;  /* 0x00007632121b7816 */ /* 0x000fc4000000001b */
        /* <DEDUP_REMOVED lines=14> */
.L_x_1451:
        /* <DEDUP_REMOVED lines=21> */
.L_x_1043:
[----:B------:R-:W-:Y:S05]  /*9ea0*/  BSYNC B3 ;  /* 0x0000000000037941 */ /* 0x000fea0003800000 */
.L_x_1042:
[----:B------:R-:W-:-:S04]  /*9eb0*/  FSETP.NEU.AND P0, PT, |R0|, +INF , PT ;  /* 0x7f8000000000780b */ /* 0x000fc80003f0d200 */
[----:B------:R-:W-:-:S04]  /*9ec0*/  FSEL R0, R0, 3.38953138925153547590e+38, P0 ;  /* 0x7f7f000000007808 */ /* 0x000fc80000000000 */
[----:B------:R-:W-:-:S07]  /*9ed0*/  LOP3.LUT R0, R0, 0xff800000, RZ, 0xc0, !PT ;  /* 0xff80000000007812 */ /* 0x000fce00078ec0ff */
.L_x_1041:
[----:B------:R-:W-:Y:S05]  /*9ee0*/  BSYNC B2 ;  /* 0x0000000000027941 */ /* 0x000fea0003800000 */
.L_x_1040:
        /* <DEDUP_REMOVED lines=11> */
.L_x_1047:
[----:B------:R-:W1:Y:S02]  /*9fa0*/  MUFU.RCP R3, R0 ;  /* 0x0000000000037308 */ /* 0x000e640000001000 */
[----:B-1----:R-:W-:-:S04]  /*9fb0*/  FFMA R2, R3, R0, -1 ;  /* 0xbf80000003027423 */ /* 0x002fc80000000000 */
[----:B------:R-:W-:-:S04]  /*9fc0*/  FADD.FTZ R2, -R2, -RZ ;  /* 0x800000ff02027221 */ /* 0x000fc80000010100 */
[----:B------:R-:W-:-:S07]  /*9fd0*/  FFMA R3, R3, R2, R3 ;  /* 0x0000000203037223 */ /* 0x000fce0000000003 */
.L_x_1048:
[----:B------:R-:W-:Y:S05]  /*9fe0*/  BSYNC B2 ;  /* 0x0000000000027941 */ /* 0x000fea0003800000 */
.L_x_1046:
[----:B------:R1:W-:Y:S02]  /*9ff0*/  STG.E desc[UR6][R52.64], R3 ;  /* 0x0000000334007986 */ /* 0x0003e4000c101906 */
.L_x_1045:
[----:B------:R-:W-:Y:S05]  /*a000*/  BSYNC B1 ;  /* 0x0000000000017941 */ /* 0x000fea0003800000 */
.L_x_1044:
        /* <DEDUP_REMOVED lines=13> */
[-C--:B------:R-:W-:Y:S01]  /*a0e0*/  FMUL R10, R53, R0.reuse ;  /* 0x00000000350a7220 */ /* 0x080fe20000400000 */
[----:B------:R-:W-:Y:S01]  /*a0f0*/  IMAD.U32 R57, R11, 0x10000, RZ ;  /* 0x000100000b397824 */ /* 0x000fe200078e00ff */
[----:B------:R-:W-:Y:S01]  /*a100*/  FMNMX R2, R2, |R3|, !PT ;  /* 0x4000000302027209 */ /* 0x000fe20007800000 */
[----:B------:R-:W-:Y:S01]  /*a110*/  FMUL R11, R19, R0 ;  /* 0x00000000130b7220 */ /* 0x000fe20000400000 */
[----:B------:R-:W-:Y:S01]  /*a120*/  IMAD.U32 R3, R36, 0x10000, RZ ;  /* 0x0001000024037824 */ /* 0x000fe200078e00ff */
[----:B------:R-:W-:Y:S01]  /*a130*/  F2FP.SATFINITE.E4M3.F32.PACK_AB_MERGE_C R10, RZ, R10, RZ ;  /* 0x0000000aff0a723e */ /* 0x000fe200048070ff */
[----:B------:R-:W-:Y:S01]  /*a140*/  IMAD.U32 R9, R9, 0x10000, RZ ;  /* 0x0001000009097824 */ /* 0x000fe200078e00ff */
[----:B------:R-:W-:Y:S01]  /*a150*/  FMNMX R2, R2, |R41|, !PT ;  /* 0x4000002902027209 */ /* 0x000fe20007800000 */
[----:B------:R-:W-:Y:S01]  /*a160*/  IMAD.U32 R41, R23, 0x10000, RZ ;  /* 0x0001000017297824 */ /* 0x000fe200078e00ff */
[----:B------:R-:W-:Y:S01]  /*a170*/  F2FP.SATFINITE.E4M3.F32.PACK_AB_MERGE_C R11, RZ, R11, RZ ;  /* 0x0000000bff0b723e */ /* 0x000fe200048070ff */
[----:B------:R-:W-:Y:S01]  /*a180*/  IMAD.U32 R59, R12, 0x10000, RZ ;  /* 0x000100000c3b7824 */ /* 0x000fe200078e00ff */
[----:B------:R-:W-:Y:S01]  /*a190*/  FMNMX R23, R2, |R3|, !PT ;  /* 0x4000000302177209 */ /* 0x000fe20007800000 */
        /* <DEDUP_REMOVED lines=8> */
[----:B------:R-:W-:Y:S01]  /*a220*/  LOP3.LUT R10, R10, 0xff, RZ, 0xc0, !PT ;  /* 0x000000ff0a0a7812 */ /* 0x000fe200078ec0ff */
[----:B------:R-:W-:Y:S01]  /*a230*/  IMAD.U32 R22, R35, 0x10000, RZ ;  /* 0x0001000023167824 */ /* 0x000fe200078e00ff */
[----:B------:R-:W-:Y:S01]  /*a240*/  LOP3.LUT R11, R11, 0xffff, RZ, 0xc0, !PT ;  /* 0x0000ffff0b0b7812 */ /* 0x000fe200078ec0ff */
[----:B------:R-:W-:-:S02]  /*a250*/  IMAD.U32 R21, R21, 0x10000, RZ ;  /* 0x0001000015157824 */ /* 0x000fc400078e00ff */
[----:B------:R-:W-:Y:S01]  /*a260*/  FMUL R8, R43, R0 ;  /* 0x000000002b087220 */ /* 0x000fe20000400000 */
[----:B------:R-:W-:Y:S01]  /*a270*/  IMAD.U32 R69, R17, 0x10000, RZ ;  /* 0x0001000011457824 */ /* 0x000fe200078e00ff */
[----:B------:R-:W-:Y:S01]  /*a280*/  F2FP.SATFINITE.E4M3.F32.PACK_AB_MERGE_C R2, RZ, R2, RZ ;  /* 0x00000002ff02723e */ /* 0x000fe200048070ff */
[----:B------:R-:W-:Y:S01]  /*a290*/  IMAD.U32 R67, R16, 0x10000, RZ ;  /* 0x0001000010437824 */ /* 0x000fe200078e00ff */
[----:B------:R-:W-:Y:S01]  /*a2a0*/  F2FP.SATFINITE.E4M3.F32.PACK_AB_MERGE_C R3, RZ, R3, RZ ;  /* 0x00000003ff03723e */ /* 0x000fe200048070ff */
[----:B------:R-:W-:Y:S01]  /*a2b0*/  IMAD.U32 R71, R18, 0x10000, RZ ;  /* 0x0001000012477824 */ /* 0x000fe200078e00ff */
[----:B------:R-:W-:Y:S01]  /*a2c0*/  PRMT R10, R11, 0x7604, R10 ;  /* 0x000076040b0a7816 */ /* 0x000fe2000000000a */
[----:B------:R-:W-:Y:S01]  /*a2d0*/  IMAD.U32 R73, R24, 0x10000, RZ ;  /* 0x0001000018497824 */ /* 0x000fe200078e00ff */
[----:B------:R-:W-:Y:S01]  /*a2e0*/  F2FP.SATFINITE.E4M3.F32.PACK_AB_MERGE_C R14, RZ, R14, RZ ;  /* 0x0000000eff0e723e */ /* 0x000fe200048070ff */
[----:B------:R-:W-:Y:S01]  /*a2f0*/  IMAD.U32 R11, R34, 0x10000, RZ ;  /* 0x00010000220b7824 */ /* 0x000fe200078e00ff */
[----:B------:R-:W-:Y:S01]  /*a300*/  F2FP.SATFINITE.E4M3.F32.PACK_AB_MERGE_C R15, RZ, R15, RZ ;  /* 0x0000000fff0f723e */ /* 0x000fe200048070ff */
[----:B------:R-:W-:Y:S01]  /*a310*/  FMUL R9, R21, R0 ;  /* 0x0000000015097220 */ /* 0x000fe20000400000 */
[----:B------:R-:W-:Y:S01]  /*a320*/  FMNMX R22, R23, |R22|, !PT ;  /* 0x4000001617167209 */ /* 0x000fe20007800000 */
[-C--:B------:R-:W-:Y:S01]  /*a330*/  FMUL R19, R69, R0.reuse ;  /* 0x0000000045137220 */ /* 0x080fe20000400000 */
[----:B------:R-:W-:Y:S01]  /*a340*/  LOP3.LUT R2, R2, 0xff, RZ, 0xc0, !PT ;  /* 0x000000ff02027812 */ /* 0x000fe200078ec0ff */
[-C--:B------:R-:W-:Y:S01]  /*a350*/  FMUL R12, R55, R0.reuse ;  /* 0x00000000370c7220 */ /* 0x080fe20000400000 */
[----:B------:R-:W-:Y:S01]  /*a360*/  LOP3.LUT R3, R3, 0xffff, RZ, 0xc0, !PT ;  /* 0x0000ffff03037812 */ /* 0x000fe200078ec0ff */
[-C--:B------:R-:W-:Y:S01]  /*a370*/  FMUL R13, R57, R0.reuse ;  /* 0x00000000390d7220 */ /* 0x080fe20000400000 */
[-C--:B------:R-:W-:Y:S01]  /*a380*/  FMUL R16, R63, R0.reuse ;  /* 0x000000003f107220 */ /* 0x080fe20000400000 */
[-C--:B------:R-:W-:Y:S01]  /*a390*/  FMUL R17, R65, R0.reuse ;  /* 0x0000000041117220 */ /* 0x080fe20000400000 */
[-C--:B------:R-:W-:Y:S01]  /*a3a0*/  FMUL R18, R67, R0.reuse ;  /* 0x0000000043127220 */ /* 0x080fe20000400000 */
[-C--:B------:R-:W-:Y:S01]  /*a3b0*/  FMUL R20, R71, R0.reuse ;  /* 0x0000000047147220 */ /* 0x080fe20000400000 */
[----:B------:R-:W-:Y:S01]  /*a3c0*/  FMUL R21, R73, R0 ;  /* 0x0000000049157220 */ /* 0x000fe20000400000 */
[----:B------:R-:W-:Y:S01]  /*a3d0*/  F2FP.SATFINITE.E4M3.F32.PACK_AB_MERGE_C R8, RZ, R8, RZ ;  /* 0x00000008ff08723e */ /* 0x000fe200048070ff */
[----:B------:R-:W-:Y:S01]  /*a3e0*/  IMAD.U32 R0, R33, 0x10000, RZ ;  /* 0x0001000021007824 */ /* 0x000fe200078e00ff */
[----:B------:R-:W-:-:S02]  /*a3f0*/  LOP3.LUT R14, R14, 0xff, RZ, 0xc0, !PT ;  /* 0x000000ff0e0e7812 */ /* 0x000fc400078ec0ff */
[----:B------:R-:W-:Y:S02]  /*a400*/  LOP3.LUT R15, R15, 0xffff, RZ, 0xc0, !PT ;  /* 0x0000ffff0f0f7812 */ /* 0x000fe400078ec0ff */
[----:B------:R-:W-:Y:S02]  /*a410*/  FMNMX R11, R22, |R11|, !PT ;  /* 0x4000000b160b7209 */ /* 0x000fe40007800000 */
[----:B------:R-:W-:Y:S02]  /*a420*/  PRMT R2, R3, 0x7604, R2 ;  /* 0x0000760403027816 */ /* 0x000fe40000000002 */
[----:B------:R-:W-:Y:S02]  /*a430*/  F2FP.SATFINITE.E4M3.F32.PACK_AB_MERGE_C R19, RZ, R19, RZ ;  /* 0x00000013ff13723e */ /* 0x000fe400048070ff */
[----:B------:R-:W-:Y:S01]  /*a440*/  PRMT R14, R15, 0x7604, R14 ;  /* 0x000076040f0e7816 */ /* 0x000fe2000000000e */
[----:B------:R-:W-:Y:S01]  /*a450*/  IMAD.U32 R15, R32, 0x10000, RZ ;  /* 0x00010000200f7824 */ /* 0x000fe200078e00ff */
[----:B------:R-:W-:-:S02]  /*a460*/  LOP3.LUT R3, R8, 0xff, RZ, 0xc0, !PT ;  /* 0x000000ff08037812 */ /* 0x000fc400078ec0ff */
[----:B------:R-:W-:Y:S02]  /*a470*/  F2FP.SATFINITE.E4M3.F32.PACK_AB_MERGE_C R18, RZ, R18, RZ ;  /* 0x00000012ff12723e */ /* 0x000fe400048070ff */
[----:B------:R-:W-:Y:S02]  /*a480*/  F2FP.SATFINITE.E4M3.F32.PACK_AB_MERGE_C R12, RZ, R12, RZ ;  /* 0x0000000cff0c723e */ /* 0x000fe400048070ff */
[----:B------:R-:W-:Y:S02]  /*a490*/  FMNMX R8, R11, |R0|, !PT ;  /* 0x400000000b087209 */ /* 0x000fe40007800000 */
[----:B------:R-:W-:Y:S02]  /*a4a0*/  LOP3.LUT R19, R19, 0xffff, RZ, 0xc0, !PT ;  /* 0x0000ffff13137812 */ /* 0x000fe400078ec0ff */
[----:B------:R-:W-:Y:S02]  /*a4b0*/  PRMT R2, R2, 0x5410, R3 ;  /* 0x0000541002027816 */ /* 0x000fe40000000003 */
[----:B------:R-:W-:-:S02]  /*a4c0*/  F2FP.SATFINITE.E4M3.F32.PACK_AB_MERGE_C R21, RZ, R21, RZ ;  /* 0x00000015ff15723e */ /* 0x000fc400048070ff */
[----:B------:R-:W-:Y:S02]  /*a4d0*/  LOP3.LUT R18, R18, 0xff, RZ, 0xc0, !PT ;  /* 0x000000ff12127812 */ /* 0x000fe400078ec0ff */
[----:B------:R-:W-:Y:S01]  /*a4e0*/  LOP3.LUT R3, R12, 0xff, RZ, 0xc0, !PT ;  /* 0x000000ff0c037812 */ /* 0x000fe200078ec0ff */
[----:B------:R-:W-:Y:S01]  /*a4f0*/  IMAD.U32 R12, R30, 0x10000, RZ ;  /* 0x000100001e0c7824 */ /* 0x000fe200078e00ff */
[----:B------:R-:W-:Y:S02]  /*a500*/  F2FP.SATFINITE.E4M3.F32.PACK_AB_MERGE_C R20, RZ, R20, RZ ;  /* 0x00000014ff14723e */ /* 0x000fe400048070ff */
[----:B------:R-:W-:Y:S01]  /*a510*/  FMNMX R8, R8, |R15|, !PT ;  /* 0x4000000f08087209 */ /* 0x000fe20007800000 */
[----:B------:R-:W-:Y:S01]  /*a520*/  IMAD.U32 R15, R31, 0x10000, RZ ;  /* 0x000100001f0f7824 */ /* 0x000fe200078e00ff */
[----:B------:R-:W-:Y:S02]  /*a530*/  LOP3.LUT R21, R21, 0xffff, RZ, 0xc0, !PT ;  /* 0x0000ffff15157812 */ /* 0x000fe400078ec0ff */
[----:B------:R-:W-:-:S02]  /*a540*/  PRMT R18, R19, 0x7604, R18 ;  /* 0x0000760413127816 */ /* 0x000fc40000000012 */
[----:B------:R-:W-:Y:S01]  /*a550*/  F2FP.SATFINITE.E4M3.F32.PACK_AB_MERGE_C R16, RZ, R16, RZ ;  /* 0x00000010ff10723e */ /* 0x000fe200048070ff */
[----:B------:R-:W1:Y:S01]  /*a560*/  MATCH.ANY R19, R42 ;  /* 0x000000002a1373a1 */ /* 0x000e6200000e8000 */
[----:B------:R-:W-:Y:S02]  /*a570*/  PRMT R0, R10, 0x5410, R3 ;  /* 0x000054100a007816 */ /* 0x000fe40000000003 */
[----:B------:R-:W-:Y:S02]  /*a580*/  LOP3.LUT R3, R20, 0xff, RZ, 0xc0, !PT ;  /* 0x000000ff14037812 */ /* 0x000fe400078ec0ff */
[----:B------:R-:W-:Y:S02]  /*a590*/  F2FP.SATFINITE.E4M3.F32.PACK_AB_MERGE_C R17, RZ, R17, RZ ;  /* 0x00000011ff11723e */ /* 0x000fe400048070ff */
[----:B------:R-:W-:Y:S02]  /*a5a0*/  F2FP.SATFINITE.E4M3.F32.PACK_AB_MERGE_C R13, RZ, R13, RZ ;  /* 0x0000000dff0d723e */ /* 0x000fe400048070ff */
[----:B------:R-:W-:-:S02]  /*a5b0*/  F2FP.SATFINITE.E4M3.F32.PACK_AB_MERGE_C R9, RZ, R9, RZ ;  /* 0x00000009ff09723e */ /* 0x000fc400048070ff */
[----:B------:R-:W-:Y:S01]  /*a5c0*/  FMNMX R15, R8, |R15|, !PT ;  /* 0x4000000f080f7209 */ /* 0x000fe20007800000 */
[----:B------:R-:W-:Y:S01]  /*a5d0*/  IMAD.SHL.U32 R8, R21, 0x1000000, RZ ;  /* 0x0100000015087824 */ /* 0x000fe200078e00ff */
[----:B------:R-:W-:Y:S02]  /*a5e0*/  LOP3.LUT R11, R16, 0xff, RZ, 0xc0, !PT ;  /* 0x000000ff100b7812 */ /* 0x000fe400078ec0ff */
[----:B------:R-:W-:Y:S02]  /*a5f0*/  PRMT R3, R18, 0x5410, R3 ;  /* 0x0000541012037816 */ /* 0x000fe40000000003 */
[----:B------:R-:W-:Y:S02]  /*a600*/  LOP3.LUT R17, R17, 0xffff, RZ, 0xc0, !PT ;  /* 0x0000ffff11117812 */ /* 0x000fe400078ec0ff */
[----:B------:R-:W-:Y:S02]  /*a610*/  LOP3.LUT R13, R13, 0xffff, RZ, 0xc0, !PT ;  /* 0x0000ffff0d0d7812 */ /* 0x000fe400078ec0ff */
[----:B------:R-:W-:Y:S01]  /*a620*/  LOP3.LUT R9, R9, 0xffff, RZ, 0xc0, !PT ;  /* 0x0000ffff09097812 */ /* 0x000fe200078ec0ff */
[----:B------:R-:W-:Y:S01]  /*a630*/  IMAD.SHL.U32 R17, R17, 0x1000000, RZ ;  /* 0x0100000011117824 */ /* 0x000fe200078e00ff */
[----:B------:R-:W-:Y:S01]  /*a640*/  PRMT R10, R14, 0x5410, R11 ;  /* 0x000054100e0a7816 */ /* 0x000fe2000000000b */
[----:B------:R-:W-:Y:S01]  /*a650*/  IMAD.SHL.U32 R13, R13, 0x1000000, RZ ;  /* 0x010000000d0d7824 */ /* 0x000fe200078e00ff */
[----:B------:R-:W-:Y:S01]  /*a660*/  LOP3.LUT R11, R3, R8, RZ, 0xfc, !PT ;  /* 0x00000008030b7212 */ /* 0x000fe200078efcff */
[----:B------:R-:W-:Y:S01]  /*a670*/  IMAD.SHL.U32 R3, R9, 0x1000000, RZ ;  /* 0x0100000009037824 */ /* 0x000fe200078e00ff */
[----:B------:R-:W-:-:S02]  /*a680*/  LOP3.LUT R10, R10, R17, RZ, 0xfc, !PT ;  /* 0x000000110a0a7212 */ /* 0x000fc400078efcff */
[----:B------:R-:W-:Y:S01]  /*a690*/  LOP3.LUT R9, R0, R13, RZ, 0xfc, !PT ;  /* 0x0000000d00097212 */ /* 0x000fe200078efcff */
[----:B------:R-:W-:Y:S01]  /*a6a0*/  IMAD.U32 R0, R28, 0x10000, RZ ;  /* 0x000100001c007824 */ /* 0x000fe200078e00ff */
[----:B------:R-:W-:Y:S01]  /*a6b0*/  LOP3.LUT R8, R2, R3, RZ, 0xfc, !PT ;  /* 0x0000000302087212 */ /* 0x000fe200078efcff */
[----:B------:R-:W-:Y:S01]  /*a6c0*/  IMAD.U32 R3, R29, 0x10000, RZ ;  /* 0x000100001d037824 */ /* 0x000fe200078e00ff */
[----:B------:R-:W-:Y:S02]  /*a6d0*/  FMNMX R12, R15, |R12|, !PT ;  /* 0x4000000c0f0c7209 */ /* 0x000fe40007800000 */
        /* <DEDUP_REMOVED lines=14> */
[----:B-1----:R-:W-:-:S05]  /*a7c0*/  FMNMX R93, R9, R2, !PT ;  /* 0x00000002095d7209 */ /* 0x002fca0007800000 */
[----:B0-----:R0:W1:Y:S02]  /*a7d0*/  SHFL.IDX PT, R45, R93, R45, 0x1f ;  /* 0x00001f2d5d2d7589 */ /* 0x00106400000e0000 */
.L_x_1460:
        /* <DEDUP_REMOVED lines=21> */
.L_x_1053:
[----:B------:R-:W-:Y:S05]  /*a930*/  BSYNC B3 ;  /* 0x0000000000037941 */ /* 0x000fea0003800000 */
.L_x_1052:
[----:B------:R-:W-:-:S04]  /*a940*/  FSETP.NEU.AND P0, PT, |R0|, +INF , PT ;  /* 0x7f8000000000780b */ /* 0x000fc80003f0d200 */
[----:B------:R-:W-:-:S04]  /*a950*/  FSEL R0, R0, 3.38953138925153547590e+38, P0 ;  /* 0x7f7f000000007808 */ /* 0x000fc80000000000 */
[----:B------:R-:W-:-:S07]  /*a960*/  LOP3.LUT R0, R0, 0xff800000, RZ, 0xc0, !PT ;  /* 0xff80000000007812 */ /* 0x000fce00078ec0ff */
.L_x_1051:
[----:B------:R-:W-:Y:S05]  /*a970*/  BSYNC B2 ;  /* 0x0000000000027941 */ /* 0x000fea0003800000 */
.L_x_1050:
        /* <DEDUP_REMOVED lines=10> */
.L_x_1057:
[----:B------:R-:W1:Y:S02]  /*aa20*/  MUFU.RCP R3, R0 ;  /* 0x0000000000037308 */ /* 0x000e640000001000 */
[----:B-1----:R-:W-:-:S04]  /*aa30*/  FFMA R2, R3, R0, -1 ;  /* 0xbf80000003027423 */ /* 0x002fc80000000000 */
[----:B------:R-:W-:-:S04]  /*aa40*/  FADD.FTZ R2, -R2, -RZ ;  /* 0x800000ff02027221 */ /* 0x000fc80000010100 */
[----:B------:R-:W-:-:S07]  /*aa50*/  FFMA R3, R3, R2, R3 ;  /* 0x0000000203037223 */ /* 0x000fce0000000003 */
.L_x_1058:
[----:B------:R-:W-:Y:S05]  /*aa60*/  BSYNC B2 ;  /* 0x0000000000027941 */ /* 0x000fea0003800000 */
.L_x_1056:
[----:B------:R1:W-:Y:S02]  /*aa70*/  STG.E desc[UR6][R50.64], R3 ;  /* 0x0000000332007986 */ /* 0x0003e4000c101906 */
.L_x_1055:
[----:B------:R-:W-:Y:S05]  /*aa80*/  BSYNC B1 ;  /* 0x0000000000017941 */ /* 0x000fea0003800000 */
.L_x_1054:
        /* <DEDUP_REMOVED lines=12> */
[----:B-1----:R-:W-:Y:S02]  /*ab50*/  IMAD.U32 R3, R40, 0x10000, RZ ;  /* 0x0001000028037824 */ /* 0x002fe400078e00ff */
[-C--:B------:R-:W-:Y:S01]  /*ab60*/  FMUL R14, R13, R0.reuse ;  /* 0x000000000d0e7220 */ /* 0x080fe20000400000 */
[----:B------:R-:W-:Y:S01]  /*ab70*/  FMUL R2, R25, R0 ;  /* 0x0000000019027220 */ /* 0x000fe20000400000 */
        /* <DEDUP_REMOVED lines=67> */
.L_x_1038:
        /* <DEDUP_REMOVED lines=12> */
.L_x_1469:
        /* <DEDUP_REMOVED lines=21> */
.L_x_1064:
[----:B------:R-:W-:Y:S05]  /*b1c0*/  BSYNC B3 ;  /* 0x0000000000037941 */ /* 0x000fea0003800000 */
.L_x_1063:
[----:B------:R-:W-:-:S04]  /*b1d0*/  FSETP.NEU.AND P0, PT, |R0|, +INF , PT ;  /* 0x7f8000000000780b */ /* 0x000fc80003f0d200 */
[----:B------:R-:W-:-:S09]  /*b1e0*/  FSEL R0, R0, 3.38953138925153547590e+38, P0 ;  /* 0x7f7f000000007808 */ /* 0x000fd20000000000 */
.L_x_1062:
[----:B------:R-:W-:Y:S05]  /*b1f0*/  BSYNC B2 ;  /* 0x0000000000027941 */ /* 0x000fea0003800000 */
.L_x_1061:
        /* <DEDUP_REMOVED lines=11> */
.L_x_1068:
[----:B------:R-:W1:Y:S02]  /*b2b0*/  MUFU.RCP R3, R0 ;  /* 0x0000000000037308 */ /* 0x000e640000001000 */
[----:B-1----:R-:W-:-:S04]  /*b2c0*/  FFMA R2, R3, R0, -1 ;  /* 0xbf80000003027423 */ /* 0x002fc80000000000 */
[----:B------:R-:W-:-:S04]  /*b2d0*/  FADD.FTZ R2, -R2, -RZ ;  /* 0x800000ff02027221 */ /* 0x000fc80000010100 */
[----:B------:R-:W-:-:S07]  /*b2e0*/  FFMA R3, R3, R2, R3 ;  /* 0x0000000203037223 */ /* 0x000fce0000000003 */
.L_x_1069:
[----:B------:R-:W-:Y:S05]  /*b2f0*/  BSYNC B2 ;  /* 0x0000000000027941 */ /* 0x000fea0003800000 */
.L_x_1067:
[----:B------:R1:W-:Y:S02]  /*b300*/  STG.E desc[UR6][R52.64], R3 ;  /* 0x0000000334007986 */ /* 0x0003e4000c101906 */
.L_x_1066:
[----:B------:R-:W-:Y:S05]  /*b310*/  BSYNC B1 ;  /* 0x0000000000017941 */ /* 0x000fea0003800000 */
.L_x_1065:
        /* <DEDUP_REMOVED lines=13> */
[----:B------:R-:W-:Y:S01]  /*b3f0*/  FMUL R11, R19, R0 ;  /* 0x00000000130b7220 */ /* 0x000fe20000400000 */
[----:B------:R-:W-:Y:S01]  /*b400*/  IMAD.U32 R9, R9, 0x10000, RZ ;  /* 0x0001000009097824 */ /* 0x000fe200078e00ff */
[----:B------:R-:W-:Y:S01]  /*b410*/  FMNMX R2, R2, |R3|, !PT ;  /* 0x4000000302027209 */ /* 0x000fe20007800000 */
[----:B------:R-:W-:Y:S02]  /*b420*/  IMAD.U32 R3, R23, 0x10000, RZ ;  /* 0x0001000017037824 */ /* 0x000fe400078e00ff */
        /* <DEDUP_REMOVED lines=11> */
[----:B------:R-:W-:Y:S01]  /*b4e0*/  FMUL R3, R3, R0 ;  /* 0x0000000003037220 */ /* 0x000fe20000400000 */
[----:B------:R-:W-:Y:S01]  /*b4f0*/  F2FP.SATFINITE.E4M3.F32.PACK_AB_MERGE_C R10, RZ, R10, RZ ;  /* 0x0000000aff0a723e */ /* 0x000fe200048070ff */
[----:B------:R-:W-:Y:S02]  /*b500*/  IMAD.U32 R23, R22, 0x10000, RZ ;  /* 0x0001000016177824 */ /* 0x000fe400078e00ff */
[-C--:B------:R-:W-:Y:S01]  /*b510*/  FMUL R14, R55, R0.reuse ;  /* 0x00000000370e7220 */ /* 0x080fe20000400000 */
        /* <DEDUP_REMOVED lines=16> */
[-C--:B------:R-:W-:Y:S01]  /*b620*/  FMUL R9, R21, R0.reuse ;  /* 0x0000000015097220 */ /* 0x080fe20000400000 */
        /* <DEDUP_REMOVED lines=76> */
.L_x_1478:
        /* <DEDUP_REMOVED lines=21> */
.L_x_1074:
[----:B------:R-:W-:Y:S05]  /*bc40*/  BSYNC B3 ;  /* 0x0000000000037941 */ /* 0x000fea0003800000 */
.L_x_1073:
[----:B------:R-:W-:-:S04]  /*bc50*/  FSETP.NEU.AND P0, PT, |R0|, +INF , PT ;  /* 0x7f8000000000780b */ /* 0x000fc80003f0d200 */
[----:B------:R-:W-:-:S09]  /*bc60*/  FSEL R0, R0, 3.38953138925153547590e+38, P0 ;  /* 0x7f7f000000007808 */ /* 0x000fd20000000000 */
.L_x_1072:
[----:B------:R-:W-:Y:S05]  /*bc70*/  BSYNC B2 ;  /* 0x0000000000027941 */ /* 0x000fea0003800000 */
.L_x_1071:
        /* <DEDUP_REMOVED lines=10> */
.L_x_1078:
[----:B------:R-:W1:Y:S02]  /*bd20*/  MUFU.RCP R3, R0 ;  /* 0x0000000000037308 */ /* 0x000e640000001000 */
[----:B-1----:R-:W-:-:S04]  /*bd30*/  FFMA R2, R3, R0, -1 ;  /* 0xbf80000003027423 */ /* 0x002fc80000000000 */
[----:B------:R-:W-:-:S04]  /*bd40*/  FADD.FTZ R2, -R2, -RZ ;  /* 0x800000ff02027221 */ /* 0x000fc80000010100 */
[----:B------:R-:W-:-:S07]  /*bd50*/  FFMA R3, R3, R2, R3 ;  /* 0x0000000203037223 */ /* 0x000fce0000000003 */
.L_x_1079:
[----:B------:R-:W-:Y:S05]  /*bd60*/  BSYNC B2 ;  /* 0x0000000000027941 */ /* 0x000fea0003800000 */
.L_x_1077:
[----:B------:R1:W-:Y:S02]  /*bd70*/  STG.E desc[UR6][R50.64], R3 ;  /* 0x0000000332007986 */ /* 0x0003e4000c101906 */
.L_x_1076:
[----:B------:R-:W-:Y:S05]  /*bd80*/  BSYNC B1 ;  /* 0x0000000000017941 */ /* 0x000fea0003800000 */
.L_x_1075:
        /* <DEDUP_REMOVED lines=81> */
.L_x_1059:
[----:B------:R-:W3:Y:S02]  /*c2a0*/  LDC R0, c[0x0][0x270] ;  /* 0x00009c00ff007b82 */ /* 0x000ee40000000800 */
[----:B---3--:R-:W-:-:S13]  /*c2b0*/  ISETP.NE.AND P0, PT, R0, 0x2, PT ;  /* 0x000000020000780c */ /* 0x008fda0003f05270 */
[----:B------:R-:W-:Y:S05]  /*c2c0*/  @P0 EXIT ;  /* 0x000000000000094d */ /* 0x000fea0003800000 */
.L_x_995:
[----:B0-----:R-:W-:Y:S01]  /*c2d0*/  SHF.R.U32.HI R3, RZ, 0x5, R5 ;  /* 0x00000005ff037819 */ /* 0x001fe20000011605 */
[----:B------:R-:W-:Y:S01]  /*c2e0*/  ULDC.64 UR8, c[0x0][0x260] ;  /* 0x0000980000087ab9 */ /* 0x000fe20000000a00 */
[----:B------:R-:W-:Y:S01]  /*c2f0*/  LOP3.LUT R5, R5, 0x1f, RZ, 0xc0, !PT ;  /* 0x0000001f05057812 */ /* 0x000fe200078ec0ff */
[----:B------:R-:W-:Y:S01]  /*c300*/  IMAD.WIDE.U32 R84, R83, UR8, RZ ;  /* 0x0000000853547c25 */ /* 0x000fe2000f8e00ff */
[C---:B------:R-:W-:Y:S01]  /*c310*/  LEA R20, P0, R3.reuse, R6, 0x4 ;  /* 0x0000000603147211 */ /* 0x040fe200078020ff */
[----:B------:R-:W-:Y:S01]  /*c320*/  ULDC.64 UR10, c[0x0][0x230] ;  /* 0x00008c00000a7ab9 */ /* 0x000fe20000000a00 */
[----:B------:R-:W-:Y:S01]  /*c330*/  ULDC.U8 UR5, c[0x0][0x274] ;  /* 0x00009d0000057ab9 */ /* 0x000fe20000000000 */
[----:B------:R-:W-:Y:S01]  /*c340*/  IMAD.SHL.U32 R0, R3, 0x8, RZ ;  /* 0x0000000803007824 */ /* 0x000fe200078e00ff */
[C---:B------:R-:W-:Y:S01]  /*c350*/  IADD3 R13, P1, R20.reuse, 0x2, RZ ;  /* 0x00000002140d7810 */ /* 0x040fe20007f3e0ff */
[----:B------:R-:W-:Y:S01]  /*c360*/  IMAD.X R21, RZ, RZ, R7, P0 ;  /* 0x000000ffff157224 */ /* 0x000fe200000e0607 */
[C---:B-12---:R-:W-:Y:S01]  /*c370*/  IADD3 R11, P0, R20.reuse, 0x1, RZ ;  /* 0x00000001140b7810 */ /* 0x046fe20007f1e0ff */
[----:B------:R-:W-:Y:S01]  /*c380*/  IMAD R0, R5, 0x104, R0 ;  /* 0x0000010405007824 */ /* 0x000fe200078e0200 */
[C---:B------:R-:W-:Y:S01]  /*c390*/  IADD3 R17, P3, R20.reuse, 0x4, RZ ;  /* 0x0000000414117810 */ /* 0x040fe20007f7e0ff */
[----:B------:R-:W-:Y:S01]  /*c3a0*/  IMAD R83, R83, UR9, R85 ;  /* 0x0000000953537c24 */ /* 0x000fe2000f8e0255 */
[----:B------:R-:W-:Y:S01]  /*c3b0*/  IADD3 R19, P4, R20, 0x5, RZ ;  /* 0x0000000514137810 */ /* 0x000fe20007f9e0ff */
[--C-:B------:R-:W-:Y:S01]  /*c3c0*/  IMAD.X R10, RZ, RZ, R21.reuse, P0 ;  /* 0x000000ffff0a7224 */ /* 0x100fe200000e0615 */
[----:B------:R-:W-:Y:S01]  /*c3d0*/  LEA R0, R0, UR4, 0x2 ;  /* 0x0000000400007c11 */ /* 0x000fe2000f8e10ff */
[----:B------:R-:W-:Y:S01]  /*c3e0*/  ULDC.64 UR8, c[0x0][0x258] ;  /* 0x0000960000087ab9 */ /* 0x000fe20000000a00 */
[C---:B------:R-:W-:Y:S01]  /*c3f0*/  IADD3 R15, P2, R20.reuse, 0x3, RZ ;  /* 0x00000003140f7810 */ /* 0x040fe20007f5e0ff */
[--C-:B------:R-:W-:Y:S01]  /*c400*/  IMAD.X R9, RZ, RZ, R21.reuse, P1 ;  /* 0x000000ffff097224 */ /* 0x100fe200008e0615 */
[C---:B------:R-:W-:Y:S01]  /*c410*/  IADD3 R3, P5, R20.reuse, 0x6, RZ ;  /* 0x0000000614037810 */ /* 0x040fe20007fbe0ff */
[--C-:B------:R-:W-:Y:S01]  /*c420*/  IMAD.X R7, RZ, RZ, R21.reuse, P3 ;  /* 0x000000ffff077224 */ /* 0x100fe200018e0615 */
[----:B------:R-:W-:Y:S01]  /*c430*/  LDS.128 R28, [R0] ;  /* 0x00000000001c7984 */ /* 0x000fe20000000c00 */
[--C-:B------:R-:W-:Y:S01]  /*c440*/  IMAD.X R6, RZ, RZ, R21.reuse, P4 ;  /* 0x000000ffff067224 */ /* 0x100fe200020e0615 */
[----:B------:R-:W-:Y:S01]  /*c450*/  IADD3 R23, P6, R20, 0x7, RZ ;  /* 0x0000000714177810 */ /* 0x000fe20007fde0ff */
[----:B------:R-:W-:Y:S01]  /*c460*/  IMAD R33, R21, UR8, RZ ;  /* 0x0000000815217c24 */ /* 0x000fe2000f8e02ff */
[----:B------:R-:W-:Y:S01]  /*c470*/  LDS.128 R24, [R0+0x100] ;  /* 0x0001000000187984 */ /* 0x000fe20000000c00 */
[----:B------:R-:W-:Y:S01]  /*c480*/  IMAD.MOV.U32 R82, RZ, RZ, R84 ;  /* 0x000000ffff527224 */ /* 0x000fe200078e0054 */
[----:B------:R-:W-:Y:S01]  /*c490*/  UPRMT UR5, UR5, 0x8880, URZ ;  /* 0x0000888005057896 */ /* 0x000fe2000800003f */
[----:B------:R-:W-:Y:S01]  /*c4a0*/  IMAD R10, R10, UR8, RZ ;  /* 0x000000080a0a7c24 */ /* 0x000fe2000f8e02ff */
[----:B------:R-:W0:Y:S01]  /*c4b0*/  LDS.64 R62, [R0+0x208] ;  /* 0x00020800003e7984 */ /* 0x000e220000000a00 */
[----:B------:R-:W-:Y:S01]  /*c4c0*/  IMAD.X R8, RZ, RZ, R21, P2 ;  /* 0x000000ffff087224 */ /* 0x000fe200010e0615 */
[----:B------:R-:W-:Y:S01]  /*c4d0*/  BSSY B2, `(.L_x_1080) ;  /* 0x000090a000027945 */ /* 0x000fe20003800000 */
[----:B------:R-:W-:Y:S01]  /*c4e0*/  IMAD R12, R9, UR8, RZ ;  /* 0x00000008090c7c24 */ /* 0x000fe2000f8e02ff */
[----:B------:R-:W1:Y:S01]  /*c4f0*/  LDS.64 R64, [R0+0x220] ;  /* 0x0002200000407984 */ /* 0x000e620000000a00 */
[----:B------:R-:W-:-:S02]  /*c500*/  IMAD R16, R7, UR8, RZ ;  /* 0x0000000807107c24 */ /* 0x000fc4000f8e02ff */
[----:B------:R-:W-:Y:S01]  /*c510*/  IMAD R18, R6, UR8, RZ ;  /* 0x0000000806127c24 */ /* 0x000fe2000f8e02ff */
[----:B------:R-:W2:Y:S01]  /*c520*/  LDS.128 R44, [R0+0x210] ;  /* 0x00021000002c7984 */ /* 0x000ea20000000c00 */
[C---:B------:R-:W-:Y:S02]  /*c530*/  IMAD R33, R20.reuse, UR9, R33 ;  /* 0x0000000914217c24 */ /* 0x040fe4000f8e0221 */
[----:B------:R-:W-:Y:S01]  /*c540*/  IMAD R9, R11, UR9, R10 ;  /* 0x000000090b097c24 */ /* 0x000fe2000f8e020a */
[----:B------:R-:W3:Y:S01]  /*c550*/  LDS.128 R48, [R0+0x310] ;  /* 0x0003100000307984 */ /* 0x000ee20000000c00 */
[----:B------:R-:W-:-:S04]  /*c560*/  IMAD.WIDE.U32 R6, R20, UR8, R82 ;  /* 0x0000000814067c25 */ /* 0x000fc8000f8e0052 */
[----:B------:R-:W-:Y:S01]  /*c570*/  IMAD R8, R8, UR8, RZ ;  /* 0x0000000808087c24 */ /* 0x000fe2000f8e02ff */
[----:B------:R-:W-:Y:S01]  /*c580*/  LEA R78, P0, R6, UR10, 0x2 ;  /* 0x0000000a064e7c11 */ /* 0x000fe2000f8010ff */
[----:B------:R-:W-:-:S04]  /*c590*/  IMAD.WIDE.U32 R10, R11, UR8, R82 ;  /* 0x000000080b0a7c25 */ /* 0x000fc8000f8e0052 */
[----:B------:R-:W-:Y:S01]  /*c5a0*/  IMAD.IADD R33, R7, 0x1, R33 ;  /* 0x0000000107217824 */ /* 0x000fe200078e0221 */
[----:B------:R-:W-:Y:S01]  /*c5b0*/  LEA R80, P1, R10, UR10, 0x2 ;  /* 0x0000000a0a507c11 */ /* 0x000fe2000f8210ff */
[----:B------:R-:W-:Y:S02]  /*c5c0*/  IMAD.X R5, RZ, RZ, R21, P5 ;  /* 0x000000ffff057224 */ /* 0x000fe400028e0615 */
[----:B------:R-:W-:Y:S01]  /*c5d0*/  IMAD R37, R15, UR9, R8 ;  /* 0x000000090f257c24 */ /* 0x000fe2000f8e0208 */
[----:B------:R-:W-:Y:S01]  /*c5e0*/  LEA.HI.X R79, R6, UR11, R33, 0x2, P0 ;  /* 0x0000000b064f7c11 */ /* 0x000fe200080f1421 */
[----:B------:R-:W-:Y:S01]  /*c5f0*/  IMAD.IADD R7, R11, 0x1, R9 ;  /* 0x000000010b077824 */ /* 0x000fe200078e0209 */
[----:B------:R-:W-:Y:S01]  /*c600*/  LDS R6, [R0+0x120] ;  /* 0x0001200000067984 */ /* 0x000fe20000000800 */
[----:B------:R-:W-:-:S03]  /*c610*/  IMAD.WIDE.U32 R14, R15, UR8, R82 ;  /* 0x000000080f0e7c25 */ /* 0x000fc6000f8e0052 */
[----:B------:R-:W-:Y:S01]  /*c620*/  LEA.HI.X R81, R10, UR11, R7, 0x2, P1 ;  /* 0x0000000b0a517c11 */ /* 0x000fe200088f1407 */
[----:B------:R-:W-:Y:S01]  /*c630*/  IMAD.X R2, RZ, RZ, R21, P6 ;  /* 0x000000ffff027224 */ /* 0x000fe200030e0615 */
[----:B------:R-:W-:Y:S01]  /*c640*/  LEA R74, P1, R14, UR10, 0x2 ;  /* 0x0000000a0e4a7c11 */ /* 0x000fe2000f8210ff */
[----:B------:R-:W-:Y:S02]  /*c650*/  IMAD R22, R5, UR8, RZ ;  /* 0x0000000805167c24 */ /* 0x000fe4000f8e02ff */
[----:B------:R-:W-:Y:S01]  /*c660*/  IMAD.IADD R11, R15, 0x1, R37 ;  /* 0x000000010f0b7824 */ /* 0x000fe200078e0225 */
[----:B------:R-:W4:Y:S01]  /*c670*/  LDS R5, [R0+0x30c] ;  /* 0x00030c0000057984 */ /* 0x000f220000000800 */
[----:B------:R-:W-:Y:S01]  /*c680*/  IMAD R32, R2, UR8, RZ ;  /* 0x0000000802207c24 */ /* 0x000fe2000f8e02ff */
[----:B0-----:R-:W-:Y:S01]  /*c690*/  PRMT R15, R63, 0x7632, R15 ;  /* 0x000076323f0f7816 */ /* 0x001fe2000000000f */
[----:B------:R-:W-:Y:S01]  /*c6a0*/  IMAD R35, R13, UR9, R12 ;  /* 0x000000090d237c24 */ /* 0x000fe2000f8e020c */
[----:B------:R-:W-:Y:S01]  /*c6b0*/  LEA.HI.X R75, R14, UR11, R11, 0x2, P1 ;  /* 0x0000000b0e4b7c11 */ /* 0x000fe200088f140b */
[----:B------:R-:W-:Y:S01]  /*c6c0*/  IMAD R39, R17, UR9, R16 ;  /* 0x0000000911277c24 */ /* 0x000fe2000f8e0210 */
[----:B------:R-:W-:Y:S01]  /*c6d0*/  PRMT R14, R62, 0x7632, R14 ;  /* 0x000076323e0e7816 */ /* 0x000fe2000000000e */
[----:B------:R-:W-:Y:S01]  /*c6e0*/  IMAD R41, R19, UR9, R18 ;  /* 0x0000000913297c24 */ /* 0x000fe2000f8e0212 */
[----:B-1----:R-:W-:Y:S01]  /*c6f0*/  PRMT R24, R65, 0x7632, R24 ;  /* 0x0000763241187816 */ /* 0x002fe20000000018 */
[----:B------:R-:W-:Y:S01]  /*c700*/  IMAD.WIDE.U32 R12, R13, UR8, R82 ;  /* 0x000000080d0c7c25 */ /* 0x000fe2000f8e0052 */
[----:B--2---:R-:W-:-:S02]  /*c710*/  PRMT R59, R46, 0x7632, R59 ;  /* 0x000076322e3b7816 */ /* 0x004fc4000000003b */
[----:B------:R-:W-:Y:S01]  /*c720*/  PRMT R60, R47, 0x7632, R60 ;  /* 0x000076322f3c7816 */ /* 0x000fe2000000003c */
[----:B------:R-:W-:Y:S01]  /*c730*/  IMAD.WIDE.U32 R16, R17, UR8, R82 ;  /* 0x0000000811107c25 */ /* 0x000fe2000f8e0052 */
[----:B------:R-:W-:Y:S02]  /*c740*/  LEA R76, P0, R12, UR10, 0x2 ;  /* 0x0000000a0c4c7c11 */ /* 0x000fe4000f8010ff */
[----:B------:R-:W-:Y:S01]  /*c750*/  PRMT R61, R44, 0x7632, R61 ;  /* 0x000076322c3d7816 */ /* 0x000fe2000000003d */
[----:B------:R-:W-:Y:S01]  /*c760*/  IMAD.WIDE.U32 R18, R19, UR8, R82 ;  /* 0x0000000813127c25 */ /* 0x000fe2000f8e0052 */
[----:B------:R-:W-:Y:S02]  /*c770*/  LEA R72, P2, R16, UR10, 0x2 ;  /* 0x0000000a10487c11 */ /* 0x000fe4000f8410ff */
[----:B------:R-:W-:Y:S01]  /*c780*/  PRMT R86, R45, 0x7632, R86 ;  /* 0x000076322d567816 */ /* 0x000fe20000000056 */
[----:B------:R-:W-:Y:S01]  /*c790*/  IMAD.WIDE.U32 R8, R23, UR8, R82 ;  /* 0x0000000817087c25 */ /* 0x000fe2000f8e0052 */
[----:B---3--:R-:W-:-:S02]  /*c7a0*/  PRMT R87, R50, 0x7632, R87 ;  /* 0x0000763232577816 */ /* 0x008fc40000000057 */
[----:B------:R-:W-:Y:S01]  /*c7b0*/  PRMT R88, R51, 0x7632, R88 ;  /* 0x0000763233587816 */ /* 0x000fe20000000058 */
[----:B------:R-:W-:Y:S01]  /*c7c0*/  IMAD R23, R23, UR9, R32 ;  /* 0x0000000917177c24 */ /* 0x000fe2000f8e0220 */
[----:B------:R-:W-:Y:S01]  /*c7d0*/  LEA R66, P1, R8, UR10, 0x2 ;  /* 0x0000000a08427c11 */ /* 0x000fe2000f8210ff */
[----:B------:R-:W-:Y:S01]  /*c7e0*/  IMAD.IADD R13, R13, 0x1, R35 ;  /* 0x000000010d0d7824 */ /* 0x000fe200078e0223 */
[----:B------:R-:W-:Y:S01]  /*c7f0*/  PRMT R89, R48, 0x7632, R89 ;  /* 0x0000763230597816 */ /* 0x000fe20000000059 */
[----:B------:R-:W-:Y:S01]  /*c800*/  IMAD.IADD R7, R17, 0x1, R39 ;  /* 0x0000000111077824 */ /* 0x000fe200078e0227 */
[----:B------:R-:W0:Y:S01]  /*c810*/  LDS.128 R32, [R0+0x320] ;  /* 0x0003200000207984 */ /* 0x000e220000000c00 */
[----:B------:R-:W-:Y:S01]  /*c820*/  IMAD.IADD R11, R19, 0x1, R41 ;  /* 0x00000001130b7824 */ /* 0x000fe200078e0229 */
[----:B------:R-:W-:Y:S01]  /*c830*/  LEA.HI.X R77, R12, UR11, R13, 0x2, P0 ;  /* 0x0000000b0c4d7c11 */ /* 0x000fe200080f140d */
[C---:B------:R-:W-:Y:S01]  /*c840*/  IMAD R53, R3.reuse, UR9, R22 ;  /* 0x0000000903357c24 */ /* 0x040fe2000f8e0216 */
[----:B------:R-:W1:Y:S01]  /*c850*/  LDS.128 R36, [R0+0x10] ;  /* 0x0000100000247984 */ /* 0x000e620000000c00 */
[----:B------:R-:W-:Y:S01]  /*c860*/  LEA R70, P0, R18, UR10, 0x2 ;  /* 0x0000000a12467c11 */ /* 0x000fe2000f8010ff */
[----:B------:R-:W-:Y:S01]  /*c870*/  IMAD.WIDE.U32 R2, R3, UR8, R82 ;  /* 0x0000000803027c25 */ /* 0x000fe2000f8e0052 */
[----:B------:R-:W-:Y:S01]  /*c880*/  LEA.HI.X R73, R16, UR11, R7, 0x2, P2 ;  /* 0x0000000b10497c11 */ /* 0x000fe200090f1407 */
[----:B------:R-:W2:Y:S01]  /*c890*/  LDS.128 R40, [R0+0x110] ;  /* 0x0001100000287984 */ /* 0x000ea20000000c00 */
[----:B------:R-:W-:Y:S01]  /*c8a0*/  LEA.HI.X R71, R18, UR11, R11, 0x2, P0 ;  /* 0x0000000b12477c11 */ /* 0x000fe200080f140b */
[----:B------:R-:W-:Y:S01]  /*c8b0*/  IMAD.U32 R7, R28, 0x10000, RZ ;  /* 0x000100001c077824 */ /* 0x000fe200078e00ff */
[----:B------:R-:W-:Y:S01]  /*c8c0*/  LEA R68, P0, R2, UR10, 0x2 ;  /* 0x0000000a02447c11 */ /* 0x000fe2000f8010ff */
[----:B------:R-:W-:Y:S01]  /*c8d0*/  IMAD.IADD R11, R3, 0x1, R53 ;  /* 0x00000001030b7824 */ /* 0x000fe200078e0235 */
[----:B------:R-:W-:Y:S01]  /*c8e0*/  PRMT R12, R28, 0x7632, R12 ;  /* 0x000076321c0c7816 */ /* 0x000fe2000000000c */
[----:B------:R-:W-:Y:S01]  /*c8f0*/  IMAD.U32 R10, R25, 0x10000, RZ ;  /* 0x00010000190a7824 */ /* 0x000fe200078e00ff */
[----:B------:R-:W-:Y:S01]  /*c900*/  FMNMX R7, RZ, |R7|, !PT ;  /* 0x40000007ff077209 */ /* 0x000fe20007800000 */
[----:B------:R-:W-:Y:S01]  /*c910*/  IMAD.IADD R3, R9, 0x1, R23 ;  /* 0x0000000109037824 */ /* 0x000fe200078e0217 */
[----:B------:R-:W-:-:S02]  /*c920*/  LEA.HI.X R69, R2, UR11, R11, 0x2, P0 ;  /* 0x0000000b02457c11 */ /* 0x000fc400080f140b */
[----:B------:R-:W-:Y:S02]  /*c930*/  ISETP.NE.AND P0, PT, RZ, UR5, PT ;  /* 0x00000005ff007c0c */ /* 0x000fe4000bf05270 */
[----:B------:R-:W-:Y:S01]  /*c940*/  FMNMX R7, R7, |R10|, !PT ;  /* 0x4000000a07077209 */ /* 0x000fe20007800000 */
[----:B------:R-:W-:Y:S01]  /*c950*/  IMAD.U32 R10, R62, 0x10000, RZ ;  /* 0x000100003e0a7824 */ /* 0x000fe200078e00ff */
[----:B------:R-:W-:Y:S02]  /*c960*/  LEA.HI.X R67, R8, UR11, R3, 0x2, P1 ;  /* 0x0000000b08437c11 */ /* 0x000fe400088f1403 */
[----:B------:R-:W-:Y:S02]  /*c970*/  PRMT R8, R26, 0x7632, R8 ;  /* 0x000076321a087816 */ /* 0x000fe40000000008 */
[----:B------:R-:W-:Y:S01]  /*c980*/  FMNMX R7, R7, |R10|, !PT ;  /* 0x4000000a07077209 */ /* 0x000fe20007800000 */
[----:B----4-:R-:W-:Y:S01]  /*c990*/  IMAD.U32 R10, R5, 0x10000, RZ ;  /* 0x00010000050a7824 */ /* 0x010fe200078e00ff */
[----:B------:R-:W-:-:S02]  /*c9a0*/  PRMT R9, R27, 0x7632, R9 ;  /* 0x000076321b097816 */ /* 0x000fc40000000009 */
[----:B------:R-:W-:Y:S02]  /*c9b0*/  PRMT R11, R31, 0x7632, R11 ;  /* 0x000076321f0b7816 */ /* 0x000fe4000000000b */
[----:B------:R-:W-:Y:S02]  /*c9c0*/  FMNMX R97, R7, |R10|, !PT ;  /* 0x4000000a07617209 */ /* 0x000fe40007800000 */
[----:B------:R-:W-:Y:S02]  /*c9d0*/  PRMT R7, R25, 0x7632, R7 ;  /* 0x0000763219077816 */ /* 0x000fe40000000007 */
[----:B------:R-:W-:Y:S02]  /*c9e0*/  PRMT R10, R30, 0x7632, R10 ;  /* 0x000076321e0a7816 */ /* 0x000fe4000000000a */
[----:B------:R-:W-:Y:S02]  /*c9f0*/  PRMT R13, R29, 0x7632, R13 ;  /* 0x000076321d0d7816 */ /* 0x000fe4000000000d */
[----:B------:R-:W-:-:S02]  /*ca00*/  PRMT R16, R5, 0x7632, R16 ;  /* 0x0000763205107816 */ /* 0x000fc40000000010 */
[----:B0-----:R-:W-:Y:S02]  /*ca10*/  PRMT R17, R32, 0x7632, R17 ;  /* 0x0000763220117816 */ /* 0x001fe40000000011 */
[----:B------:R-:W-:Y:S02]  /*ca20*/  PRMT R18, R33, 0x7632, R18 ;  /* 0x0000763221127816 */ /* 0x000fe40000000012 */
[----:B------:R-:W-:Y:S02]  /*ca30*/  PRMT R19, R34, 0x7632, R19 ;  /* 0x0000763222137816 */ /* 0x000fe40000000013 */
[----:B------:R-:W-:Y:S02]  /*ca40*/  PRMT R22, R6, 0x7632, R22 ;  /* 0x0000763206167816 */ /* 0x000fe40000000016 */
[----:B------:R-:W-:Y:S02]  /*ca50*/  PRMT R23, R64, 0x7632, R23 ;  /* 0x0000763240177816 */ /* 0x000fe40000000017 */
[----:B-1----:R-:W-:-:S02]  /*ca60*/  PRMT R35, R38, 0x7632, R35 ;  /* 0x0000763226237816 */ /* 0x002fc40000000023 */
[----:B------:R-:W-:Y:S02]  /*ca70*/  PRMT R52, R39, 0x7632, R52 ;  /* 0x0000763227347816 */ /* 0x000fe40000000034 */
[----:B------:R-:W-:Y:S02]  /*ca80*/  PRMT R53, R36, 0x7632, R53 ;  /* 0x0000763224357816 */ /* 0x000fe40000000035 */
[----:B------:R-:W-:Y:S02]  /*ca90*/  PRMT R54, R37, 0x7632, R54 ;  /* 0x0000763225367816 */ /* 0x000fe40000000036 */
[----:B--2---:R-:W-:Y:S02]  /*caa0*/  PRMT R55, R42, 0x7632, R55 ;  /* 0x000076322a377816 */ /* 0x004fe40000000037 */
[----:B------:R-:W-:Y:S02]  /*cab0*/  PRMT R56, R43, 0x7632, R56 ;  /* 0x000076322b387816 */ /* 0x000fe40000000038 */
[----:B------:R-:W-:-:S02]  /*cac0*/  PRMT R57, R40, 0x7632, R57 ;  /* 0x0000763228397816 */ /* 0x000fc40000000039 */
[----:B------:R-:W-:Y:S02]  /*cad0*/  PRMT R58, R41, 0x7632, R58 ;  /* 0x00007632293a7816 */ /* 0x000fe4000000003a */
[----:B------:R-:W-:Y:S01]  /*cae0*/  PRMT R90, R49, 0x7632, R90 ;  /* 0x00007632315a7816 */ /* 0x000fe2000000005a */
        /* <DEDUP_REMOVED lines=14> */
.L_x_1486:
        /* <DEDUP_REMOVED lines=8> */
[----:B------:R-:W1:Y:S08]  /*cc50*/  MUFU.RCP R0, R3 ;  /* 0x0000000300007308 */ /* 0x000e700000001000 */
        /* <DEDUP_REMOVED lines=10> */
.L_x_1084:
[----:B------:R-:W-:-:S04]  /*cd00*/  FSETP.NEU.AND P0, PT, |R0|, +INF , PT ;  /* 0x7f8000000000780b */ /* 0x000fc80003f0d200 */
[----:B------:R-:W-:-:S04]  /*cd10*/  FSEL R0, R0, 3.38953138925153547590e+38, P0 ;  /* 0x7f7f000000007808 */ /* 0x000fc80000000000 */
[----:B------:R-:W-:-:S07]  /*cd20*/  LOP3.LUT R91, R0, 0xff800000, RZ, 0xc0, !PT ;  /* 0xff800000005b7812 */ /* 0x000fce00078ec0ff */
.L_x_1083:
[----:B------:R-:W1:Y:S01]  /*cd30*/  S2R R0, SR_TID.X ;  /* 0x0000000000007919 */ /* 0x000e620000002100 */
[----:B------:R-:W-:Y:S01]  /*cd40*/  BSSY B1, `(.L_x_1085) ;  /* 0x0000012000017945 */ /* 0x000fe20003800000 */
[----:B-1----:R-:W-:-:S13]  /*cd50*/  LOP3.LUT P3, RZ, R0, 0x1f, RZ, 0xc0, !PT ;  /* 0x0000001f00ff7812 */ /* 0x002fda000786c0ff */
        /* <DEDUP_REMOVED lines=8> */
[----:B0-----:R-:W-:Y:S05]  /*cde0*/  CALL.REL.NOINC `($__internal_2_$__cuda_sm20_rcp_rn_f32_slowpath) ;  /* 0x0000011400947944 */ /* 0x001fea0003c00000 */
[----:B------:R-:W-:Y:S05]  /*cdf0*/  BRA `(.L_x_1089) ;  /* 0x0000000000107947 */ /* 0x000fea0003800000 */
.L_x_1088:
[----:B------:R-:W1:Y:S02]  /*ce00*/  MUFU.RCP R0, R91 ;  /* 0x0000005b00007308 */ /* 0x000e640000001000 */
[----:B-1----:R-:W-:-:S04]  /*ce10*/  FFMA R2, R91, R0, -1 ;  /* 0xbf8000005b027423 */ /* 0x002fc80000000000 */
[----:B------:R-:W-:-:S04]  /*ce20*/  FADD.FTZ R3, -R2, -RZ ;  /* 0x800000ff02037221 */ /* 0x000fc80000010100 */
[----:B------:R-:W-:-:S07]  /*ce30*/  FFMA R3, R0, R3, R0 ;  /* 0x0000000300037223 */ /* 0x000fce0000000000 */
.L_x_1089:
[----:B------:R-:W-:Y:S05]  /*ce40*/  BSYNC B3 ;  /* 0x0000000000037941 */ /* 0x000fea0003800000 */
.L_x_1087:
[----:B------:R1:W-:Y:S02]  /*ce50*/  STG.E desc[UR6][R78.64], R3 ;  /* 0x000000034e007986 */ /* 0x0003e4000c101906 */
.L_x_1086:
[----:B------:R-:W-:Y:S05]  /*ce60*/  BSYNC B1 ;  /* 0x0000000000017941 */ /* 0x000fea0003800000 */
.L_x_1085:
[----:B------:R-:W-:Y:S01]  /*ce70*/  IMAD.U32 R0, R12, 0x10000, RZ ;  /* 0x000100000c007824 */ /* 0x000fe200078e00ff */
[----:B------:R-:W-:Y:S01]  /*ce80*/  UMOV UR5, 0xffffffff ;  /* 0xffffffff00057882 */ /* 0x000fe20000000000 */
[----:B-1----:R-:W-:Y:S02]  /*ce90*/  IMAD.U32 R3, R7, 0x10000, RZ ;  /* 0x0001000007037824 */ /* 0x002fe400078e00ff */
[----:B------:R-:W-:Y:S01]  /*cea0*/  IMAD.U32 R79, R14, 0x10000, RZ ;  /* 0x000100000e4f7824 */ /* 0x000fe200078e00ff */
[----:B------:R-:W-:-:S04]  /*ceb0*/  FMNMX R0, RZ, |R0|, !PT ;  /* 0x40000000ff007209 */ /* 0x000fc80007800000 */
[----:B------:R-:W-:Y:S01]  /*cec0*/  FMNMX R0, R0, |R3|, !PT ;  /* 0x4000000300007209 */ /* 0x000fe20007800000 */
[----:B------:R-:W-:-:S03]  /*ced0*/  IMAD.U32 R3, R16, 0x10000, RZ ;  /* 0x0001000010037824 */ /* 0x000fc600078e00ff */
[----:B------:R-:W-:-:S04]  /*cee0*/  FMNMX R0, R0, |R79|, !PT ;  /* 0x4000004f00007209 */ /* 0x000fc80007800000 */
[----:B------:R-:W-:Y:S01]  /*cef0*/  FMNMX R97, R0, |R3|, !PT ;  /* 0x4000000300617209 */ /* 0x000fe20007800000 */
[----:B------:R-:W-:Y:S06]  /*cf00*/  BRA.DIV UR5, `(.L_x_1090) ;  /* 0x000000c605707947 */ /* 0x000fec000b800000 */
[----:B------:R-:W1:Y:S02]  /*cf10*/  SHFL.DOWN PT, R2, R97, 0x10, 0x1f ;  /* 0x0a001f0061027f89 */ /* 0x000e6400000e0000 */
[----:B-1----:R-:W-:-:S05]  /*cf20*/  FMNMX R97, R97, R2, !PT ;  /* 0x0000000261617209 */ /* 0x002fca0007800000 */
[----:B------:R-:W1:Y:S02]  /*cf30*/  SHFL.DOWN PT, R2, R97, 0x8, 0x1f ;  /* 0x09001f0061027f89 */ /* 0x000e6400000e0000 */
[----:B-1----:R-:W-:-:S05]  /*cf40*/  FMNMX R3, R97, R2, !PT ;  /* 0x0000000261037209 */ /* 0x002fca0007800000 */
[----:B------:R-:W1:Y:S02]  /*cf50*/  SHFL.DOWN PT, R2, R3, 0x4, 0x1f ;  /* 0x08801f0003027f89 */ /* 0x000e6400000e0000 */
[----:B-1----:R-:W-:-:S05]  /*cf60*/  FMNMX R78, R3, R2, !PT ;  /* 0x00000002034e7209 */ /* 0x002fca0007800000 */
[----:B------:R-:W1:Y:S02]  /*cf70*/  SHFL.DOWN PT, R2, R78, 0x2, 0x1f ;  /* 0x08401f004e027f89 */ /* 0x000e6400000e0000 */
[----:B-1----:R-:W-:-:S05]  /*cf80*/  FMNMX R79, R78, R2, !PT ;  /* 0x000000024e4f7209 */ /* 0x002fca0007800000 */
[----:B------:R-:W0:Y:S02]  /*cf90*/  SHFL.DOWN PT, R2, R79, 0x1, 0x1f ;  /* 0x08201f004f027f89 */ /* 0x000e2400000e0000 */
[----:B0-----:R-:W-:-:S05]  /*cfa0*/  FMNMX R93, R79, R2, !PT ;  /* 0x000000024f5d7209 */ /* 0x001fca0007800000 */
[----:B------:R0:W1:Y:S02]  /*cfb0*/  SHFL.IDX PT, R94, R93, RZ, 0x1f ;  /* 0x00001fff5d5e7589 */ /* 0x00006400000e0000 */
.L_x_1494:
        /* <DEDUP_REMOVED lines=19> */
.L_x_1092:
[----:B------:R-:W-:-:S04]  /*d0f0*/  FSETP.NEU.AND P0, PT, |R0|, +INF , PT ;  /* 0x7f8000000000780b */ /* 0x000fc80003f0d200 */
[----:B------:R-:W-:-:S04]  /*d100*/  FSEL R0, R0, 3.38953138925153547590e+38, P0 ;  /* 0x7f7f000000007808 */ /* 0x000fc80000000000 */
[----:B------:R-:W-:-:S07]  /*d110*/  LOP3.LUT R78, R0, 0xff800000, RZ, 0xc0, !PT ;  /* 0xff800000004e7812 */ /* 0x000fce00078ec0ff */
.L_x_1091:
[----:B------:R-:W-:Y:S04]  /*d120*/  BSSY B1, `(.L_x_1093) ;  /* 0x0000011000017945 */ /* 0x000fe80003800000 */
        /* <DEDUP_REMOVED lines=10> */
.L_x_1096:
[----:B------:R-:W1:Y:S02]  /*d1d0*/  MUFU.RCP R3, R78 ;  /* 0x0000004e00037308 */ /* 0x000e640000001000 */
[----:B-1----:R-:W-:-:S04]  /*d1e0*/  FFMA R0, R78, R3, -1 ;  /* 0xbf8000004e007423 */ /* 0x002fc80000000003 */
[----:B------:R-:W-:-:S04]  /*d1f0*/  FADD.FTZ R0, -R0, -RZ ;  /* 0x800000ff00007221 */ /* 0x000fc80000010100 */
[----:B------:R-:W-:-:S07]  /*d200*/  FFMA R3, R3, R0, R3 ;  /* 0x0000000003037223 */ /* 0x000fce0000000003 */
.L_x_1097:
[----:B------:R-:W-:Y:S05]  /*d210*/  BSYNC B3 ;  /* 0x0000000000037941 */ /* 0x000fea0003800000 */
.L_x_1095:
[----:B------:R1:W-:Y:S02]  /*d220*/  STG.E desc[UR6][R80.64], R3 ;  /* 0x0000000350007986 */ /* 0x0003e4000c101906 */
.L_x_1094:
[----:B------:R-:W-:Y:S05]  /*d230*/  BSYNC B1 ;  /* 0x0000000000017941 */ /* 0x000fea0003800000 */
.L_x_1093:
        /* <DEDUP_REMOVED lines=21> */
.L_x_1502:
        /* <DEDUP_REMOVED lines=19> */
.L_x_1100:
[----:B------:R-:W-:-:S04]  /*d4c0*/  FSETP.NEU.AND P0, PT, |R0|, +INF , PT ;  /* 0x7f8000000000780b */ /* 0x000fc80003f0d200 */
[----:B------:R-:W-:-:S04]  /*d4d0*/  FSEL R0, R0, 3.38953138925153547590e+38, P0 ;  /* 0x7f7f000000007808 */ /* 0x000fc80000000000 */
[----:B------:R-:W-:-:S07]  /*d4e0*/  LOP3.LUT R79, R0, 0xff800000, RZ, 0xc0, !PT ;  /* 0xff800000004f7812 */ /* 0x000fce00078ec0ff */
.L_x_1099:
        /* <DEDUP_REMOVED lines=11> */
.L_x_1104:
[----:B------:R-:W1:Y:S02]  /*d5a0*/  MUFU.RCP R0, R79 ;  /* 0x0000004f00007308 */ /* 0x000e640000001000 */
[----:B-1----:R-:W-:-:S04]  /*d5b0*/  FFMA R2, R79, R0, -1 ;  /* 0xbf8000004f027423 */ /* 0x002fc80000000000 */
[----:B------:R-:W-:-:S04]  /*d5c0*/  FADD.FTZ R3, -R2, -RZ ;  /* 0x800000ff02037221 */ /* 0x000fc80000010100 */
[----:B------:R-:W-:-:S07]  /*d5d0*/  FFMA R3, R0, R3, R0 ;  /* 0x0000000300037223 */ /* 0x000fce0000000000 */
.L_x_1105:
[----:B------:R-:W-:Y:S05]  /*d5e0*/  BSYNC B3 ;  /* 0x0000000000037941 */ /* 0x000fea0003800000 */
.L_x_1103:
[----:B------:R1:W-:Y:S02]  /*d5f0*/  STG.E desc[UR6][R76.64], R3 ;  /* 0x000000034c007986 */ /* 0x0003e4000c101906 */
.L_x_1102:
[----:B------:R-:W-:Y:S05]  /*d600*/  BSYNC B1 ;  /* 0x0000000000017941 */ /* 0x000fea0003800000 */
.L_x_1101:
        /* <DEDUP_REMOVED lines=21> */
.L_x_1510:
        /* <DEDUP_REMOVED lines=19> */
.L_x_1108:
[----:B------:R-:W-:-:S04]  /*d890*/  FSETP.NEU.AND P0, PT, |R0|, +INF , PT ;  /* 0x7f8000000000780b */ /* 0x000fc80003f0d200 */
[----:B------:R-:W-:-:S04]  /*d8a0*/  FSEL R0, R0, 3.38953138925153547590e+38, P0 ;  /* 0x7f7f000000007808 */ /* 0x000fc80000000000 */
[----:B------:R-:W-:-:S07]  /*d8b0*/  LOP3.LUT R76, R0, 0xff800000, RZ, 0xc0, !PT ;  /* 0xff800000004c7812 */ /* 0x000fce00078ec0ff */
.L_x_1107:
        /* <DEDUP_REMOVED lines=11> */
.L_x_1112:
[----:B------:R-:W1:Y:S02]  /*d970*/  MUFU.RCP R3, R76 ;  /* 0x0000004c00037308 */ /* 0x000e640000001000 */
[----:B-1----:R-:W-:-:S04]  /*d980*/  FFMA R0, R76, R3, -1 ;  /* 0xbf8000004c007423 */ /* 0x002fc80000000003 */
[----:B------:R-:W-:-:S04]  /*d990*/  FADD.FTZ R0, -R0, -RZ ;  /* 0x800000ff00007221 */ /* 0x000fc80000010100 */
[----:B------:R-:W-:-:S07]  /*d9a0*/  FFMA R3, R3, R0, R3 ;  /* 0x0000000003037223 */ /* 0x000fce0000000003 */
.L_x_1113:
[----:B------:R-:W-:Y:S05]  /*d9b0*/  BSYNC B3 ;  /* 0x0000000000037941 */ /* 0x000fea0003800000 */
.L_x_1111:
[----:B------:R1:W-:Y:S02]  /*d9c0*/  STG.E desc[UR6][R74.64], R3 ;  /* 0x000000034a007986 */ /* 0x0003e4000c101906 */
.L_x_1110:
[----:B------:R-:W-:Y:S05]  /*d9d0*/  BSYNC B1 ;  /* 0x0000000000017941 */ /* 0x000fea0003800000 */
.L_x_1109:
        /* <DEDUP_REMOVED lines=21> */
.L_x_1518:
        /* <DEDUP_REMOVED lines=19> */
.L_x_1116:
[----:B------:R-:W-:-:S04]  /*dc60*/  FSETP.NEU.AND P0, PT, |R0|, +INF , PT ;  /* 0x7f8000000000780b */ /* 0x000fc80003f0d200 */
[----:B------:R-:W-:-:S04]  /*dc70*/  FSEL R0, R0, 3.38953138925153547590e+38, P0 ;  /* 0x7f7f000000007808 */ /* 0x000fc80000000000 */
[----:B------:R-:W-:-:S07]  /*dc80*/  LOP3.LUT R74, R0, 0xff800000, RZ, 0xc0, !PT ;  /* 0xff800000004a7812 */ /* 0x000fce00078ec0ff */
.L_x_1115:
        /* <DEDUP_REMOVED lines=11> */
.L_x_1120:
[----:B------:R-:W1:Y:S02]  /*dd40*/  MUFU.RCP R3, R74 ;  /* 0x0000004a00037308 */ /* 0x000e640000001000 */
[----:B-1----:R-:W-:-:S04]  /*dd50*/  FFMA R0, R74, R3, -1 ;  /* 0xbf8000004a007423 */ /* 0x002fc80000000003 */
[----:B------:R-:W-:-:S04]  /*dd60*/  FADD.FTZ R0, -R0, -RZ ;  /* 0x800000ff00007221 */ /* 0x000fc80000010100 */
[----:B------:R-:W-:-:S07]  /*dd70*/  FFMA R3, R3, R0, R3 ;  /* 0x0000000003037223 */ /* 0x000fce0000000003 */
.L_x_1121:
[----:B------:R-:W-:Y:S05]  /*dd80*/  BSYNC B3 ;  /* 0x0000000000037941 */ /* 0x000fea0003800000 */
.L_x_1119:
[----:B------:R1:W-:Y:S02]  /*dd90*/  STG.E desc[UR6][R72.64], R3 ;  /* 0x0000000348007986 */ /* 0x0003e4000c101906 */
.L_x_1118:
[----:B------:R-:W-:Y:S05]  /*dda0*/  BSYNC B1 ;  /* 0x0000000000017941 */ /* 0x000fea0003800000 */
.L_x_1117:
        /* <DEDUP_REMOVED lines=21> */
.L_x_1526:
        /* <DEDUP_REMOVED lines=19> */
.L_x_1124:
[----:B------:R-:W-:-:S04]  /*e030*/  FSETP.NEU.AND P0, PT, |R0|, +INF , PT ;  /* 0x7f8000000000780b */ /* 0x000fc80003f0d200 */
[----:B------:R-:W-:-:S04]  /*e040*/  FSEL R0, R0, 3.38953138925153547590e+38, P0 ;  /* 0x7f7f000000007808 */ /* 0x000fc80000000000 */
[----:B------:R-:W-:-:S07]  /*e050*/  LOP3.LUT R72, R0, 0xff800000, RZ, 0xc0, !PT ;  /* 0xff80000000487812 */ /* 0x000fce00078ec0ff */
.L_x_1123:
        /* <DEDUP_REMOVED lines=11> */
.L_x_1128:
[----:B------:R-:W1:Y:S02]  /*e110*/  MUFU.RCP R3, R72 ;  /* 0x0000004800037308 */ /* 0x000e640000001000 */
[----:B-1----:R-:W-:-:S04]  /*e120*/  FFMA R0, R72, R3, -1 ;  /* 0xbf80000048007423 */ /* 0x002fc80000000003 */
[----:B------:R-:W-:-:S04]  /*e130*/  FADD.FTZ R0, -R0, -RZ ;  /* 0x800000ff00007221 */ /* 0x000fc80000010100 */
[----:B------:R-:W-:-:S07]  /*e140*/  FFMA R3, R3, R0, R3 ;  /* 0x0000000003037223 */ /* 0x000fce0000000003 */
.L_x_1129:
[----:B------:R-:W-:Y:S05]  /*e150*/  BSYNC B3 ;  /* 0x0000000000037941 */ /* 0x000fea0003800000 */
.L_x_1127:
[----:B------:R1:W-:Y:S02]  /*e160*/  STG.E desc[UR6][R70.64], R3 ;  /* 0x0000000346007986 */ /* 0x0003e4000c101906 */
.L_x_1126:
[----:B------:R-:W-:Y:S05]  /*e170*/  BSYNC B1 ;  /* 0x0000000000017941 */ /* 0x000fea0003800000 */
.L_x_1125:
        /* <DEDUP_REMOVED lines=21> */
.L_x_1534:
        /* <DEDUP_REMOVED lines=19> */
.L_x_1132:
[----:B------:R-:W-:-:S04]  /*e400*/  FSETP.NEU.AND P0, PT, |R0|, +INF , PT ;  /* 0x7f8000000000780b */ /* 0x000fc80003f0d200 */
[----:B------:R-:W-:-:S04]  /*e410*/  FSEL R0, R0, 3.38953138925153547590e+38, P0 ;  /* 0x7f7f000000007808 */ /* 0x000fc80000000000 */
[----:B------:R-:W-:-:S07]  /*e420*/  LOP3.LUT R70, R0, 0xff800000, RZ, 0xc0, !PT ;  /* 0xff80000000467812 */ /* 0x000fce00078ec0ff */
.L_x_1131:
        /* <DEDUP_REMOVED lines=13> */
.L_x_1136:
[----:B------:R-:W1:Y:S02]  /*e500*/  MUFU.RCP R3, R70 ;  /* 0x0000004600037308 */ /* 0x000e640000001000 */
[----:B-1----:R-:W-:-:S04]  /*e510*/  FFMA R0, R70, R3, -1 ;  /* 0xbf80000046007423 */ /* 0x002fc80000000003 */
[----:B------:R-:W-:-:S04]  /*e520*/  FADD.FTZ R0, -R0, -RZ ;  /* 0x800000ff00007221 */ /* 0x000fc80000010100 */
[----:B------:R-:W-:-:S07]  /*e530*/  FFMA R3, R3, R0, R3 ;  /* 0x0000000003037223 */ /* 0x000fce0000000003 */
.L_x_1137:
[----:B------:R-:W-:Y:S05]  /*e540*/  BSYNC B3 ;  /* 0x0000000000037941 */ /* 0x000fea0003800000 */
.L_x_1135:
[----:B------:R1:W-:Y:S02]  /*e550*/  STG.E desc[UR6][R68.64], R3 ;  /* 0x0000000344007986 */ /* 0x0003e4000c101906 */
.L_x_1134:
[----:B------:R-:W-:Y:S05]  /*e560*/  BSYNC B1 ;  /* 0x0000000000017941 */ /* 0x000fea0003800000 */
.L_x_1133:
        /* <DEDUP_REMOVED lines=21> */
.L_x_1542:
        /* <DEDUP_REMOVED lines=19> */
.L_x_1140:
[----:B------:R-:W-:-:S04]  /*e7f0*/  FSETP.NEU.AND P0, PT, |R0|, +INF , PT ;  /* 0x7f8000000000780b */ /* 0x000fc80003f0d200 */
[----:B------:R-:W-:-:S04]  /*e800*/  FSEL R0, R0, 3.38953138925153547590e+38, P0 ;  /* 0x7f7f000000007808 */ /* 0x000fc80000000000 */
[----:B------:R-:W-:-:S07]  /*e810*/  LOP3.LUT R68, R0, 0xff800000, RZ, 0xc0, !PT ;  /* 0xff80000000447812 */ /* 0x000fce00078ec0ff */
.L_x_1139:
        /* <DEDUP_REMOVED lines=13> */
.L_x_1144:
[----:B------:R-:W1:Y:S02]  /*e8f0*/  MUFU.RCP R3, R68 ;  /* 0x0000004400037308 */ /* 0x000e640000001000 */
[----:B-1----:R-:W-:-:S04]  /*e900*/  FFMA R0, R68, R3, -1 ;  /* 0xbf80000044007423 */ /* 0x002fc80000000003 */
[----:B------:R-:W-:-:S04]  /*e910*/  FADD.FTZ R0, -R0, -RZ ;  /* 0x800000ff00007221 */ /* 0x000fc80000010100 */
[----:B------:R-:W-:-:S07]  /*e920*/  FFMA R3, R3, R0, R3 ;  /* 0x0000000003037223 */ /* 0x000fce0000000003 */
.L_x_1145:
[----:B------:R-:W-:Y:S05]  /*e930*/  BSYNC B3 ;  /* 0x0000000000037941 */ /* 0x000fea0003800000 */
.L_x_1143:
[----:B------:R1:W-:Y:S02]  /*e940*/  STG.E desc[UR6][R66.64], R3 ;  /* 0x0000000342007986 */ /* 0x0003e4000c101906 */
.L_x_1142:
[----:B------:R-:W-:Y:S05]  /*e950*/  BSYNC B1 ;  /* 0x0000000000017941 */ /* 0x000fea0003800000 */
.L_x_1141:
        /* <DEDUP_REMOVED lines=21> */
.L_x_1550:
        /* <DEDUP_REMOVED lines=19> */
.L_x_1148:
[----:B------:R-:W-:-:S04]  /*ebe0*/  FSETP.NEU.AND P0, PT, |R0|, +INF , PT ;  /* 0x7f8000000000780b */ /* 0x000fc80003f0d200 */
[----:B------:R-:W-:-:S04]  /*ebf0*/  FSEL R0, R0, 3.38953138925153547590e+38, P0 ;  /* 0x7f7f000000007808 */ /* 0x000fc80000000000 */
[----:B------:R-:W-:-:S07]  /*ec00*/  LOP3.LUT R66, R0, 0xff800000, RZ, 0xc0, !PT ;  /* 0xff80000000427812 */ /* 0x000fce00078ec0ff */
.L_x_1147:
        /* <DEDUP_REMOVED lines=12> */
[----:B------:R-:W-:Y:S01]  /*ecd0*/  IMAD.MOV.U32 R67, RZ, RZ, R3 ;  /* 0x000000ffff437224 */ /* 0x000fe200078e0003 */
[----:B------:R-:W-:Y:S06]  /*ece0*/  BRA `(.L_x_1153) ;  /* 0x0000000000107947 */ /* 0x000fec0003800000 */
.L_x_1152:
[----:B------:R-:W1:Y:S02]  /*ecf0*/  MUFU.RCP R67, R66 ;  /* 0x0000004200437308 */ /* 0x000e640000001000 */
[----:B-1----:R-:W-:-:S04]  /*ed00*/  FFMA R0, R66, R67, -1 ;  /* 0xbf80000042007423 */ /* 0x002fc80000000043 */
[----:B------:R-:W-:-:S04]  /*ed10*/  FADD.FTZ R0, -R0, -RZ ;  /* 0x800000ff00007221 */ /* 0x000fc80000010100 */
[----:B------:R-:W-:-:S07]  /*ed20*/  FFMA R67, R67, R0, R67 ;  /* 0x0000000043437223 */ /* 0x000fce0000000043 */
.L_x_1153:
[----:B------:R-:W-:Y:S05]  /*ed30*/  BSYNC B3 ;  /* 0x0000000000037941 */ /* 0x000fea0003800000 */
.L_x_1151:
[----:B------:R-:W-:Y:S01]  /*ed40*/  IADD3 R3, P0, R20, 0x8, RZ ;  /* 0x0000000814037810 */ /* 0x000fe20007f1e0ff */
[----:B------:R-:W-:Y:S01]  /*ed50*/  ULDC.64 UR8, c[0x0][0x258] ;  /* 0x0000960000087ab9 */ /* 0x000fe20000000a00 */
[----:B------:R-:W-:Y:S02]  /*ed60*/  IMAD.MOV.U32 R80, RZ, RZ, R84 ;  /* 0x000000ffff507224 */ /* 0x000fe400078e0054 */
[----:B------:R-:W-:Y:S02]  /*ed70*/  IMAD.MOV.U32 R81, RZ, RZ, R83 ;  /* 0x000000ffff517224 */ /* 0x000fe400078e0053 */
[----:B------:R-:W-:Y:S02]  /*ed80*/  IMAD.X R0, RZ, RZ, R21, P0 ;  /* 0x000000ffff007224 */ /* 0x000fe400000e0615 */
[----:B------:R-:W-:-:S04]  /*ed90*/  IMAD.WIDE.U32 R80, R3, UR8, R80 ;  /* 0x0000000803507c25 */ /* 0x000fc8000f8e0050 */
[----:B------:R-:W-:-:S04]  /*eda0*/  IMAD R0, R0, UR8, RZ ;  /* 0x0000000800007c24 */ /* 0x000fc8000f8e02ff */
[----:B------:R-:W-:Y:S01]  /*edb0*/  IMAD R3, R3, UR9, R0 ;  /* 0x0000000903037c24 */ /* 0x000fe2000f8e0200 */
[----:B------:R-:W-:Y:S02]  /*edc0*/  ULDC.64 UR8, c[0x0][0x230] ;  /* 0x00008c0000087ab9 */ /* 0x000fe40000000a00 */
[----:B------:R-:W-:Y:S01]  /*edd0*/  LEA R2, P0, R80, UR8, 0x2 ;  /* 0x0000000850027c11 */ /* 0x000fe2000f8010ff */
[----:B------:R-:W-:-:S05]  /*ede0*/  IMAD.IADD R3, R81, 0x1, R3 ;  /* 0x0000000151037824 */ /* 0x000fca00078e0203 */
[----:B------:R-:W-:-:S05]  /*edf0*/  LEA.HI.X R3, R80, UR9, R3, 0x2, P0 ;  /* 0x0000000950037c11 */ /* 0x000fca00080f1403 */
[----:B------:R1:W-:Y:S02]  /*ee00*/  STG.E desc[UR6][R2.64], R67 ;  /* 0x0000004302007986 */ /* 0x0003e4000c101906 */
.L_x_1150:
[----:B------:R-:W-:Y:S05]  /*ee10*/  BSYNC B1 ;  /* 0x0000000000017941 */ /* 0x000fea0003800000 */
.L_x_1149:
        /* <DEDUP_REMOVED lines=21> */
.L_x_1558:
        /* <DEDUP_REMOVED lines=19> */
.L_x_1156:
[----:B------:R-:W-:-:S04]  /*f0a0*/  FSETP.NEU.AND P0, PT, |R0|, +INF , PT ;  /* 0x7f8000000000780b */ /* 0x000fc80003f0d200 */
[----:B------:R-:W-:-:S04]  /*f0b0*/  FSEL R0, R0, 3.38953138925153547590e+38, P0 ;  /* 0x7f7f000000007808 */ /* 0x000fc80000000000 */
[----:B------:R-:W-:-:S07]  /*f0c0*/  LOP3.LUT R67, R0, 0xff800000, RZ, 0xc0, !PT ;  /* 0xff80000000437812 */ /* 0x000fce00078ec0ff */
.L_x_1155:
        /* <DEDUP_REMOVED lines=14> */
.L_x_1160:
[----:B------:R-:W1:Y:S02]  /*f1b0*/  MUFU.RCP R0, R67 ;  /* 0x0000004300007308 */ /* 0x000e640000001000 */
[----:B-1----:R-:W-:-:S04]  /*f1c0*/  FFMA R2, R67, R0, -1 ;  /* 0xbf80000043027423 */ /* 0x002fc80000000000 */
[----:B------:R-:W-:-:S04]  /*f1d0*/  FADD.FTZ R69, -R2, -RZ ;  /* 0x800000ff02457221 */ /* 0x000fc80000010100 */
[----:B------:R-:W-:-:S07]  /*f1e0*/  FFMA R69, R0, R69, R0 ;  /* 0x0000004500457223 */ /* 0x000fce0000000000 */
.L_x_1161:
[----:B------:R-:W-:Y:S05]  /*f1f0*/  BSYNC B3 ;  /* 0x0000000000037941 */ /* 0x000fea0003800000 */
.L_x_1159:
[----:B------:R-:W-:Y:S01]  /*f200*/  IADD3 R3, P0, R20, 0x9, RZ ;  /* 0x0000000914037810 */ /* 0x000fe20007f1e0ff */
[----:B------:R-:W-:Y:S01]  /*f210*/  ULDC.64 UR8, c[0x0][0x258] ;  /* 0x0000960000087ab9 */ /* 0x000fe20000000a00 */
[----:B------:R-:W-:-:S03]  /*f220*/  IMAD.MOV.U32 R20, RZ, RZ, R84 ;  /* 0x000000ffff147224 */ /* 0x000fc600078e0054 */
[----:B------:R-:W-:-:S04]  /*f230*/  IMAD.X R21, RZ, RZ, R21, P0 ;  /* 0x000000ffff157224 */ /* 0x000fc800000e0615 */
[----:B------:R-:W-:Y:S02]  /*f240*/  IMAD R0, R21, UR8, RZ ;  /* 0x0000000815007c24 */ /* 0x000fe4000f8e02ff */
[----:B------:R-:W-:Y:S02]  /*f250*/  IMAD.MOV.U32 R21, RZ, RZ, R83 ;  /* 0x000000ffff157224 */ /* 0x000fe400078e0053 */
[----:B------:R-:W-:-:S04]  /*f260*/  IMAD.WIDE.U32 R20, R3, UR8, R20 ;  /* 0x0000000803147c25 */ /* 0x000fc8000f8e0014 */
[----:B------:R-:W-:Y:S01]  /*f270*/  IMAD R3, R3, UR9, R0 ;  /* 0x0000000903037c24 */ /* 0x000fe2000f8e0200 */
[----:B------:R-:W-:Y:S02]  /*f280*/  ULDC.64 UR8, c[0x0][0x230] ;  /* 0x00008c0000087ab9 */ /* 0x000fe40000000a00 */
[----:B------:R-:W-:Y:S01]  /*f290*/  LEA R2, P0, R20, UR8, 0x2 ;  /* 0x0000000814027c11 */ /* 0x000fe2000f8010ff */
[----:B------:R-:W-:-:S05]  /*f2a0*/  IMAD.IADD R3, R21, 0x1, R3 ;  /* 0x0000000115037824 */ /* 0x000fca00078e0203 */
[----:B------:R-:W-:-:S05]  /*f2b0*/  LEA.HI.X R3, R20, UR9, R3, 0x2, P0 ;  /* 0x0000000914037c11 */ /* 0x000fca00080f1403 */
[----:B------:R1:W-:Y:S02]  /*f2c0*/  STG.E desc[UR6][R2.64], R69 ;  /* 0x0000004502007986 */ /* 0x0003e4000c101906 */
.L_x_1158:
[----:B------:R-:W-:Y:S05]  /*f2d0*/  BSYNC B1 ;  /* 0x0000000000017941 */ /* 0x000fea0003800000 */
.L_x_1157:
        /* <DEDUP_REMOVED lines=21> */
.L_x_1566:
        /* <DEDUP_REMOVED lines=19> */
.L_x_1164:
[----:B------:R-:W-:-:S04]  /*f560*/  FSETP.NEU.AND P0, PT, |R0|, +INF , PT ;  /* 0x7f8000000000780b */ /* 0x000fc80003f0d200 */
[----:B------:R-:W-:-:S04]  /*f570*/  FSEL R0, R0, 3.38953138925153547590e+38, P0 ;  /* 0x7f7f000000007808 */ /* 0x000fc80000000000 */
[----:B------:R-:W-:-:S07]  /*f580*/  LOP3.LUT R20, R0, 0xff800000, RZ, 0xc0, !PT ;  /* 0xff80000000147812 */ /* 0x000fce00078ec0ff */
.L_x_1163:
[----:B------:R-:W1:Y:S01]  /*f590*/  S2R R71, SR_TID.X ;  /* 0x0000000000477919 */ /* 0x000e620000002100 */
[----:B------:R-:W-:Y:S01]  /*f5a0*/  BSSY B1, `(.L_x_1165) ;  /* 0x0000023000017945 */ /* 0x000fe20003800000 */
[----:B-1----:R-:W-:-:S13]  /*f5b0*/  LOP3.LUT P0, RZ, R71, 0x1f, RZ, 0xc0, !PT ;  /* 0x0000001f47ff7812 */ /* 0x002fda000780c0ff */
[----:B------:R-:W-:Y:S05]  /*f5c0*/  @P0 BRA `(.L_x_1166) ;  /* 0x0000000000800947 */ /* 0x000fea0003800000 */
[----:B------:R-:W-:Y:S01]  /*f5d0*/  VIADD R0, R20, 0x1800000 ;  /* 0x0180000014007836 */ /* 0x000fe20000000000 */
[----:B------:R-:W1:Y:S01]  /*f5e0*/  S2R R21, SR_CTAID.X ;  /* 0x0000000000157919 */ /* 0x000e620000002500 */
[----:B------:R-:W-:Y:S03]  /*f5f0*/  BSSY B3, `(.L_x_1167) ;  /* 0x000000d000037945 */ /* 0x000fe60003800000 */
[----:B------:R-:W-:-:S04]  /*f600*/  LOP3.LUT R0, R0, 0x7f800000, RZ, 0xc0, !PT ;  /* 0x7f80000000007812 */ /* 0x000fc800078ec0ff */
[----:B------:R-:W-:-:S13]  /*f610*/  ISETP.GT.U32.AND P0, PT, R0, 0x1ffffff, PT ;  /* 0x01ffffff0000780c */ /* 0x000fda0003f04070 */
[----:B------:R-:W-:Y:S05]  /*f620*/  @P0 BRA `(.L_x_1168) ;  /* 0x0000000000140947 */ /* 0x000fea0003800000 */
[----:B------:R-:W-:Y:S01]  /*f630*/  IMAD.MOV.U32 R0, RZ, RZ, R20 ;  /* 0x000000ffff007224 */ /* 0x000fe200078e0014 */
[----:B------:R-:W-:-:S07]  /*f640*/  MOV R92, 0xf660 ;  /* 0x0000f660005c7802 */ /* 0x000fce0000000f00 */
[----:B01----:R-:W-:Y:S05]  /*f650*/  CALL.REL.NOINC `($__internal_2_$__cuda_sm20_rcp_rn_f32_slowpath) ;  /* 0x000000ec00787944 */ /* 0x003fea0003c00000 */
[----:B------:R-:W-:Y:S01]  /*f660*/  IMAD.MOV.U32 R69, RZ, RZ, R3 ;  /* 0x000000ffff457224 */ /* 0x000fe200078e0003 */
[----:B------:R-:W-:Y:S06]  /*f670*/  BRA `(.L_x_1169) ;  /* 0x0000000000107947 */ /* 0x000fec0003800000 */
.L_x_1168:
[----:B------:R-:W2:Y:S02]  /*f680*/  MUFU.RCP R69, R20 ;  /* 0x0000001400457308 */ /* 0x000ea40000001000 */
[----:B--2---:R-:W-:-:S04]  /*f690*/  FFMA R0, R20, R69, -1 ;  /* 0xbf80000014007423 */ /* 0x004fc80000000045 */
[----:B------:R-:W-:-:S04]  /*f6a0*/  FADD.FTZ R0, -R0, -RZ ;  /* 0x800000ff00007221 */ /* 0x000fc80000010100 */
[----:B------:R-:W-:-:S07]  /*f6b0*/  FFMA R69, R69, R0, R69 ;  /* 0x0000000045457223 */ /* 0x000fce0000000045 */
.L_x_1169:
[----:B------:R-:W-:Y:S05]  /*f6c0*/  BSYNC B3 ;  /* 0x0000000000037941 */ /* 0x000fea0003800000 */
.L_x_1167:
[----:B------:R-:W-:Y:S01]  /*f6d0*/  SHF.R.U32.HI R2, RZ, 0x1, R71 ;  /* 0x00000001ff027819 */ /* 0x000fe20000011647 */
[----:B------:R-:W-:Y:S01]  /*f6e0*/  IMAD.MOV.U32 R3, RZ, RZ, RZ ;  /* 0x000000ffff037224 */ /* 0x000fe200078e00ff */
[----:B------:R-:W-:Y:S01]  /*f6f0*/  ULDC.64 UR8, c[0x0][0x258] ;  /* 0x0000960000087ab9 */ /* 0x000fe20000000a00 */
[----:B------:R-:W-:Y:S01]  /*f700*/  IMAD.MOV.U32 R80, RZ, RZ, R84 ;  /* 0x000000ffff507224 */ /* 0x000fe200078e0054 */
[----:B------:R-:W-:Y:S01]  /*f710*/  LOP3.LUT R2, R2, 0x7ffffff0, RZ, 0xc0, !PT ;  /* 0x7ffffff002027812 */ /* 0x000fe200078ec0ff */
[----:B------:R-:W-:-:S04]  /*f720*/  IMAD.MOV.U32 R81, RZ, RZ, R83 ;  /* 0x000000ffff517224 */ /* 0x000fc800078e0053 */
[----:B-1----:R-:W-:-:S03]  /*f730*/  IMAD.WIDE.U32 R2, R21, 0x80, R2 ;  /* 0x0000008015027825 */ /* 0x002fc600078e0002 */
[----:B------:R-:W-:Y:S01]  /*f740*/  LOP3.LUT R21, R2, 0xa, RZ, 0xfc, !PT ;  /* 0x0000000a02157812 */ /* 0x000fe200078efcff */
[----:B------:R-:W-:-:S04]  /*f750*/  IMAD R2, R3, UR8, RZ ;  /* 0x0000000803027c24 */ /* 0x000fc8000f8e02ff */
[C---:B------:R-:W-:Y:S02]  /*f760*/  IMAD R3, R21.reuse, UR9, R2 ;  /* 0x0000000915037c24 */ /* 0x040fe4000f8e0202 */
[----:B------:R-:W-:Y:S01]  /*f770*/  IMAD.WIDE.U32 R80, R21, UR8, R80 ;  /* 0x0000000815507c25 */ /* 0x000fe2000f8e0050 */
[----:B------:R-:W-:-:S03]  /*f780*/  ULDC.64 UR8, c[0x0][0x230] ;  /* 0x00008c0000087ab9 */ /* 0x000fc60000000a00 */
[----:B------:R-:W-:Y:S01]  /*f790*/  IMAD.IADD R3, R81, 0x1, R3 ;  /* 0x0000000151037824 */ /* 0x000fe200078e0203 */
[----:B------:R-:W-:-:S04]  /*f7a0*/  LEA R2, P0, R80, UR8, 0x2 ;  /* 0x0000000850027c11 */ /* 0x000fc8000f8010ff */
[----:B------:R-:W-:-:S05]  /*f7b0*/  LEA.HI.X R3, R80, UR9, R3, 0x2, P0 ;  /* 0x0000000950037c11 */ /* 0x000fca00080f1403 */
[----:B------:R1:W-:Y:S04]  /*f7c0*/  STG.E desc[UR6][R2.64], R69 ;  /* 0x0000004502007986 */ /* 0x0003e8000c101906 */
.L_x_1166:
[----:B------:R-:W-:Y:S05]  /*f7d0*/  BSYNC B1 ;  /* 0x0000000000017941 */ /* 0x000fea0003800000 */
.L_x_1165:
        /* <DEDUP_REMOVED lines=21> */
.L_x_1574:
        /* <DEDUP_REMOVED lines=19> */
.L_x_1172:
[----:B------:R-:W-:-:S04]  /*fa60*/  FSETP.NEU.AND P0, PT, |R0|, +INF , PT ;  /* 0x7f8000000000780b */ /* 0x000fc80003f0d200 */
[----:B------:R-:W-:-:S04]  /*fa70*/  FSEL R0, R0, 3.38953138925153547590e+38, P0 ;  /* 0x7f7f000000007808 */ /* 0x000fc80000000000 */
[----:B------:R-:W-:-:S07]  /*fa80*/  LOP3.LUT R21, R0, 0xff800000, RZ, 0xc0, !PT ;  /* 0xff80000000157812 */ /* 0x000fce00078ec0ff */
.L_x_1171:
        /* <DEDUP_REMOVED lines=15> */
.L_x_1176:
[----:B------:R-:W2:Y:S02]  /*fb80*/  MUFU.RCP R0, R21 ;  /* 0x0000001500007308 */ /* 0x000ea40000001000 */
[----:B--2---:R-:W-:-:S04]  /*fb90*/  FFMA R2, R21, R0, -1 ;  /* 0xbf80000015027423 */ /* 0x004fc80000000000 */
[----:B------:R-:W-:-:S04]  /*fba0*/  FADD.FTZ R71, -R2, -RZ ;  /* 0x800000ff02477221 */ /* 0x000fc80000010100 */
[----:B------:R-:W-:-:S07]  /*fbb0*/  FFMA R71, R0, R71, R0 ;  /* 0x0000004700477223 */ /* 0x000fce0000000000 */
.L_x_1177:
[----:B------:R-:W-:Y:S05]  /*fbc0*/  BSYNC B3 ;  /* 0x0000000000037941 */ /* 0x000fea0003800000 */
.L_x_1175:
        /* <DEDUP_REMOVED lines=16> */
.L_x_1174:
[----:B------:R-:W-:Y:S05]  /*fcd0*/  BSYNC B1 ;  /* 0x0000000000017941 */ /* 0x000fea0003800000 */
.L_x_1173:
        /* <DEDUP_REMOVED lines=21> */
.L_x_1582:
        /* <DEDUP_REMOVED lines=19> */
.L_x_1180:
[----:B------:R-:W-:-:S04]  /*ff60*/  FSETP.NEU.AND P0, PT, |R0|, +INF , PT ;  /* 0x7f8000000000780b */ /* 0x000fc80003f0d200 */
[----:B------:R-:W-:-:S04]  /*ff70*/  FSEL R0, R0, 3.38953138925153547590e+38, P0 ;  /* 0x7f7f000000007808 */ /* 0x000fc80000000000 */
[----:B------:R-:W-:-:S07]  /*ff80*/  LOP3.LUT R69, R0, 0xff800000, RZ, 0xc0, !PT ;  /* 0xff80000000457812 */ /* 0x000fce00078ec0ff */
.L_x_1179:
        /* <DEDUP_REMOVED lines=15> */
.L_x_1184:
[----:B------:R-:W2:Y:S02]  /*10080*/  MUFU.RCP R0, R69 ;  /* 0x0000004500007308 */ /* 0x000ea40000001000 */
[----:B--2---:R-:W-:-:S04]  /*10090*/  FFMA R2, R69, R0, -1 ;  /* 0xbf80000045027423 */ /* 0x004fc80000000000 */
[----:B------:R-:W-:-:S04]  /*100a0*/  FADD.FTZ R75, -R2, -RZ ;  /* 0x800000ff024b7221 */ /* 0x000fc80000010100 */
[----:B------:R-:W-:-:S07]  /*100b0*/  FFMA R75, R0, R75, R0 ;  /* 0x0000004b004b7223 */ /* 0x000fce0000000000 */
.L_x_1185:
[----:B------:R-:W-:Y:S05]  /*100c0*/  BSYNC B3 ;  /* 0x0000000000037941 */ /* 0x000fea0003800000 */
.L_x_1183:
        /* <DEDUP_REMOVED lines=16> */
.L_x_1182:
[----:B------:R-:W-:Y:S05]  /*101d0*/  BSYNC B1 ;  /* 0x0000000000017941 */ /* 0x000fea0003800000 */
.L_x_1181:
        /* <DEDUP_REMOVED lines=21> */
.L_x_1590:
        /* <DEDUP_REMOVED lines=19> */
.L_x_1188:
[----:B------:R-:W-:-:S04]  /*10460*/  FSETP.NEU.AND P0, PT, |R0|, +INF , PT ;  /* 0x7f8000000000780b */ /* 0x000fc80003f0d200 */
[----:B------:R-:W-:-:S04]  /*10470*/  FSEL R0, R0, 3.38953138925153547590e+38, P0 ;  /* 0x7f7f000000007808 */ /* 0x000fc80000000000 */
[----:B------:R-:W-:-:S07]  /*10480*/  LOP3.LUT R71, R0, 0xff800000, RZ, 0xc0, !PT ;  /* 0xff80000000477812 */ /* 0x000fce00078ec0ff */
.L_x_1187:
        /* <DEDUP_REMOVED lines=15> */
.L_x_1192:
[----:B------:R-:W2:Y:S02]  /*10580*/  MUFU.RCP R0, R71 ;  /* 0x0000004700007308 */ /* 0x000ea40000001000 */
[----:B--2---:R-:W-:-:S04]  /*10590*/  FFMA R2, R71, R0, -1 ;  /* 0xbf80000047027423 */ /* 0x004fc80000000000 */
[----:B------:R-:W-:-:S04]  /*105a0*/  FADD.FTZ R77, -R2, -RZ ;  /* 0x800000ff024d7221 */ /* 0x000fc80000010100 */
[----:B------:R-:W-:-:S07]  /*105b0*/  FFMA R77, R0, R77, R0 ;  /* 0x0000004d004d7223 */ /* 0x000fce0000000000 */
.L_x_1193:
[----:B------:R-:W-:Y:S05]  /*105c0*/  BSYNC B3 ;  /* 0x0000000000037941 */ /* 0x000fea0003800000 */
.L_x_1191:
        /* <DEDUP_REMOVED lines=16> */
.L_x_1190:
[----:B------:R-:W-:Y:S05]  /*106d0*/  BSYNC B1 ;  /* 0x0000000000017941 */ /* 0x000fea0003800000 */
.L_x_1189:
        /* <DEDUP_REMOVED lines=21> */
.L_x_1598:
        /* <DEDUP_REMOVED lines=19> */
.L_x_1196:
[----:B------:R-:W-:-:S04]  /*10960*/  FSETP.NEU.AND P0, PT, |R0|, +INF , PT ;  /* 0x7f8000000000780b */ /* 0x000fc80003f0d200 */
[----:B------:R-:W-:-:S04]  /*10970*/  FSEL R0, R0, 3.38953138925153547590e+38, P0 ;  /* 0x7f7f000000007808 */ /* 0x000fc80000000000 */
[----:B------:R-:W-:-:S07]  /*10980*/  LOP3.LUT R73, R0, 0xff800000, RZ, 0xc0, !PT ;  /* 0xff80000000497812 */ /* 0x000fce00078ec0ff */
.L_x_1195:
        /* <DEDUP_REMOVED lines=15> */
.L_x_1200:
[----:B------:R-:W2:Y:S02]  /*10a80*/  MUFU.RCP R0, R73 ;  /* 0x0000004900007308 */ /* 0x000ea40000001000 */
[----:B--2---:R-:W-:-:S04]  /*10a90*/  FFMA R2, R73, R0, -1 ;  /* 0xbf80000049027423 */ /* 0x004fc80000000000 */
[----:B0-----:R-:W-:-:S04]  /*10aa0*/  FADD.FTZ R93, -R2, -RZ ;  /* 0x800000ff025d7221 */ /* 0x001fc80000010100 */
[----:B------:R-:W-:-:S07]  /*10ab0*/  FFMA R93, R0, R93, R0 ;  /* 0x0000005d005d7223 */ /* 0x000fce0000000000 */
.L_x_1201:
[----:B------:R-:W-:Y:S05]  /*10ac0*/  BSYNC B3 ;  /* 0x0000000000037941 */ /* 0x000fea0003800000 */
.L_x_1199:
        /* <DEDUP_REMOVED lines=16> */
.L_x_1198:
[----:B------:R-:W-:Y:S05]  /*10bd0*/  BSYNC B1 ;  /* 0x0000000000017941 */ /* 0x000fea0003800000 */
.L_x_1197:
        /* <DEDUP_REMOVED lines=21> */
.L_x_1606:
        /* <DEDUP_REMOVED lines=19> */
.L_x_1204:
[----:B------:R-:W-:-:S04]  /*10e60*/  FSETP.NEU.AND P0, PT, |R0|, +INF , PT ;  /* 0x7f8000000000780b */ /* 0x000fc80003f0d200 */
[----:B------:R-:W-:-:S04]  /*10e70*/  FSEL R0, R0, 3.38953138925153547590e+38, P0 ;  /* 0x7f7f000000007808 */ /* 0x000fc80000000000 */
[----:B------:R-:W-:-:S07]  /*10e80*/  LOP3.LUT R0, R0, 0xff800000, RZ, 0xc0, !PT ;  /* 0xff80000000007812 */ /* 0x000fce00078ec0ff */
.L_x_1203:
[----:B------:R-:W1:Y:S02]  /*10e90*/  S2R R4, SR_TID.X ;  /* 0x0000000000047919 */ /* 0x000e640000002100 */
        /* <DEDUP_REMOVED lines=8> */
[----:B------:R-:W-:-:S07]  /*10f20*/  MOV R92, 0x10f40 ;  /* 0x00010f40005c7802 */ /* 0x000fce0000000f00 */
[----:B01----:R-:W-:Y:S05]  /*10f30*/  CALL.REL.NOINC `($__internal_2_$__cuda_sm20_rcp_rn_f32_slowpath) ;  /* 0x000000d400407944 */ /* 0x003fea0003c00000 */
[----:B------:R-:W-:Y:S01]  /*10f40*/  IMAD.MOV.U32 R77, RZ, RZ, R3 ;  /* 0x000000ffff4d7224 */ /* 0x000fe200078e0003 */
[----:B------:R-:W-:Y:S06]  /*10f50*/  BRA `(.L_x_1208) ;  /* 0x0000000000107947 */ /* 0x000fec0003800000 */
.L_x_1207:
[----:B------:R-:W2:Y:S02]  /*10f60*/  MUFU.RCP R77, R0 ;  /* 0x00000000004d7308 */ /* 0x000ea40000001000 */
[----:B--2---:R-:W-:-:S04]  /*10f70*/  FFMA R2, R0, R77, -1 ;  /* 0xbf80000000027423 */ /* 0x004fc8000000004d */
[----:B------:R-:W-:-:S04]  /*10f80*/  FADD.FTZ R2, -R2, -RZ ;  /* 0x800000ff02027221 */ /* 0x000fc80000010100 */
[----:B------:R-:W-:-:S07]  /*10f90*/  FFMA R77, R77, R2, R77 ;  /* 0x000000024d4d7223 */ /* 0x000fce000000004d */
.L_x_1208:
[----:B------:R-:W-:Y:S05]  /*10fa0*/  BSYNC B1 ;  /* 0x0000000000017941 */ /* 0x000fea0003800000 */
.L_x_1206:
        /* <DEDUP_REMOVED lines=17> */
.L_x_1081:
        /* <DEDUP_REMOVED lines=13> */
.L_x_1614:
        /* <DEDUP_REMOVED lines=19> */
.L_x_1211:
[----:B------:R-:W-:-:S04]  /*112c0*/  FSETP.NEU.AND P0, PT, |R0|, +INF , PT ;  /* 0x7f8000000000780b */ /* 0x000fc80003f0d200 */
[----:B------:R-:W-:-:S09]  /*112d0*/  FSEL R91, R0, 3.38953138925153547590e+38, P0 ;  /* 0x7f7f0000005b7808 */ /* 0x000fd20000000000 */
.L_x_1210:
        /* <DEDUP_REMOVED lines=13> */
.L_x_1215:
[----:B------:R-:W1:Y:S02]  /*113b0*/  MUFU.RCP R0, R91 ;  /* 0x0000005b00007308 */ /* 0x000e640000001000 */
[----:B-1----:R-:W-:-:S04]  /*113c0*/  FFMA R2, R91, R0, -1 ;  /* 0xbf8000005b027423 */ /* 0x002fc80000000000 */
[----:B------:R-:W-:-:S04]  /*113d0*/  FADD.FTZ R3, -R2, -RZ ;  /* 0x800000ff02037221 */ /* 0x000fc80000010100 */
[----:B------:R-:W-:-:S07]  /*113e0*/  FFMA R3, R0, R3, R0 ;  /* 0x0000000300037223 */ /* 0x000fce0000000000 */
.L_x_1216:
[----:B------:R-:W-:Y:S05]  /*113f0*/  BSYNC B3 ;  /* 0x0000000000037941 */ /* 0x000fea0003800000 */
.L_x_1214:
[----:B------:R1:W-:Y:S02]  /*11400*/  STG.E desc[UR6][R78.64], R3 ;  /* 0x000000034e007986 */ /* 0x0003e4000c101906 */
.L_x_1213:
[----:B------:R-:W-:Y:S05]  /*11410*/  BSYNC B1 ;  /* 0x0000000000017941 */ /* 0x000fea0003800000 */
.L_x_1212:
        /* <DEDUP_REMOVED lines=21> */
.L_x_1622:
        /* <DEDUP_REMOVED lines=19> */
.L_x_1219:
[----:B------:R-:W-:-:S04]  /*116a0*/  FSETP.NEU.AND P0, PT, |R0|, +INF , PT ;  /* 0x7f8000000000780b */ /* 0x000fc80003f0d200 */
[----:B------:R-:W-:-:S09]  /*116b0*/  FSEL R78, R0, 3.38953138925153547590e+38, P0 ;  /* 0x7f7f0000004e7808 */ /* 0x000fd20000000000 */
.L_x_1218:
        /* <DEDUP_REMOVED lines=11> */
.L_x_1223:
[----:B------:R-:W1:Y:S02]  /*11770*/  MUFU.RCP R3, R78 ;  /* 0x0000004e00037308 */ /* 0x000e640000001000 */
[----:B-1----:R-:W-:-:S04]  /*11780*/  FFMA R0, R78, R3, -1 ;  /* 0xbf8000004e007423 */ /* 0x002fc80000000003 */
[----:B------:R-:W-:-:S04]  /*11790*/  FADD.FTZ R0, -R0, -RZ ;  /* 0x800000ff00007221 */ /* 0x000fc80000010100 */
[----:B------:R-:W-:-:S07]  /*117a0*/  FFMA R3, R3, R0, R3 ;  /* 0x0000000003037223 */ /* 0x000fce0000000003 */
.L_x_1224:
[----:B------:R-:W-:Y:S05]  /*117b0*/  BSYNC B3 ;  /* 0x0000000000037941 */ /* 0x000fea0003800000 */
.L_x_1222:
[----:B------:R1:W-:Y:S02]  /*117c0*/  STG.E desc[UR6][R80.64], R3 ;  /* 0x0000000350007986 */ /* 0x0003e4000c101906 */
.L_x_1221:
[----:B------:R-:W-:Y:S05]  /*117d0*/  BSYNC B1 ;  /* 0x0000000000017941 */ /* 0x000fea0003800000 */
.L_x_1220:
        /* <DEDUP_REMOVED lines=21> */
.L_x_1630:
        /* <DEDUP_REMOVED lines=19> */
.L_x_1227:
[----:B------:R-:W-:-:S04]  /*11a60*/  FSETP.NEU.AND P0, PT, |R0|, +INF , PT ;  /* 0x7f8000000000780b */ /* 0x000fc80003f0d200 */
[----:B------:R-:W-:-:S09]  /*11a70*/  FSEL R79, R0, 3.38953138925153547590e+38, P0 ;  /* 0x7f7f0000004f7808 */ /* 0x000fd20000000000 */
.L_x_1226:
        /* <DEDUP_REMOVED lines=11> */
.L_x_1231:
[----:B------:R-:W1:Y:S02]  /*11b30*/  MUFU.RCP R0, R79 ;  /* 0x0000004f00007308 */ /* 0x000e640000001000 */
[----:B-1----:R-:W-:-:S04]  /*11b40*/  FFMA R2, R79, R0, -1 ;  /* 0xbf8000004f027423 */ /* 0x002fc80000000000 */
[----:B------:R-:W-:-:S04]  /*11b50*/  FADD.FTZ R3, -R2, -RZ ;  /* 0x800000ff02037221 */ /* 0x000fc80000010100 */
[----:B------:R-:W-:-:S07]  /*11b60*/  FFMA R3, R0, R3, R0 ;  /* 0x0000000300037223 */ /* 0x000fce0000000000 */
.L_x_1232:
[----:B------:R-:W-:Y:S05]  /*11b70*/  BSYNC B3 ;  /* 0x0000000000037941 */ /* 0x000fea0003800000 */
.L_x_1230:
[----:B------:R1:W-:Y:S02]  /*11b80*/  STG.E desc[UR6][R76.64], R3 ;  /* 0x000000034c007986 */ /* 0x0003e4000c101906 */
.L_x_1229:
[----:B------:R-:W-:Y:S05]  /*11b90*/  BSYNC B1 ;  /* 0x0000000000017941 */ /* 0x000fea0003800000 */
.L_x_1228:
        /* <DEDUP_REMOVED lines=21> */
.L_x_1638:
        /* <DEDUP_REMOVED lines=19> */
.L_x_1235:
[----:B------:R-:W-:-:S04]  /*11e20*/  FSETP.NEU.AND P0, PT, |R0|, +INF , PT ;  /* 0x7f8000000000780b */ /* 0x000fc80003f0d200 */
[----:B------:R-:W-:-:S09]  /*11e30*/  FSEL R76, R0, 3.38953138925153547590e+38, P0 ;  /* 0x7f7f0000004c7808 */ /* 0x000fd20000000000 */
.L_x_1234:
        /* <DEDUP_REMOVED lines=11> */
.L_x_1239:
[----:B------:R-:W1:Y:S02]  /*11ef0*/  MUFU.RCP R3, R76 ;  /* 0x0000004c00037308 */ /* 0x000e640000001000 */
[----:B-1----:R-:W-:-:S04]  /*11f00*/  FFMA R0, R76, R3, -1 ;  /* 0xbf8000004c007423 */ /* 0x002fc80000000003 */
[----:B------:R-:W-:-:S04]  /*11f10*/  FADD.FTZ R0, -R0, -RZ ;  /* 0x800000ff00007221 */ /* 0x000fc80000010100 */
[----:B------:R-:W-:-:S07]  /*11f20*/  FFMA R3, R3, R0, R3 ;  /* 0x0000000003037223 */ /* 0x000fce0000000003 */
.L_x_1240:
[----:B------:R-:W-:Y:S05]  /*11f30*/  BSYNC B3 ;  /* 0x0000000000037941 */ /* 0x000fea0003800000 */
.L_x_1238:
[----:B------:R1:W-:Y:S02]  /*11f40*/  STG.E desc[UR6][R74.64], R3 ;  /* 0x000000034a007986 */ /* 0x0003e4000c101906 */
.L_x_1237:
[----:B------:R-:W-:Y:S05]  /*11f50*/  BSYNC B1 ;  /* 0x0000000000017941 */ /* 0x000fea0003800000 */
.L_x_1236:
        /* <DEDUP_REMOVED lines=21> */
.L_x_1646:
        /* <DEDUP_REMOVED lines=19> */
.L_x_1243:
[----:B------:R-:W-:-:S04]  /*121e0*/  FSETP.NEU.AND P0, PT, |R0|, +INF , PT ;  /* 0x7f8000000000780b */ /* 0x000fc80003f0d200 */
[----:B------:R-:W-:-:S09]  /*121f0*/  FSEL R74, R0, 3.38953138925153547590e+38, P0 ;  /* 0x7f7f0000004a7808 */ /* 0x000fd20000000000 */
.L_x_1242:
        /* <DEDUP_REMOVED lines=11> */
.L_x_1247:
[----:B------:R-:W1:Y:S02]  /*122b0*/  MUFU.RCP R3, R74 ;  /* 0x0000004a00037308 */ /* 0x000e640000001000 */
[----:B-1----:R-:W-:-:S04]  /*122c0*/  FFMA R0, R74, R3, -1 ;  /* 0xbf8000004a007423 */ /* 0x002fc80000000003 */
[----:B------:R-:W-:-:S04]  /*122d0*/  FADD.FTZ R0, -R0, -RZ ;  /* 0x800000ff00007221 */ /* 0x000fc80000010100 */
[----:B------:R-:W-:-:S07]  /*122e0*/  FFMA R3, R3, R0, R3 ;  /* 0x0000000003037223 */ /* 0x000fce0000000003 */
.L_x_1248:
[----:B------:R-:W-:Y:S05]  /*122f0*/  BSYNC B3 ;  /* 0x0000000000037941 */ /* 0x000fea0003800000 */
.L_x_1246:
[----:B------:R1:W-:Y:S02]  /*12300*/  STG.E desc[UR6][R72.64], R3 ;  /* 0x0000000348007986 */ /* 0x0003e4000c101906 */
.L_x_1245:
[----:B------:R-:W-:Y:S05]  /*12310*/  BSYNC B1 ;  /* 0x0000000000017941 */ /* 0x000fea0003800000 */
.L_x_1244:
        /* <DEDUP_REMOVED lines=21> */
.L_x_1654:
        /* <DEDUP_REMOVED lines=19> */
.L_x_1251:
[----:B------:R-:W-:-:S04]  /*125a0*/  FSETP.NEU.AND P0, PT, |R0|, +INF , PT ;  /* 0x7f8000000000780b */ /* 0x000fc80003f0d200 */
[----:B------:R-:W-:-:S09]  /*125b0*/  FSEL R72, R0, 3.38953138925153547590e+38, P0 ;  /* 0x7f7f000000487808 */ /* 0x000fd20000000000 */
.L_x_1250:
        /* <DEDUP_REMOVED lines=11> */
.L_x_1255:
[----:B------:R-:W1:Y:S02]  /*12670*/  MUFU.RCP R3, R72 ;  /* 0x0000004800037308 */ /* 0x000e640000001000 */
[----:B-1----:R-:W-:-:S04]  /*12680*/  FFMA R0, R72, R3, -1 ;  /* 0xbf80000048007423 */ /* 0x002fc80000000003 */
[----:B------:R-:W-:-:S04]  /*12690*/  FADD.FTZ R0, -R0, -RZ ;  /* 0x800000ff00007221 */ /* 0x000fc80000010100 */
[----:B------:R-:W-:-:S07]  /*126a0*/  FFMA R3, R3, R0, R3 ;  /* 0x0000000003037223 */ /* 0x000fce0000000003 */
.L_x_1256:
[----:B------:R-:W-:Y:S05]  /*126b0*/  BSYNC B3 ;  /* 0x0000000000037941 */ /* 0x000fea0003800000 */
.L_x_1254:
[----:B------:R1:W-:Y:S02]  /*126c0*/  STG.E desc[UR6][R70.64], R3 ;  /* 0x0000000346007986 */ /* 0x0003e4000c101906 */
.L_x_1253:
[----:B------:R-:W-:Y:S05]  /*126d0*/  BSYNC B1 ;  /* 0x0000000000017941 */ /* 0x000fea0003800000 */
.L_x_1252:
        /* <DEDUP_REMOVED lines=21> */
.L_x_1662:
        /* <DEDUP_REMOVED lines=19> */
.L_x_1259:
[----:B------:R-:W-:-:S04]  /*12960*/  FSETP.NEU.AND P0, PT, |R0|, +INF , PT ;  /* 0x7f8000000000780b */ /* 0x000fc80003f0d200 */
[----:B------:R-:W-:-:S09]  /*12970*/  FSEL R70, R0, 3.38953138925153547590e+38, P0 ;  /* 0x7f7f000000467808 */ /* 0x000fd20000000000 */
.L_x_1258:
        /* <DEDUP_REMOVED lines=13> */
.L_x_1263:
[----:B------:R-:W1:Y:S02]  /*12a50*/  MUFU.RCP R3, R70 ;  /* 0x0000004600037308 */ /* 0x000e640000001000 */
[----:B-1----:R-:W-:-:S04]  /*12a60*/  FFMA R0, R70, R3, -1 ;  /* 0xbf80000046007423 */ /* 0x002fc80000000003 */
[----:B------:R-:W-:-:S04]  /*12a70*/  FADD.FTZ R0, -R0, -RZ ;  /* 0x800000ff00007221 */ /* 0x000fc80000010100 */
[----:B------:R-:W-:-:S07]  /*12a80*/  FFMA R3, R3, R0, R3 ;  /* 0x0000000003037223 */ /* 0x000fce0000000003 */
.L_x_1264:
[----:B------:R-:W-:Y:S05]  /*12a90*/  BSYNC B3 ;  /* 0x0000000000037941 */ /* 0x000fea0003800000 */
.L_x_1262:
[----:B------:R1:W-:Y:S02]  /*12aa0*/  STG.E desc[UR6][R68.64], R3 ;  /* 0x0000000344007986 */ /* 0x0003e4000c101906 */
.L_x_1261:
[----:B------:R-:W-:Y:S05]  /*12ab0*/  BSYNC B1 ;  /* 0x0000000000017941 */ /* 0x000fea0003800000 */
.L_x_1260:
        /* <DEDUP_REMOVED lines=21> */
.L_x_1670:
        /* <DEDUP_REMOVED lines=19> */
.L_x_1267:
[----:B------:R-:W-:-:S04]  /*12d40*/  FSETP.NEU.AND P0, PT, |R0|, +INF , PT ;  /* 0x7f8000000000780b */ /* 0x000fc80003f0d200 */
[----:B------:R-:W-:-:S09]  /*12d50*/  FSEL R68, R0, 3.38953138925153547590e+38, P0 ;  /* 0x7f7f000000447808 */ /* 0x000fd20000000000 */
.L_x_1266:
        /* <DEDUP_REMOVED lines=13> */
.L_x_1271:
[----:B------:R-:W1:Y:S02]  /*12e30*/  MUFU.RCP R3, R68 ;  /* 0x0000004400037308 */ /* 0x000e640000001000 */
[----:B-1----:R-:W-:-:S04]  /*12e40*/  FFMA R0, R68, R3, -1 ;  /* 0xbf80000044007423 */ /* 0x002fc80000000003 */
[----:B------:R-:W-:-:S04]  /*12e50*/  FADD.FTZ R0, -R0, -RZ ;  /* 0x800000ff00007221 */ /* 0x000fc80000010100 */
[----:B------:R-:W-:-:S07]  /*12e60*/  FFMA R3, R3, R0, R3 ;  /* 0x0000000003037223 */ /* 0x000fce0000000003 */
.L_x_1272:
[----:B------:R-:W-:Y:S05]  /*12e70*/  BSYNC B3 ;  /* 0x0000000000037941 */ /* 0x000fea0003800000 */
.L_x_1270:
[----:B------:R1:W-:Y:S02]  /*12e80*/  STG.E desc[UR6][R66.64], R3 ;  /* 0x0000000342007986 */ /* 0x0003e4000c101906 */
.L_x_1269:
[----:B------:R-:W-:Y:S05]  /*12e90*/  BSYNC B1 ;  /* 0x0000000000017941 */ /* 0x000fea0003800000 */
.L_x_1268:
        /* <DEDUP_REMOVED lines=21> */
.L_x_1678:
        /* <DEDUP_REMOVED lines=19> */
.L_x_1275:
[----:B------:R-:W-:-:S04]  /*13120*/  FSETP.NEU.AND P0, PT, |R0|, +INF , PT ;  /* 0x7f8000000000780b */ /* 0x000fc80003f0d200 */
[----:B------:R-:W-:-:S09]  /*13130*/  FSEL R66, R0, 3.38953138925153547590e+38, P0 ;  /* 0x7f7f000000427808 */ /* 0x000fd20000000000 */
.L_x_1274:
        /* <DEDUP_REMOVED lines=14> */
.L_x_1279:
[----:B------:R-:W1:Y:S02]  /*13220*/  MUFU.RCP R67, R66 ;  /* 0x0000004200437308 */ /* 0x000e640000001000 */
[----:B-1----:R-:W-:-:S04]  /*13230*/  FFMA R0, R66, R67, -1 ;  /* 0xbf80000042007423 */ /* 0x002fc80000000043 */
[----:B------:R-:W-:-:S04]  /*13240*/  FADD.FTZ R0, -R0, -RZ ;  /* 0x800000ff00007221 */ /* 0x000fc80000010100 */
[----:B------:R-:W-:-:S07]  /*13250*/  FFMA R67, R67, R0, R67 ;  /* 0x0000000043437223 */ /* 0x000fce0000000043 */
.L_x_1280:
[----:B------:R-:W-:Y:S05]  /*13260*/  BSYNC B3 ;  /* 0x0000000000037941 */ /* 0x000fea0003800000 */
.L_x_1278:
        /* <DEDUP_REMOVED lines=13> */
.L_x_1277:
[----:B------:R-:W-:Y:S05]  /*13340*/  BSYNC B1 ;  /* 0x0000000000017941 */ /* 0x000fea0003800000 */
.L_x_1276:
        /* <DEDUP_REMOVED lines=21> */
.L_x_1686:
        /* <DEDUP_REMOVED lines=19> */
.L_x_1283:
[----:B------:R-:W-:-:S04]  /*135d0*/  FSETP.NEU.AND P0, PT, |R0|, +INF , PT ;  /* 0x7f8000000000780b */ /* 0x000fc80003f0d200 */
[----:B------:R-:W-:-:S09]  /*135e0*/  FSEL R67, R0, 3.38953138925153547590e+38, P0 ;  /* 0x7f7f000000437808 */ /* 0x000fd20000000000 */
.L_x_1282:
        /* <DEDUP_REMOVED lines=14> */
.L_x_1287:
[----:B------:R-:W1:Y:S02]  /*136d0*/  MUFU.RCP R0, R67 ;  /* 0x0000004300007308 */ /* 0x000e640000001000 */
[----:B-1----:R-:W-:-:S04]  /*136e0*/  FFMA R2, R67, R0, -1 ;  /* 0xbf80000043027423 */ /* 0x002fc80000000000 */
[----:B------:R-:W-:-:S04]  /*136f0*/  FADD.FTZ R69, -R2, -RZ ;  /* 0x800000ff02457221 */ /* 0x000fc80000010100 */
[----:B------:R-:W-:-:S07]  /*13700*/  FFMA R69, R0, R69, R0 ;  /* 0x0000004500457223 */ /* 0x000fce0000000000 */
.L_x_1288:
[----:B------:R-:W-:Y:S05]  /*13710*/  BSYNC B3 ;  /* 0x0000000000037941 */ /* 0x000fea0003800000 */
.L_x_1286:
        /* <DEDUP_REMOVED lines=13> */
.L_x_1285:
[----:B------:R-:W-:Y:S05]  /*137f0*/  BSYNC B1 ;  /* 0x0000000000017941 */ /* 0x000fea0003800000 */
.L_x_1284:
        /* <DEDUP_REMOVED lines=21> */
.L_x_1694:
        /* <DEDUP_REMOVED lines=19> */
.L_x_1291:
[----:B------:R-:W-:-:S04]  /*13a80*/  FSETP.NEU.AND P0, PT, |R0|, +INF , PT ;  /* 0x7f8000000000780b */ /* 0x000fc80003f0d200 */
[----:B------:R-:W-:-:S09]  /*13a90*/  FSEL R20, R0, 3.38953138925153547590e+38, P0 ;  /* 0x7f7f000000147808 */ /* 0x000fd20000000000 */
.L_x_1290:
        /* <DEDUP_REMOVED lines=15> */
.L_x_1295:
[----:B------:R-:W2:Y:S02]  /*13b90*/  MUFU.RCP R69, R20 ;  /* 0x0000001400457308 */ /* 0x000ea40000001000 */
[----:B--2---:R-:W-:-:S04]  /*13ba0*/  FFMA R0, R20, R69, -1 ;  /* 0xbf80000014007423 */ /* 0x004fc80000000045 */
[----:B------:R-:W-:-:S04]  /*13bb0*/  FADD.FTZ R0, -R0, -RZ ;  /* 0x800000ff00007221 */ /* 0x000fc80000010100 */
[----:B------:R-:W-:-:S07]  /*13bc0*/  FFMA R69, R69, R0, R69 ;  /* 0x0000000045457223 */ /* 0x000fce0000000045 */
.L_x_1296:
[----:B------:R-:W-:Y:S05]  /*13bd0*/  BSYNC B3 ;  /* 0x0000000000037941 */ /* 0x000fea0003800000 */
.L_x_1294:
        /* <DEDUP_REMOVED lines=16> */
.L_x_1293:
[----:B------:R-:W-:Y:S05]  /*13ce0*/  BSYNC B1 ;  /* 0x0000000000017941 */ /* 0x000fea0003800000 */
.L_x_1292:
        /* <DEDUP_REMOVED lines=21> */
.L_x_1702:
        /* <DEDUP_REMOVED lines=19> */
.L_x_1299:
[----:B------:R-:W-:-:S04]  /*13f70*/  FSETP.NEU.AND P0, PT, |R0|, +INF , PT ;  /* 0x7f8000000000780b */ /* 0x000fc80003f0d200 */
[----:B------:R-:W-:-:S09]  /*13f80*/  FSEL R21, R0, 3.38953138925153547590e+38, P0 ;  /* 0x7f7f000000157808 */ /* 0x000fd20000000000 */
.L_x_1298:
        /* <DEDUP_REMOVED lines=15> */
.L_x_1303:
[----:B------:R-:W2:Y:S02]  /*14080*/  MUFU.RCP R0, R21 ;  /* 0x0000001500007308 */ /* 0x000ea40000001000 */
[----:B--2---:R-:W-:-:S04]  /*14090*/  FFMA R2, R21, R0, -1 ;  /* 0xbf80000015027423 */ /* 0x004fc80000000000 */
[----:B------:R-:W-:-:S04]  /*140a0*/  FADD.FTZ R71, -R2, -RZ ;  /* 0x800000ff02477221 */ /* 0x000fc80000010100 */
[----:B------:R-:W-:-:S07]  /*140b0*/  FFMA R71, R0, R71, R0 ;  /* 0x0000004700477223 */ /* 0x000fce0000000000 */
.L_x_1304:
[----:B------:R-:W-:Y:S05]  /*140c0*/  BSYNC B3 ;  /* 0x0000000000037941 */ /* 0x000fea0003800000 */
.L_x_1302:
        /* <DEDUP_REMOVED lines=16> */
.L_x_1301:
[----:B------:R-:W-:Y:S05]  /*141d0*/  BSYNC B1 ;  /* 0x0000000000017941 */ /* 0x000fea0003800000 */
.L_x_1300:
        /* <DEDUP_REMOVED lines=21> */
.L_x_1710:
        /* <DEDUP_REMOVED lines=19> */
.L_x_1307:
[----:B------:R-:W-:-:S04]  /*14460*/  FSETP.NEU.AND P0, PT, |R0|, +INF , PT ;  /* 0x7f8000000000780b */ /* 0x000fc80003f0d200 */
[----:B------:R-:W-:-:S09]  /*14470*/  FSEL R69, R0, 3.38953138925153547590e+38, P0 ;  /* 0x7f7f000000457808 */ /* 0x000fd20000000000 */
.L_x_1306:
        /* <DEDUP_REMOVED lines=15> */
.L_x_1311:
[----:B------:R-:W2:Y:S02]  /*14570*/  MUFU.RCP R0, R69 ;  /* 0x0000004500007308 */ /* 0x000ea40000001000 */
[----:B--2---:R-:W-:-:S04]  /*14580*/  FFMA R2, R69, R0, -1 ;  /* 0xbf80000045027423 */ /* 0x004fc80000000000 */
[----:B------:R-:W-:-:S04]  /*14590*/  FADD.FTZ R75, -R2, -RZ ;  /* 0x800000ff024b7221 */ /* 0x000fc80000010100 */
[----:B------:R-:W-:-:S07]  /*145a0*/  FFMA R75, R0, R75, R0 ;  /* 0x0000004b004b7223 */ /* 0x000fce0000000000 */
.L_x_1312:
[----:B------:R-:W-:Y:S05]  /*145b0*/  BSYNC B3 ;  /* 0x0000000000037941 */ /* 0x000fea0003800000 */
.L_x_1310:
        /* <DEDUP_REMOVED lines=16> */
.L_x_1309:
[----:B------:R-:W-:Y:S05]  /*146c0*/  BSYNC B1 ;  /* 0x0000000000017941 */ /* 0x000fea0003800000 */
.L_x_1308:
        /* <DEDUP_REMOVED lines=21> */
.L_x_1718:
        /* <DEDUP_REMOVED lines=19> */
.L_x_1315:
[----:B------:R-:W-:-:S04]  /*14950*/  FSETP.NEU.AND P0, PT, |R0|, +INF , PT ;  /* 0x7f8000000000780b */ /* 0x000fc80003f0d200 */
[----:B------:R-:W-:-:S09]  /*14960*/  FSEL R71, R0, 3.38953138925153547590e+38, P0 ;  /* 0x7f7f000000477808 */ /* 0x000fd20000000000 */
.L_x_1314:
        /* <DEDUP_REMOVED lines=15> */
.L_x_1319:
[----:B------:R-:W2:Y:S02]  /*14a60*/  MUFU.RCP R0, R71 ;  /* 0x0000004700007308 */ /* 0x000ea40000001000 */
[----:B--2---:R-:W-:-:S04]  /*14a70*/  FFMA R2, R71, R0, -1 ;  /* 0xbf80000047027423 */ /* 0x004fc80000000000 */
[----:B------:R-:W-:-:S04]  /*14a80*/  FADD.FTZ R77, -R2, -RZ ;  /* 0x800000ff024d7221 */ /* 0x000fc80000010100 */
[----:B------:R-:W-:-:S07]  /*14a90*/  FFMA R77, R0, R77, R0 ;  /* 0x0000004d004d7223 */ /* 0x000fce0000000000 */
.L_x_1320:
[----:B------:R-:W-:Y:S05]  /*14aa0*/  BSYNC B3 ;  /* 0x0000000000037941 */ /* 0x000fea0003800000 */
.L_x_1318:
        /* <DEDUP_REMOVED lines=16> */
.L_x_1317:
[----:B------:R-:W-:Y:S05]  /*14bb0*/  BSYNC B1 ;  /* 0x0000000000017941 */ /* 0x000fea0003800000 */
.L_x_1316:
        /* <DEDUP_REMOVED lines=21> */
.L_x_1726:
        /* <DEDUP_REMOVED lines=19> */
.L_x_1323:
[----:B------:R-:W-:-:S04]  /*14e40*/  FSETP.NEU.AND P0, PT, |R0|, +INF , PT ;  /* 0x7f8000000000780b */ /* 0x000fc80003f0d200 */
[----:B------:R-:W-:-:S09]  /*14e50*/  FSEL R73, R0, 3.38953138925153547590e+38, P0 ;  /* 0x7f7f000000497808 */ /* 0x000fd20000000000 */
.L_x_1322:
        /* <DEDUP_REMOVED lines=15> */
.L_x_1327:
[----:B------:R-:W2:Y:S02]  /*14f50*/  MUFU.RCP R0, R73 ;  /* 0x0000004900007308 */ /* 0x000ea40000001000 */
[----:B--2---:R-:W-:-:S04]  /*14f60*/  FFMA R2, R73, R0, -1 ;  /* 0xbf80000049027423 */ /* 0x004fc80000000000 */
[----:B0-----:R-:W-:-:S04]  /*14f70*/  FADD.FTZ R93, -R2, -RZ ;  /* 0x800000ff025d7221 */ /* 0x001fc80000010100 */
[----:B------:R-:W-:-:S07]  /*14f80*/  FFMA R93, R0, R93, R0 ;  /* 0x0000005d005d7223 */ /* 0x000fce0000000000 */
.L_x_1328:
[----:B------:R-:W-:Y:S05]  /*14f90*/  BSYNC B3 ;  /* 0x0000000000037941 */ /* 0x000fea0003800000 */
.L_x_1326:
        /* <DEDUP_REMOVED lines=16> */
.L_x_1325:
[----:B------:R-:W-:Y:S05]  /*150a0*/  BSYNC B1 ;  /* 0x0000000000017941 */ /* 0x000fea0003800000 */
.L_x_1324:
        /* <DEDUP_REMOVED lines=21> */
.L_x_1734:
        /* <DEDUP_REMOVED lines=19> */
.L_x_1331:
[----:B------:R-:W-:-:S04]  /*15330*/  FSETP.NEU.AND P0, PT, |R0|, +INF , PT ;  /* 0x7f8000000000780b */ /* 0x000fc80003f0d200 */
[----:B------:R-:W-:-:S09]  /*15340*/  FSEL R0, R0, 3.38953138925153547590e+38, P0 ;  /* 0x7f7f000000007808 */ /* 0x000fd20000000000 */
.L_x_1330:
        /* <DEDUP_REMOVED lines=13> */
.L_x_1333:
[----:B------:R-:W2:Y:S02]  /*15420*/  MUFU.RCP R77, R0 ;  /* 0x00000000004d7308 */ /* 0x000ea40000001000 */
[----:B--2---:R-:W-:-:S04]  /*15430*/  FFMA R2, R0, R77, -1 ;  /* 0xbf80000000027423 */ /* 0x004fc8000000004d */
[----:B------:R-:W-:-:S04]  /*15440*/  FADD.FTZ R2, -R2, -RZ ;  /* 0x800000ff02027221 */ /* 0x000fc80000010100 */
[----:B------:R-:W-:-:S07]  /*15450*/  FFMA R77, R77, R2, R77 ;  /* 0x000000024d4d7223 */ /* 0x000fce000000004d */
.L_x_1334:
[----:B------:R-:W-:Y:S05]  /*15460*/  BSYNC B1 ;  /* 0x0000000000017941 */ /* 0x000fea0003800000 */
.L_x_1332:
        /* <DEDUP_REMOVED lines=15> */
[----:B------:R1:W-:Y:S02]  /*15560*/  STG.E desc[UR6][R2.64], R77 ;  /* 0x0000004d02007986 */ /* 0x0003e4000c101906 */
.L_x_1205:
[----:B------:R-:W-:Y:S05]  /*15570*/  BSYNC B2 ;  /* 0x0000000000027941 */ /* 0x000fea0003800000 */
.L_x_1080:
[----:B------:R-:W-:Y:S01]  /*15580*/  IMAD.U32 R4, R29, 0x10000, RZ ;  /* 0x000100001d047824 */ /* 0x000fe200078e00ff */
[----:B------:R-:W-:Y:S01]  /*15590*/  ULDC.64 UR8, c[0x0][0x238] ;  /* 0x00008e0000087ab9 */ /* 0x000fe20000000a00 */
[----:B------:R-:W-:Y:S01]  /*155a0*/  IMAD.U32 R29, R30, 0x10000, RZ ;  /* 0x000100001e1d7824 */ /* 0x000fe200078e00ff */
[----:B------:R-:W-:Y:S01]  /*155b0*/  ULDC.64 UR10, c[0x0][0x220] ;  /* 0x00008800000a7ab9 */ /* 0x000fe20000000a00 */
[----:B------:R-:W-:Y:S02]  /*155c0*/  IMAD.U32 R28, R28, 0x10000, RZ ;  /* 0x000100001c1c7824 */ /* 0x000fe400078e00ff */
[----:B------:R-:W-:Y:S02]  /*155d0*/  IMAD.U32 R30, R25, 0x10000, RZ ;  /* 0x00010000191e7824 */ /* 0x000fe400078e00ff */
[----:B------:R-:W-:Y:S02]  /*155e0*/  IMAD.U32 R7, R7, 0x10000, RZ ;  /* 0x0001000007077824 */ /* 0x000fe400078e00ff */
[----:B------:R-:W-:-:S02]  /*155f0*/  IMAD.U32 R80, R33, 0x10000, RZ ;  /* 0x0001000021507824 */ /* 0x000fc400078e00ff */
[----:B-12---:R-:W-:Y:S02]  /*15600*/  IMAD.U32 R3, R12, 0x10000, RZ ;  /* 0x000100000c037824 */ /* 0x006fe400078e00ff */
[-C--:B------:R-:W-:Y:S01]  /*15610*/  FMUL R12, R30, R91.reuse ;  /* 0x0000005b1e0c7220 */ /* 0x080fe20000400000 */
[----:B------:R-:W-:Y:S02]  /*15620*/  IMAD.U32 R25, R14, 0x10000, RZ ;  /* 0x000100000e197824 */ /* 0x000fe400078e00ff */
[----:B------:R-:W-:Y:S02]  /*15630*/  IMAD.U32 R33, R16, 0x10000, RZ ;  /* 0x0001000010217824 */ /* 0x000fe400078e00ff */
[----:B------:R-:W-:Y:S01]  /*15640*/  FMUL R16, R7, R78 ;  /* 0x0000004e07107220 */ /* 0x000fe20000400000 */
[----:B0-----:R-:W-:Y:S02]  /*15650*/  IMAD.U32 R93, R27, 0x10000, RZ ;  /* 0x000100001b5d7824 */ /* 0x001fe400078e00ff */
[----:B------:R-:W-:Y:S01]  /*15660*/  FMUL R27, R28, R91 ;  /* 0x0000005b1c1b7220 */ /* 0x000fe20000400000 */
[----:B------:R-:W-:-:S02]  /*15670*/  IMAD.U32 R62, R62, 0x10000, RZ ;  /* 0x000100003e3e7824 */ /* 0x000fc400078e00ff */
[-C--:B------:R-:W-:Y:S01]  /*15680*/  FMUL R28, R3, R78.reuse ;  /* 0x0000004e031c7220 */ /* 0x080fe20000400000 */
[-C--:B------:R-:W-:Y:S01]  /*15690*/  FMUL R7, R25, R78.reuse ;  /* 0x0000004e19077220 */ /* 0x080fe20000400000 */
[----:B------:R-:W-:Y:S02]  /*156a0*/  IMAD.U32 R14, R5, 0x10000, RZ ;  /* 0x00010000050e7824 */ /* 0x000fe400078e00ff */
[----:B------:R-:W-:Y:S01]  /*156b0*/  FMUL R78, R33, R78 ;  /* 0x0000004e214e7220 */ /* 0x000fe20000400000 */
[----:B------:R-:W-:Y:S02]  /*156c0*/  IMAD.U32 R33, R8, 0x10000, RZ ;  /* 0x0001000008217824 */ /* 0x000fe400078e00ff */
[-C--:B------:R-:W-:Y:S01]  /*156d0*/  FMUL R5, R62, R91.reuse ;  /* 0x0000005b3e057220 */ /* 0x080fe20000400000 */
[----:B------:R-:W-:Y:S02]  /*156e0*/  IMAD.U32 R77, R41, 0x10000, RZ ;  /* 0x00010000294d7824 */ /* 0x000fe400078e00ff */
[----:B------:R-:W-:Y:S01]  /*156f0*/  FMUL R91, R14, R91 ;  /* 0x0000005b0e5b7220 */ /* 0x000fe20000400000 */
[----:B------:R-:W-:-:S02]  /*15700*/  IMAD.U32 R41, R15, 0x10000, RZ ;  /* 0x000100000f297824 */ /* 0x000fc400078e00ff */
[----:B------:R-:W-:Y:S01]  /*15710*/  FMUL R15, R4, R79 ;  /* 0x0000004f040f7220 */ /* 0x000fe20000400000 */
[----:B------:R-:W-:Y:S02]  /*15720*/  IMAD.U32 R14, R63, 0x10000, RZ ;  /* 0x000100003f0e7824 */ /* 0x000fe400078e00ff */
[-C--:B------:R-:W-:Y:S01]  /*15730*/  FMUL R4, R33, R76.reuse ;  /* 0x0000004c21047220 */ /* 0x080fe20000400000 */
[----:B------:R-:W-:Y:S01]  /*15740*/  IMAD.U32 R3, R13, 0x10000, RZ ;  /* 0x000100000d037824 */ /* 0x000fe200078e00ff */
[----:B------:R-:W-:Y:S01]  /*15750*/  F2FP.SATFINITE.E4M3.F32.PACK_AB_MERGE_C R27, RZ, R27, RZ ;  /* 0x0000001bff1b723e */ /* 0x000fe200048070ff */
[----:B------:R-:W-:Y:S02]  /*15760*/  IMAD.U32 R33, R10, 0x10000, RZ ;  /* 0x000100000a217824 */ /* 0x000fe400078e00ff */
[----:B------:R-:W-:Y:S01]  /*15770*/  FMUL R13, R14, R79 ;  /* 0x0000004f0e0d7220 */ /* 0x000fe20000400000 */
[----:B------:R-:W-:Y:S02]  /*15780*/  IMAD.U32 R10, R53, 0x10000, RZ ;  /* 0x00010000350a7824 */ /* 0x000fe400078e00ff */
[----:B------:R-:W-:Y:S01]  /*15790*/  FMUL R14, R3, R76 ;  /* 0x0000004c030e7220 */ /* 0x000fe20000400000 */
[----:B------:R-:W-:-:S02]  /*157a0*/  IMAD.U32 R81, R31, 0x10000, RZ ;  /* 0x000100001f517824 */ /* 0x000fc400078e00ff */
[----:B------:R-:W-:Y:S01]  /*157b0*/  FMUL R3, R41, R76 ;  /* 0x0000004c29037220 */ /* 0x000fe20000400000 */
[----:B------:R-:W-:Y:S01]  /*157c0*/  IMAD.U32 R95, R44, 0x10000, RZ ;  /* 0x000100002c5f7824 */ /* 0x000fe200078e00ff */
[----:B------:R-:W-:Y:S01]  /*157d0*/  F2FP.SATFINITE.E4M3.F32.PACK_AB_MERGE_C R28, RZ, R28, RZ ;  /* 0x0000001cff1c723e */ /* 0x000fe200048070ff */
[----:B------:R-:W-:Y:S01]  /*157e0*/  IMAD.U32 R31, R36, 0x10000, RZ ;  /* 0x00010000241f7824 */ /* 0x000fe200078e00ff */
[----:B------:R-:W-:Y:S01]  /*157f0*/  LOP3.LUT R27, R27, 0xff, RZ, 0xc0, !PT ;  /* 0x000000ff1b1b7812 */ /* 0x000fe200078ec0ff */
[----:B------:R-:W-:Y:S01]  /*15800*/  IMAD.U32 R9, R9, 0x10000, RZ ;  /* 0x0001000009097824 */ /* 0x000fe200078e00ff */
[----:B------:R-:W-:Y:S01]  /*15810*/  LOP3.LUT R28, R28, 0xffff, RZ, 0xc0, !PT ;  /* 0x0000ffff1c1c7812 */ /* 0x000fe200078ec0ff */
[----:B------:R-:W-:Y:S01]  /*15820*/  IMAD.U32 R61, R61, 0x10000, RZ ;  /* 0x000100003d3d7824 */ /* 0x000fe200078e00ff */
[----:B------:R-:W-:Y:S01]  /*15830*/  F2FP.SATFINITE.E4M3.F32.PACK_AB_MERGE_C R12, RZ, R12, RZ ;  /* 0x0000000cff0c723e */ /* 0x000fe200048070ff */
[----:B------:R-:W-:Y:S02]  /*15840*/  IMAD.U32 R44, R58, 0x10000, RZ ;  /* 0x000100003a2c7824 */ /* 0x000fe400078e00ff */
[----:B------:R-:W-:Y:S01]  /*15850*/  FMUL R58, R10, R67 ;  /* 0x000000430a3a7220 */ /* 0x000fe20000400000 */
[----:B------:R-:W-:Y:S01]  /*15860*/  IMAD.U32 R36, R26, 0x10000, RZ ;  /* 0x000100001a247824 */ /* 0x000fe200078e00ff */
[----:B------:R-:W0:Y:S01]  /*15870*/  S2R R10, SR_CTAID.Y ;  /* 0x00000000000a7919 */ /* 0x000e220000002600 */
[----:B------:R-:W-:-:S02]  /*15880*/  IMAD.U32 R97, R49, 0x10000, RZ ;  /* 0x0001000031617824 */ /* 0x000fc400078e00ff */
[----:B------:R-:W-:Y:S01]  /*15890*/  FMUL R30, R61, R72 ;  /* 0x000000483d1e7220 */ /* 0x000fe20000400000 */
[----:B------:R-:W-:Y:S02]  /*158a0*/  IMAD.U32 R41, R90, 0x10000, RZ ;  /* 0x000100005a297824 */ /* 0x000fe400078e00ff */
[----:B------:R-:W-:Y:S01]  /*158b0*/  FMUL R25, R36, R79 ;  /* 0x0000004f24197220 */ /* 0x000fe20000400000 */
[----:B------:R-:W-:Y:S01]  /*158c0*/  IMAD.U32 R83, R40, 0x10000, RZ ;  /* 0x0001000028537824 */ /* 0x000fe200078e00ff */
[----:B------:R-:W-:Y:S01]  /*158d0*/  PRMT R27, R28, 0x7604, R27 ;  /* 0x000076041c1b7816 */ /* 0x000fe2000000001b */
[----:B------:R-:W-:Y:S01]  /*158e0*/  IMAD.U32 R85, R45, 0x10000, RZ ;  /* 0x000100002d557824 */ /* 0x000fe200078e00ff */
[----:B------:R-:W-:Y:S01]  /*158f0*/  F2FP.SATFINITE.E4M3.F32.PACK_AB_MERGE_C R16, RZ, R16, RZ ;  /* 0x00000010ff10723e */ /* 0x000fe200048070ff */
[----:B------:R-:W-:Y:S02]  /*15900*/  IMAD.U32 R49, R50, 0x10000, RZ ;  /* 0x0001000032317824 */ /* 0x000fe400078e00ff */
[----:B------:R-:W-:Y:S01]  /*15910*/  FMUL R50, R33, R72 ;  /* 0x0000004821327220 */ /* 0x000fe20000400000 */
[----:B------:R-:W-:-:S02]  /*15920*/  IMAD.U32 R2, R39, 0x10000, RZ ;  /* 0x0001000027027824 */ /* 0x000fc400078e00ff */
        /* <DEDUP_REMOVED lines=18> */
[-C--:B------:R-:W-:Y:S01]  /*15a50*/  FMUL R57, R31, R66.reuse ;  /* 0x000000421f397220 */ /* 0x080fe20000400000 */
[----:B------:R-:W-:Y:S02]  /*15a60*/  IMAD.U32 R37, R37, 0x10000, RZ ;  /* 0x0001000025257824 */ /* 0x000fe400078e00ff */
[-C--:B------:R-:W-:Y:S01]  /*15a70*/  FMUL R48, R77, R66.reuse ;  /* 0x000000424d307220 */ /* 0x080fe20000400000 */
[----:B------:R-:W-:Y:S02]  /*15a80*/  IMAD.U32 R54, R60, 0x10000, RZ ;  /* 0x000100003c367824 */ /* 0x000fe400078e00ff */
[-C--:B------:R-:W-:Y:S01]  /*15a90*/  FMUL R45, R45, R66.reuse ;  /* 0x000000422d2d7220 */ /* 0x080fe20000400000 */
[----:B------:R-:W-:Y:S01]  /*15aa0*/  IMAD.U32 R51, R32, 0x10000, RZ ;  /* 0x0001000020337824 */ /* 0x000fe200078e00ff */
[----:B------:R-:W1:Y:S01]  /*15ab0*/  S2R R60, SR_TID.X ;  /* 0x00000000003c7919 */ /* 0x000e620000002100 */
[----:B------:R-:W-:Y:S01]  /*15ac0*/  FMUL R66, R47, R66 ;  /* 0x000000422f427220 */ /* 0x000fe20000400000 */
[----:B------:R-:W-:Y:S01]  /*15ad0*/  FMUL R47, R46, R67 ;  /* 0x000000432e2f7220 */ /* 0x000fe20000400000 */
[-C--:B------:R-:W-:Y:S01]  /*15ae0*/  FMUL R46, R37, R20.reuse ;  /* 0x00000014252e7220 */ /* 0x080fe20000400000 */
[-C--:B------:R-:W-:Y:S01]  /*15af0*/  FMUL R39, R39, R20.reuse ;  /* 0x0000001427277220 */ /* 0x080fe20000400000 */
[-C--:B------:R-:W-:Y:S01]  /*15b00*/  FMUL R31, R75, R20.reuse ;  /* 0x000000144b1f7220 */ /* 0x080fe20000400000 */
        /* <DEDUP_REMOVED lines=18> */
[-C--:B------:R-:W-:Y:S01]  /*15c30*/  FMUL R53, R56, R71.reuse ;  /* 0x0000004738357220 */ /* 0x080fe20000400000 */
[-C--:B------:R-:W-:Y:S01]  /*15c40*/  FMUL R35, R82, R71.reuse ;  /* 0x0000004752237220 */ /* 0x080fe20000400000 */
[----:B------:R-:W2:Y:S01]  /*15c50*/  S2R R59, SR_CTAID.X ;  /* 0x00000000003b7919 */ /* 0x000ea20000002500 */
[----:B------:R-:W-:Y:S01]  /*15c60*/  FMUL R71, R18, R71 ;  /* 0x0000004712477220 */ /* 0x000fe20000400000 */
[----:B------:R-:W-:Y:S01]  /*15c70*/  FMUL R40, R11, R68 ;  /* 0x000000440b287220 */ /* 0x000fe20000400000 */
[----:B------:R-:W-:Y:S01]  /*15c80*/  IMAD.U32 R18, R65, 0x10000, RZ ;  /* 0x0001000041127824 */ /* 0x000fe200078e00ff */
[----:B------:R-:W-:Y:S01]  /*15c90*/  F2FP.SATFINITE.E4M3.F32.PACK_AB_MERGE_C R50, RZ, R50, RZ ;  /* 0x00000032ff32723e */ /* 0x000fe200048070ff */
[----:B------:R-:W-:Y:S02]  /*15ca0*/  IMAD.U32 R26, R43, 0x10000, RZ ;  /* 0x000100002b1a7824 */ /* 0x000fe400078e00ff */
[----:B------:R-:W-:Y:S01]  /*15cb0*/  FMUL R43, R29, R74 ;  /* 0x0000004a1d2b7220 */ /* 0x000fe20000400000 */
[----:B------:R-:W-:-:S02]  /*15cc0*/  IMAD.U32 R11, R52, 0x10000, RZ ;  /* 0x00010000340b7824 */ /* 0x000fc400078e00ff */
[----:B------:R-:W-:Y:S01]  /*15cd0*/  FMUL R32, R93, R74 ;  /* 0x0000004a5d207220 */ /* 0x000fe20000400000 */
[----:B------:R-:W-:Y:S02]  /*15ce0*/  IMAD.U32 R61, R19, 0x10000, RZ ;  /* 0x00010000133d7824 */ /* 0x000fe400078e00ff */
[----:B------:R-:W-:Y:S01]  /*15cf0*/  FMUL R19, R18, R73 ;  /* 0x0000004912137220 */ /* 0x000fe20000400000 */
[----:B------:R-:W-:Y:S01]  /*15d00*/  FMUL R18, R11, R0 ;  /* 0x000000000b127220 */ /* 0x000fe20000400000 */
[----:B0-----:R-:W-:Y:S01]  /*15d10*/  IMAD.WIDE.U32 R10, R10, 0x80, RZ ;  /* 0x000000800a0a7825 */ /* 0x001fe200078e00ff */
[----:B------:R-:W-:-:S03]  /*15d20*/  F2FP.SATFINITE.E4M3.F32.PACK_AB_MERGE_C R43, RZ, R43, RZ ;  /* 0x0000002bff2b723e */ /* 0x000fc600048070ff */
[----:B------:R-:W-:Y:S01]  /*15d30*/  FMUL R51, R26, R69 ;  /* 0x000000451a337220 */ /* 0x000fe20000400000 */
[----:B------:R-:W-:Y:S01]  /*15d40*/  F2FP.SATFINITE.E4M3.F32.PACK_AB_MERGE_C R32, RZ, R32, RZ ;  /* 0x00000020ff20723e */ /* 0x000fe200048070ff */
[----:B------:R-:W-:Y:S01]  /*15d50*/  IMAD.U32 R6, R6, 0x10000, RZ ;  /* 0x0001000006067824 */ /* 0x000fe200078e00ff */
[----:B------:R-:W-:Y:S01]  /*15d60*/  LOP3.LUT R28, R43, 0xff, RZ, 0xc0, !PT ;  /* 0x000000ff2b1c7812 */ /* 0x000fe200078ec0ff */
[----:B------:R-:W-:Y:S02]  /*15d70*/  IMAD.U32 R23, R22, 0x10000, RZ ;  /* 0x0001000016177824 */ /* 0x000fe400078e00ff */
[----:B------:R-:W-:Y:S01]  /*15d80*/  FMUL R29, R95, R74 ;  /* 0x0000004a5f1d7220 */ /* 0x000fe20000400000 */
[----:B------:R-:W-:Y:S01]  /*15d90*/  IMAD R24, R11, UR8, RZ ;  /* 0x000000080b187c24 */ /* 0x000fe2000f8e02ff */
[----:B------:R-:W-:Y:S01]  /*15da0*/  LOP3.LUT R11, R50, 0xffff, RZ, 0xc0, !PT ;  /* 0x0000ffff320b7812 */ /* 0x000fe200078ec0ff */
[----:B------:R-:W-:Y:S02]  /*15db0*/  IMAD.U32 R64, R64, 0x10000, RZ ;  /* 0x0001000040407824 */ /* 0x000fe400078e00ff */
[----:B------:R-:W-:Y:S01]  /*15dc0*/  FMUL R22, R6, R73 ;  /* 0x0000004906167220 */ /* 0x000fe20000400000 */
[----:B------:R-:W-:Y:S01]  /*15dd0*/  FMUL R6, R23, R0 ;  /* 0x0000000017067220 */ /* 0x000fe20000400000 */
[----:B-1----:R-:W-:-:S02]  /*15de0*/  IMAD.SHL.U32 R23, R60, 0x4, RZ ;  /* 0x000000043c177824 */ /* 0x002fc400078e00ff */
[----:B------:R-:W-:Y:S01]  /*15df0*/  FMUL R26, R64, R69 ;  /* 0x00000045401a7220 */ /* 0x000fe20000400000 */
[----:B------:R-:W-:Y:S01]  /*15e00*/  PRMT R28, R11, 0x7604, R28 ;  /* 0x000076040b1c7816 */ /* 0x000fe2000000001c */
        /* <DEDUP_REMOVED lines=9> */
[----:B------:R-:W-:Y:S01]  /*15ea0*/  LOP3.LUT R12, R12, 0xff, RZ, 0xc0, !PT ;  /* 0x000000ff0c0c7812 */ /* 0x000fe200078ec0ff */
[----:B------:R-:W-:Y:S01]  /*15eb0*/  IMAD.U32 R34, R34, 0x10000, RZ ;  /* 0x0001000022227824 */ /* 0x000fe200078e00ff */
[----:B------:R-:W-:Y:S01]  /*15ec0*/  LOP3.LUT R33, R16, 0xffff, RZ, 0xc0, !PT ;  /* 0x0000ffff10217812 */ /* 0x000fe200078ec0ff */
[----:B------:R-:W-:Y:S01]  /*15ed0*/  FMUL R67, R88, R67 ;  /* 0x0000004358437220 */ /* 0x000fe20000400000 */
[----:B------:R-:W-:Y:S01]  /*15ee0*/  LOP3.LUT R16, R32, 0xff, RZ, 0xc0, !PT ;  /* 0x000000ff20107812 */ /* 0x000fe200078ec0ff */
[----:B------:R-:W-:Y:S01]  /*15ef0*/  FMUL R69, R80, R69 ;  /* 0x0000004550457220 */ /* 0x000fe20000400000 */
[----:B------:R-:W-:Y:S01]  /*15f00*/  LOP3.LUT R32, R48, 0xff, RZ, 0xc0, !PT ;  /* 0x000000ff30207812 */ /* 0x000fe200078ec0ff */
[----:B------:R-:W-:Y:S01]  /*15f10*/  FMUL R0, R61, R0 ;  /* 0x000000003d007220 */ /* 0x000fe20000400000 */
[----:B------:R-:W-:Y:S01]  /*15f20*/  F2FP.SATFINITE.E4M3.F32.PACK_AB_MERGE_C R51, RZ, R51, RZ ;  /* 0x00000033ff33723e */ /* 0x000fe200048070ff */
[----:B------:R-:W-:Y:S01]  /*15f30*/  FMUL R76, R89, R76 ;  /* 0x0000004c594c7220 */ /* 0x000fe20000400000 */
[----:B------:R-:W-:Y:S01]  /*15f40*/  F2FP.SATFINITE.E4M3.F32.PACK_AB_MERGE_C R53, RZ, R53, RZ ;  /* 0x00000035ff35723e */ /* 0x000fe200048070ff */
[----:B------:R-:W-:Y:S01]  /*15f50*/  FMUL R68, R87, R68 ;  /* 0x0000004457447220 */ /* 0x000fe20000400000 */
[----:B------:R-:W-:Y:S01]  /*15f60*/  LOP3.LUT R23, R10, 0x7c, R23, 0xf8, !PT ;  /* 0x0000007c0a177812 */ /* 0x000fe200078ef817 */
[----:B------:R-:W-:Y:S01]  /*15f70*/  FMUL R34, R34, R73 ;  /* 0x0000004922227220 */ /* 0x000fe20000400000 */
[----:B------:R-:W-:-:S02]  /*15f80*/  LOP3.LUT R5, R5, 0xff, RZ, 0xc0, !PT ;  /* 0x000000ff05057812 */ /* 0x000fc400078ec0ff */
[----:B------:R-:W-:Y:S02]  /*15f90*/  LOP3.LUT R48, R7, 0xffff, RZ, 0xc0, !PT ;  /* 0x0000ffff07307812 */ /* 0x000fe400078ec0ff */
[----:B------:R-:W-:Y:S02]  /*15fa0*/  F2FP.SATFINITE.E4M3.F32.PACK_AB_MERGE_C R26, RZ, R26, RZ ;  /* 0x0000001aff1a723e */ /* 0x000fe400048070ff */
[----:B------:R-:W-:Y:S02]  /*15fb0*/  F2FP.SATFINITE.E4M3.F32.PACK_AB_MERGE_C R35, RZ, R35, RZ ;  /* 0x00000023ff23723e */ /* 0x000fe400048070ff */
[----:B------:R-:W-:Y:S02]  /*15fc0*/  SHF.R.U32.HI R10, RZ, 0x1, R60 ;  /* 0x00000001ff0a7819 */ /* 0x000fe4000001163c */
[----:B------:R-:W-:Y:S02]  /*15fd0*/  PRMT R12, R33, 0x7604, R12 ;  /* 0x00007604210c7816 */ /* 0x000fe4000000000c */
[----:B------:R-:W-:-:S02]  /*15fe0*/  F2FP.SATFINITE.E4M3.F32.PACK_AB_MERGE_C R74, RZ, R74, RZ ;  /* 0x0000004aff4a723e */ /* 0x000fc400048070ff */
[----:B------:R-:W-:Y:S02]  /*15ff0*/  F2FP.SATFINITE.E4M3.F32.PACK_AB_MERGE_C R72, RZ, R72, RZ ;  /* 0x00000048ff48723e */ /* 0x000fe400048070ff */
[----:B------:R-:W-:Y:S02]  /*16000*/  F2FP.SATFINITE.E4M3.F32.PACK_AB_MERGE_C R54, RZ, R54, RZ ;  /* 0x00000036ff36723e */ /* 0x000fe400048070ff */
[----:B------:R-:W-:Y:S02]  /*16010*/  F2FP.SATFINITE.E4M3.F32.PACK_AB_MERGE_C R55, RZ, R55, RZ ;  /* 0x00000037ff37723e */ /* 0x000fe400048070ff */
[----:B------:R-:W-:Y:S02]  /*16020*/  F2FP.SATFINITE.E4M3.F32.PACK_AB_MERGE_C R33, RZ, R30, RZ ;  /* 0x0000001eff21723e */ /* 0x000fe400048070ff */
[----:B------:R-:W-:Y:S02]  /*16030*/  LOP3.LUT R51, R51, 0xff, RZ, 0xc0, !PT ;  /* 0x000000ff33337812 */ /* 0x000fe400078ec0ff */
[----:B------:R-:W-:-:S02]  /*16040*/  LOP3.LUT R30, R53, 0xffff, RZ, 0xc0, !PT ;  /* 0x0000ffff351e7812 */ /* 0x000fc400078ec0ff */
[----:B------:R-:W-:Y:S02]  /*16050*/  F2FP.SATFINITE.E4M3.F32.PACK_AB_MERGE_C R52, RZ, R49, RZ ;  /* 0x00000031ff34723e */ /* 0x000fe400048070ff */
[----:B------:R-:W-:Y:S02]  /*16060*/  PRMT R48, R48, 0x7604, R5 ;  /* 0x0000760430307816 */ /* 0x000fe40000000005 */
[----:B------:R-:W-:Y:S02]  /*16070*/  LOP3.LUT R26, R26, 0xff, RZ, 0xc0, !PT ;  /* 0x000000ff1a1a7812 */ /* 0x000fe400078ec0ff */
[----:B------:R-:W-:Y:S02]  /*16080*/  LOP3.LUT R35, R35, 0xffff, RZ, 0xc0, !PT ;  /* 0x0000ffff23237812 */ /* 0x000fe400078ec0ff */
[----:B------:R-:W-:Y:S02]  /*16090*/  LOP3.LUT R10, R10, 0x7ffffff0, RZ, 0xc0, !PT ;  /* 0x7ffffff00a0a7812 */ /* 0x000fe400078ec0ff */
[----:B------:R-:W-:Y:S01]  /*160a0*/  LOP3.LUT R49, R11, 0xffff, RZ, 0xc0, !PT ;  /* 0x0000ffff0b317812 */ /* 0x000fe200078ec0ff */
[----:B------:R-:W-:Y:S01]  /*160b0*/  IMAD.MOV.U32 R11, RZ, RZ, RZ ;  /* 0x000000ffff0b7224 */ /* 0x000fe200078e00ff */
[----:B------:R-:W-:-:S02]  /*160c0*/  LOP3.LUT R74, R74, 0xff, RZ, 0xc0, !PT ;  /* 0x000000ff4a4a7812 */ /* 0x000fc400078ec0ff */
[----:B------:R-:W-:Y:S01]  /*160d0*/  LOP3.LUT R5, R72, 0xffff, RZ, 0xc0, !PT ;  /* 0x0000ffff48057812 */ /* 0x000fe200078ec0ff */
[----:B--2---:R-:W-:Y:S01]  /*160e0*/  IMAD.WIDE.U32 R10, R59, 0x80, R10 ;  /* 0x000000803b0a7825 */ /* 0x004fe200078e000a */
[----:B------:R-:W-:Y:S02]  /*160f0*/  LOP3.LUT R50, R54, 0xff, RZ, 0xc0, !PT ;  /* 0x000000ff36327812 */ /* 0x000fe400078ec0ff */
[----:B------:R-:W-:Y:S02]  /*16100*/  LOP3.LUT R55, R55, 0xffff, RZ, 0xc0, !PT ;  /* 0x0000ffff37377812 */ /* 0x000fe400078ec0ff */
[----:B------:R-:W-:Y:S01]  /*16110*/  F2FP.SATFINITE.E4M3.F32.PACK_AB_MERGE_C R38, RZ, R38, RZ ;  /* 0x00000026ff26723e */ /* 0x000fe200048070ff */
[----:B------:R-:W-:Y:S01]  /*16120*/  IMAD.WIDE.U32 R10, R23, UR8, R10 ;  /* 0x00000008170a7c25 */ /* 0x000fe2000f8e000a */
[----:B------:R-:W-:Y:S02]  /*16130*/  PRMT R51, R30, 0x7604, R51 ;  /* 0x000076041e337816 */ /* 0x000fe40000000033 */
[----:B------:R-:W-:-:S02]  /*16140*/  PRMT R30, R35, 0x7604, R26 ;  /* 0x00007604231e7816 */ /* 0x000fc4000000001a */
[----:B------:R-:W-:Y:S02]  /*16150*/  F2FP.SATFINITE.E4M3.F32.PACK_AB_MERGE_C R57, RZ, R57, RZ ;  /* 0x00000039ff39723e */ /* 0x000fe400048070ff */
[----:B------:R-:W-:Y:S02]  /*16160*/  F2FP.SATFINITE.E4M3.F32.PACK_AB_MERGE_C R58, RZ, R58, RZ ;  /* 0x0000003aff3a723e */ /* 0x000fe400048070ff */
[----:B------:R-:W-:Y:S02]  /*16170*/  PRMT R35, R5, 0x7604, R74 ;  /* 0x0000760405237816 */ /* 0x000fe4000000004a */
[----:B------:R-:W-:Y:S02]  /*16180*/  F2FP.SATFINITE.E4M3.F32.PACK_AB_MERGE_C R15, RZ, R15, RZ ;  /* 0x0000000fff0f723e */ /* 0x000fe400048070ff */
[----:B------:R-:W-:Y:S02]  /*16190*/  PRMT R50, R55, 0x7604, R50 ;  /* 0x0000760437327816 */ /* 0x000fe40000000032 */
[----:B------:R-:W-:-:S02]  /*161a0*/  F2FP.SATFINITE.E4M3.F32.PACK_AB_MERGE_C R29, RZ, R29, RZ ;  /* 0x0000001dff1d723e */ /* 0x000fc400048070ff */
[----:B------:R-:W-:Y:S02]  /*161b0*/  LOP3.LUT R5, R38, 0xff, RZ, 0xc0, !PT ;  /* 0x000000ff26057812 */ /* 0x000fe400078ec0ff */
[----:B------:R-:W-:Y:S02]  /*161c0*/  F2FP.SATFINITE.E4M3.F32.PACK_AB_MERGE_C R41, RZ, R41, RZ ;  /* 0x00000029ff29723e */ /* 0x000fe400048070ff */
[----:B------:R-:W-:Y:S02]  /*161d0*/  F2FP.SATFINITE.E4M3.F32.PACK_AB_MERGE_C R42, RZ, R42, RZ ;  /* 0x0000002aff2a723e */ /* 0x000fe400048070ff */
[----:B------:R-:W-:Y:S02]  /*161e0*/  F2FP.SATFINITE.E4M3.F32.PACK_AB_MERGE_C R13, RZ, R13, RZ ;  /* 0x0000000dff0d723e */ /* 0x000fe400048070ff */
[----:B------:R-:W-:Y:S02]  /*161f0*/  F2FP.SATFINITE.E4M3.F32.PACK_AB_MERGE_C R14, RZ, R14, RZ ;  /* 0x0000000eff0e723e */ /* 0x000fe400048070ff */
[----:B------:R-:W-:-:S02]  /*16200*/  F2FP.SATFINITE.E4M3.F32.PACK_AB_MERGE_C R44, RZ, R44, RZ ;  /* 0x0000002cff2c723e */ /* 0x000fc400048070ff */
[----:B------:R-:W-:Y:S02]  /*16210*/  F2FP.SATFINITE.E4M3.F32.PACK_AB_MERGE_C R40, RZ, R40, RZ ;  /* 0x00000028ff28723e */ /* 0x000fe400048070ff */
[----:B------:R-:W-:Y:S02]  /*16220*/  F2FP.SATFINITE.E4M3.F32.PACK_AB_MERGE_C R18, RZ, R18, RZ ;  /* 0x00000012ff12723e */ /* 0x000fe400048070ff */
[----:B------:R-:W-:Y:S02]  /*16230*/  LOP3.LUT R43, R57, 0xff, RZ, 0xc0, !PT ;  /* 0x000000ff392b7812 */ /* 0x000fe400078ec0ff */
[----:B------:R-:W-:Y:S02]  /*16240*/  LOP3.LUT R58, R58, 0xffff, RZ, 0xc0, !PT ;  /* 0x0000ffff3a3a7812 */ /* 0x000fe400078ec0ff */
[----:B------:R-:W-:Y:S02]  /*16250*/  LOP3.LUT R55, R52, 0xffff, RZ, 0xc0, !PT ;  /* 0x0000ffff34377812 */ /* 0x000fe400078ec0ff */
[----:B------:R-:W-:-:S02]  /*16260*/  F2FP.SATFINITE.E4M3.F32.PACK_AB_MERGE_C R46, RZ, R46, RZ ;  /* 0x0000002eff2e723e */ /* 0x000fc400048070ff */
[----:B------:R-:W-:Y:S02]  /*16270*/  LOP3.LUT R26, R15, 0xff, RZ, 0xc0, !PT ;  /* 0x000000ff0f1a7812 */ /* 0x000fe400078ec0ff */
[----:B------:R-:W-:Y:S02]  /*16280*/  LOP3.LUT R29, R29, 0xff, RZ, 0xc0, !PT ;  /* 0x000000ff1d1d7812 */ /* 0x000fe400078ec0ff */
[----:B------:R-:W-:Y:S02]  /*16290*/  LOP3.LUT R52, R33, 0xffff, RZ, 0xc0, !PT ;  /* 0x0000ffff21347812 */ /* 0x000fe400078ec0ff */
[----:B------:R-:W-:Y:S02]  /*162a0*/  PRMT R15, R50, 0x5410, R5 ;  /* 0x00005410320f7816 */ /* 0x000fe40000000005 */
[----:B------:R-:W-:Y:S02]  /*162b0*/  PRMT R16, R49, 0x7604, R16 ;  /* 0x0000760431107816 */ /* 0x000fe40000000010 */
[----:B------:R-:W-:-:S02]  /*162c0*/  LOP3.LUT R41, R41, 0xff, RZ, 0xc0, !PT ;  /* 0x000000ff29297812 */ /* 0x000fc400078ec0ff */
[----:B------:R-:W-:Y:S02]  /*162d0*/  LOP3.LUT R5, R42, 0xff, RZ, 0xc0, !PT ;  /* 0x000000ff2a057812 */ /* 0x000fe400078ec0ff */
[----:B------:R-:W-:Y:S02]  /*162e0*/  LOP3.LUT R13, R13, 0xff, RZ, 0xc0, !PT ;  /* 0x000000ff0d0d7812 */ /* 0x000fe400078ec0ff */
[----:B------:R-:W-:Y:S02]  /*162f0*/  LOP3.LUT R44, R44, 0xffff, RZ, 0xc0, !PT ;  /* 0x0000ffff2c2c7812 */ /* 0x000fe400078ec0ff */
[----:B------:R-:W-:Y:S02]  /*16300*/  LOP3.LUT R14, R14, 0xffff, RZ, 0xc0, !PT ;  /* 0x0000ffff0e0e7812 */ /* 0x000fe400078ec0ff */
[----:B------:R-:W-:Y:S01]  /*16310*/  LOP3.LUT R40, R40, 0xffff, RZ, 0xc0, !PT ;  /* 0x0000ffff28287812 */ /* 0x000fe200078ec0ff */
[----:B------:R-:W-:Y:S01]  /*16320*/  IMAD.SHL.U32 R44, R44, 0x1000000, RZ ;  /* 0x010000002c2c7824 */ /* 0x000fe200078e00ff */
[----:B------:R-:W-:-:S02]  /*16330*/  LOP3.LUT R18, R18, 0xffff, RZ, 0xc0, !PT ;  /* 0x0000ffff12127812 */ /* 0x000fc400078ec0ff */
[----:B------:R-:W-:Y:S02]  /*16340*/  F2FP.SATFINITE.E4M3.F32.PACK_AB_MERGE_C R25, RZ, R25, RZ ;  /* 0x00000019ff19723e */ /* 0x000fe400048070ff */
[----:B------:R-:W-:Y:S02]  /*16350*/  PRMT R43, R58, 0x7604, R43 ;  /* 0x000076043a2b7816 */ /* 0x000fe4000000002b */
[----:B------:R-:W-:Y:S02]  /*16360*/  LOP3.LUT R46, R46, 0xff, RZ, 0xc0, !PT ;  /* 0x000000ff2e2e7812 */ /* 0x000fe400078ec0ff */
[----:B------:R-:W-:Y:S02]  /*16370*/  PRMT R33, R52, 0x7604, R29 ;  /* 0x0000760434217816 */ /* 0x000fe4000000001d */
[----:B------:R-:W-:Y:S01]  /*16380*/  PRMT R28, R28, 0x5410, R41 ;  /* 0x000054101c1c7816 */ /* 0x000fe20000000029 */
[----:B------:R-:W-:Y:S01]  /*16390*/  IMAD R41, R23, UR9, R24 ;  /* 0x0000000917297c24 */ /* 0x000fe2000f8e0218 */
[----:B------:R-:W-:Y:S01]  /*163a0*/  PRMT R29, R16, 0x5410, R5 ;  /* 0x00005410101d7816 */ /* 0x000fe20000000005 */
[----:B------:R-:W-:Y:S01]  /*163b0*/  IMAD.SHL.U32 R5, R14, 0x1000000, RZ ;  /* 0x010000000e057824 */ /* 0x000fe200078e00ff */
[----:B------:R-:W-:Y:S01]  /*163c0*/  PRMT R48, R48, 0x5410, R13 ;  /* 0x0000541030307816 */ /* 0x000fe2000000000d */
[----:B------:R-:W-:Y:S01]  /*163d0*/  IMAD.SHL.U32 R13, R40, 0x1000000, RZ ;  /* 0x01000000280d7824 */ /* 0x000fe200078e00ff */
[----:B------:R-:W-:Y:S01]  /*163e0*/  LOP3.LUT R25, R25, 0xff, RZ, 0xc0, !PT ;  /* 0x000000ff19197812 */ /* 0x000fe200078ec0ff */
[----:B------:R-:W-:Y:S01]  /*163f0*/  IMAD.SHL.U32 R16, R18, 0x1000000, RZ ;  /* 0x0100000012107824 */ /* 0x000fe200078e00ff */
[----:B------:R-:W-:-:S02]  /*16400*/  F2FP.SATFINITE.E4M3.F32.PACK_AB_MERGE_C R6, RZ, R6, RZ ;  /* 0x00000006ff06723e */ /* 0x000fc400048070ff */
[----:B------:R-:W-:Y:S02]  /*16410*/  PRMT R26, R27, 0x5410, R26 ;  /* 0x000054101b1a7816 */ /* 0x000fe4000000001a */
[----:B------:R-:W-:Y:S02]  /*16420*/  PRMT R43, R43, 0x5410, R46 ;  /* 0x000054102b2b7816 */ /* 0x000fe4000000002e */
[----:B------:R-:W-:Y:S02]  /*16430*/  IADD3 R24, P0, R10, UR10, RZ ;  /* 0x0000000a0a187c10 */ /* 0x000fe4000ff1e0ff */
[----:B------:R-:W-:Y:S02]  /*16440*/  F2FP.SATFINITE.E4M3.F32.PACK_AB_MERGE_C R20, RZ, R20, RZ ;  /* 0x00000014ff14723e */ /* 0x000fe400048070ff */
[----:B------:R-:W-:Y:S02]  /*16450*/  F2FP.SATFINITE.E4M3.F32.PACK_AB_MERGE_C R22, RZ, R22, RZ ;  /* 0x00000016ff16723e */ /* 0x000fe400048070ff */
[----:B------:R-:W-:-:S02]  /*16460*/  F2FP.SATFINITE.E4M3.F32.PACK_AB_MERGE_C R9, RZ, R9, RZ ;  /* 0x00000009ff09723e */ /* 0x000fc400048070ff */
[----:B------:R-:W-:Y:S02]  /*16470*/  F2FP.SATFINITE.E4M3.F32.PACK_AB_MERGE_C R39, RZ, R39, RZ ;  /* 0x00000027ff27723e */ /* 0x000fe400048070ff */
[----:B------:R-:W-:Y:S02]  /*16480*/  F2FP.SATFINITE.E4M3.F32.PACK_AB_MERGE_C R3, RZ, R3, RZ ;  /* 0x00000003ff03723e */ /* 0x000fe400048070ff */
[----:B------:R-:W-:Y:S02]  /*16490*/  PRMT R27, R12, 0x5410, R25 ;  /* 0x000054100c1b7816 */ /* 0x000fe40000000019 */
[----:B------:R-:W-:Y:S02]  /*164a0*/  LOP3.LUT R6, R6, 0xffff, RZ, 0xc0, !PT ;  /* 0x0000ffff06067812 */ /* 0x000fe400078ec0ff */
[----:B------:R-:W-:Y:S02]  /*164b0*/  IADD3.X R25, R11, UR11, R41, P0, !PT ;  /* 0x0000000b0b197c10 */ /* 0x000fe400087fe429 */
[----:B------:R-:W-:Y:S01]  /*164c0*/  LOP3.LUT R14, R43, R44, RZ, 0xfc, !PT ;  /* 0x0000002c2b0e7212 */ /* 0x000fe200078efcff */
[----:B------:R-:W-:Y:S01]  /*164d0*/  IMAD.SHL.U32 R6, R6, 0x1000000, RZ ;  /* 0x0100000006067824 */ /* 0x000fe200078e00ff */
[----:B------:R-:W-:-:S02]  /*164e0*/  LOP3.LUT R12, R26, R5, RZ, 0xfc, !PT ;  /* 0x000000051a0c7212 */ /* 0x000fc400078efcff */
[----:B------:R-:W-:Y:S02]  /*164f0*/  LOP3.LUT R15, R15, R16, RZ, 0xfc, !PT ;  /* 0x000000100f0f7212 */ /* 0x000fe400078efcff */
[----:B------:R-:W-:Y:S02]  /*16500*/  LOP3.LUT R13, R28, R13, RZ, 0xfc, !PT ;  /* 0x0000000d1c0d7212 */ /* 0x000fe400078efcff */
[----:B------:R-:W-:Y:S02]  /*16510*/  LOP3.LUT R20, R20, 0xffff, RZ, 0xc0, !PT ;  /* 0x0000ffff14147812 */ /* 0x000fe400078ec0ff */
[----:B------:R-:W-:Y:S01]  /*16520*/  F2FP.SATFINITE.E4M3.F32.PACK_AB_MERGE_C R45, RZ, R45, RZ ;  /* 0x0000002dff2d723e */ /* 0x000fe200048070ff */
[----:B------:R0:W-:Y:S01]  /*16530*/  STG.E.128 desc[UR6][R24.64], R12 ;  /* 0x0000000c18007986 */ /* 0x0001e2000c101d06 */
[----:B------:R-:W-:Y:S01]  /*16540*/  F2FP.SATFINITE.E4M3.F32.PACK_AB_MERGE_C R47, RZ, R47, RZ ;  /* 0x0000002fff2f723e */ /* 0x000fe200048070ff */
[----:B------:R-:W-:Y:S01]  /*16550*/  IMAD.SHL.U32 R5, R20, 0x1000000, RZ ;  /* 0x0100000014057824 */ /* 0x000fe200078e00ff */
[----:B------:R-:W-:-:S02]  /*16560*/  LOP3.LUT R22, R22, 0xff, RZ, 0xc0, !PT ;  /* 0x000000ff16167812 */ /* 0x000fc400078ec0ff */
[----:B------:R-:W-:Y:S02]  /*16570*/  LOP3.LUT R9, R9, 0xffff, RZ, 0xc0, !PT ;  /* 0x0000ffff09097812 */ /* 0x000fe400078ec0ff */
[----:B------:R-:W-:Y:S02]  /*16580*/  PRMT R32, R55, 0x7604, R32 ;  /* 0x0000760437207816 */ /* 0x000fe40000000020 */
[----:B------:R-:W-:Y:S02]  /*16590*/  F2FP.SATFINITE.E4M3.F32.PACK_AB_MERGE_C R91, RZ, R91, RZ ;  /* 0x0000005bff5b723e */ /* 0x000fe400048070ff */
[----:B------:R-:W-:Y:S02]  /*165a0*/  F2FP.SATFINITE.E4M3.F32.PACK_AB_MERGE_C R78, RZ, R78, RZ ;  /* 0x0000004eff4e723e */ /* 0x000fe400048070ff */
[----:B------:R-:W-:Y:S02]  /*165b0*/  F2FP.SATFINITE.E4M3.F32.PACK_AB_MERGE_C R66, RZ, R66, RZ ;  /* 0x00000042ff42723e */ /* 0x000fe400048070ff */
[----:B------:R-:W-:-:S02]  /*165c0*/  F2FP.SATFINITE.E4M3.F32.PACK_AB_MERGE_C R67, RZ, R67, RZ ;  /* 0x00000043ff43723e */ /* 0x000fc400048070ff */
[----:B------:R-:W-:Y:S01]  /*165d0*/  F2FP.SATFINITE.E4M3.F32.PACK_AB_MERGE_C R69, RZ, R69, RZ ;  /* 0x00000045ff45723e */ /* 0x000fe200048070ff */
[----:B0-----:R-:W-:Y:S01]  /*165e0*/  IMAD.SHL.U32 R12, R9, 0x1000000, RZ ;  /* 0x01000000090c7824 */ /* 0x001fe200078e00ff */
[----:B------:R-:W-:Y:S02]  /*165f0*/  F2FP.SATFINITE.E4M3.F32.PACK_AB_MERGE_C R71, RZ, R71, RZ ;  /* 0x00000047ff47723e */ /* 0x000fe400048070ff */
[----:B------:R-:W-:Y:S02]  /*16600*/  LOP3.LUT R39, R39, 0xff, RZ, 0xc0, !PT ;  /* 0x000000ff27277812 */ /* 0x000fe400078ec0ff */
[----:B------:R-:W-:Y:S02]  /*16610*/  F2FP.SATFINITE.E4M3.F32.PACK_AB_MERGE_C R4, RZ, R4, RZ ;  /* 0x00000004ff04723e */ /* 0x000fe400048070ff */
[----:B------:R-:W-:Y:S02]  /*16620*/  LOP3.LUT R3, R3, 0xffff, RZ, 0xc0, !PT ;  /* 0x0000ffff03037812 */ /* 0x000fe400078ec0ff */
[----:B------:R-:W-:-:S02]  /*16630*/  F2FP.SATFINITE.E4M3.F32.PACK_AB_MERGE_C R2, RZ, R2, RZ ;  /* 0x00000002ff02723e */ /* 0x000fc400048070ff */
[----:B------:R-:W-:Y:S01]  /*16640*/  F2FP.SATFINITE.E4M3.F32.PACK_AB_MERGE_C R17, RZ, R17, RZ ;  /* 0x00000011ff11723e */ /* 0x000fe200048070ff */
[----:B------:R-:W-:Y:S01]  /*16650*/  IMAD.SHL.U32 R3, R3, 0x1000000, RZ ;  /* 0x0100000003037824 */ /* 0x000fe200078e00ff */
[----:B------:R-:W-:Y:S02]  /*16660*/  F2FP.SATFINITE.E4M3.F32.PACK_AB_MERGE_C R8, RZ, R8, RZ ;  /* 0x00000008ff08723e */ /* 0x000fe400048070ff */
[----:B------:R-:W-:Y:S02]  /*16670*/  F2FP.SATFINITE.E4M3.F32.PACK_AB_MERGE_C R0, RZ, R0, RZ ;  /* 0x00000000ff00723e */ /* 0x000fe400048070ff */
[----:B------:R-:W-:Y:S02]  /*16680*/  F2FP.SATFINITE.E4M3.F32.PACK_AB_MERGE_C R19, RZ, R19, RZ ;  /* 0x00000013ff13723e */ /* 0x000fe400048070ff */
[----:B------:R-:W-:Y:S02]  /*16690*/  IADD3 R10, P0, R24, UR8, RZ ;  /* 0x00000008180a7c10 */ /* 0x000fe4000ff1e0ff */
[----:B------:R-:W-:-:S02]  /*166a0*/  F2FP.SATFINITE.E4M3.F32.PACK_AB_MERGE_C R21, RZ, R21, RZ ;  /* 0x00000015ff15723e */ /* 0x000fc400048070ff */
[----:B------:R-:W-:Y:S02]  /*166b0*/  F2FP.SATFINITE.E4M3.F32.PACK_AB_MERGE_C R68, RZ, R68, RZ ;  /* 0x00000044ff44723e */ /* 0x000fe400048070ff */
[----:B------:R-:W-:Y:S02]  /*166c0*/  F2FP.SATFINITE.E4M3.F32.PACK_AB_MERGE_C R76, RZ, R76, RZ ;  /* 0x0000004cff4c723e */ /* 0x000fe400048070ff */
[----:B------:R-:W-:Y:S02]  /*166d0*/  LOP3.LUT R45, R45, 0xff, RZ, 0xc0, !PT ;  /* 0x000000ff2d2d7812 */ /* 0x000fe400078ec0ff */
[----:B------:R-:W-:Y:S02]  /*166e0*/  LOP3.LUT R54, R47, 0xffff, RZ, 0xc0, !PT ;  /* 0x0000ffff2f367812 */ /* 0x000fe400078ec0ff */
[----:B------:R-:W-:Y:S02]  /*166f0*/  PRMT R7, R51, 0x5410, R22 ;  /* 0x0000541033077816 */ /* 0x000fe40000000016 */
        /* <DEDUP_REMOVED lines=8> */
[----:B------:R-:W-:Y:S02]  /*16780*/  PRMT R32, R32, 0x5410, R39 ;  /* 0x0000541020207816 */ /* 0x000fe40000000027 */
[----:B------:R-:W-:Y:S02]  /*16790*/  F2FP.SATFINITE.E4M3.F32.PACK_AB_MERGE_C R79, RZ, R79, RZ ;  /* 0x0000004fff4f723e */ /* 0x000fe400048070ff */
[----:B------:R-:W-:Y:S02]  /*167a0*/  F2FP.SATFINITE.E4M3.F32.PACK_AB_MERGE_C R70, RZ, R70, RZ ;  /* 0x00000046ff46723e */ /* 0x000fe400048070ff */
[----:B------:R-:W-:Y:S02]  /*167b0*/  F2FP.SATFINITE.E4M3.F32.PACK_AB_MERGE_C R37, RZ, R37, RZ ;  /* 0x00000025ff25723e */ /* 0x000fe400048070ff */
[----:B------:R-:W-:-:S02]  /*167c0*/  F2FP.SATFINITE.E4M3.F32.PACK_AB_MERGE_C R34, RZ, R34, RZ ;  /* 0x00000022ff22723e */ /* 0x000fc400048070ff */
[----:B------:R-:W-:Y:S02]  /*167d0*/  LOP3.LUT R4, R4, 0xffff, RZ, 0xc0, !PT ;  /* 0x0000ffff04047812 */ /* 0x000fe400078ec0ff */
[----:B------:R-:W-:Y:S02]  /*167e0*/  LOP3.LUT R2, R2, 0xffff, RZ, 0xc0, !PT ;  /* 0x0000ffff02027812 */ /* 0x000fe400078ec0ff */
[----:B------:R-:W-:Y:S01]  /*167f0*/  LOP3.LUT R17, R17, 0xffff, RZ, 0xc0, !PT ;  /* 0x0000ffff11117812 */ /* 0x000fe200078ec0ff */
[----:B------:R-:W-:Y:S01]  /*16800*/  IMAD.SHL.U32 R4, R4, 0x1000000, RZ ;  /* 0x0100000004047824 */ /* 0x000fe200078e00ff */
[----:B------:R-:W-:Y:S01]  /*16810*/  LOP3.LUT R8, R8, 0xffff, RZ, 0xc0, !PT ;  /* 0x0000ffff08087812 */ /* 0x000fe200078ec0ff */
[----:B------:R-:W-:Y:S01]  /*16820*/  IMAD.SHL.U32 R15, R2, 0x1000000, RZ ;  /* 0x01000000020f7824 */ /* 0x000fe200078e00ff */
[----:B------:R-:W-:Y:S01]  /*16830*/  LOP3.LUT R0, R0, 0xffff, RZ, 0xc0, !PT ;  /* 0x0000ffff00007812 */ /* 0x000fe200078ec0ff */
[----:B------:R-:W-:Y:S01]  /*16840*/  IMAD.SHL.U32 R14, R17, 0x1000000, RZ ;  /* 0x01000000110e7824 */ /* 0x000fe200078e00ff */
[----:B------:R-:W-:Y:S01]  /*16850*/  LOP3.LUT R19, R19, 0xff, RZ, 0xc0, !PT ;  /* 0x000000ff13137812 */ /* 0x000fe200078ec0ff */
[----:B------:R-:W-:Y:S01]  /*16860*/  IMAD.SHL.U32 R8, R8, 0x1000000, RZ ;  /* 0x0100000008087824 */ /* 0x000fe200078e00ff */
[----:B------:R-:W-:Y:S01]  /*16870*/  IADD3.X R11, R25, UR9, RZ, P0, !PT ;  /* 0x00000009190b7c10 */ /* 0x000fe200087fe4ff */
[----:B------:R-:W-:Y:S01]  /*16880*/  IMAD.SHL.U32 R9, R0, 0x1000000, RZ ;  /* 0x0100000000097824 */ /* 0x000fe200078e00ff */
[----:B------:R-:W-:-:S02]  /*16890*/  LOP3.LUT R21, R21, 0xffff, RZ, 0xc0, !PT ;  /* 0x0000ffff15157812 */ /* 0x000fc400078ec0ff */
[----:B------:R-:W-:Y:S02]  /*168a0*/  LOP3.LUT R68, R68, 0xffff, RZ, 0xc0, !PT ;  /* 0x0000ffff44447812 */ /* 0x000fe400078ec0ff */
[----:B------:R-:W-:Y:S01]  /*168b0*/  LOP3.LUT R76, R76, 0xffff, RZ, 0xc0, !PT ;  /* 0x0000ffff4c4c7812 */ /* 0x000fe200078ec0ff */
[----:B------:R-:W-:Y:S01]  /*168c0*/  IMAD.SHL.U32 R0, R21, 0x1000000, RZ ;  /* 0x0100000015007824 */ /* 0x000fe200078e00ff */
[----:B------:R-:W-:Y:S01]  /*168d0*/  PRMT R54, R54, 0x7604, R45 ;  /* 0x0000760436367816 */ /* 0x000fe2000000002d */
[----:B------:R-:W-:Y:S01]  /*168e0*/  IMAD.SHL.U32 R68, R68, 0x1000000, RZ ;  /* 0x0100000044447824 */ /* 0x000fe200078e00ff */
[----:B------:R-:W-:Y:S02]  /*168f0*/  LOP3.LUT R36, R36, 0xff, RZ, 0xc0, !PT ;  /* 0x000000ff24247812 */ /* 0x000fe400078ec0ff */
[----:B------:R-:W-:Y:S02]  /*16900*/  LOP3.LUT R31, R31, 0xff, RZ, 0xc0, !PT ;  /* 0x000000ff1f1f7812 */ /* 0x000fe400078ec0ff */
[----:B------:R-:W-:-:S02]  /*16910*/  IADD3 R18, P0, R10, UR8, RZ ;  /* 0x000000080a127c10 */ /* 0x000fc4000ff1e0ff */
[----:B------:R-:W-:Y:S02]  /*16920*/  LOP3.LUT R7, R7, R6, RZ, 0xfc, !PT ;  /* 0x0000000607077212 */ /* 0x000fe400078efcff */
[----:B------:R-:W-:Y:S02]  /*16930*/  PRMT R78, R78, 0x7604, R91 ;  /* 0x000076044e4e7816 */ /* 0x000fe4000000005b */
[----:B------:R-:W-:Y:S02]  /*16940*/  PRMT R66, R67, 0x7604, R66 ;  /* 0x0000760443427816 */ /* 0x000fe40000000042 */
[----:B------:R-:W-:Y:S02]  /*16950*/  PRMT R69, R52, 0x7604, R69 ;  /* 0x0000760434457816 */ /* 0x000fe40000000045 */
[----:B------:R-:W-:Y:S02]  /*16960*/  LOP3.LUT R79, R79, 0xff, RZ, 0xc0, !PT ;  /* 0x000000ff4f4f7812 */ /* 0x000fe400078ec0ff */
[----:B------:R-:W-:-:S02]  /*16970*/  LOP3.LUT R70, R70, 0xff, RZ, 0xc0, !PT ;  /* 0x000000ff46467812 */ /* 0x000fc400078ec0ff */
[----:B------:R-:W-:Y:S02]  /*16980*/  LOP3.LUT R37, R37, 0xff, RZ, 0xc0, !PT ;  /* 0x000000ff25257812 */ /* 0x000fe400078ec0ff */
[----:B------:R-:W-:Y:S02]  /*16990*/  LOP3.LUT R34, R34, 0xff, RZ, 0xc0, !PT ;  /* 0x000000ff22227812 */ /* 0x000fe400078ec0ff */
[----:B------:R-:W-:Y:S02]  /*169a0*/  LOP3.LUT R6, R32, R5, RZ, 0xfc, !PT ;  /* 0x0000000520067212 */ /* 0x000fe400078efcff */
[----:B------:R-:W-:Y:S02]  /*169b0*/  LOP3.LUT R5, R29, R12, RZ, 0xfc, !PT ;  /* 0x0000000c1d057212 */ /* 0x000fe400078efcff */
[----:B------:R-:W-:Y:S02]  /*169c0*/  PRMT R30, R30, 0x5410, R19 ;  /* 0x000054101e1e7816 */ /* 0x000fe40000000013 */
[----:B------:R-:W-:Y:S01]  /*169d0*/  LOP3.LUT R12, R48, R3, RZ, 0xfc, !PT ;  /* 0x00000003300c7212 */ /* 0x000fe200078efcff */
[----:B------:R-:W-:Y:S01]  /*169e0*/  IMAD.SHL.U32 R3, R76, 0x1000000, RZ ;  /* 0x010000004c037824 */ /* 0x000fe200078e00ff */
[----:B------:R-:W-:-:S02]  /*169f0*/  PRMT R33, R33, 0x5410, R36 ;  /* 0x0000541021217816 */ /* 0x000fc40000000024 */
[----:B------:R-:W-:Y:S02]  /*16a00*/  PRMT R31, R54, 0x5410, R31 ;  /* 0x00005410361f7816 */ /* 0x000fe4000000001f */
[----:B------:R-:W-:Y:S02]  /*16a10*/  IADD3.X R19, R11, UR9, RZ, P0, !PT ;  /* 0x000000090b137c10 */ /* 0x000fe400087fe4ff */
[----:B------:R-:W-:Y:S02]  /*16a20*/  PRMT R78, R78, 0x5410, R79 ;  /* 0x000054104e4e7816 */ /* 0x000fe4000000004f */
[----:B------:R-:W-:Y:S02]  /*16a30*/  PRMT R35, R35, 0x5410, R70 ;  /* 0x0000541023237816 */ /* 0x000fe40000000046 */
[----:B------:R-:W-:Y:S02]  /*16a40*/  PRMT R37, R66, 0x5410, R37 ;  /* 0x0000541042257816 */ /* 0x000fe40000000025 */
[----:B------:R-:W-:-:S02]  /*16a50*/  IADD3 R22, P0, R18, UR8, RZ ;  /* 0x0000000812167c10 */ /* 0x000fc4000ff1e0ff */
[----:B------:R-:W-:Y:S02]  /*16a60*/  PRMT R34, R69, 0x5410, R34 ;  /* 0x0000541045227816 */ /* 0x000fe40000000022 */
[----:B------:R-:W-:Y:S02]  /*16a70*/  LOP3.LUT R4, R27, R4, RZ, 0xfc, !PT ;  /* 0x000000041b047212 */ /* 0x000fe400078efcff */
[----:B------:R-:W-:Y:S02]  /*16a80*/  LOP3.LUT R15, R30, R15, RZ, 0xfc, !PT ;  /* 0x0000000f1e0f7212 */ /* 0x000fe400078efcff */
[----:B------:R-:W-:Y:S01]  /*16a90*/  LOP3.LUT R14, R31, R14, RZ, 0xfc, !PT ;  /* 0x0000000e1f0e7212 */ /* 0x000fe200078efcff */
[----:B------:R-:W-:Y:S01]  /*16aa0*/  STG.E.128 desc[UR6][R10.64], R4 ;  /* 0x000000040a007986 */ /* 0x000fe2000c101d06 */
[----:B------:R-:W-:Y:S02]  /*16ab0*/  LOP3.LUT R13, R33, R8, RZ, 0xfc, !PT ;  /* 0x00000008210d7212 */ /* 0x000fe400078efcff */
[----:B------:R-:W-:-:S02]  /*16ac0*/  IADD3.X R23, R19, UR9, RZ, P0, !PT ;  /* 0x0000000913177c10 */ /* 0x000fc400087fe4ff */
[----:B------:R-:W-:Y:S01]  /*16ad0*/  LOP3.LUT R27, R34, R9, RZ, 0xfc, !PT ;  /* 0x00000009221b7212 */ /* 0x000fe200078efcff */
[----:B------:R-:W-:Y:S01]  /*16ae0*/  STG.E.128 desc[UR6][R18.64], R12 ;  /* 0x0000000c12007986 */ /* 0x000fe2000c101d06 */
[----:B------:R-:W-:Y:S02]  /*16af0*/  LOP3.LUT R26, R37, R0, RZ, 0xfc, !PT ;  /* 0x00000000251a7212 */ /* 0x000fe400078efcff */
[----:B------:R-:W-:Y:S02]  /*16b00*/  LOP3.LUT R25, R35, R68, RZ, 0xfc, !PT ;  /* 0x0000004423197212 */ /* 0x000fe400078efcff */
[----:B------:R-:W-:-:S05]  /*16b10*/  LOP3.LUT R24, R78, R3, RZ, 0xfc, !PT ;  /* 0x000000034e187212 */ /* 0x000fca00078efcff */
[----:B------:R-:W-:Y:S01]  /*16b20*/  STG.E.128 desc[UR6][R22.64], R24 ;  /* 0x0000001816007986 */ /* 0x000fe2000c101d06 */
[----:B------:R-:W-:Y:S05]  /*16b30*/  EXIT ;  /* 0x000000000000794d */ /* 0x000fea0003800000 */
.L_x_915:
[----:B------:R-:W-:Y:S01]  /*16b40*/  BSSY B0, `(.L_x_1335) ;  /* 0x0000007000007945 */ /* 0x000fe20003800000 */
[----:B------:R-:W-:Y:S02]  /*16b50*/  IMAD.MOV.U32 R92, RZ, RZ, 0x4 ;  /* 0x00000004ff5c7424 */ /* 0x000fe400078e00ff */
[----:B------:R-:W-:Y:S02]  /*16b60*/  IMAD.MOV.U32 R95, RZ, RZ, 0x1f ;  /* 0x0000001fff5f7424 */ /* 0x000fe400078e00ff */
[----:B------:R-:W-:-:S07]  /*16b70*/  IMAD.MOV.U32 R0, RZ, RZ, R26 ;  /* 0x000000ffff007224 */ /* 0x000fce00078e001a */
[----:B------:R-:W-:Y:S05]  /*16b80*/  WARPSYNC.COLLECTIVE R0, `(.L_x_1336) ;  /* 0x0000000000087348 */ /* 0x000fea0003c00000 */
[----:B------:R0:W1:Y:S02]  /*16b90*/  SHFL.DOWN P0, R2, R97, R92, R95 ;  /* 0x0800005c61027389 */ /* 0x000064000000005f */
[----:B01----:R-:W-:Y:S01]  /*16ba0*/  ENDCOLLECTIVE ;  /* 0x000000000000791b */ /* 0x003fe20003800000 */
.L_x_1336:
[----:B------:R-:W-:Y:S05]  /*16bb0*/  BSYNC B0 ;  /* 0x0000000000007941 */ /* 0x000fea0003800000 */
.L_x_1335:
        /* <DEDUP_REMOVED lines=9> */
.L_x_1338:
[----:B------:R-:W-:Y:S05]  /*16c50*/  BSYNC B0 ;  /* 0x0000000000007941 */ /* 0x000fea0003800000 */
.L_x_1337:
        /* <DEDUP_REMOVED lines=9> */
.L_x_1340:
[----:B------:R-:W-:Y:S05]  /*16cf0*/  BSYNC B0 ;  /* 0x0000000000007941 */ /* 0x000fea0003800000 */
.L_x_1339:
        /* <DEDUP_REMOVED lines=8> */
.L_x_1342:
[----:B------:R-:W-:Y:S05]  /*16d80*/  BSYNC B0 ;  /* 0x0000000000007941 */ /* 0x000fea0003800000 */
.L_x_1341:
[----:B------:R-:W-:Y:S01]  /*16d90*/  IMAD.MOV.U32 R93, RZ, RZ, R3 ;  /* 0x000000ffff5d7224 */ /* 0x000fe200078e0003 */
[----:B------:R-:W-:Y:S06]  /*16da0*/  BRA `(.L_x_1343) ;  /* 0xfffffea000187947 */ /* 0x000fec000383ffff */
.L_x_925:
[----:B------:R-:W-:Y:S01]  /*16db0*/  BSSY B0, `(.L_x_1344) ;  /* 0x0000007000007945 */ /* 0x000fe20003800000 */
[----:B------:R-:W-:Y:S02]  /*16dc0*/  IMAD.MOV.U32 R92, RZ, RZ, 0x4 ;  /* 0x00000004ff5c7424 */ /* 0x000fe400078e00ff */
[----:B------:R-:W-:Y:S02]  /*16dd0*/  IMAD.MOV.U32 R95, RZ, RZ, 0x1f ;  /* 0x0000001fff5f7424 */ /* 0x000fe400078e00ff */
[----:B------:R-:W-:-:S07]  /*16de0*/  IMAD.MOV.U32 R0, RZ, RZ, R26 ;  /* 0x000000ffff007224 */ /* 0x000fce00078e001a */
[----:B0-----:R-:W-:Y:S05]  /*16df0*/  WARPSYNC.COLLECTIVE R0, `(.L_x_1345) ;  /* 0x0000000000087348 */ /* 0x001fea0003c00000 */
[----:B------:R1:W2:Y:S02]  /*16e00*/  SHFL.DOWN P0, R2, R97, R92, R95 ;  /* 0x0800005c61027389 */ /* 0x0002a4000000005f */
[----:B012---:R-:W-:Y:S01]  /*16e10*/  ENDCOLLECTIVE ;  /* 0x000000000000791b */ /* 0x007fe20003800000 */
.L_x_1345:
[----:B------:R-:W-:Y:S05]  /*16e20*/  BSYNC B0 ;  /* 0x0000000000007941 */ /* 0x000fea0003800000 */
.L_x_1344:
        /* <DEDUP_REMOVED lines=9> */
.L_x_1347:
[----:B------:R-:W-:Y:S05]  /*16ec0*/  BSYNC B0 ;  /* 0x0000000000007941 */ /* 0x000fea0003800000 */
.L_x_1346:
        /* <DEDUP_REMOVED lines=9> */
.L_x_1349:
[----:B------:R-:W-:Y:S05]  /*16f60*/  BSYNC B0 ;  /* 0x0000000000007941 */ /* 0x000fea0003800000 */
.L_x_1348:
        /* <DEDUP_REMOVED lines=8> */
.L_x_1351:
[----:B------:R-:W-:Y:S05]  /*16ff0*/  BSYNC B0 ;  /* 0x0000000000007941 */ /* 0x000fea0003800000 */
.L_x_1350:
[----:B------:R-:W-:Y:S01]  /*17000*/  IMAD.MOV.U32 R93, RZ, RZ, R3 ;  /* 0x000000ffff5d7224 */ /* 0x000fe200078e0003 */
[----:B------:R-:W-:Y:S06]  /*17010*/  BRA `(.L_x_1352) ;  /* 0xfffffea8007c7947 */ /* 0x000fec000383ffff */
.L_x_935:
[----:B------:R-:W-:Y:S01]  /*17020*/  BSSY B0, `(.L_x_1353) ;  /* 0x0000007000007945 */ /* 0x000fe20003800000 */
[----:B------:R-:W-:Y:S02]  /*17030*/  IMAD.MOV.U32 R92, RZ, RZ, 0x4 ;  /* 0x00000004ff5c7424 */ /* 0x000fe400078e00ff */
[----:B------:R-:W-:Y:S02]  /*17040*/  IMAD.MOV.U32 R95, RZ, RZ, 0x1f ;  /* 0x0000001fff5f7424 */ /* 0x000fe400078e00ff */
[----:B------:R-:W-:-:S07]  /*17050*/  IMAD.MOV.U32 R0, RZ, RZ, R26 ;  /* 0x000000ffff007224 */ /* 0x000fce00078e001a */
[----:B01----:R-:W-:Y:S05]  /*17060*/  WARPSYNC.COLLECTIVE R0, `(.L_x_1354) ;  /* 0x0000000000087348 */ /* 0x003fea0003c00000 */
[----:B------:R2:W3:Y:S02]  /*17070*/  SHFL.DOWN P0, R2, R97, R92, R95 ;  /* 0x0800005c61027389 */ /* 0x0004e4000000005f */
[----:B0123--:R-:W-:Y:S01]  /*17080*/  ENDCOLLECTIVE ;  /* 0x000000000000791b */ /* 0x00ffe20003800000 */
.L_x_1354:
[----:B------:R-:W-:Y:S05]  /*17090*/  BSYNC B0 ;  /* 0x0000000000007941 */ /* 0x000fea0003800000 */
.L_x_1353:
        /* <DEDUP_REMOVED lines=9> */
.L_x_1356:
[----:B------:R-:W-:Y:S05]  /*17130*/  BSYNC B0 ;  /* 0x0000000000007941 */ /* 0x000fea0003800000 */
.L_x_1355:
        /* <DEDUP_REMOVED lines=9> */
.L_x_1358:
[----:B------:R-:W-:Y:S05]  /*171d0*/  BSYNC B0 ;  /* 0x0000000000007941 */ /* 0x000fea0003800000 */
.L_x_1357:
        /* <DEDUP_REMOVED lines=8> */
.L_x_1360:
[----:B------:R-:W-:Y:S05]  /*17260*/  BSYNC B0 ;  /* 0x0000000000007941 */ /* 0x000fea0003800000 */
.L_x_1359:
[----:B------:R-:W-:Y:S01]  /*17270*/  IMAD.MOV.U32 R93, RZ, RZ, R3 ;  /* 0x000000ffff5d7224 */ /* 0x000fe200078e0003 */
[----:B------:R-:W-:Y:S06]  /*17280*/  BRA `(.L_x_1361) ;  /* 0xfffffeb000e07947 */ /* 0x000fec000383ffff */
.L_x_945:
[----:B------:R-:W-:Y:S01]  /*17290*/  BSSY B0, `(.L_x_1362) ;  /* 0x0000007000007945 */ /* 0x000fe20003800000 */
[----:B------:R-:W-:Y:S02]  /*172a0*/  IMAD.MOV.U32 R92, RZ, RZ, 0x4 ;  /* 0x00000004ff5c7424 */ /* 0x000fe400078e00ff */
[----:B------:R-:W-:Y:S02]  /*172b0*/  IMAD.MOV.U32 R95, RZ, RZ, 0x1f ;  /* 0x0000001fff5f7424 */ /* 0x000fe400078e00ff */
[----:B------:R-:W-:-:S07]  /*172c0*/  IMAD.MOV.U32 R0, RZ, RZ, R26 ;  /* 0x000000ffff007224 */ /* 0x000fce00078e001a */
[----:B--2---:R-:W-:Y:S05]  /*172d0*/  WARPSYNC.COLLECTIVE R0, `(.L_x_1363) ;  /* 0x0000000000087348 */ /* 0x004fea0003c00000 */
[----:B------:R0:W1:Y:S02]  /*172e0*/  SHFL.DOWN P0, R2, R97, R92, R95 ;  /* 0x0800005c61027389 */ /* 0x000064000000005f */
[----:B012---:R-:W-:Y:S01]  /*172f0*/  ENDCOLLECTIVE ;  /* 0x000000000000791b */ /* 0x007fe20003800000 */
.L_x_1363:
[----:B------:R-:W-:Y:S05]  /*17300*/  BSYNC B0 ;  /* 0x0000000000007941 */ /* 0x000fea0003800000 */
.L_x_1362:
        /* <DEDUP_REMOVED lines=9> */
.L_x_1365:
[----:B------:R-:W-:Y:S05]  /*173a0*/  BSYNC B0 ;  /* 0x0000000000007941 */ /* 0x000fea0003800000 */
.L_x_1364:
        /* <DEDUP_REMOVED lines=9> */
.L_x_1367:
[----:B------:R-:W-:Y:S05]  /*17440*/  BSYNC B0 ;  /* 0x0000000000007941 */ /* 0x000fea0003800000 */
.L_x_1366:
        /* <DEDUP_REMOVED lines=8> */
.L_x_1369:
[----:B------:R-:W-:Y:S05]  /*174d0*/  BSYNC B0 ;  /* 0x0000000000007941 */ /* 0x000fea0003800000 */
.L_x_1368:
[----:B------:R-:W-:Y:S01]  /*174e0*/  IMAD.MOV.U32 R27, RZ, RZ, R3 ;  /* 0x000000ffff1b7224 */ /* 0x000fe200078e0003 */
[----:B------:R-:W-:Y:S06]  /*174f0*/  BRA `(.L_x_1370) ;  /* 0xfffffebc00447947 */ /* 0x000fec000383ffff */
.L_x_955:
        /* <DEDUP_REMOVED lines=8> */
.L_x_1372:
[----:B------:R-:W-:Y:S05]  /*17580*/  BSYNC B0 ;  /* 0x0000000000007941 */ /* 0x000fea0003800000 */
.L_x_1371:
        /* <DEDUP_REMOVED lines=8> */
.L_x_1374:
[----:B------:R-:W-:Y:S05]  /*17610*/  BSYNC B0 ;  /* 0x0000000000007941 */ /* 0x000fea0003800000 */
.L_x_1373:
        /* <DEDUP_REMOVED lines=9> */
.L_x_1376:
[----:B------:R-:W-:Y:S05]  /*176b0*/  BSYNC B0 ;  /* 0x0000000000007941 */ /* 0x000fea0003800000 */
.L_x_1375:
        /* <DEDUP_REMOVED lines=8> */
.L_x_1378:
[----:B------:R-:W-:Y:S05]  /*17740*/  BSYNC B0 ;  /* 0x0000000000007941 */ /* 0x000fea0003800000 */
.L_x_1377:
[----:B------:R-:W-:Y:S01]  /*17750*/  IMAD.MOV.U32 R93, RZ, RZ, R3 ;  /* 0x000000ffff5d7224 */ /* 0x000fe200078e0003 */
[----:B------:R-:W-:Y:S06]  /*17760*/  BRA `(.L_x_1379) ;  /* 0xfffffec400807947 */ /* 0x000fec000383ffff */
.L_x_965:
[----:B------:R-:W-:Y:S01]  /*17770*/  BSSY B0, `(.L_x_1380) ;  /* 0x0000007000007945 */ /* 0x000fe20003800000 */
[----:B------:R-:W-:Y:S02]  /*17780*/  IMAD.MOV.U32 R92, RZ, RZ, 0x4 ;  /* 0x00000004ff5c7424 */ /* 0x000fe400078e00ff */
[----:B------:R-:W-:Y:S02]  /*17790*/  IMAD.MOV.U32 R95, RZ, RZ, 0x1f ;  /* 0x0000001fff5f7424 */ /* 0x000fe400078e00ff */
[----:B------:R-:W-:-:S07]  /*177a0*/  IMAD.MOV.U32 R0, RZ, RZ, R26 ;  /* 0x000000ffff007224 */ /* 0x000fce00078e001a */
[----:B0-----:R-:W-:Y:S05]  /*177b0*/  WARPSYNC.COLLECTIVE R0, `(.L_x_1381) ;  /* 0x0000000000087348 */ /* 0x001fea0003c00000 */
[----:B------:R1:W2:Y:S02]  /*177c0*/  SHFL.DOWN P0, R2, R97, R92, R95 ;  /* 0x0800005c61027389 */ /* 0x0002a4000000005f */
[----:B012---:R-:W-:Y:S01]  /*177d0*/  ENDCOLLECTIVE ;  /* 0x000000000000791b */ /* 0x007fe20003800000 */
.L_x_1381:
[----:B------:R-:W-:Y:S05]  /*177e0*/  BSYNC B0 ;  /* 0x0000000000007941 */ /* 0x000fea0003800000 */
.L_x_1380:
        /* <DEDUP_REMOVED lines=9> */
.L_x_1383:
[----:B------:R-:W-:Y:S05]  /*17880*/  BSYNC B0 ;  /* 0x0000000000007941 */ /* 0x000fea0003800000 */
.L_x_1382:
        /* <DEDUP_REMOVED lines=9> */
.L_x_1385:
[----:B------:R-:W-:Y:S05]  /*17920*/  BSYNC B0 ;  /* 0x0000000000007941 */ /* 0x000fea0003800000 */
.L_x_1384:
        /* <DEDUP_REMOVED lines=8> */
.L_x_1387:
[----:B------:R-:W-:Y:S05]  /*179b0*/  BSYNC B0 ;  /* 0x0000000000007941 */ /* 0x000fea0003800000 */
.L_x_1386:
[----:B------:R-:W-:Y:S01]  /*179c0*/  IMAD.MOV.U32 R93, RZ, RZ, R3 ;  /* 0x000000ffff5d7224 */ /* 0x000fe200078e0003 */
[----:B------:R-:W-:Y:S06]  /*179d0*/  BRA `(.L_x_1388) ;  /* 0xfffffecc00e07947 */ /* 0x000fec000383ffff */
.L_x_975:
[----:B------:R-:W-:Y:S01]  /*179e0*/  BSSY B0, `(.L_x_1389) ;  /* 0x0000007000007945 */ /* 0x000fe20003800000 */
[----:B------:R-:W-:Y:S02]  /*179f0*/  IMAD.MOV.U32 R92, RZ, RZ, 0x4 ;  /* 0x00000004ff5c7424 */ /* 0x000fe400078e00ff */
[----:B------:R-:W-:Y:S02]  /*17a00*/  IMAD.MOV.U32 R95, RZ, RZ, 0x1f ;  /* 0x0000001fff5f7424 */ /* 0x000fe400078e00ff */
[----:B------:R-:W-:-:S07]  /*17a10*/  IMAD.MOV.U32 R0, RZ, RZ, R26 ;  /* 0x000000ffff007224 */ /* 0x000fce00078e001a */
[----:B01----:R-:W-:Y:S05]  /*17a20*/  WARPSYNC.COLLECTIVE R0, `(.L_x_1390) ;  /* 0x0000000000087348 */ /* 0x003fea0003c00000 */
[----:B------:R2:W3:Y:S02]  /*17a30*/  SHFL.DOWN P0, R2, R97, R92, R95 ;  /* 0x0800005c61027389 */ /* 0x0004e4000000005f */
[----:B0123--:R-:W-:Y:S01]  /*17a40*/  ENDCOLLECTIVE ;  /* 0x000000000000791b */ /* 0x00ffe20003800000 */
.L_x_1390:
[----:B------:R-:W-:Y:S05]  /*17a50*/  BSYNC B0 ;  /* 0x0000000000007941 */ /* 0x000fea0003800000 */
.L_x_1389:
        /* <DEDUP_REMOVED lines=9> */
.L_x_1392:
[----:B------:R-:W-:Y:S05]  /*17af0*/  BSYNC B0 ;  /* 0x0000000000007941 */ /* 0x000fea0003800000 */
.L_x_1391:
        /* <DEDUP_REMOVED lines=9> */
.L_x_1394:
[----:B------:R-:W-:Y:S05]  /*17b90*/  BSYNC B0 ;  /* 0x0000000000007941 */ /* 0x000fea0003800000 */
.L_x_1393:
        /* <DEDUP_REMOVED lines=8> */
.L_x_1396:
[----:B------:R-:W-:Y:S05]  /*17c20*/  BSYNC B0 ;  /* 0x0000000000007941 */ /* 0x000fea0003800000 */
.L_x_1395:
[----:B------:R-:W-:Y:S01]  /*17c30*/  IMAD.MOV.U32 R93, RZ, RZ, R3 ;  /* 0x000000ffff5d7224 */ /* 0x000fe200078e0003 */
[----:B------:R-:W-:Y:S06]  /*17c40*/  BRA `(.L_x_1397) ;  /* 0xfffffed800407947 */ /* 0x000fec000383ffff */
.L_x_985:
[----:B------:R-:W-:Y:S01]  /*17c50*/  BSSY B0, `(.L_x_1398) ;  /* 0x0000007000007945 */ /* 0x000fe20003800000 */
[----:B------:R-:W-:Y:S02]  /*17c60*/  IMAD.MOV.U32 R92, RZ, RZ, 0x4 ;  /* 0x00000004ff5c7424 */ /* 0x000fe400078e00ff */
[----:B------:R-:W-:Y:S02]  /*17c70*/  IMAD.MOV.U32 R95, RZ, RZ, 0x1f ;  /* 0x0000001fff5f7424 */ /* 0x000fe400078e00ff */
[----:B------:R-:W-:-:S07]  /*17c80*/  IMAD.MOV.U32 R0, RZ, RZ, R26 ;  /* 0x000000ffff007224 */ /* 0x000fce00078e001a */
[----:B--2---:R-:W-:Y:S05]  /*17c90*/  WARPSYNC.COLLECTIVE R0, `(.L_x_1399) ;  /* 0x0000000000087348 */ /* 0x004fea0003c00000 */
[----:B------:R0:W1:Y:S02]  /*17ca0*/  SHFL.DOWN P0, R2, R97, R92, R95 ;  /* 0x0800005c61027389 */ /* 0x000064000000005f */
[----:B012---:R-:W-:Y:S01]  /*17cb0*/  ENDCOLLECTIVE ;  /* 0x000000000000791b */ /* 0x007fe20003800000 */
.L_x_1399:
[----:B------:R-:W-:Y:S05]  /*17cc0*/  BSYNC B0 ;  /* 0x0000000000007941 */ /* 0x000fea0003800000 */
.L_x_1398:
        /* <DEDUP_REMOVED lines=9> */
.L_x_1401:
[----:B------:R-:W-:Y:S05]  /*17d60*/  BSYNC B0 ;  /* 0x0000000000007941 */ /* 0x000fea0003800000 */
.L_x_1400:
        /* <DEDUP_REMOVED lines=9> */
.L_x_1403:
[----:B------:R-:W-:Y:S05]  /*17e00*/  BSYNC B0 ;  /* 0x0000000000007941 */ /* 0x000fea0003800000 */
.L_x_1402:
        /* <DEDUP_REMOVED lines=8> */
.L_x_1405:
[----:B------:R-:W-:Y:S05]  /*17e90*/  BSYNC B0 ;  /* 0x0000000000007941 */ /* 0x000fea0003800000 */
.L_x_1404:
[----:B------:R-:W-:Y:S01]  /*17ea0*/  IMAD.MOV.U32 R27, RZ, RZ, R3 ;  /* 0x000000ffff1b7224 */ /* 0x000fe200078e0003 */
[----:B------:R-:W-:Y:S06]  /*17eb0*/  BRA `(.L_x_1406) ;  /* 0xfffffee000a07947 */ /* 0x000fec000383ffff */
.L_x_997:
[----:B------:R-:W-:Y:S01]  /*17ec0*/  BSSY B0, `(.L_x_1407) ;  /* 0x0000007000007945 */ /* 0x000fe20003800000 */
[----:B------:R-:W-:Y:S02]  /*17ed0*/  IMAD.MOV.U32 R92, RZ, RZ, 0x4 ;  /* 0x00000004ff5c7424 */ /* 0x000fe400078e00ff */
[----:B------:R-:W-:Y:S02]  /*17ee0*/  IMAD.MOV.U32 R95, RZ, RZ, 0x1f ;  /* 0x0000001fff5f7424 */ /* 0x000fe400078e00ff */
[----:B------:R-:W-:-:S07]  /*17ef0*/  IMAD.MOV.U32 R0, RZ, RZ, R42 ;  /* 0x000000ffff007224 */ /* 0x000fce00078e002a */
[----:B------:R-:W-:Y:S05]  /*17f00*/  WARPSYNC.COLLECTIVE R0, `(.L_x_1408) ;  /* 0x0000000000087348 */ /* 0x000fea0003c00000 */
[----:B------:R0:W1:Y:S02]  /*17f10*/  SHFL.DOWN P0, R2, R97, R92, R95 ;  /* 0x0800005c61027389 */ /* 0x000064000000005f */
[----:B01----:R-:W-:Y:S01]  /*17f20*/  ENDCOLLECTIVE ;  /* 0x000000000000791b */ /* 0x003fe20003800000 */
.L_x_1408:
[----:B------:R-:W-:Y:S05]  /*17f30*/  BSYNC B0 ;  /* 0x0000000000007941 */ /* 0x000fea0003800000 */
.L_x_1407:
        /* <DEDUP_REMOVED lines=9> */
.L_x_1410:
[----:B------:R-:W-:Y:S05]  /*17fd0*/  BSYNC B0 ;  /* 0x0000000000007941 */ /* 0x000fea0003800000 */
.L_x_1409:
        /* <DEDUP_REMOVED lines=9> */
.L_x_1412:
[----:B------:R-:W-:Y:S05]  /*18070*/  BSYNC B0 ;  /* 0x0000000000007941 */ /* 0x000fea0003800000 */
.L_x_1411:
        /* <DEDUP_REMOVED lines=8> */
.L_x_1414:
[----:B------:R-:W-:Y:S05]  /*18100*/  BSYNC B0 ;  /* 0x0000000000007941 */ /* 0x000fea0003800000 */
.L_x_1413:
[----:B------:R-:W-:Y:S01]  /*18110*/  IMAD.MOV.U32 R93, RZ, RZ, R3 ;  /* 0x000000ffff5d7224 */ /* 0x000fe200078e0003 */
[----:B------:R-:W-:Y:S06]  /*18120*/  BRA `(.L_x_1415) ;  /* 0xfffffef000107947 */ /* 0x000fec000383ffff */
.L_x_1007:
[----:B------:R-:W-:Y:S01]  /*18130*/  BSSY B0, `(.L_x_1416) ;  /* 0x0000007000007945 */ /* 0x000fe20003800000 */
[----:B------:R-:W-:Y:S02]  /*18140*/  IMAD.MOV.U32 R92, RZ, RZ, 0x4 ;  /* 0x00000004ff5c7424 */ /* 0x000fe400078e00ff */
[----:B------:R-:W-:Y:S02]  /*18150*/  IMAD.MOV.U32 R95, RZ, RZ, 0x1f ;  /* 0x0000001fff5f7424 */ /* 0x000fe400078e00ff */
[----:B------:R-:W-:-:S07]  /*18160*/  IMAD.MOV.U32 R0, RZ, RZ, R42 ;  /* 0x000000ffff007224 */ /* 0x000fce00078e002a */
[----:B0-----:R-:W-:Y:S05]  /*18170*/  WARPSYNC.COLLECTIVE R0, `(.L_x_1417) ;  /* 0x0000000000087348 */ /* 0x001fea0003c00000 */
[----:B------:R1:W2:Y:S02]  /*18180*/  SHFL.DOWN P0, R2, R97, R92, R95 ;  /* 0x0800005c61027389 */ /* 0x0002a4000000005f */
[----:B012---:R-:W-:Y:S01]  /*18190*/  ENDCOLLECTIVE ;  /* 0x000000000000791b */ /* 0x007fe20003800000 */
.L_x_1417:
[----:B------:R-:W-:Y:S05]  /*181a0*/  BSYNC B0 ;  /* 0x0000000000007941 */ /* 0x000fea0003800000 */
.L_x_1416:
        /* <DEDUP_REMOVED lines=9> */
.L_x_1419:
[----:B------:R-:W-:Y:S05]  /*18240*/  BSYNC B0 ;  /* 0x0000000000007941 */ /* 0x000fea0003800000 */
.L_x_1418:
        /* <DEDUP_REMOVED lines=9> */
.L_x_1421:
[----:B------:R-:W-:Y:S05]  /*182e0*/  BSYNC B0 ;  /* 0x0000000000007941 */ /* 0x000fea0003800000 */
.L_x_1420:
        /* <DEDUP_REMOVED lines=8> */
.L_x_1423:
[----:B------:R-:W-:Y:S05]  /*18370*/  BSYNC B0 ;  /* 0x0000000000007941 */ /* 0x000fea0003800000 */
.L_x_1422:
[----:B------:R-:W-:Y:S01]  /*18380*/  IMAD.MOV.U32 R93, RZ, RZ, R3 ;  /* 0x000000ffff5d7224 */ /* 0x000fe200078e0003 */
[----:B------:R-:W-:Y:S06]  /*18390*/  BRA `(.L_x_1424) ;  /* 0xfffffef800187947 */ /* 0x000fec000383ffff */
.L_x_1018:
[----:B------:R-:W-:Y:S01]  /*183a0*/  BSSY B0, `(.L_x_1425) ;  /* 0x0000007000007945 */ /* 0x000fe20003800000 */
[----:B------:R-:W-:Y:S02]  /*183b0*/  IMAD.MOV.U32 R92, RZ, RZ, 0x4 ;  /* 0x00000004ff5c7424 */ /* 0x000fe400078e00ff */
[----:B------:R-:W-:Y:S02]  /*183c0*/  IMAD.MOV.U32 R95, RZ, RZ, 0x1f ;  /* 0x0000001fff5f7424 */ /* 0x000fe400078e00ff */
[----:B------:R-:W-:-:S07]  /*183d0*/  IMAD.MOV.U32 R0, RZ, RZ, R42 ;  /* 0x000000ffff007224 */ /* 0x000fce00078e002a */
[----:B------:R-:W-:Y:S05]  /*183e0*/  WARPSYNC.COLLECTIVE R0, `(.L_x_1426) ;  /* 0x0000000000087348 */ /* 0x000fea0003c00000 */
[----:B------:R0:W1:Y:S02]  /*183f0*/  SHFL.DOWN P0, R2, R97, R92, R95 ;  /* 0x0800005c61027389 */ /* 0x000064000000005f */
[----:B01----:R-:W-:Y:S01]  /*18400*/  ENDCOLLECTIVE ;  /* 0x000000000000791b */ /* 0x003fe20003800000 */
.L_x_1426:
[----:B------:R-:W-:Y:S05]  /*18410*/  BSYNC B0 ;  /* 0x0000000000007941 */ /* 0x000fea0003800000 */
.L_x_1425:
        /* <DEDUP_REMOVED lines=9> */
.L_x_1428:
[----:B------:R-:W-:Y:S05]  /*184b0*/  BSYNC B0 ;  /* 0x0000000000007941 */ /* 0x000fea0003800000 */
.L_x_1427:
        /* <DEDUP_REMOVED lines=9> */
.L_x_1430:
[----:B------:R-:W-:Y:S05]  /*18550*/  BSYNC B0 ;  /* 0x0000000000007941 */ /* 0x000fea0003800000 */
.L_x_1429:
        /* <DEDUP_REMOVED lines=8> */
.L_x_1432:
[----:B------:R-:W-:Y:S05]  /*185e0*/  BSYNC B0 ;  /* 0x0000000000007941 */ /* 0x000fea0003800000 */
.L_x_1431:
[----:B------:R-:W-:Y:S01]  /*185f0*/  IMAD.MOV.U32 R93, RZ, RZ, R3 ;  /* 0x000000ffff5d7224 */ /* 0x000fe200078e0003 */
[----:B------:R-:W-:Y:S06]  /*18600*/  BRA `(.L_x_1433) ;  /* 0xfffffefc00a07947 */ /* 0x000fec000383ffff */
.L_x_1028:
[----:B------:R-:W-:Y:S01]  /*18610*/  BSSY B0, `(.L_x_1434) ;  /* 0x0000008000007945 */ /* 0x000fe20003800000 */
[----:B------:R-:W-:Y:S02]  /*18620*/  IMAD.MOV.U32 R97, RZ, RZ, R9 ;  /* 0x000000ffff617224 */ /* 0x000fe400078e0009 */
[----:B------:R-:W-:Y:S02]  /*18630*/  IMAD.MOV.U32 R92, RZ, RZ, 0x4 ;  /* 0x00000004ff5c7424 */ /* 0x000fe400078e00ff */
[----:B------:R-:W-:Y:S02]  /*18640*/  IMAD.MOV.U32 R95, RZ, RZ, 0x1f ;  /* 0x0000001fff5f7424 */ /* 0x000fe400078e00ff */
[----:B------:R-:W-:-:S07]  /*18650*/  IMAD.MOV.U32 R0, RZ, RZ, R42 ;  /* 0x000000ffff007224 */ /* 0x000fce00078e002a */
[----:B0-----:R-:W-:Y:S05]  /*18660*/  WARPSYNC.COLLECTIVE R0, `(.L_x_1435) ;  /* 0x0000000000087348 */ /* 0x001fea0003c00000 */
[----:B------:R1:W2:Y:S02]  /*18670*/  SHFL.DOWN P0, R2, R97, R92, R95 ;  /* 0x0800005c61027389 */ /* 0x0002a4000000005f */
[----:B012---:R-:W-:Y:S01]  /*18680*/  ENDCOLLECTIVE ;  /* 0x000000000000791b */ /* 0x007fe20003800000 */
.L_x_1435:
[----:B------:R-:W-:Y:S05]  /*18690*/  BSYNC B0 ;  /* 0x0000000000007941 */ /* 0x000fea0003800000 */
.L_x_1434:
        /* <DEDUP_REMOVED lines=8> */
.L_x_1437:
[----:B------:R-:W-:Y:S05]  /*18720*/  BSYNC B0 ;  /* 0x0000000000007941 */ /* 0x000fea0003800000 */
.L_x_1436:
        /* <DEDUP_REMOVED lines=9> */
.L_x_1439:
[----:B------:R-:W-:Y:S05]  /*187c0*/  BSYNC B0 ;  /* 0x0000000000007941 */ /* 0x000fea0003800000 */
.L_x_1438:
        /* <DEDUP_REMOVED lines=8> */
.L_x_1441:
[----:B------:R-:W-:Y:S05]  /*18850*/  BSYNC B0 ;  /* 0x0000000000007941 */ /* 0x000fea0003800000 */
.L_x_1440:
[----:B------:R-:W-:Y:S01]  /*18860*/  IMAD.MOV.U32 R93, RZ, RZ, R3 ;  /* 0x000000ffff5d7224 */ /* 0x000fe200078e0003 */
[----:B------:R-:W-:Y:S06]  /*18870*/  BRA `(.L_x_1442) ;  /* 0xffffff0400ac7947 */ /* 0x000fec000383ffff */
.L_x_1039:
[----:B------:R-:W-:Y:S01]  /*18880*/  BSSY B0, `(.L_x_1443) ;  /* 0x0000007000007945 */ /* 0x000fe20003800000 */
[----:B------:R-:W-:Y:S02]  /*18890*/  IMAD.MOV.U32 R92, RZ, RZ, 0x4 ;  /* 0x00000004ff5c7424 */ /* 0x000fe400078e00ff */
[----:B------:R-:W-:Y:S02]  /*188a0*/  IMAD.MOV.U32 R95, RZ, RZ, 0x1f ;  /* 0x0000001fff5f7424 */ /* 0x000fe400078e00ff */
[----:B------:R-:W-:-:S07]  /*188b0*/  IMAD.MOV.U32 R0, RZ, RZ, R42 ;  /* 0x000000ffff007224 */ /* 0x000fce00078e002a */
[----:B------:R-:W-:Y:S05]  /*188c0*/  WARPSYNC.COLLECTIVE R0, `(.L_x_1444) ;  /* 0x0000000000087348 */ /* 0x000fea0003c00000 */
[----:B------:R0:W1:Y:S02]  /*188d0*/  SHFL.DOWN P0, R2, R97, R92, R95 ;  /* 0x0800005c61027389 */ /* 0x000064000000005f */
[----:B01----:R-:W-:Y:S01]  /*188e0*/  ENDCOLLECTIVE ;  /* 0x000000000000791b */ /* 0x003fe20003800000 */
.L_x_1444:
[----:B------:R-:W-:Y:S05]  /*188f0*/  BSYNC B0 ;  /* 0x0000000000007941 */ /* 0x000fea0003800000 */
.L_x_1443:
        /* <DEDUP_REMOVED lines=9> */
.L_x_1446:
[----:B------:R-:W-:Y:S05]  /*18990*/  BSYNC B0 ;  /* 0x0000000000007941 */ /* 0x000fea0003800000 */
.L_x_1445:
        /* <DEDUP_REMOVED lines=9> */
.L_x_1448:
[----:B------:R-:W-:Y:S05]  /*18a30*/  BSYNC B0 ;  /* 0x0000000000007941 */ /* 0x000fea0003800000 */
.L_x_1447:
        /* <DEDUP_REMOVED lines=8> */
.L_x_1450:
[----:B------:R-:W-:Y:S05]  /*18ac0*/  BSYNC B0 ;  /* 0x0000000000007941 */ /* 0x000fea0003800000 */
.L_x_1449:
[----:B------:R-:W-:Y:S01]  /*18ad0*/  IMAD.MOV.U32 R93, RZ, RZ, R3 ;  /* 0x000000ffff5d7224 */ /* 0x000fe200078e0003 */
[----:B------:R-:W-:Y:S06]  /*18ae0*/  BRA `(.L_x_1451) ;  /* 0xffffff1000987947 */ /* 0x000fec000383ffff */
.L_x_1049:
[----:B------:R-:W-:Y:S01]  /*18af0*/  BSSY B0, `(.L_x_1452) ;  /* 0x0000007000007945 */ /* 0x000fe20003800000 */
[----:B------:R-:W-:Y:S02]  /*18b00*/  IMAD.MOV.U32 R92, RZ, RZ, 0x4 ;  /* 0x00000004ff5c7424 */ /* 0x000fe400078e00ff */
[----:B------:R-:W-:Y:S02]  /*18b10*/  IMAD.MOV.U32 R95, RZ, RZ, 0x1f ;  /* 0x0000001fff5f7424 */ /* 0x000fe400078e00ff */
[----:B------:R-:W-:-:S07]  /*18b20*/  IMAD.MOV.U32 R0, RZ, RZ, R42 ;  /* 0x000000ffff007224 */ /* 0x000fce00078e002a */
[----:B0-----:R-:W-:Y:S05]  /*18b30*/  WARPSYNC.COLLECTIVE R0, `(.L_x_1453) ;  /* 0x0000000000087348 */ /* 0x001fea0003c00000 */
[----:B------:R1:W2:Y:S02]  /*18b40*/  SHFL.DOWN P0, R2, R97, R92, R95 ;  /* 0x0800005c61027389 */ /* 0x0002a4000000005f */
[----:B012---:R-:W-:Y:S01]  /*18b50*/  ENDCOLLECTIVE ;  /* 0x000000000000791b */ /* 0x007fe20003800000 */
.L_x_1453:
[----:B------:R-:W-:Y:S05]  /*18b60*/  BSYNC B0 ;  /* 0x0000000000007941 */ /* 0x000fea0003800000 */
.L_x_1452:
        /* <DEDUP_REMOVED lines=9> */
.L_x_1455:
[----:B------:R-:W-:Y:S05]  /*18c00*/  BSYNC B0 ;  /* 0x0000000000007941 */ /* 0x000fea0003800000 */
.L_x_1454:
        /* <DEDUP_REMOVED lines=9> */
.L_x_1457:
[----:B------:R-:W-:Y:S05]  /*18ca0*/  BSYNC B0 ;  /* 0x0000000000007941 */ /* 0x000fea0003800000 */
.L_x_1456:
        /* <DEDUP_REMOVED lines=8> */
.L_x_1459:
[----:B------:R-:W-:Y:S05]  /*18d30*/  BSYNC B0 ;  /* 0x0000000000007941 */ /* 0x000fea0003800000 */
.L_x_1458:
[----:B------:R-:W-:Y:S01]  /*18d40*/  IMAD.MOV.U32 R45, RZ, RZ, R3 ;  /* 0x000000ffff2d7224 */ /* 0x000fe200078e0003 */
[----:B------:R-:W-:Y:S06]  /*18d50*/  BRA `(.L_x_1460) ;  /* 0xffffff1800a07947 */ /* 0x000fec000383ffff */
.L_x_1060:
[----:B------:R-:W-:Y:S01]  /*18d60*/  BSSY B0, `(.L_x_1461) ;  /* 0x0000007000007945 */ /* 0x000fe20003800000 */
[----:B------:R-:W-:Y:S02]  /*18d70*/  IMAD.MOV.U32 R92, RZ, RZ, 0x4 ;  /* 0x00000004ff5c7424 */ /* 0x000fe400078e00ff */
[----:B------:R-:W-:Y:S02]  /*18d80*/  IMAD.MOV.U32 R95, RZ, RZ, 0x1f ;  /* 0x0000001fff5f7424 */ /* 0x000fe400078e00ff */
[----:B------:R-:W-:-:S07]  /*18d90*/  IMAD.MOV.U32 R0, RZ, RZ, R42 ;  /* 0x000000ffff007224 */ /* 0x000fce00078e002a */
[----:B------:R-:W-:Y:S05]  /*18da0*/  WARPSYNC.COLLECTIVE R0, `(.L_x_1462) ;  /* 0x0000000000087348 */ /* 0x000fea0003c00000 */
[----:B------:R0:W1:Y:S02]  /*18db0*/  SHFL.DOWN P0, R2, R97, R92, R95 ;  /* 0x0800005c61027389 */ /* 0x000064000000005f */
[----:B01----:R-:W-:Y:S01]  /*18dc0*/  ENDCOLLECTIVE ;  /* 0x000000000000791b */ /* 0x003fe20003800000 */
.L_x_1462:
[----:B------:R-:W-:Y:S05]  /*18dd0*/  BSYNC B0 ;  /* 0x0000000000007941 */ /* 0x000fea0003800000 */
.L_x_1461:
        /* <DEDUP_REMOVED lines=9> */
.L_x_1464:
[----:B------:R-:W-:Y:S05]  /*18e70*/  BSYNC B0 ;  /* 0x0000000000007941 */ /* 0x000fea0003800000 */
.L_x_1463:
        /* <DEDUP_REMOVED lines=9> */
.L_x_1466:
[----:B------:R-:W-:Y:S05]  /*18f10*/  BSYNC B0 ;  /* 0x0000000000007941 */ /* 0x000fea0003800000 */
.L_x_1465:
        /* <DEDUP_REMOVED lines=8> */
.L_x_1468:
[----:B------:R-:W-:Y:S05]  /*18fa0*/  BSYNC B0 ;  /* 0x0000000000007941 */ /* 0x000fea0003800000 */
.L_x_1467:
[----:B------:R-:W-:Y:S01]  /*18fb0*/  IMAD.MOV.U32 R93, RZ, RZ, R3 ;  /* 0x000000ffff5d7224 */ /* 0x000fe200078e0003 */
[----:B------:R-:W-:Y:S06]  /*18fc0*/  BRA `(.L_x_1469) ;  /* 0xffffff2000287947 */ /* 0x000fec000383ffff */
.L_x_1070:
        /* <DEDUP_REMOVED lines=8> */
.L_x_1471:
[----:B------:R-:W-:Y:S05]  /*19050*/  BSYNC B0 ;  /* 0x0000000000007941 */ /* 0x000fea0003800000 */
.L_x_1470:
        /* <DEDUP_REMOVED lines=8> */
.L_x_1473:
[----:B------:R-:W-:Y:S05]  /*190e0*/  BSYNC B0 ;  /* 0x0000000000007941 */ /* 0x000fea0003800000 */
.L_x_1472:
        /* <DEDUP_REMOVED lines=9> */
.L_x_1475:
[----:B------:R-:W-:Y:S05]  /*19180*/  BSYNC B0 ;  /* 0x0000000000007941 */ /* 0x000fea0003800000 */
.L_x_1474:
        /* <DEDUP_REMOVED lines=8> */
.L_x_1477:
[----:B------:R-:W-:Y:S05]  /*19210*/  BSYNC B0 ;  /* 0x0000000000007941 */ /* 0x000fea0003800000 */
.L_x_1476:
[----:B------:R-:W-:Y:S01]  /*19220*/  IMAD.MOV.U32 R45, RZ, RZ, R3 ;  /* 0x000000ffff2d7224 */ /* 0x000fe200078e0003 */
[----:B------:R-:W-:Y:S06]  /*19230*/  BRA `(.L_x_1478) ;  /* 0xffffff28002c7947 */ /* 0x000fec000383ffff */
.L_x_1082:
[----:B------:R-:W-:Y:S01]  /*19240*/  BSSY B0, `(.L_x_1479) ;  /* 0x0000007000007945 */ /* 0x000fe20003800000 */
[----:B------:R-:W-:Y:S02]  /*19250*/  IMAD.MOV.U32 R92, RZ, RZ, 0x10 ;  /* 0x00000010ff5c7424 */ /* 0x000fe400078e00ff */
[----:B------:R-:W-:Y:S02]  /*19260*/  IMAD.MOV.U32 R95, RZ, RZ, 0x1f ;  /* 0x0000001fff5f7424 */ /* 0x000fe400078e00ff */
[----:B------:R-:W-:-:S07]  /*19270*/  IMAD.MOV.U32 R0, RZ, RZ, -0x1 ;  /* 0xffffffffff007424 */ /* 0x000fce00078e00ff */
[----:B------:R-:W-:Y:S05]  /*19280*/  WARPSYNC.COLLECTIVE R0, `(.L_x_1480) ;  /* 0x0000000000087348 */ /* 0x000fea0003c00000 */
[----:B------:R0:W1:Y:S02]  /*19290*/  SHFL.DOWN P0, R2, R97, R92, R95 ;  /* 0x0800005c61027389 */ /* 0x000064000000005f */
[----:B01----:R-:W-:Y:S01]  /*192a0*/  ENDCOLLECTIVE ;  /* 0x000000000000791b */ /* 0x003fe20003800000 */
.L_x_1480:
[----:B------:R-:W-:Y:S05]  /*192b0*/  BSYNC B0 ;  /* 0x0000000000007941 */ /* 0x000fea0003800000 */
.L_x_1479:
[----:B------:R-:W-:Y:S01]  /*192c0*/  FMNMX R97, R97, R2, !PT ;  /* 0x0000000261617209 */ /* 0x000fe20007800000 */
[----:B------:R-:W-:Y:S02]  /*192d0*/  IMAD.MOV.U32 R92, RZ, RZ, 0x8 ;  /* 0x00000008ff5c7424 */ /* 0x000fe400078e00ff */
[----:B------:R-:W-:Y:S02]  /*192e0*/  IMAD.MOV.U32 R95, RZ, RZ, 0x1f ;  /* 0x0000001fff5f7424 */ /* 0x000fe400078e00ff */
[----:B------:R-:W-:-:S07]  /*192f0*/  IMAD.MOV.U32 R0, RZ, RZ, -0x1 ;  /* 0xffffffffff007424 */ /* 0x000fce00078e00ff */
[----:B------:R-:W-:Y:S05]  /*19300*/  WARPSYNC.COLLECTIVE R0, `(.L_x_1481) ;  /* 0x0000000000087348 */ /* 0x000fea0003c00000 */
[----:B------:R0:W1:Y:S02]  /*19310*/  SHFL.DOWN P0, R2, R97, R92, R95 ;  /* 0x0800005c61027389 */ /* 0x000064000000005f */
[----:B01----:R-:W-:Y:S01]  /*19320*/  ENDCOLLECTIVE ;  /* 0x000000000000791b */ /* 0x003fe20003800000 */
.L_x_1481:
[----:B------:R-:W-:Y:S01]  /*19330*/  IMAD.MOV.U32 R92, RZ, RZ, 0x4 ;  /* 0x00000004ff5c7424 */ /* 0x000fe200078e00ff */
[----:B------:R-:W-:-:S05]  /*19340*/  FMNMX R3, R97, R2, !PT ;  /* 0x0000000261037209 */ /* 0x000fca0007800000 */
[----:B------:R-:W-:-:S07]  /*19350*/  IMAD.MOV.U32 R97, RZ, RZ, R3 ;  /* 0x000000ffff617224 */ /* 0x000fce00078e0003 */
[----:B------:R-:W-:Y:S05]  /*19360*/  WARPSYNC.COLLECTIVE R0, `(.L_x_1482) ;  /* 0x0000000000087348 */ /* 0x000fea0003c00000 */
[----:B------:R0:W1:Y:S02]  /*19370*/  SHFL.DOWN P0, R2, R97, R92, R95 ;  /* 0x0800005c61027389 */ /* 0x000064000000005f */
[----:B01----:R-:W-:Y:S01]  /*19380*/  ENDCOLLECTIVE ;  /* 0x000000000000791b */ /* 0x003fe20003800000 */
.L_x_1482:
[----:B------:R-:W-:Y:S01]  /*19390*/  IMAD.MOV.U32 R92, RZ, RZ, 0x2 ;  /* 0x00000002ff5c7424 */ /* 0x000fe200078e00ff */
[----:B------:R-:W-:Y:S01]  /*193a0*/  FMNMX R91, R3, R2, !PT ;  /* 0x00000002035b7209 */ /* 0x000fe20007800000 */
[----:B------:R-:W-:-:S04]  /*193b0*/  IMAD.MOV.U32 R3, RZ, RZ, 0x1f ;  /* 0x0000001fff037424 */ /* 0x000fc800078e00ff */
[----:B------:R-:W-:-:S07]  /*193c0*/  IMAD.MOV.U32 R97, RZ, RZ, R91 ;  /* 0x000000ffff617224 */ /* 0x000fce00078e005b */
[----:B------:R-:W-:Y:S05]  /*193d0*/  WARPSYNC.COLLECTIVE R0, `(.L_x_1483) ;  /* 0x0000000000087348 */ /* 0x000fea0003c00000 */
[----:B------:R0:W1:Y:S02]  /*193e0*/  SHFL.DOWN P0, R2, R97, R92, R95 ;  /* 0x0800005c61027389 */ /* 0x000064000000005f */
[----:B01----:R-:W-:Y:S01]  /*193f0*/  ENDCOLLECTIVE ;  /* 0x000000000000791b */ /* 0x003fe20003800000 */
.L_x_1483:
[----:B------:R-:W-:Y:S01]  /*19400*/  IMAD.MOV.U32 R92, RZ, RZ, 0x1 ;  /* 0x00000001ff5c7424 */ /* 0x000fe200078e00ff */
[----:B------:R-:W-:-:S05]  /*19410*/  FMNMX R93, R91, R2, !PT ;  /* 0x000000025b5d7209 */ /* 0x000fca0007800000 */
[----:B------:R-:W-:-:S07]  /*19420*/  IMAD.MOV.U32 R97, RZ, RZ, R93 ;  /* 0x000000ffff617224 */ /* 0x000fce00078e005d */
[----:B------:R-:W-:Y:S05]  /*19430*/  WARPSYNC.COLLECTIVE R0, `(.L_x_1484) ;  /* 0x0000000000087348 */ /* 0x000fea0003c00000 */
[----:B------:R0:W1:Y:S02]  /*19440*/  SHFL.DOWN P0, R2, R97, R92, R95 ;  /* 0x0800005c61027389 */ /* 0x000064000000005f */
[----:B01----:R-:W-:Y:S01]  /*19450*/  ENDCOLLECTIVE ;  /* 0x000000000000791b */ /* 0x003fe20003800000 */
.L_x_1484:
[----:B------:R-:W-:Y:S01]  /*19460*/  FMNMX R93, R93, R2, !PT ;  /* 0x000000025d5d7209 */ /* 0x000fe20007800000 */
[----:B------:R-:W-:-:S07]  /*19470*/  IMAD.MOV.U32 R2, RZ, RZ, RZ ;  /* 0x000000ffff027224 */ /* 0x000fce00078e00ff */
[----:B------:R-:W-:Y:S05]  /*19480*/  WARPSYNC.COLLECTIVE R0, `(.L_x_1485) ;  /* 0x0000000000087348 */ /* 0x000fea0003c00000 */
[----:B------:R0:W1:Y:S02]  /*19490*/  SHFL.IDX P0, R3, R93, R2, R3 ;  /* 0x000000025d037389 */ /* 0x0000640000000003 */
[----:B01----:R-:W-:Y:S01]  /*194a0*/  ENDCOLLECTIVE ;  /* 0x000000000000791b */ /* 0x003fe20003800000 */
.L_x_1485:
[----:B------:R-:W-:Y:S01]  /*194b0*/  IMAD.MOV.U32 R94, RZ, RZ, R3 ;  /* 0x000000ffff5e7224 */ /* 0x000fe200078e0003 */
[----:B------:R-:W-:Y:S06]  /*194c0*/  BRA `(.L_x_1486) ;  /* 0xffffff3400c07947 */ /* 0x000fec000383ffff */
.L_x_1090:
[----:B------:R-:W-:Y:S01]  /*194d0*/  BSSY B0, `(.L_x_1487) ;  /* 0x0000007000007945 */ /* 0x000fe20003800000 */
[----:B------:R-:W-:Y:S02]  /*194e0*/  IMAD.MOV.U32 R92, RZ, RZ, 0x10 ;  /* 0x00000010ff5c7424 */ /* 0x000fe400078e00ff */
[----:B------:R-:W-:Y:S02]  /*194f0*/  IMAD.MOV.U32 R95, RZ, RZ, 0x1f ;  /* 0x0000001fff5f7424 */ /* 0x000fe400078e00ff */
[----:B------:R-:W-:-:S07]  /*19500*/  IMAD.MOV.U32 R0, RZ, RZ, -0x1 ;  /* 0xffffffffff007424 */ /* 0x000fce00078e00ff */
[----:B0-----:R-:W-:Y:S05]  /*19510*/  WARPSYNC.COLLECTIVE R0, `(.L_x_1488) ;  /* 0x0000000000087348 */ /* 0x001fea0003c00000 */
[----:B------:R1:W2:Y:S02]  /*19520*/  SHFL.DOWN P0, R2, R97, R92, R95 ;  /* 0x0800005c61027389 */ /* 0x0002a4000000005f */
[----:B012---:R-:W-:Y:S01]  /*19530*/  ENDCOLLECTIVE ;  /* 0x000000000000791b */ /* 0x007fe20003800000 */
.L_x_1488:
[----:B------:R-:W-:Y:S05]  /*19540*/  BSYNC B0 ;  /* 0x0000000000007941 */ /* 0x000fea0003800000 */
.L_x_1487:
[----:B------:R-:W-:Y:S01]  /*19550*/  FMNMX R97, R97, R2, !PT ;  /* 0x0000000261617209 */ /* 0x000fe20007800000 */
[----:B------:R-:W-:Y:S02]  /*19560*/  IMAD.MOV.U32 R92, RZ, RZ, 0x8 ;  /* 0x00000008ff5c7424 */ /* 0x000fe400078e00ff */
[----:B------:R-:W-:Y:S02]  /*19570*/  IMAD.MOV.U32 R95, RZ, RZ, 0x1f ;  /* 0x0000001fff5f7424 */ /* 0x000fe400078e00ff */
[----:B------:R-:W-:-:S07]  /*19580*/  IMAD.MOV.U32 R0, RZ, RZ, -0x1 ;  /* 0xffffffffff007424 */ /* 0x000fce00078e00ff */
[----:B------:R-:W-:Y:S05]  /*19590*/  WARPSYNC.COLLECTIVE R0, `(.L_x_1489) ;  /* 0x0000000000087348 */ /* 0x000fea0003c00000 */
[----:B------:R0:W1:Y:S02]  /*195a0*/  SHFL.DOWN P0, R2, R97, R92, R95 ;  /* 0x0800005c61027389 */ /* 0x000064000000005f */
[----:B01----:R-:W-:Y:S01]  /*195b0*/  ENDCOLLECTIVE ;  /* 0x000000000000791b */ /* 0x003fe20003800000 */
.L_x_1489:
[----:B------:R-:W-:Y:S01]  /*195c0*/  IMAD.MOV.U32 R92, RZ, RZ, 0x4 ;  /* 0x00000004ff5c7424 */ /* 0x000fe200078e00ff */
[----:B------:R-:W-:-:S05]  /*195d0*/  FMNMX R3, R97, R2, !PT ;  /* 0x0000000261037209 */ /* 0x000fca0007800000 */
[----:B------:R-:W-:-:S07]  /*195e0*/  IMAD.MOV.U32 R97, RZ, RZ, R3 ;  /* 0x000000ffff617224 */ /* 0x000fce00078e0003 */
[----:B------:R-:W-:Y:S05]  /*195f0*/  WARPSYNC.COLLECTIVE R0, `(.L_x_1490) ;  /* 0x0000000000087348 */ /* 0x000fea0003c00000 */
[----:B------:R0:W1:Y:S02]  /*19600*/  SHFL.DOWN P0, R2, R97, R92, R95 ;  /* 0x0800005c61027389 */ /* 0x000064000000005f */
[----:B01----:R-:W-:Y:S01]  /*19610*/  ENDCOLLECTIVE ;  /* 0x000000000000791b */ /* 0x003fe20003800000 */
.L_x_1490:
[----:B------:R-:W-:Y:S01]  /*19620*/  IMAD.MOV.U32 R92, RZ, RZ, 0x2 ;  /* 0x00000002ff5c7424 */ /* 0x000fe200078e00ff */
[----:B------:R-:W-:Y:S01]  /*19630*/  FMNMX R78, R3, R2, !PT ;  /* 0x00000002034e7209 */ /* 0x000fe20007800000 */
[----:B------:R-:W-:-:S04]  /*19640*/  IMAD.MOV.U32 R3, RZ, RZ, 0x1f ;  /* 0x0000001fff037424 */ /* 0x000fc800078e00ff */
[----:B------:R-:W-:-:S07]  /*19650*/  IMAD.MOV.U32 R97, RZ, RZ, R78 ;  /* 0x000000ffff617224 */ /* 0x000fce00078e004e */
[----:B------:R-:W-:Y:S05]  /*19660*/  WARPSYNC.COLLECTIVE R0, `(.L_x_1491) ;  /* 0x0000000000087348 */ /* 0x000fea0003c00000 */
[----:B------:R0:W1:Y:S02]  /*19670*/  SHFL.DOWN P0, R2, R97, R92, R95 ;  /* 0x0800005c61027389 */ /* 0x000064000000005f */
[----:B01----:R-:W-:Y:S01]  /*19680*/  ENDCOLLECTIVE ;  /* 0x000000000000791b */ /* 0x003fe20003800000 */
.L_x_1491:
[----:B------:R-:W-:Y:S01]  /*19690*/  IMAD.MOV.U32 R92, RZ, RZ, 0x1 ;  /* 0x00000001ff5c7424 */ /* 0x000fe200078e00ff */
[----:B------:R-:W-:-:S05]  /*196a0*/  FMNMX R79, R78, R2, !PT ;  /* 0x000000024e4f7209 */ /* 0x000fca0007800000 */
[----:B------:R-:W-:-:S07]  /*196b0*/  IMAD.MOV.U32 R97, RZ, RZ, R79 ;  /* 0x000000ffff617224 */ /* 0x000fce00078e004f */
[----:B------:R-:W-:Y:S05]  /*196c0*/  WARPSYNC.COLLECTIVE R0, `(.L_x_1492) ;  /* 0x0000000000087348 */ /* 0x000fea0003c00000 */
[----:B------:R0:W1:Y:S02]  /*196d0*/  SHFL.DOWN P0, R2, R97, R92, R95 ;  /* 0x0800005c61027389 */ /* 0x000064000000005f */
[----:B01----:R-:W-:Y:S01]  /*196e0*/  ENDCOLLECTIVE ;  /* 0x000000000000791b */ /* 0x003fe20003800000 */
.L_x_1492:
[----:B------:R-:W-:Y:S01]  /*196f0*/  FMNMX R93, R79, R2, !PT ;  /* 0x000000024f5d7209 */ /* 0x000fe20007800000 */
[----:B------:R-:W-:-:S07]  /*19700*/  IMAD.MOV.U32 R2, RZ, RZ, RZ ;  /* 0x000000ffff027224 */ /* 0x000fce00078e00ff */
[----:B------:R-:W-:Y:S05]  /*19710*/  WARPSYNC.COLLECTIVE R0, `(.L_x_1493) ;  /* 0x0000000000087348 */ /* 0x000fea0003c00000 */
[----:B------:R0:W1:Y:S02]  /*19720*/  SHFL.IDX P0, R3, R93, R2, R3 ;  /* 0x000000025d037389 */ /* 0x0000640000000003 */
[----:B01----:R-:W-:Y:S01]  /*19730*/  ENDCOLLECTIVE ;  /* 0x000000000000791b */ /* 0x003fe20003800000 */
.L_x_1493:
[----:B------:R-:W-:Y:S01]  /*19740*/  IMAD.MOV.U32 R94, RZ, RZ, R3 ;  /* 0x000000ffff5e7224 */ /* 0x000fe200078e0003 */
[----:B------:R-:W-:Y:S06]  /*19750*/  BRA `(.L_x_1494) ;  /* 0xffffff3800187947 */ /* 0x000fec000383ffff */
.L_x_1098:
[----:B------:R-:W-:Y:S01]  /*19760*/  BSSY B0, `(.L_x_1495) ;  /* 0x0000007000007945 */ /* 0x000fe20003800000 */
[----:B------:R-:W-:Y:S02]  /*19770*/  IMAD.MOV.U32 R92, RZ, RZ, 0x10 ;  /* 0x00000010ff5c7424 */ /* 0x000fe400078e00ff */
[----:B------:R-:W-:Y:S02]  /*19780*/  IMAD.MOV.U32 R95, RZ, RZ, 0x1f ;  /* 0x0000001fff5f7424 */ /* 0x000fe400078e00ff */
[----:B------:R-:W-:-:S07]  /*19790*/  IMAD.MOV.U32 R0, RZ, RZ, -0x1 ;  /* 0xffffffffff007424 */ /* 0x000fce00078e00ff */
[----:B0-----:R-:W-:Y:S05]  /*197a0*/  WARPSYNC.COLLECTIVE R0, `(.L_x_1496) ;  /* 0x0000000000087348 */ /* 0x001fea0003c00000 */
[----:B------:R1:W2:Y:S02]  /*197b0*/  SHFL.DOWN P0, R2, R97, R92, R95 ;  /* 0x0800005c61027389 */ /* 0x0002a4000000005f */
[----:B012---:R-:W-:Y:S01]  /*197c0*/  ENDCOLLECTIVE ;  /* 0x000000000000791b */ /* 0x007fe20003800000 */
.L_x_1496:
[----:B------:R-:W-:Y:S05]  /*197d0*/  BSYNC B0 ;  /* 0x0000000000007941 */ /* 0x000fea0003800000 */
.L_x_1495:
[----:B------:R-:W-:Y:S01]  /*197e0*/  FMNMX R97, R97, R2, !PT ;  /* 0x0000000261617209 */ /* 0x000fe20007800000 */
[----:B------:R-:W-:Y:S02]  /*197f0*/  IMAD.MOV.U32 R92, RZ, RZ, 0x8 ;  /* 0x00000008ff5c7424 */ /* 0x000fe400078e00ff */
[----:B------:R-:W-:Y:S02]  /*19800*/  IMAD.MOV.U32 R95, RZ, RZ, 0x1f ;  /* 0x0000001fff5f7424 */ /* 0x000fe400078e00ff */
[----:B------:R-:W-:-:S07]  /*19810*/  IMAD.MOV.U32 R0, RZ, RZ, -0x1 ;  /* 0xffffffffff007424 */ /* 0x000fce00078e00ff */
[----:B------:R-:W-:Y:S05]  /*19820*/  WARPSYNC.COLLECTIVE R0, `(.L_x_1497) ;  /* 0x0000000000087348 */ /* 0x000fea0003c00000 */
[----:B------:R0:W1:Y:S02]  /*19830*/  SHFL.DOWN P0, R2, R97, R92, R95 ;  /* 0x0800005c61027389 */ /* 0x000064000000005f */
[----:B01----:R-:W-:Y:S01]  /*19840*/  ENDCOLLECTIVE ;  /* 0x000000000000791b */ /* 0x003fe20003800000 */
.L_x_1497:
[----:B------:R-:W-:Y:S01]  /*19850*/  IMAD.MOV.U32 R92, RZ, RZ, 0x4 ;  /* 0x00000004ff5c7424 */ /* 0x000fe200078e00ff */
[----:B------:R-:W-:-:S05]  /*19860*/  FMNMX R3, R97, R2, !PT ;  /* 0x0000000261037209 */ /* 0x000fca0007800000 */
[----:B------:R-:W-:-:S07]  /*19870*/  IMAD.MOV.U32 R97, RZ, RZ, R3 ;  /* 0x000000ffff617224 */ /* 0x000fce00078e0003 */
[----:B------:R-:W-:Y:S05]  /*19880*/  WARPSYNC.COLLECTIVE R0, `(.L_x_1498) ;  /* 0x0000000000087348 */ /* 0x000fea0003c00000 */
[----:B------:R0:W1:Y:S02]  /*19890*/  SHFL.DOWN P0, R2, R97, R92, R95 ;  /* 0x0800005c61027389 */ /* 0x000064000000005f */
[----:B01----:R-:W-:Y:S01]  /*198a0*/  ENDCOLLECTIVE ;  /* 0x000000000000791b */ /* 0x003fe20003800000 */
.L_x_1498:
[----:B------:R-:W-:Y:S01]  /*198b0*/  IMAD.MOV.U32 R92, RZ, RZ, 0x2 ;  /* 0x00000002ff5c7424 */ /* 0x000fe200078e00ff */
[----:B------:R-:W-:Y:S01]  /*198c0*/  FMNMX R79, R3, R2, !PT ;  /* 0x00000002034f7209 */ /* 0x000fe20007800000 */
[----:B------:R-:W-:-:S04]  /*198d0*/  IMAD.MOV.U32 R3, RZ, RZ, 0x1f ;  /* 0x0000001fff037424 */ /* 0x000fc800078e00ff */
[----:B------:R-:W-:-:S07]  /*198e0*/  IMAD.MOV.U32 R97, RZ, RZ, R79 ;  /* 0x000000ffff617224 */ /* 0x000fce00078e004f */
[----:B------:R-:W-:Y:S05]  /*198f0*/  WARPSYNC.COLLECTIVE R0, `(.L_x_1499) ;  /* 0x0000000000087348 */ /* 0x000fea0003c00000 */
[----:B------:R0:W1:Y:S02]  /*19900*/  SHFL.DOWN P0, R2, R97, R92, R95 ;  /* 0x0800005c61027389 */ /* 0x000064000000005f */
[----:B01----:R-:W-:Y:S01]  /*19910*/  ENDCOLLECTIVE ;  /* 0x000000000000791b */ /* 0x003fe20003800000 */
.L_x_1499:
[----:B------:R-:W-:Y:S01]  /*19920*/  IMAD.MOV.U32 R92, RZ, RZ, 0x1 ;  /* 0x00000001ff5c7424 */ /* 0x000fe200078e00ff */
[----:B------:R-:W-:-:S05]  /*19930*/  FMNMX R80, R79, R2, !PT ;  /* 0x000000024f507209 */ /* 0x000fca0007800000 */
[----:B------:R-:W-:-:S07]  /*19940*/  IMAD.MOV.U32 R97, RZ, RZ, R80 ;  /* 0x000000ffff617224 */ /* 0x000fce00078e0050 */
[----:B------:R-:W-:Y:S05]  /*19950*/  WARPSYNC.COLLECTIVE R0, `(.L_x_1500) ;  /* 0x0000000000087348 */ /* 0x000fea0003c00000 */
[----:B------:R0:W1:Y:S02]  /*19960*/  SHFL.DOWN P0, R2, R97, R92, R95 ;  /* 0x0800005c61027389 */ /* 0x000064000000005f */
[----:B01----:R-:W-:Y:S01]  /*19970*/  ENDCOLLECTIVE ;  /* 0x000000000000791b */ /* 0x003fe20003800000 */
.L_x_1500:
[----:B------:R-:W-:Y:S01]  /*19980*/  FMNMX R93, R80, R2, !PT ;  /* 0x00000002505d7209 */ /* 0x000fe20007800000 */
[----:B------:R-:W-:-:S07]  /*19990*/  IMAD.MOV.U32 R2, RZ, RZ, RZ ;  /* 0x000000ffff027224 */ /* 0x000fce00078e00ff */
[----:B------:R-:W-:Y:S05]  /*199a0*/  WARPSYNC.COLLECTIVE R0, `(.L_x_1501) ;  /* 0x0000000000087348 */ /* 0x000fea0003c00000 */
[----:B------:R0:W1:Y:S02]  /*199b0*/  SHFL.IDX P0, R3, R93, R2, R3 ;  /* 0x000000025d037389 */ /* 0x0000640000000003 */
[----:B01----:R-:W-:Y:S01]  /*199c0*/  ENDCOLLECTIVE ;  /* 0x000000000000791b */ /* 0x003fe20003800000 */
.L_x_1501:
[----:B------:R-:W-:Y:S01]  /*199d0*/  IMAD.MOV.U32 R81, RZ, RZ, R3 ;  /* 0x000000ffff517224 */ /* 0x000fe200078e0003 */
[----:B------:R-:W-:Y:S06]  /*199e0*/  BRA `(.L_x_1502) ;  /* 0xffffff3800687947 */ /* 0x000fec000383ffff */
.L_x_1106:
[----:B------:R-:W-:Y:S01]  /*199f0*/  BSSY B0, `(.L_x_1503) ;  /* 0x0000007000007945 */ /* 0x000fe20003800000 */
[----:B------:R-:W-:Y:S02]  /*19a00*/  IMAD.MOV.U32 R92, RZ, RZ, 0x10 ;  /* 0x00000010ff5c7424 */ /* 0x000fe400078e00ff */
[----:B------:R-:W-:Y:S02]  /*19a10*/  IMAD.MOV.U32 R95, RZ, RZ, 0x1f ;  /* 0x0000001fff5f7424 */ /* 0x000fe400078e00ff */
[----:B------:R-:W-:-:S07]  /*19a20*/  IMAD.MOV.U32 R0, RZ, RZ, -0x1 ;  /* 0xffffffffff007424 */ /* 0x000fce00078e00ff */
[----:B0-----:R-:W-:Y:S05]  /*19a30*/  WARPSYNC.COLLECTIVE R0, `(.L_x_1504) ;  /* 0x0000000000087348 */ /* 0x001fea0003c00000 */
[----:B------:R1:W2:Y:S02]  /*19a40*/  SHFL.DOWN P0, R2, R97, R92, R95 ;  /* 0x0800005c61027389 */ /* 0x0002a4000000005f */
[----:B012---:R-:W-:Y:S01]  /*19a50*/  ENDCOLLECTIVE ;  /* 0x000000000000791b */ /* 0x007fe20003800000 */
.L_x_1504:
[----:B------:R-:W-:Y:S05]  /*19a60*/  BSYNC B0 ;  /* 0x0000000000007941 */ /* 0x000fea0003800000 */
.L_x_1503:
[----:B------:R-:W-:Y:S01]  /*19a70*/  FMNMX R97, R97, R2, !PT ;  /* 0x0000000261617209 */ /* 0x000fe20007800000 */
[----:B------:R-:W-:Y:S02]  /*19a80*/  IMAD.MOV.U32 R92, RZ, RZ, 0x8 ;  /* 0x00000008ff5c7424 */ /* 0x000fe400078e00ff */
[----:B------:R-:W-:Y:S02]  /*19a90*/  IMAD.MOV.U32 R95, RZ, RZ, 0x1f ;  /* 0x0000001fff5f7424 */ /* 0x000fe400078e00ff */
[----:B------:R-:W-:-:S07]  /*19aa0*/  IMAD.MOV.U32 R0, RZ, RZ, -0x1 ;  /* 0xffffffffff007424 */ /* 0x000fce00078e00ff */
[----:B------:R-:W-:Y:S05]  /*19ab0*/  WARPSYNC.COLLECTIVE R0, `(.L_x_1505) ;  /* 0x0000000000087348 */ /* 0x000fea0003c00000 */
[----:B------:R0:W1:Y:S02]  /*19ac0*/  SHFL.DOWN P0, R2, R97, R92, R95 ;  /* 0x0800005c61027389 */ /* 0x000064000000005f */
[----:B01----:R-:W-:Y:S01]  /*19ad0*/  ENDCOLLECTIVE ;  /* 0x000000000000791b */ /* 0x003fe20003800000 */
.L_x_1505:
[----:B------:R-:W-:Y:S01]  /*19ae0*/  IMAD.MOV.U32 R92, RZ, RZ, 0x4 ;  /* 0x00000004ff5c7424 */ /* 0x000fe200078e00ff */
[----:B------:R-:W-:-:S05]  /*19af0*/  FMNMX R3, R97, R2, !PT ;  /* 0x0000000261037209 */ /* 0x000fca0007800000 */
[----:B------:R-:W-:-:S07]  /*19b00*/  IMAD.MOV.U32 R97, RZ, RZ, R3 ;  /* 0x000000ffff617224 */ /* 0x000fce00078e0003 */
[----:B------:R-:W-:Y:S05]  /*19b10*/  WARPSYNC.COLLECTIVE R0, `(.L_x_1506) ;  /* 0x0000000000087348 */ /* 0x000fea0003c00000 */
[----:B------:R0:W1:Y:S02]  /*19b20*/  SHFL.DOWN P0, R2, R97, R92, R95 ;  /* 0x0800005c61027389 */ /* 0x000064000000005f */
[----:B01----:R-:W-:Y:S01]  /*19b30*/  ENDCOLLECTIVE ;  /* 0x000000000000791b */ /* 0x003fe20003800000 */
.L_x_1506:
[----:B------:R-:W-:Y:S01]  /*19b40*/  IMAD.MOV.U32 R92, RZ, RZ, 0x2 ;  /* 0x00000002ff5c7424 */ /* 0x000fe200078e00ff */
[----:B------:R-:W-:Y:S01]  /*19b50*/  FMNMX R76, R3, R2, !PT ;  /* 0x00000002034c7209 */ /* 0x000fe20007800000 */
[----:B------:R-:W-:-:S04]  /*19b60*/  IMAD.MOV.U32 R3, RZ, RZ, 0x1f ;  /* 0x0000001fff037424 */ /* 0x000fc800078e00ff */
[----:B------:R-:W-:-:S07]  /*19b70*/  IMAD.MOV.U32 R97, RZ, RZ, R76 ;  /* 0x000000ffff617224 */ /* 0x000fce00078e004c */
[----:B------:R-:W-:Y:S05]  /*19b80*/  WARPSYNC.COLLECTIVE R0, `(.L_x_1507) ;  /* 0x0000000000087348 */ /* 0x000fea0003c00000 */
[----:B------:R0:W1:Y:S02]  /*19b90*/  SHFL.DOWN P0, R2, R97, R92, R95 ;  /* 0x0800005c61027389 */ /* 0x000064000000005f */
[----:B01----:R-:W-:Y:S01]  /*19ba0*/  ENDCOLLECTIVE ;  /* 0x000000000000791b */ /* 0x003fe20003800000 */
.L_x_1507:
[----:B------:R-:W-:Y:S01]  /*19bb0*/  IMAD.MOV.U32 R92, RZ, RZ, 0x1 ;  /* 0x00000001ff5c7424 */ /* 0x000fe200078e00ff */
[----:B------:R-:W-:-:S05]  /*19bc0*/  FMNMX R77, R76, R2, !PT ;  /* 0x000000024c4d7209 */ /* 0x000fca0007800000 */
[----:B------:R-:W-:-:S07]  /*19bd0*/  IMAD.MOV.U32 R97, RZ, RZ, R77 ;  /* 0x000000ffff617224 */ /* 0x000fce00078e004d */
[----:B------:R-:W-:Y:S05]  /*19be0*/  WARPSYNC.COLLECTIVE R0, `(.L_x_1508) ;  /* 0x0000000000087348 */ /* 0x000fea0003c00000 */
[----:B------:R0:W1:Y:S02]  /*19bf0*/  SHFL.DOWN P0, R2, R97, R92, R95 ;  /* 0x0800005c61027389 */ /* 0x000064000000005f */
[----:B01----:R-:W-:Y:S01]  /*19c00*/  ENDCOLLECTIVE ;  /* 0x000000000000791b */ /* 0x003fe20003800000 */
.L_x_1508:
[----:B------:R-:W-:Y:S01]  /*19c10*/  FMNMX R93, R77, R2, !PT ;  /* 0x000000024d5d7209 */ /* 0x000fe20007800000 */
[----:B------:R-:W-:-:S07]  /*19c20*/  IMAD.MOV.U32 R2, RZ, RZ, RZ ;  /* 0x000000ffff027224 */ /* 0x000fce00078e00ff */
[----:B------:R-:W-:Y:S05]  /*19c30*/  WARPSYNC.COLLECTIVE R0, `(.L_x_1509) ;  /* 0x0000000000087348 */ /* 0x000fea0003c00000 */
[----:B------:R0:W1:Y:S02]  /*19c40*/  SHFL.IDX P0, R3, R93, R2, R3 ;  /* 0x000000025d037389 */ /* 0x0000640000000003 */
[----:B01----:R-:W-:Y:S01]  /*19c50*/  ENDCOLLECTIVE ;  /* 0x000000000000791b */ /* 0x003fe20003800000 */
.L_x_1509:
[----:B------:R-:W-:Y:S01]  /*19c60*/  IMAD.MOV.U32 R80, RZ, RZ, R3 ;  /* 0x000000ffff507224 */ /* 0x000fe200078e0003 */
[----:B------:R-:W-:Y:S06]  /*19c70*/  BRA `(.L_x_1510) ;  /* 0xffffff3800b87947 */ /* 0x000fec000383ffff */
.L_x_1114:
[----:B------:R-:W-:Y:S01]  /*19c80*/  BSSY B0, `(.L_x_1511) ;  /* 0x0000007000007945 */ /* 0x000fe20003800000 */
[----:B------:R-:W-:Y:S02]  /*19c90*/  IMAD.MOV.U32 R92, RZ, RZ, 0x10 ;  /* 0x00000010ff5c7424 */ /* 0x000fe400078e00ff */
[----:B------:R-:W-:Y:S02]  /*19ca0*/  IMAD.MOV.U32 R95, RZ, RZ, 0x1f ;  /* 0x0000001fff5f7424 */ /* 0x000fe400078e00ff */
[----:B------:R-:W-:-:S07]  /*19cb0*/  IMAD.MOV.U32 R0, RZ, RZ, -0x1 ;  /* 0xffffffffff007424 */ /* 0x000fce00078e00ff */
[----:B0-----:R-:W-:Y:S05]  /*19cc0*/  WARPSYNC.COLLECTIVE R0, `(.L_x_1512) ;  /* 0x0000000000087348 */ /* 0x001fea0003c00000 */
[----:B------:R1:W2:Y:S02]  /*19cd0*/  SHFL.DOWN P0, R2, R97, R92, R95 ;  /* 0x0800005c61027389 */ /* 0x0002a4000000005f */
[----:B012---:R-:W-:Y:S01]  /*19ce0*/  ENDCOLLECTIVE ;  /* 0x000000000000791b */ /* 0x007fe20003800000 */
.L_x_1512:
[----:B------:R-:W-:Y:S05]  /*19cf0*/  BSYNC B0 ;  /* 0x0000000000007941 */ /* 0x000fea0003800000 */
.L_x_1511:
[----:B------:R-:W-:Y:S01]  /*19d00*/  FMNMX R97, R97, R2, !PT ;  /* 0x0000000261617209 */ /* 0x000fe20007800000 */
[----:B------:R-:W-:Y:S02]  /*19d10*/  IMAD.MOV.U32 R92, RZ, RZ, 0x8 ;  /* 0x00000008ff5c7424 */ /* 0x000fe400078e00ff */
[----:B------:R-:W-:Y:S02]  /*19d20*/  IMAD.MOV.U32 R95, RZ, RZ, 0x1f ;  /* 0x0000001fff5f7424 */ /* 0x000fe400078e00ff */
[----:B------:R-:W-:-:S07]  /*19d30*/  IMAD.MOV.U32 R0, RZ, RZ, -0x1 ;  /* 0xffffffffff007424 */ /* 0x000fce00078e00ff */
[----:B------:R-:W-:Y:S05]  /*19d40*/  WARPSYNC.COLLECTIVE R0, `(.L_x_1513) ;  /* 0x0000000000087348 */ /* 0x000fea0003c00000 */
[----:B------:R0:W1:Y:S02]  /*19d50*/  SHFL.DOWN P0, R2, R97, R92, R95 ;  /* 0x0800005c61027389 */ /* 0x000064000000005f */
[----:B01----:R-:W-:Y:S01]  /*19d60*/  ENDCOLLECTIVE ;  /* 0x000000000000791b */ /* 0x003fe20003800000 */
.L_x_1513:
[----:B------:R-:W-:Y:S01]  /*19d70*/  IMAD.MOV.U32 R92, RZ, RZ, 0x4 ;  /* 0x00000004ff5c7424 */ /* 0x000fe200078e00ff */
[----:B------:R-:W-:-:S05]  /*19d80*/  FMNMX R3, R97, R2, !PT ;  /* 0x0000000261037209 */ /* 0x000fca0007800000 */
[----:B------:R-:W-:-:S07]  /*19d90*/  IMAD.MOV.U32 R97, RZ, RZ, R3 ;  /* 0x000000ffff617224 */ /* 0x000fce00078e0003 */
[----:B------:R-:W-:Y:S05]  /*19da0*/  WARPSYNC.COLLECTIVE R0, `(.L_x_1514) ;  /* 0x0000000000087348 */ /* 0x000fea0003c00000 */
[----:B------:R0:W1:Y:S02]  /*19db0*/  SHFL.DOWN P0, R2, R97, R92, R95 ;  /* 0x0800005c61027389 */ /* 0x000064000000005f */
[----:B01----:R-:W-:Y:S01]  /*19dc0*/  ENDCOLLECTIVE ;  /* 0x000000000000791b */ /* 0x003fe20003800000 */
.L_x_1514:
[----:B------:R-:W-:Y:S01]  /*19dd0*/  IMAD.MOV.U32 R92, RZ, RZ, 0x2 ;  /* 0x00000002ff5c7424 */ /* 0x000fe200078e00ff */
[----:B------:R-:W-:Y:S01]  /*19de0*/  FMNMX R74, R3, R2, !PT ;  /* 0x00000002034a7209 */ /* 0x000fe20007800000 */
[----:B------:R-:W-:-:S04]  /*19df0*/  IMAD.MOV.U32 R3, RZ, RZ, 0x1f ;  /* 0x0000001fff037424 */ /* 0x000fc800078e00ff */
[----:B------:R-:W-:-:S07]  /*19e00*/  IMAD.MOV.U32 R97, RZ, RZ, R74 ;  /* 0x000000ffff617224 */ /* 0x000fce00078e004a */
[----:B------:R-:W-:Y:S05]  /*19e10*/  WARPSYNC.COLLECTIVE R0, `(.L_x_1515) ;  /* 0x0000000000087348 */ /* 0x000fea0003c00000 */
[----:B------:R0:W1:Y:S02]  /*19e20*/  SHFL.DOWN P0, R2, R97, R92, R95 ;  /* 0x0800005c61027389 */ /* 0x000064000000005f */
[----:B01----:R-:W-:Y:S01]  /*19e30*/  ENDCOLLECTIVE ;  /* 0x000000000000791b */ /* 0x003fe20003800000 */
.L_x_1515:
[----:B------:R-:W-:Y:S01]  /*19e40*/  IMAD.MOV.U32 R92, RZ, RZ, 0x1 ;  /* 0x00000001ff5c7424 */ /* 0x000fe200078e00ff */
[----:B------:R-:W-:-:S05]  /*19e50*/  FMNMX R75, R74, R2, !PT ;  /* 0x000000024a4b7209 */ /* 0x000fca0007800000 */
[----:B------:R-:W-:-:S07]  /*19e60*/  IMAD.MOV.U32 R97, RZ, RZ, R75 ;  /* 0x000000ffff617224 */ /* 0x000fce00078e004b */
[----:B------:R-:W-:Y:S05]  /*19e70*/  WARPSYNC.COLLECTIVE R0, `(.L_x_1516) ;  /* 0x0000000000087348 */ /* 0x000fea0003c00000 */
[----:B------:R0:W1:Y:S02]  /*19e80*/  SHFL.DOWN P0, R2, R97, R92, R95 ;  /* 0x0800005c61027389 */ /* 0x000064000000005f */
[----:B01----:R-:W-:Y:S01]  /*19e90*/  ENDCOLLECTIVE ;  /* 0x000000000000791b */ /* 0x003fe20003800000 */
.L_x_1516:
[----:B------:R-:W-:Y:S01]  /*19ea0*/  FMNMX R93, R75, R2, !PT ;  /* 0x000000024b5d7209 */ /* 0x000fe20007800000 */
[----:B------:R-:W-:-:S07]  /*19eb0*/  IMAD.MOV.U32 R2, RZ, RZ, RZ ;  /* 0x000000ffff027224 */ /* 0x000fce00078e00ff */
[----:B------:R-:W-:Y:S05]  /*19ec0*/  WARPSYNC.COLLECTIVE R0, `(.L_x_1517) ;  /* 0x0000000000087348 */ /* 0x000fea0003c00000 */
[----:B------:R0:W1:Y:S02]  /*19ed0*/  SHFL.IDX P0, R3, R93, R2, R3 ;  /* 0x000000025d037389 */ /* 0x0000640000000003 */
[----:B01----:R-:W-:Y:S01]  /*19ee0*/  ENDCOLLECTIVE ;  /* 0x000000000000791b */ /* 0x003fe20003800000 */
.L_x_1517:
[----:B------:R-:W-:Y:S01]  /*19ef0*/  IMAD.MOV.U32 R77, RZ, RZ, R3 ;  /* 0x000000ffff4d7224 */ /* 0x000fe200078e0003 */
[----:B------:R-:W-:Y:S06]  /*19f00*/  BRA `(.L_x_1518) ;  /* 0xffffff3c00087947 */ /* 0x000fec000383ffff */
.L_x_1122:
[----:B------:R-:W-:Y:S01]  /*19f10*/  BSSY B0, `(.L_x_1519) ;  /* 0x0000007000007945 */ /* 0x000fe20003800000 */
[----:B------:R-:W-:Y:S02]  /*19f20*/  IMAD.MOV.U32 R92, RZ, RZ, 0x10 ;  /* 0x00000010ff5c7424 */ /* 0x000fe400078e00ff */
[----:B------:R-:W-:Y:S02]  /*19f30*/  IMAD.MOV.U32 R95, RZ, RZ, 0x1f ;  /* 0x0000001fff5f7424 */ /* 0x000fe400078e00ff */
[----:B------:R-:W-:-:S07]  /*19f40*/  IMAD.MOV.U32 R0, RZ, RZ, -0x1 ;  /* 0xffffffffff007424 */ /* 0x000fce00078e00ff */
[----:B0-----:R-:W-:Y:S05]  /*19f50*/  WARPSYNC.COLLECTIVE R0, `(.L_x_1520) ;  /* 0x0000000000087348 */ /* 0x001fea0003c00000 */
[----:B------:R1:W2:Y:S02]  /*19f60*/  SHFL.DOWN P0, R2, R97, R92, R95 ;  /* 0x0800005c61027389 */ /* 0x0002a4000000005f */
[----:B012---:R-:W-:Y:S01]  /*19f70*/  ENDCOLLECTIVE ;  /* 0x000000000000791b */ /* 0x007fe20003800000 */
.L_x_1520:
[----:B------:R-:W-:Y:S05]  /*19f80*/  BSYNC B0 ;  /* 0x0000000000007941 */ /* 0x000fea0003800000 */
.L_x_1519:
[----:B------:R-:W-:Y:S01]  /*19f90*/  FMNMX R97, R97, R2, !PT ;  /* 0x0000000261617209 */ /* 0x000fe20007800000 */
[----:B------:R-:W-:Y:S02]  /*19fa0*/  IMAD.MOV.U32 R92, RZ, RZ, 0x8 ;  /* 0x00000008ff5c7424 */ /* 0x000fe400078e00ff */
[----:B------:R-:W-:Y:S02]  /*19fb0*/  IMAD.MOV.U32 R95, RZ, RZ, 0x1f ;  /* 0x0000001fff5f7424 */ /* 0x000fe400078e00ff */
[----:B------:R-:W-:-:S07]  /*19fc0*/  IMAD.MOV.U32 R0, RZ, RZ, -0x1 ;  /* 0xffffffffff007424 */ /* 0x000fce00078e00ff */
[----:B------:R-:W-:Y:S05]  /*19fd0*/  WARPSYNC.COLLECTIVE R0, `(.L_x_1521) ;  /* 0x0000000000087348 */ /* 0x000fea0003c00000 */
[----:B------:R0:W1:Y:S02]  /*19fe0*/  SHFL.DOWN P0, R2, R97, R92, R95 ;  /* 0x0800005c61027389 */ /* 0x000064000000005f */
[----:B01----:R-:W-:Y:S01]  /*19ff0*/  ENDCOLLECTIVE ;  /* 0x000000000000791b */ /* 0x003fe20003800000 */
.L_x_1521:
[----:B------:R-:W-:Y:S01]  /*1a000*/  IMAD.MOV.U32 R92, RZ, RZ, 0x4 ;  /* 0x00000004ff5c7424 */ /* 0x000fe200078e00ff */
[----:B------:R-:W-:-:S05]  /*1a010*/  FMNMX R3, R97, R2, !PT ;  /* 0x0000000261037209 */ /* 0x000fca0007800000 */
[----:B------:R-:W-:-:S07]  /*1a020*/  IMAD.MOV.U32 R97, RZ, RZ, R3 ;  /* 0x000000ffff617224 */ /* 0x000fce00078e0003 */
[----:B------:R-:W-:Y:S05]  /*1a030*/  WARPSYNC.COLLECTIVE R0, `(.L_x_1522) ;  /* 0x0000000000087348 */ /* 0x000fea0003c00000 */
[----:B------:R0:W1:Y:S02]  /*1a040*/  SHFL.DOWN P0, R2, R97, R92, R95 ;  /* 0x0800005c61027389 */ /* 0x000064000000005f */
[----:B01----:R-:W-:Y:S01]  /*1a050*/  ENDCOLLECTIVE ;  /* 0x000000000000791b */ /* 0x003fe20003800000 */
.L_x_1522:
[----:B------:R-:W-:Y:S01]  /*1a060*/  IMAD.MOV.U32 R92, RZ, RZ, 0x2 ;  /* 0x00000002ff5c7424 */ /* 0x000fe200078e00ff */
[----:B------:R-:W-:Y:S01]  /*1a070*/  FMNMX R72, R3, R2, !PT ;  /* 0x0000000203487209 */ /* 0x000fe20007800000 */
[----:B------:R-:W-:-:S04]  /*1a080*/  IMAD.MOV.U32 R3, RZ, RZ, 0x1f ;  /* 0x0000001fff037424 */ /* 0x000fc800078e00ff */
[----:B------:R-:W-:-:S07]  /*1a090*/  IMAD.MOV.U32 R97, RZ, RZ, R72 ;  /* 0x000000ffff617224 */ /* 0x000fce00078e0048 */
[----:B------:R-:W-:Y:S05]  /*1a0a0*/  WARPSYNC.COLLECTIVE R0, `(.L_x_1523) ;  /* 0x0000000000087348 */ /* 0x000fea0003c00000 */
[----:B------:R0:W1:Y:S02]  /*1a0b0*/  SHFL.DOWN P0, R2, R97, R92, R95 ;  /* 0x0800005c61027389 */ /* 0x000064000000005f */
[----:B01----:R-:W-:Y:S01]  /*1a0c0*/  ENDCOLLECTIVE ;  /* 0x000000000000791b */ /* 0x003fe20003800000 */
.L_x_1523:
[----:B------:R-:W-:Y:S01]  /*1a0d0*/  IMAD.MOV.U32 R92, RZ, RZ, 0x1 ;  /* 0x00000001ff5c7424 */ /* 0x000fe200078e00ff */
[----:B------:R-:W-:-:S05]  /*1a0e0*/  FMNMX R73, R72, R2, !PT ;  /* 0x0000000248497209 */ /* 0x000fca0007800000 */
[----:B------:R-:W-:-:S07]  /*1a0f0*/  IMAD.MOV.U32 R97, RZ, RZ, R73 ;  /* 0x000000ffff617224 */ /* 0x000fce00078e0049 */
[----:B------:R-:W-:Y:S05]  /*1a100*/  WARPSYNC.COLLECTIVE R0, `(.L_x_1524) ;  /* 0x0000000000087348 */ /* 0x000fea0003c00000 */
[----:B------:R0:W1:Y:S02]  /*1a110*/  SHFL.DOWN P0, R2, R97, R92, R95 ;  /* 0x0800005c61027389 */ /* 0x000064000000005f */
[----:B01----:R-:W-:Y:S01]  /*1a120*/  ENDCOLLECTIVE ;  /* 0x000000000000791b */ /* 0x003fe20003800000 */
.L_x_1524:
[----:B------:R-:W-:Y:S01]  /*1a130*/  FMNMX R93, R73, R2, !PT ;  /* 0x00000002495d7209 */ /* 0x000fe20007800000 */
[----:B------:R-:W-:-:S07]  /*1a140*/  IMAD.MOV.U32 R2, RZ, RZ, RZ ;  /* 0x000000ffff027224 */ /* 0x000fce00078e00ff */
[----:B------:R-:W-:Y:S05]  /*1a150*/  WARPSYNC.COLLECTIVE R0, `(.L_x_1525) ;  /* 0x0000000000087348 */ /* 0x000fea0003c00000 */
[----:B------:R0:W1:Y:S02]  /*1a160*/  SHFL.IDX P0, R3, R93, R2, R3 ;  /* 0x000000025d037389 */ /* 0x0000640000000003 */
[----:B01----:R-:W-:Y:S01]  /*1a170*/  ENDCOLLECTIVE ;  /* 0x000000000000791b */ /* 0x003fe20003800000 */
.L_x_1525:
[----:B------:R-:W-:Y:S01]  /*1a180*/  IMAD.MOV.U32 R75, RZ, RZ, R3 ;  /* 0x000000ffff4b7224 */ /* 0x000fe200078e0003 */
[----:B------:R-:W-:Y:S06]  /*1a190*/  BRA `(.L_x_1526) ;  /* 0xffffff3c00587947 */ /* 0x000fec000383ffff */
.L_x_1130:
[----:B------:R-:W-:Y:S01]  /*1a1a0*/  BSSY B0, `(.L_x_1527) ;  /* 0x0000007000007945 */ /* 0x000fe20003800000 */
[----:B------:R-:W-:Y:S02]  /*1a1b0*/  IMAD.MOV.U32 R92, RZ, RZ, 0x10 ;  /* 0x00000010ff5c7424 */ /* 0x000fe400078e00ff */
[----:B------:R-:W-:Y:S02]  /*1a1c0*/  IMAD.MOV.U32 R95, RZ, RZ, 0x1f ;  /* 0x0000001fff5f7424 */ /* 0x000fe400078e00ff */
[----:B------:R-:W-:-:S07]  /*1a1d0*/  IMAD.MOV.U32 R0, RZ, RZ, -0x1 ;  /* 0xffffffffff007424 */ /* 0x000fce00078e00ff */
[----:B0-----:R-:W-:Y:S05]  /*1a1e0*/  WARPSYNC.COLLECTIVE R0, `(.L_x_1528) ;  /* 0x0000000000087348 */ /* 0x001fea0003c00000 */
[----:B------:R1:W2:Y:S02]  /*1a1f0*/  SHFL.DOWN P0, R2, R97, R92, R95 ;  /* 0x0800005c61027389 */ /* 0x0002a4000000005f */
[----:B012---:R-:W-:Y:S01]  /*1a200*/  ENDCOLLECTIVE ;  /* 0x000000000000791b */ /* 0x007fe20003800000 */
.L_x_1528:
[----:B------:R-:W-:Y:S05]  /*1a210*/  BSYNC B0 ;  /* 0x0000000000007941 */ /* 0x000fea0003800000 */
.L_x_1527:
[----:B------:R-:W-:Y:S01]  /*1a220*/  FMNMX R97, R97, R2, !PT ;  /* 0x0000000261617209 */ /* 0x000fe20007800000 */
[----:B------:R-:W-:Y:S02]  /*1a230*/  IMAD.MOV.U32 R92, RZ, RZ, 0x8 ;  /* 0x00000008ff5c7424 */ /* 0x000fe400078e00ff */
[----:B------:R-:W-:Y:S02]  /*1a240*/  IMAD.MOV.U32 R95, RZ, RZ, 0x1f ;  /* 0x0000001fff5f7424 */ /* 0x000fe400078e00ff */
[----:B------:R-:W-:-:S07]  /*1a250*/  IMAD.MOV.U32 R0, RZ, RZ, -0x1 ;  /* 0xffffffffff007424 */ /* 0x000fce00078e00ff */
[----:B------:R-:W-:Y:S05]  /*1a260*/  WARPSYNC.COLLECTIVE R0, `(.L_x_1529) ;  /* 0x0000000000087348 */ /* 0x000fea0003c00000 */
[----:B------:R0:W1:Y:S02]  /*1a270*/  SHFL.DOWN P0, R2, R97, R92, R95 ;  /* 0x0800005c61027389 */ /* 0x000064000000005f */
[----:B01----:R-:W-:Y:S01]  /*1a280*/  ENDCOLLECTIVE ;  /* 0x000000000000791b */ /* 0x003fe20003800000 */
.L_x_1529:
[----:B------:R-:W-:Y:S01]  /*1a290*/  IMAD.MOV.U32 R92, RZ, RZ, 0x4 ;  /* 0x00000004ff5c7424 */ /* 0x000fe200078e00ff */
[----:B------:R-:W-:-:S05]  /*1a2a0*/  FMNMX R3, R97, R2, !PT ;  /* 0x0000000261037209 */ /* 0x000fca0007800000 */
[----:B------:R-:W-:-:S07]  /*1a2b0*/  IMAD.MOV.U32 R97, RZ, RZ, R3 ;  /* 0x000000ffff617224 */ /* 0x000fce00078e0003 */
[----:B------:R-:W-:Y:S05]  /*1a2c0*/  WARPSYNC.COLLECTIVE R0, `(.L_x_1530) ;  /* 0x0000000000087348 */ /* 0x000fea0003c00000 */
[----:B------:R0:W1:Y:S02]  /*1a2d0*/  SHFL.DOWN P0, R2, R97, R92, R95 ;  /* 0x0800005c61027389 */ /* 0x000064000000005f */
[----:B01----:R-:W-:Y:S01]  /*1a2e0*/  ENDCOLLECTIVE ;  /* 0x000000000000791b */ /* 0x003fe20003800000 */
.L_x_1530:
[----:B------:R-:W-:Y:S01]  /*1a2f0*/  IMAD.MOV.U32 R92, RZ, RZ, 0x2 ;  /* 0x00000002ff5c7424 */ /* 0x000fe200078e00ff */
[----:B------:R-:W-:Y:S01]  /*1a300*/  FMNMX R70, R3, R2, !PT ;  /* 0x0000000203467209 */ /* 0x000fe20007800000 */
[----:B------:R-:W-:-:S04]  /*1a310*/  IMAD.MOV.U32 R3, RZ, RZ, 0x1f ;  /* 0x0000001fff037424 */ /* 0x000fc800078e00ff */
[----:B------:R-:W-:-:S07]  /*1a320*/  IMAD.MOV.U32 R97, RZ, RZ, R70 ;  /* 0x000000ffff617224 */ /* 0x000fce00078e0046 */
[----:B------:R-:W-:Y:S05]  /*1a330*/  WARPSYNC.COLLECTIVE R0, `(.L_x_1531) ;  /* 0x0000000000087348 */ /* 0x000fea0003c00000 */
[----:B------:R0:W1:Y:S02]  /*1a340*/  SHFL.DOWN P0, R2, R97, R92, R95 ;  /* 0x0800005c61027389 */ /* 0x000064000000005f */
[----:B01----:R-:W-:Y:S01]  /*1a350*/  ENDCOLLECTIVE ;  /* 0x000000000000791b */ /* 0x003fe20003800000 */
.L_x_1531:
[----:B------:R-:W-:Y:S01]  /*1a360*/  IMAD.MOV.U32 R92, RZ, RZ, 0x1 ;  /* 0x00000001ff5c7424 */ /* 0x000fe200078e00ff */
[----:B------:R-:W-:-:S05]  /*1a370*/  FMNMX R71, R70, R2, !PT ;  /* 0x0000000246477209 */ /* 0x000fca0007800000 */
[----:B------:R-:W-:-:S07]  /*1a380*/  IMAD.MOV.U32 R97, RZ, RZ, R71 ;  /* 0x000000ffff617224 */ /* 0x000fce00078e0047 */
[----:B------:R-:W-:Y:S05]  /*1a390*/  WARPSYNC.COLLECTIVE R0, `(.L_x_1532) ;  /* 0x0000000000087348 */ /* 0x000fea0003c00000 */
[----:B------:R0:W1:Y:S02]  /*1a3a0*/  SHFL.DOWN P0, R2, R97, R92, R95 ;  /* 0x0800005c61027389 */ /* 0x000064000000005f */
[----:B01----:R-:W-:Y:S01]  /*1a3b0*/  ENDCOLLECTIVE ;  /* 0x000000000000791b */ /* 0x003fe20003800000 */
.L_x_1532:
[----:B------:R-:W-:Y:S01]  /*1a3c0*/  FMNMX R93, R71, R2, !PT ;  /* 0x00000002475d7209 */ /* 0x000fe20007800000 */
[----:B------:R-:W-:-:S07]  /*1a3d0*/  IMAD.MOV.U32 R2, RZ, RZ, RZ ;  /* 0x000000ffff027224 */ /* 0x000fce00078e00ff */
[----:B------:R-:W-:Y:S05]  /*1a3e0*/  WARPSYNC.COLLECTIVE R0, `(.L_x_1533) ;  /* 0x0000000000087348 */ /* 0x000fea0003c00000 */
[----:B------:R0:W1:Y:S02]  /*1a3f0*/  SHFL.IDX P0, R3, R93, R2, R3 ;  /* 0x000000025d037389 */ /* 0x0000640000000003 */
[----:B01----:R-:W-:Y:S01]  /*1a400*/  ENDCOLLECTIVE ;  /* 0x000000000000791b */ /* 0x003fe20003800000 */
.L_x_1533:
[----:B------:R-:W-:Y:S01]  /*1a410*/  IMAD.MOV.U32 R73, RZ, RZ, R3 ;  /* 0x000000ffff497224 */ /* 0x000fe200078e0003 */
[----:B------:R-:W-:Y:S06]  /*1a420*/  BRA `(.L_x_1534) ;  /* 0xffffff3c00a87947 */ /* 0x000fec000383ffff */
.L_x_1138:
[----:B------:R-:W-:Y:S01]  /*1a430*/  BSSY B0, `(.L_x_1535) ;  /* 0x0000007000007945 */ /* 0x000fe20003800000 */
[----:B------:R-:W-:Y:S02]  /*1a440*/  IMAD.MOV.U32 R92, RZ, RZ, 0x10 ;  /* 0x00000010ff5c7424 */ /* 0x000fe400078e00ff */
[----:B------:R-:W-:Y:S02]  /*1a450*/  IMAD.MOV.U32 R95, RZ, RZ, 0x1f ;  /* 0x0000001fff5f7424 */ /* 0x000fe400078e00ff */
[----:B------:R-:W-:-:S07]  /*1a460*/  IMAD.MOV.U32 R0, RZ, RZ, -0x1 ;  /* 0xffffffffff007424 */ /* 0x000fce00078e00ff */
[----:B0-----:R-:W-:Y:S05]  /*1a470*/  WARPSYNC.COLLECTIVE R0, `(.L_x_1536) ;  /* 0x0000000000087348 */ /* 0x001fea0003c00000 */
[----:B------:R1:W2:Y:S02]  /*1a480*/  SHFL.DOWN P0, R2, R97, R92, R95 ;  /* 0x0800005c61027389 */ /* 0x0002a4000000005f */
[----:B012---:R-:W-:Y:S01]  /*1a490*/  ENDCOLLECTIVE ;  /* 0x000000000000791b */ /* 0x007fe20003800000 */
.L_x_1536:
[----:B------:R-:W-:Y:S05]  /*1a4a0*/  BSYNC B0 ;  /* 0x0000000000007941 */ /* 0x000fea0003800000 */
.L_x_1535:
[----:B------:R-:W-:Y:S01]  /*1a4b0*/  FMNMX R97, R97, R2, !PT ;  /* 0x0000000261617209 */ /* 0x000fe20007800000 */
[----:B------:R-:W-:Y:S02]  /*1a4c0*/  IMAD.MOV.U32 R92, RZ, RZ, 0x8 ;  /* 0x00000008ff5c7424 */ /* 0x000fe400078e00ff */
[----:B------:R-:W-:Y:S02]  /*1a4d0*/  IMAD.MOV.U32 R95, RZ, RZ, 0x1f ;  /* 0x0000001fff5f7424 */ /* 0x000fe400078e00ff */
[----:B------:R-:W-:-:S07]  /*1a4e0*/  IMAD.MOV.U32 R0, RZ, RZ, -0x1 ;  /* 0xffffffffff007424 */ /* 0x000fce00078e00ff */
[----:B------:R-:W-:Y:S05]  /*1a4f0*/  WARPSYNC.COLLECTIVE R0, `(.L_x_1537) ;  /* 0x0000000000087348 */ /* 0x000fea0003c00000 */
[----:B------:R0:W1:Y:S02]  /*1a500*/  SHFL.DOWN P0, R2, R97, R92, R95 ;  /* 0x0800005c61027389 */ /* 0x000064000000005f */
[----:B01----:R-:W-:Y:S01]  /*1a510*/  ENDCOLLECTIVE ;  /* 0x000000000000791b */ /* 0x003fe20003800000 */
.L_x_1537:
[----:B------:R-:W-:Y:S01]  /*1a520*/  IMAD.MOV.U32 R92, RZ, RZ, 0x4 ;  /* 0x00000004ff5c7424 */ /* 0x000fe200078e00ff */
[----:B------:R-:W-:-:S05]  /*1a530*/  FMNMX R3, R97, R2, !PT ;  /* 0x0000000261037209 */ /* 0x000fca0007800000 */
[----:B------:R-:W-:-:S07]  /*1a540*/  IMAD.MOV.U32 R97, RZ, RZ, R3 ;  /* 0x000000ffff617224 */ /* 0x000fce00078e0003 */
[----:B------:R-:W-:Y:S05]  /*1a550*/  WARPSYNC.COLLECTIVE R0, `(.L_x_1538) ;  /* 0x0000000000087348 */ /* 0x000fea0003c00000 */
[----:B------:R0:W1:Y:S02]  /*1a560*/  SHFL.DOWN P0, R2, R97, R92, R95 ;  /* 0x0800005c61027389 */ /* 0x000064000000005f */
[----:B01----:R-:W-:Y:S01]  /*1a570*/  ENDCOLLECTIVE ;  /* 0x000000000000791b */ /* 0x003fe20003800000 */
.L_x_1538:
[----:B------:R-:W-:Y:S01]  /*1a580*/  IMAD.MOV.U32 R92, RZ, RZ, 0x2 ;  /* 0x00000002ff5c7424 */ /* 0x000fe200078e00ff */
[----:B------:R-:W-:Y:S01]  /*1a590*/  FMNMX R68, R3, R2, !PT ;  /* 0x0000000203447209 */ /* 0x000fe20007800000 */
[----:B------:R-:W-:-:S04]  /*1a5a0*/  IMAD.MOV.U32 R3, RZ, RZ, 0x1f ;  /* 0x0000001fff037424 */ /* 0x000fc800078e00ff */
[----:B------:R-:W-:-:S07]  /*1a5b0*/  IMAD.MOV.U32 R97, RZ, RZ, R68 ;  /* 0x000000ffff617224 */ /* 0x000fce00078e0044 */
[----:B------:R-:W-:Y:S05]  /*1a5c0*/  WARPSYNC.COLLECTIVE R0, `(.L_x_1539) ;  /* 0x0000000000087348 */ /* 0x000fea0003c00000 */
[----:B------:R0:W1:Y:S02]  /*1a5d0*/  SHFL.DOWN P0, R2, R97, R92, R95 ;  /* 0x0800005c61027389 */ /* 0x000064000000005f */
[----:B01----:R-:W-:Y:S01]  /*1a5e0*/  ENDCOLLECTIVE ;  /* 0x000000000000791b */ /* 0x003fe20003800000 */
.L_x_1539:
[----:B------:R-:W-:Y:S01]  /*1a5f0*/  IMAD.MOV.U32 R92, RZ, RZ, 0x1 ;  /* 0x00000001ff5c7424 */ /* 0x000fe200078e00ff */
[----:B------:R-:W-:-:S05]  /*1a600*/  FMNMX R69, R68, R2, !PT ;  /* 0x0000000244457209 */ /* 0x000fca0007800000 */
[----:B------:R-:W-:-:S07]  /*1a610*/  IMAD.MOV.U32 R97, RZ, RZ, R69 ;  /* 0x000000ffff617224 */ /* 0x000fce00078e0045 */
[----:B------:R-:W-:Y:S05]  /*1a620*/  WARPSYNC.COLLECTIVE R0, `(.L_x_1540) ;  /* 0x0000000000087348 */ /* 0x000fea0003c00000 */
[----:B------:R0:W1:Y:S02]  /*1a630*/  SHFL.DOWN P0, R2, R97, R92, R95 ;  /* 0x0800005c61027389 */ /* 0x000064000000005f */
[----:B01----:R-:W-:Y:S01]  /*1a640*/  ENDCOLLECTIVE ;  /* 0x000000000000791b */ /* 0x003fe20003800000 */
.L_x_1540:
[----:B------:R-:W-:Y:S01]  /*1a650*/  FMNMX R93, R69, R2, !PT ;  /* 0x00000002455d7209 */ /* 0x000fe20007800000 */
[----:B------:R-:W-:-:S07]  /*1a660*/  IMAD.MOV.U32 R2, RZ, RZ, RZ ;  /* 0x000000ffff027224 */ /* 0x000fce00078e00ff */
[----:B------:R-:W-:Y:S05]  /*1a670*/  WARPSYNC.COLLECTIVE R0, `(.L_x_1541) ;  /* 0x0000000000087348 */ /* 0x000fea0003c00000 */
[----:B------:R0:W1:Y:S02]  /*1a680*/  SHFL.IDX P0, R3, R93, R2, R3 ;  /* 0x000000025d037389 */ /* 0x0000640000000003 */
[----:B01----:R-:W-:Y:S01]  /*1a690*/  ENDCOLLECTIVE ;  /* 0x000000000000791b */ /* 0x003fe20003800000 */
.L_x_1541:
[----:B------:R-:W-:Y:S01]  /*1a6a0*/  IMAD.MOV.U32 R71, RZ, RZ, R3 ;  /* 0x000000ffff477224 */ /* 0x000fe200078e0003 */
[----:B------:R-:W-:Y:S06]  /*1a6b0*/  BRA `(.L_x_1542) ;  /* 0xffffff4000007947 */ /* 0x000fec000383ffff */
.L_x_1146:
[----:B------:R-:W-:Y:S01]  /*1a6c0*/  BSSY B0, `(.L_x_1543) ;  /* 0x0000007000007945 */ /* 0x000fe20003800000 */
[----:B------:R-:W-:Y:S02]  /*1a6d0*/  IMAD.MOV.U32 R92, RZ, RZ, 0x10 ;  /* 0x00000010ff5c7424 */ /* 0x000fe400078e00ff */
[----:B------:R-:W-:Y:S02]  /*1a6e0*/  IMAD.MOV.U32 R95, RZ, RZ, 0x1f ;  /* 0x0000001fff5f7424 */ /* 0x000fe400078e00ff */
[----:B------:R-:W-:-:S07]  /*1a6f0*/  IMAD.MOV.U32 R0, RZ, RZ, -0x1 ;  /* 0xffffffffff007424 */ /* 0x000fce00078e00ff */
[----:B0-----:R-:W-:Y:S05]  /*1a700*/  WARPSYNC.COLLECTIVE R0, `(.L_x_1544) ;  /* 0x0000000000087348 */ /* 0x001fea0003c00000 */
[----:B------:R1:W2:Y:S02]  /*1a710*/  SHFL.DOWN P0, R2, R97, R92, R95 ;  /* 0x0800005c61027389 */ /* 0x0002a4000000005f */
[----:B012---:R-:W-:Y:S01]  /*1a720*/  ENDCOLLECTIVE ;  /* 0x000000000000791b */ /* 0x007fe20003800000 */
.L_x_1544:
[----:B------:R-:W-:Y:S05]  /*1a730*/  BSYNC B0 ;  /* 0x0000000000007941 */ /* 0x000fea0003800000 */
.L_x_1543:
[----:B------:R-:W-:Y:S01]  /*1a740*/  FMNMX R97, R97, R2, !PT ;  /* 0x0000000261617209 */ /* 0x000fe20007800000 */
[----:B------:R-:W-:Y:S02]  /*1a750*/  IMAD.MOV.U32 R92, RZ, RZ, 0x8 ;  /* 0x00000008ff5c7424 */ /* 0x000fe400078e00ff */
[----:B------:R-:W-:Y:S02]  /*1a760*/  IMAD.MOV.U32 R95, RZ, RZ, 0x1f ;  /* 0x0000001fff5f7424 */ /* 0x000fe400078e00ff */
[----:B------:R-:W-:-:S07]  /*1a770*/  IMAD.MOV.U32 R0, RZ, RZ, -0x1 ;  /* 0xffffffffff007424 */ /* 0x000fce00078e00ff */
[----:B------:R-:W-:Y:S05]  /*1a780*/  WARPSYNC.COLLECTIVE R0, `(.L_x_1545) ;  /* 0x0000000000087348 */ /* 0x000fea0003c00000 */
[----:B------:R0:W1:Y:S02]  /*1a790*/  SHFL.DOWN P0, R2, R97, R92, R95 ;  /* 0x0800005c61027389 */ /* 0x000064000000005f */
[----:B01----:R-:W-:Y:S01]  /*1a7a0*/  ENDCOLLECTIVE ;  /* 0x000000000000791b */ /* 0x003fe20003800000 */
.L_x_1545:
[----:B------:R-:W-:Y:S01]  /*1a7b0*/  IMAD.MOV.U32 R92, RZ, RZ, 0x4 ;  /* 0x00000004ff5c7424 */ /* 0x000fe200078e00ff */
[----:B------:R-:W-:-:S05]  /*1a7c0*/  FMNMX R3, R97, R2, !PT ;  /* 0x0000000261037209 */ /* 0x000fca0007800000 */
[----:B------:R-:W-:-:S07]  /*1a7d0*/  IMAD.MOV.U32 R97, RZ, RZ, R3 ;  /* 0x000000ffff617224 */ /* 0x000fce00078e0003 */
[----:B------:R-:W-:Y:S05]  /*1a7e0*/  WARPSYNC.COLLECTIVE R0, `(.L_x_1546) ;  /* 0x0000000000087348 */ /* 0x000fea0003c00000 */
[----:B------:R0:W1:Y:S02]  /*1a7f0*/  SHFL.DOWN P0, R2, R97, R92, R95 ;  /* 0x0800005c61027389 */ /* 0x000064000000005f */
[----:B01----:R-:W-:Y:S01]  /*1a800*/  ENDCOLLECTIVE ;  /* 0x000000000000791b */ /* 0x003fe20003800000 */
.L_x_1546:
[----:B------:R-:W-:Y:S01]  /*1a810*/  IMAD.MOV.U32 R92, RZ, RZ, 0x2 ;  /* 0x00000002ff5c7424 */ /* 0x000fe200078e00ff */
[----:B------:R-:W-:Y:S01]  /*1a820*/  FMNMX R66, R3, R2, !PT ;  /* 0x0000000203427209 */ /* 0x000fe20007800000 */
[----:B------:R-:W-:-:S04]  /*1a830*/  IMAD.MOV.U32 R3, RZ, RZ, 0x1f ;  /* 0x0000001fff037424 */ /* 0x000fc800078e00ff */
[----:B------:R-:W-:-:S07]  /*1a840*/  IMAD.MOV.U32 R97, RZ, RZ, R66 ;  /* 0x000000ffff617224 */ /* 0x000fce00078e0042 */
[----:B------:R-:W-:Y:S05]  /*1a850*/  WARPSYNC.COLLECTIVE R0, `(.L_x_1547) ;  /* 0x0000000000087348 */ /* 0x000fea0003c00000 */
[----:B------:R0:W1:Y:S02]  /*1a860*/  SHFL.DOWN P0, R2, R97, R92, R95 ;  /* 0x0800005c61027389 */ /* 0x000064000000005f */
[----:B01----:R-:W-:Y:S01]  /*1a870*/  ENDCOLLECTIVE ;  /* 0x000000000000791b */ /* 0x003fe20003800000 */
.L_x_1547:
[----:B------:R-:W-:Y:S01]  /*1a880*/  IMAD.MOV.U32 R92, RZ, RZ, 0x1 ;  /* 0x00000001ff5c7424 */ /* 0x000fe200078e00ff */
[----:B------:R-:W-:-:S05]  /*1a890*/  FMNMX R67, R66, R2, !PT ;  /* 0x0000000242437209 */ /* 0x000fca0007800000 */
[----:B------:R-:W-:-:S07]  /*1a8a0*/  IMAD.MOV.U32 R97, RZ, RZ, R67 ;  /* 0x000000ffff617224 */ /* 0x000fce00078e0043 */
[----:B------:R-:W-:Y:S05]  /*1a8b0*/  WARPSYNC.COLLECTIVE R0, `(.L_x_1548) ;  /* 0x0000000000087348 */ /* 0x000fea0003c00000 */
[----:B------:R0:W1:Y:S02]  /*1a8c0*/  SHFL.DOWN P0, R2, R97, R92, R95 ;  /* 0x0800005c61027389 */ /* 0x000064000000005f */
[----:B01----:R-:W-:Y:S01]  /*1a8d0*/  ENDCOLLECTIVE ;  /* 0x000000000000791b */ /* 0x003fe20003800000 */
.L_x_1548:
[----:B------:R-:W-:Y:S01]  /*1a8e0*/  FMNMX R93, R67, R2, !PT ;  /* 0x00000002435d7209 */ /* 0x000fe20007800000 */
[----:B------:R-:W-:-:S07]  /*1a8f0*/  IMAD.MOV.U32 R2, RZ, RZ, RZ ;  /* 0x000000ffff027224 */ /* 0x000fce00078e00ff */
[----:B------:R-:W-:Y:S05]  /*1a900*/  WARPSYNC.COLLECTIVE R0, `(.L_x_1549) ;  /* 0x0000000000087348 */ /* 0x000fea0003c00000 */
[----:B------:R0:W1:Y:S02]  /*1a910*/  SHFL.IDX P0, R3, R93, R2, R3 ;  /* 0x000000025d037389 */ /* 0x0000640000000003 */
[----:B01----:R-:W-:Y:S01]  /*1a920*/  ENDCOLLECTIVE ;  /* 0x000000000000791b */ /* 0x003fe20003800000 */
.L_x_1549:
[----:B------:R-:W-:Y:S01]  /*1a930*/  IMAD.MOV.U32 R69, RZ, RZ, R3 ;  /* 0x000000ffff457224 */ /* 0x000fe200078e0003 */
[----:B------:R-:W-:Y:S06]  /*1a940*/  BRA `(.L_x_1550) ;  /* 0xffffff4000587947 */ /* 0x000fec000383ffff */
.L_x_1154:
[----:B------:R-:W-:Y:S01]  /*1a950*/  BSSY B0, `(.L_x_1551) ;  /* 0x0000007000007945 */ /* 0x000fe20003800000 */
[----:B------:R-:W-:Y:S02]  /*1a960*/  IMAD.MOV.U32 R92, RZ, RZ, 0x10 ;  /* 0x00000010ff5c7424 */ /* 0x000fe400078e00ff */
[----:B------:R-:W-:Y:S02]  /*1a970*/  IMAD.MOV.U32 R95, RZ, RZ, 0x1f ;  /* 0x0000001fff5f7424 */ /* 0x000fe400078e00ff */
[----:B------:R-:W-:-:S07]  /*1a980*/  IMAD.MOV.U32 R0, RZ, RZ, -0x1 ;  /* 0xffffffffff007424 */ /* 0x000fce00078e00ff */
[----:B0-----:R-:W-:Y:S05]  /*1a990*/  WARPSYNC.COLLECTIVE R0, `(.L_x_1552) ;  /* 0x0000000000087348 */ /* 0x001fea0003c00000 */
[----:B------:R1:W2:Y:S02]  /*1a9a0*/  SHFL.DOWN P0, R2, R97, R92, R95 ;  /* 0x0800005c61027389 */ /* 0x0002a4000000005f */
[----:B012---:R-:W-:Y:S01]  /*1a9b0*/  ENDCOLLECTIVE ;  /* 0x000000000000791b */ /* 0x007fe20003800000 */
.L_x_1552:
[----:B------:R-:W-:Y:S05]  /*1a9c0*/  BSYNC B0 ;  /* 0x0000000000007941 */ /* 0x000fea0003800000 */
.L_x_1551:
[----:B------:R-:W-:Y:S01]  /*1a9d0*/  FMNMX R97, R97, R2, !PT ;  /* 0x0000000261617209 */ /* 0x000fe20007800000 */
[----:B------:R-:W-:Y:S02]  /*1a9e0*/  IMAD.MOV.U32 R92, RZ, RZ, 0x8 ;  /* 0x00000008ff5c7424 */ /* 0x000fe400078e00ff */
[----:B------:R-:W-:Y:S02]  /*1a9f0*/  IMAD.MOV.U32 R95, RZ, RZ, 0x1f ;  /* 0x0000001fff5f7424 */ /* 0x000fe400078e00ff */
[----:B------:R-:W-:-:S07]  /*1aa00*/  IMAD.MOV.U32 R0, RZ, RZ, -0x1 ;  /* 0xffffffffff007424 */ /* 0x000fce00078e00ff */
[----:B------:R-:W-:Y:S05]  /*1aa10*/  WARPSYNC.COLLECTIVE R0, `(.L_x_1553) ;  /* 0x0000000000087348 */ /* 0x000fea0003c00000 */
[----:B------:R0:W1:Y:S02]  /*1aa20*/  SHFL.DOWN P0, R2, R97, R92, R95 ;  /* 0x0800005c61027389 */ /* 0x000064000000005f */
[----:B01----:R-:W-:Y:S01]  /*1aa30*/  ENDCOLLECTIVE ;  /* 0x000000000000791b */ /* 0x003fe20003800000 */
.L_x_1553:
[----:B------:R-:W-:Y:S01]  /*1aa40*/  IMAD.MOV.U32 R92, RZ, RZ, 0x4 ;  /* 0x00000004ff5c7424 */ /* 0x000fe200078e00ff */
[----:B------:R-:W-:-:S05]  /*1aa50*/  FMNMX R3, R97, R2, !PT ;  /* 0x0000000261037209 */ /* 0x000fca0007800000 */
[----:B------:R-:W-:-:S07]  /*1aa60*/  IMAD.MOV.U32 R97, RZ, RZ, R3 ;  /* 0x000000ffff617224 */ /* 0x000fce00078e0003 */
[----:B------:R-:W-:Y:S05]  /*1aa70*/  WARPSYNC.COLLECTIVE R0, `(.L_x_1554) ;  /* 0x0000000000087348 */ /* 0x000fea0003c00000 */
[----:B------:R0:W1:Y:S02]  /*1aa80*/  SHFL.DOWN P0, R2, R97, R92, R95 ;  /* 0x0800005c61027389 */ /* 0x000064000000005f */
[----:B01----:R-:W-:Y:S01]  /*1aa90*/  ENDCOLLECTIVE ;  /* 0x000000000000791b */ /* 0x003fe20003800000 */
.L_x_1554:
[----:B------:R-:W-:Y:S01]  /*1aaa0*/  IMAD.MOV.U32 R92, RZ, RZ, 0x2 ;  /* 0x00000002ff5c7424 */ /* 0x000fe200078e00ff */
[----:B------:R-:W-:Y:S01]  /*1aab0*/  FMNMX R67, R3, R2, !PT ;  /* 0x0000000203437209 */ /* 0x000fe20007800000 */
[----:B------:R-:W-:-:S04]  /*1aac0*/  IMAD.MOV.U32 R3, RZ, RZ, 0x1f ;  /* 0x0000001fff037424 */ /* 0x000fc800078e00ff */
[----:B------:R-:W-:-:S07]  /*1aad0*/  IMAD.MOV.U32 R97, RZ, RZ, R67 ;  /* 0x000000ffff617224 */ /* 0x000fce00078e0043 */
[----:B------:R-:W-:Y:S05]  /*1aae0*/  WARPSYNC.COLLECTIVE R0, `(.L_x_1555) ;  /* 0x0000000000087348 */ /* 0x000fea0003c00000 */
[----:B------:R0:W1:Y:S02]  /*1aaf0*/  SHFL.DOWN P0, R2, R97, R92, R95 ;  /* 0x0800005c61027389 */ /* 0x000064000000005f */
[----:B01----:R-:W-:Y:S01]  /*1ab00*/  ENDCOLLECTIVE ;  /* 0x000000000000791b */ /* 0x003fe20003800000 */
.L_x_1555:
[----:B------:R-:W-:Y:S01]  /*1ab10*/  IMAD.MOV.U32 R92, RZ, RZ, 0x1 ;  /* 0x00000001ff5c7424 */ /* 0x000fe200078e00ff */
[----:B------:R-:W-:-:S05]  /*1ab20*/  FMNMX R69, R67, R2, !PT ;  /* 0x0000000243457209 */ /* 0x000fca0007800000 */
[----:B------:R-:W-:-:S07]  /*1ab30*/  IMAD.MOV.U32 R97, RZ, RZ, R69 ;  /* 0x000000ffff617224 */ /* 0x000fce00078e0045 */
[----:B------:R-:W-:Y:S05]  /*1ab40*/  WARPSYNC.COLLECTIVE R0, `(.L_x_1556) ;  /* 0x0000000000087348 */ /* 0x000fea0003c00000 */
[----:B------:R0:W1:Y:S02]  /*1ab50*/  SHFL.DOWN P0, R2, R97, R92, R95 ;  /* 0x0800005c61027389 */ /* 0x000064000000005f */
[----:B01----:R-:W-:Y:S01]  /*1ab60*/  ENDCOLLECTIVE ;  /* 0x000000000000791b */ /* 0x003fe20003800000 */
.L_x_1556:
[----:B------:R-:W-:Y:S01]  /*1ab70*/  FMNMX R93, R69, R2, !PT ;  /* 0x00000002455d7209 */ /* 0x000fe20007800000 */
[----:B------:R-:W-:-:S07]  /*1ab80*/  IMAD.MOV.U32 R2, RZ, RZ, RZ ;  /* 0x000000ffff027224 */ /* 0x000fce00078e00ff */
[----:B------:R-:W-:Y:S05]  /*1ab90*/  WARPSYNC.COLLECTIVE R0, `(.L_x_1557) ;  /* 0x0000000000087348 */ /* 0x000fea0003c00000 */
[----:B------:R0:W1:Y:S02]  /*1aba0*/  SHFL.IDX P0, R3, R93, R2, R3 ;  /* 0x000000025d037389 */ /* 0x0000640000000003 */
[----:B01----:R-:W-:Y:S01]  /*1abb0*/  ENDCOLLECTIVE ;  /* 0x000000000000791b */ /* 0x003fe20003800000 */
.L_x_1557:
[----:B------:R-:W-:Y:S01]  /*1abc0*/  IMAD.MOV.U32 R71, RZ, RZ, R3 ;  /* 0x000000ffff477224 */ /* 0x000fe200078e0003 */
[----:B------:R-:W-:Y:S06]  /*1abd0*/  BRA `(.L_x_1558) ;  /* 0xffffff4000e47947 */ /* 0x000fec000383ffff */
.L_x_1162:
[----:B------:R-:W-:Y:S01]  /*1abe0*/  BSSY B0, `(.L_x_1559) ;  /* 0x0000007000007945 */ /* 0x000fe20003800000 */
[----:B------:R-:W-:Y:S02]  /*1abf0*/  IMAD.MOV.U32 R92, RZ, RZ, 0x10 ;  /* 0x00000010ff5c7424 */ /* 0x000fe400078e00ff */
[----:B------:R-:W-:Y:S02]  /*1ac00*/  IMAD.MOV.U32 R95, RZ, RZ, 0x1f ;  /* 0x0000001fff5f7424 */ /* 0x000fe400078e00ff */
[----:B------:R-:W-:-:S07]  /*1ac10*/  IMAD.MOV.U32 R0, RZ, RZ, -0x1 ;  /* 0xffffffffff007424 */ /* 0x000fce00078e00ff */
[----:B0-----:R-:W-:Y:S05]  /*1ac20*/  WARPSYNC.COLLECTIVE R0, `(.L_x_1560) ;  /* 0x0000000000087348 */ /* 0x001fea0003c00000 */
[----:B------:R1:W2:Y:S02]  /*1ac30*/  SHFL.DOWN P0, R2, R97, R92, R95 ;  /* 0x0800005c61027389 */ /* 0x0002a4000000005f */
[----:B012---:R-:W-:Y:S01]  /*1ac40*/  ENDCOLLECTIVE ;  /* 0x000000000000791b */ /* 0x007fe20003800000 */
.L_x_1560:
[----:B------:R-:W-:Y:S05]  /*1ac50*/  BSYNC B0 ;  /* 0x0000000000007941 */ /* 0x000fea0003800000 */
.L_x_1559:
[----:B------:R-:W-:Y:S01]  /*1ac60*/  FMNMX R97, R97, R2, !PT ;  /* 0x0000000261617209 */ /* 0x000fe20007800000 */
[----:B------:R-:W-:Y:S02]  /*1ac70*/  IMAD.MOV.U32 R92, RZ, RZ, 0x8 ;  /* 0x00000008ff5c7424 */ /* 0x000fe400078e00ff */
[----:B------:R-:W-:Y:S02]  /*1ac80*/  IMAD.MOV.U32 R95, RZ, RZ, 0x1f ;  /* 0x0000001fff5f7424 */ /* 0x000fe400078e00ff */
[----:B------:R-:W-:-:S07]  /*1ac90*/  IMAD.MOV.U32 R0, RZ, RZ, -0x1 ;  /* 0xffffffffff007424 */ /* 0x000fce00078e00ff */
[----:B------:R-:W-:Y:S05]  /*1aca0*/  WARPSYNC.COLLECTIVE R0, `(.L_x_1561) ;  /* 0x0000000000087348 */ /* 0x000fea0003c00000 */
[----:B------:R0:W1:Y:S02]  /*1acb0*/  SHFL.DOWN P0, R2, R97, R92, R95 ;  /* 0x0800005c61027389 */ /* 0x000064000000005f */
[----:B01----:R-:W-:Y:S01]  /*1acc0*/  ENDCOLLECTIVE ;  /* 0x000000000000791b */ /* 0x003fe20003800000 */
.L_x_1561:
[----:B------:R-:W-:Y:S01]  /*1acd0*/  IMAD.MOV.U32 R92, RZ, RZ, 0x4 ;  /* 0x00000004ff5c7424 */ /* 0x000fe200078e00ff */
[----:B------:R-:W-:-:S05]  /*1ace0*/  FMNMX R3, R97, R2, !PT ;  /* 0x0000000261037209 */ /* 0x000fca0007800000 */
[----:B------:R-:W-:-:S07]  /*1acf0*/  IMAD.MOV.U32 R97, RZ, RZ, R3 ;  /* 0x000000ffff617224 */ /* 0x000fce00078e0003 */
[----:B------:R-:W-:Y:S05]  /*1ad00*/  WARPSYNC.COLLECTIVE R0, `(.L_x_1562) ;  /* 0x0000000000087348 */ /* 0x000fea0003c00000 */
[----:B------:R0:W1:Y:S02]  /*1ad10*/  SHFL.DOWN P0, R2, R97, R92, R95 ;  /* 0x0800005c61027389 */ /* 0x000064000000005f */
[----:B01----:R-:W-:Y:S01]  /*1ad20*/  ENDCOLLECTIVE ;  /* 0x000000000000791b */ /* 0x003fe20003800000 */
.L_x_1562:
[----:B------:R-:W-:Y:S01]  /*1ad30*/  IMAD.MOV.U32 R92, RZ, RZ, 0x2 ;  /* 0x00000002ff5c7424 */ /* 0x000fe200078e00ff */
[----:B------:R-:W-:Y:S01]  /*1ad40*/  FMNMX R20, R3, R2, !PT ;  /* 0x0000000203147209 */ /* 0x000fe20007800000 */
[----:B------:R-:W-:-:S04]  /*1ad50*/  IMAD.MOV.U32 R3, RZ, RZ, 0x1f ;  /* 0x0000001fff037424 */ /* 0x000fc800078e00ff */
[----:B------:R-:W-:-:S07]  /*1ad60*/  IMAD.MOV.U32 R97, RZ, RZ, R20 ;  /* 0x000000ffff617224 */ /* 0x000fce00078e0014 */
[----:B------:R-:W-:Y:S05]  /*1ad70*/  WARPSYNC.COLLECTIVE R0, `(.L_x_1563) ;  /* 0x0000000000087348 */ /* 0x000fea0003c00000 */
[----:B------:R0:W1:Y:S02]  /*1ad80*/  SHFL.DOWN P0, R2, R97, R92, R95 ;  /* 0x0800005c61027389 */ /* 0x000064000000005f */
[----:B01----:R-:W-:Y:S01]  /*1ad90*/  ENDCOLLECTIVE ;  /* 0x000000000000791b */ /* 0x003fe20003800000 */
.L_x_1563:
[----:B------:R-:W-:Y:S01]  /*1ada0*/  IMAD.MOV.U32 R92, RZ, RZ, 0x1 ;  /* 0x00000001ff5c7424 */ /* 0x000fe200078e00ff */
[----:B------:R-:W-:-:S05]  /*1adb0*/  FMNMX R21, R20, R2, !PT ;  /* 0x0000000214157209 */ /* 0x000fca0007800000 */
[----:B------:R-:W-:-:S07]  /*1adc0*/  IMAD.MOV.U32 R97, RZ, RZ, R21 ;  /* 0x000000ffff617224 */ /* 0x000fce00078e0015 */
[----:B------:R-:W-:Y:S05]  /*1add0*/  WARPSYNC.COLLECTIVE R0, `(.L_x_1564) ;  /* 0x0000000000087348 */ /* 0x000fea0003c00000 */
[----:B------:R0:W1:Y:S02]  /*1ade0*/  SHFL.DOWN P0, R2, R97, R92, R95 ;  /* 0x0800005c61027389 */ /* 0x000064000000005f */
[----:B01----:R-:W-:Y:S01]  /*1adf0*/  ENDCOLLECTIVE ;  /* 0x000000000000791b */ /* 0x003fe20003800000 */
.L_x_1564:
[----:B------:R-:W-:Y:S01]  /*1ae00*/  FMNMX R93, R21, R2, !PT ;  /* 0x00000002155d7209 */ /* 0x000fe20007800000 */
[----:B------:R-:W-:-:S07]  /*1ae10*/  IMAD.MOV.U32 R2, RZ, RZ, RZ ;  /* 0x000000ffff027224 */ /* 0x000fce00078e00ff */
[----:B------:R-:W-:Y:S05]  /*1ae20*/  WARPSYNC.COLLECTIVE R0, `(.L_x_1565) ;  /* 0x0000000000087348 */ /* 0x000fea0003c00000 */
[----:B------:R0:W1:Y:S02]  /*1ae30*/  SHFL.IDX P0, R3, R93, R2, R3 ;  /* 0x000000025d037389 */ /* 0x0000640000000003 */
[----:B01----:R-:W-:Y:S01]  /*1ae40*/  ENDCOLLECTIVE ;  /* 0x000000000000791b */ /* 0x003fe20003800000 */
.L_x_1565:
[----:B------:R-:W-:Y:S01]  /*1ae50*/  IMAD.MOV.U32 R69, RZ, RZ, R3 ;  /* 0x000000ffff457224 */ /* 0x000fe200078e0003 */
[----:B------:R-:W-:Y:S06]  /*1ae60*/  BRA `(.L_x_1566) ;  /* 0xffffff4400707947 */ /* 0x000fec000383ffff */
.L_x_1170:
[----:B------:R-:W-:Y:S01]  /*1ae70*/  BSSY B0, `(.L_x_1567) ;  /* 0x0000007000007945 */ /* 0x000fe20003800000 */
[----:B------:R-:W-:Y:S02]  /*1ae80*/  IMAD.MOV.U32 R92, RZ, RZ, 0x10 ;  /* 0x00000010ff5c7424 */ /* 0x000fe400078e00ff */
[----:B------:R-:W-:Y:S02]  /*1ae90*/  IMAD.MOV.U32 R95, RZ, RZ, 0x1f ;  /* 0x0000001fff5f7424 */ /* 0x000fe400078e00ff */
[----:B------:R-:W-:-:S07]  /*1aea0*/  IMAD.MOV.U32 R0, RZ, RZ, -0x1 ;  /* 0xffffffffff007424 */ /* 0x000fce00078e00ff */
[----:B0-----:R-:W-:Y:S05]  /*1aeb0*/  WARPSYNC.COLLECTIVE R0, `(.L_x_1568) ;  /* 0x0000000000087348 */ /* 0x001fea0003c00000 */
[----:B------:R1:W2:Y:S02]  /*1aec0*/  SHFL.DOWN P0, R2, R97, R92, R95 ;  /* 0x0800005c61027389 */ /* 0x0002a4000000005f */
[----:B012---:R-:W-:Y:S01]  /*1aed0*/  ENDCOLLECTIVE ;  /* 0x000000000000791b */ /* 0x007fe20003800000 */
.L_x_1568:
[----:B------:R-:W-:Y:S05]  /*1aee0*/  BSYNC B0 ;  /* 0x0000000000007941 */ /* 0x000fea0003800000 */
.L_x_1567:
[----:B------:R-:W-:Y:S01]  /*1aef0*/  FMNMX R97, R97, R2, !PT ;  /* 0x0000000261617209 */ /* 0x000fe20007800000 */
[----:B------:R-:W-:Y:S02]  /*1af00*/  IMAD.MOV.U32 R92, RZ, RZ, 0x8 ;  /* 0x00000008ff5c7424 */ /* 0x000fe400078e00ff */
[----:B------:R-:W-:Y:S02]  /*1af10*/  IMAD.MOV.U32 R95, RZ, RZ, 0x1f ;  /* 0x0000001fff5f7424 */ /* 0x000fe400078e00ff */
[----:B------:R-:W-:-:S07]  /*1af20*/  IMAD.MOV.U32 R0, RZ, RZ, -0x1 ;  /* 0xffffffffff007424 */ /* 0x000fce00078e00ff */
[----:B------:R-:W-:Y:S05]  /*1af30*/  WARPSYNC.COLLECTIVE R0, `(.L_x_1569) ;  /* 0x0000000000087348 */ /* 0x000fea0003c00000 */
[----:B------:R0:W1:Y:S02]  /*1af40*/  SHFL.DOWN P0, R2, R97, R92, R95 ;  /* 0x0800005c61027389 */ /* 0x000064000000005f */
[----:B01----:R-:W-:Y:S01]  /*1af50*/  ENDCOLLECTIVE ;  /* 0x000000000000791b */ /* 0x003fe20003800000 */
.L_x_1569:
[----:B------:R-:W-:Y:S01]  /*1af60*/  IMAD.MOV.U32 R92, RZ, RZ, 0x4 ;  /* 0x00000004ff5c7424 */ /* 0x000fe200078e00ff */
[----:B------:R-:W-:-:S05]  /*1af70*/  FMNMX R3, R97, R2, !PT ;  /* 0x0000000261037209 */ /* 0x000fca0007800000 */
[----:B------:R-:W-:-:S07]  /*1af80*/  IMAD.MOV.U32 R97, RZ, RZ, R3 ;  /* 0x000000ffff617224 */ /* 0x000fce00078e0003 */
[----:B------:R-:W-:Y:S05]  /*1af90*/  WARPSYNC.COLLECTIVE R0, `(.L_x_1570) ;  /* 0x0000000000087348 */ /* 0x000fea0003c00000 */
[----:B------:R0:W1:Y:S02]  /*1afa0*/  SHFL.DOWN P0, R2, R97, R92, R95 ;  /* 0x0800005c61027389 */ /* 0x000064000000005f */
[----:B01----:R-:W-:Y:S01]  /*1afb0*/  ENDCOLLECTIVE ;  /* 0x000000000000791b */ /* 0x003fe20003800000 */
.L_x_1570:
[----:B------:R-:W-:Y:S01]  /*1afc0*/  IMAD.MOV.U32 R92, RZ, RZ, 0x2 ;  /* 0x00000002ff5c7424 */ /* 0x000fe200078e00ff */
[----:B------:R-:W-:Y:S01]  /*1afd0*/  FMNMX R21, R3, R2, !PT ;  /* 0x0000000203157209 */ /* 0x000fe20007800000 */
[----:B------:R-:W-:-:S04]  /*1afe0*/  IMAD.MOV.U32 R3, RZ, RZ, 0x1f ;  /* 0x0000001fff037424 */ /* 0x000fc800078e00ff */
[----:B------:R-:W-:-:S07]  /*1aff0*/  IMAD.MOV.U32 R97, RZ, RZ, R21 ;  /* 0x000000ffff617224 */ /* 0x000fce00078e0015 */
[----:B------:R-:W-:Y:S05]  /*1b000*/  WARPSYNC.COLLECTIVE R0, `(.L_x_1571) ;  /* 0x0000000000087348 */ /* 0x000fea0003c00000 */
[----:B------:R0:W1:Y:S02]  /*1b010*/  SHFL.DOWN P0, R2, R97, R92, R95 ;  /* 0x0800005c61027389 */ /* 0x000064000000005f */
[----:B01----:R-:W-:Y:S01]  /*1b020*/  ENDCOLLECTIVE ;  /* 0x000000000000791b */ /* 0x003fe20003800000 */
.L_x_1571:
[----:B------:R-:W-:Y:S01]  /*1b030*/  IMAD.MOV.U32 R92, RZ, RZ, 0x1 ;  /* 0x00000001ff5c7424 */ /* 0x000fe200078e00ff */
[----:B------:R-:W-:-:S05]  /*1b040*/  FMNMX R69, R21, R2, !PT ;  /* 0x0000000215457209 */ /* 0x000fca0007800000 */
[----:B------:R-:W-:-:S07]  /*1b050*/  IMAD.MOV.U32 R97, RZ, RZ, R69 ;  /* 0x000000ffff617224 */ /* 0x000fce00078e0045 */
[----:B------:R-:W-:Y:S05]  /*1b060*/  WARPSYNC.COLLECTIVE R0, `(.L_x_1572) ;  /* 0x0000000000087348 */ /* 0x000fea0003c00000 */
[----:B------:R0:W1:Y:S02]  /*1b070*/  SHFL.DOWN P0, R2, R97, R92, R95 ;  /* 0x0800005c61027389 */ /* 0x000064000000005f */
[----:B01----:R-:W-:Y:S01]  /*1b080*/  ENDCOLLECTIVE ;  /* 0x000000000000791b */ /* 0x003fe20003800000 */
.L_x_1572:
[----:B------:R-:W-:Y:S01]  /*1b090*/  FMNMX R93, R69, R2, !PT ;  /* 0x00000002455d7209 */ /* 0x000fe20007800000 */
[----:B------:R-:W-:-:S07]  /*1b0a0*/  IMAD.MOV.U32 R2, RZ, RZ, RZ ;  /* 0x000000ffff027224 */ /* 0x000fce00078e00ff */
[----:B------:R-:W-:Y:S05]  /*1b0b0*/  WARPSYNC.COLLECTIVE R0, `(.L_x_1573) ;  /* 0x0000000000087348 */ /* 0x000fea0003c00000 */
[----:B------:R0:W1:Y:S02]  /*1b0c0*/  SHFL.IDX P0, R3, R93, R2, R3 ;  /* 0x000000025d037389 */ /* 0x0000640000000003 */
[----:B01----:R-:W-:Y:S01]  /*1b0d0*/  ENDCOLLECTIVE ;  /* 0x000000000000791b */ /* 0x003fe20003800000 */
.L_x_1573:
[----:B------:R-:W-:Y:S01]  /*1b0e0*/  IMAD.MOV.U32 R71, RZ, RZ, R3 ;  /* 0x000000ffff477224 */ /* 0x000fe200078e0003 */
[----:B------:R-:W-:Y:S06]  /*1b0f0*/  BRA `(.L_x_1574) ;  /* 0xffffff48000c7947 */ /* 0x000fec000383ffff */
.L_x_1178:
[----:B------:R-:W-:Y:S01]  /*1b100*/  BSSY B0, `(.L_x_1575) ;  /* 0x0000007000007945 */ /* 0x000fe20003800000 */
[----:B------:R-:W-:Y:S02]  /*1b110*/  IMAD.MOV.U32 R92, RZ, RZ, 0x10 ;  /* 0x00000010ff5c7424 */ /* 0x000fe400078e00ff */
[----:B------:R-:W-:Y:S02]  /*1b120*/  IMAD.MOV.U32 R95, RZ, RZ, 0x1f ;  /* 0x0000001fff5f7424 */ /* 0x000fe400078e00ff */
[----:B------:R-:W-:-:S07]  /*1b130*/  IMAD.MOV.U32 R0, RZ, RZ, -0x1 ;  /* 0xffffffffff007424 */ /* 0x000fce00078e00ff */
[----:B0-----:R-:W-:Y:S05]  /*1b140*/  WARPSYNC.COLLECTIVE R0, `(.L_x_1576) ;  /* 0x0000000000087348 */ /* 0x001fea0003c00000 */
[----:B------:R1:W2:Y:S02]  /*1b150*/  SHFL.DOWN P0, R2, R97, R92, R95 ;  /* 0x0800005c61027389 */ /* 0x0002a4000000005f */
[----:B012---:R-:W-:Y:S01]  /*1b160*/  ENDCOLLECTIVE ;  /* 0x000000000000791b */ /* 0x007fe20003800000 */
.L_x_1576:
[----:B------:R-:W-:Y:S05]  /*1b170*/  BSYNC B0 ;  /* 0x0000000000007941 */ /* 0x000fea0003800000 */
.L_x_1575:
[----:B------:R-:W-:Y:S01]  /*1b180*/  FMNMX R97, R97, R2, !PT ;  /* 0x0000000261617209 */ /* 0x000fe20007800000 */
[----:B------:R-:W-:Y:S02]  /*1b190*/  IMAD.MOV.U32 R92, RZ, RZ, 0x8 ;  /* 0x00000008ff5c7424 */ /* 0x000fe400078e00ff */
[----:B------:R-:W-:Y:S02]  /*1b1a0*/  IMAD.MOV.U32 R95, RZ, RZ, 0x1f ;  /* 0x0000001fff5f7424 */ /* 0x000fe400078e00ff */
[----:B------:R-:W-:-:S07]  /*1b1b0*/  IMAD.MOV.U32 R0, RZ, RZ, -0x1 ;  /* 0xffffffffff007424 */ /* 0x000fce00078e00ff */
[----:B------:R-:W-:Y:S05]  /*1b1c0*/  WARPSYNC.COLLECTIVE R0, `(.L_x_1577) ;  /* 0x0000000000087348 */ /* 0x000fea0003c00000 */
[----:B------:R0:W1:Y:S02]  /*1b1d0*/  SHFL.DOWN P0, R2, R97, R92, R95 ;  /* 0x0800005c61027389 */ /* 0x000064000000005f */
[----:B01----:R-:W-:Y:S01]  /*1b1e0*/  ENDCOLLECTIVE ;  /* 0x000000000000791b */ /* 0x003fe20003800000 */
.L_x_1577:
[----:B------:R-:W-:Y:S01]  /*1b1f0*/  IMAD.MOV.U32 R92, RZ, RZ, 0x4 ;  /* 0x00000004ff5c7424 */ /* 0x000fe200078e00ff */
[----:B------:R-:W-:-:S05]  /*1b200*/  FMNMX R3, R97, R2, !PT ;  /* 0x0000000261037209 */ /* 0x000fca0007800000 */
[----:B------:R-:W-:-:S07]  /*1b210*/  IMAD.MOV.U32 R97, RZ, RZ, R3 ;  /* 0x000000ffff617224 */ /* 0x000fce00078e0003 */
[----:B------:R-:W-:Y:S05]  /*1b220*/  WARPSYNC.COLLECTIVE R0, `(.L_x_1578) ;  /* 0x0000000000087348 */ /* 0x000fea0003c00000 */
[----:B------:R0:W1:Y:S02]  /*1b230*/  SHFL.DOWN P0, R2, R97, R92, R95 ;  /* 0x0800005c61027389 */ /* 0x000064000000005f */
[----:B01----:R-:W-:Y:S01]  /*1b240*/  ENDCOLLECTIVE ;  /* 0x000000000000791b */ /* 0x003fe20003800000 */
.L_x_1578:
[----:B------:R-:W-:Y:S01]  /*1b250*/  IMAD.MOV.U32 R92, RZ, RZ, 0x2 ;  /* 0x00000002ff5c7424 */ /* 0x000fe200078e00ff */
[----:B------:R-:W-:Y:S01]  /*1b260*/  FMNMX R69, R3, R2, !PT ;  /* 0x0000000203457209 */ /* 0x000fe20007800000 */
[----:B------:R-:W-:-:S04]  /*1b270*/  IMAD.MOV.U32 R3, RZ, RZ, 0x1f ;  /* 0x0000001fff037424 */ /* 0x000fc800078e00ff */
[----:B------:R-:W-:-:S07]  /*1b280*/  IMAD.MOV.U32 R97, RZ, RZ, R69 ;  /* 0x000000ffff617224 */ /* 0x000fce00078e0045 */
[----:B------:R-:W-:Y:S05]  /*1b290*/  WARPSYNC.COLLECTIVE R0, `(.L_x_1579) ;  /* 0x0000000000087348 */ /* 0x000fea0003c00000 */
[----:B------:R0:W1:Y:S02]  /*1b2a0*/  SHFL.DOWN P0, R2, R97, R92, R95 ;  /* 0x0800005c61027389 */ /* 0x000064000000005f */
[----:B01----:R-:W-:Y:S01]  /*1b2b0*/  ENDCOLLECTIVE ;  /* 0x000000000000791b */ /* 0x003fe20003800000 */
.L_x_1579:
[----:B------:R-:W-:Y:S01]  /*1b2c0*/  IMAD.MOV.U32 R92, RZ, RZ, 0x1 ;  /* 0x00000001ff5c7424 */ /* 0x000fe200078e00ff */
[----:B------:R-:W-:-:S05]  /*1b2d0*/  FMNMX R71, R69, R2, !PT ;  /* 0x0000000245477209 */ /* 0x000fca0007800000 */
[----:B------:R-:W-:-:S07]  /*1b2e0*/  IMAD.MOV.U32 R97, RZ, RZ, R71 ;  /* 0x000000ffff617224 */ /* 0x000fce00078e0047 */
[----:B------:R-:W-:Y:S05]  /*1b2f0*/  WARPSYNC.COLLECTIVE R0, `(.L_x_1580) ;  /* 0x0000000000087348 */ /* 0x000fea0003c00000 */
[----:B------:R0:W1:Y:S02]  /*1b300*/  SHFL.DOWN P0, R2, R97, R92, R95 ;  /* 0x0800005c61027389 */ /* 0x000064000000005f */
[----:B01----:R-:W-:Y:S01]  /*1b310*/  ENDCOLLECTIVE ;  /* 0x000000000000791b */ /* 0x003fe20003800000 */
.L_x_1580:
[----:B------:R-:W-:Y:S01]  /*1b320*/  FMNMX R93, R71, R2, !PT ;  /* 0x00000002475d7209 */ /* 0x000fe20007800000 */
[----:B------:R-:W-:-:S07]  /*1b330*/  IMAD.MOV.U32 R2, RZ, RZ, RZ ;  /* 0x000000ffff027224 */ /* 0x000fce00078e00ff */
[----:B------:R-:W-:Y:S05]  /*1b340*/  WARPSYNC.COLLECTIVE R0, `(.L_x_1581) ;  /* 0x0000000000087348 */ /* 0x000fea0003c00000 */
[----:B------:R0:W1:Y:S02]  /*1b350*/  SHFL.IDX P0, R3, R93, R2, R3 ;  /* 0x000000025d037389 */ /* 0x0000640000000003 */
[----:B01----:R-:W-:Y:S01]  /*1b360*/  ENDCOLLECTIVE ;  /* 0x000000000000791b */ /* 0x003fe20003800000 */
.L_x_1581:
[----:B------:R-:W-:Y:S01]  /*1b370*/  IMAD.MOV.U32 R73, RZ, RZ, R3 ;  /* 0x000000ffff497224 */ /* 0x000fe200078e0003 */
[----:B------:R-:W-:Y:S06]  /*1b380*/  BRA `(.L_x_1582) ;  /* 0xffffff4800a87947 */ /* 0x000fec000383ffff */
.L_x_1186:
[----:B------:R-:W-:Y:S01]  /*1b390*/  BSSY B0, `(.L_x_1583) ;  /* 0x0000007000007945 */ /* 0x000fe20003800000 */
[----:B------:R-:W-:Y:S02]  /*1b3a0*/  IMAD.MOV.U32 R92, RZ, RZ, 0x10 ;  /* 0x00000010ff5c7424 */ /* 0x000fe400078e00ff */
[----:B------:R-:W-:Y:S02]  /*1b3b0*/  IMAD.MOV.U32 R95, RZ, RZ, 0x1f ;  /* 0x0000001fff5f7424 */ /* 0x000fe400078e00ff */
[----:B------:R-:W-:-:S07]  /*1b3c0*/  IMAD.MOV.U32 R0, RZ, RZ, -0x1 ;  /* 0xffffffffff007424 */ /* 0x000fce00078e00ff */
[----:B0-----:R-:W-:Y:S05]  /*1b3d0*/  WARPSYNC.COLLECTIVE R0, `(.L_x_1584) ;  /* 0x0000000000087348 */ /* 0x001fea0003c00000 */
[----:B------:R1:W2:Y:S02]  /*1b3e0*/  SHFL.DOWN P0, R2, R97, R92, R95 ;  /* 0x0800005c61027389 */ /* 0x0002a4000000005f */
[----:B012---:R-:W-:Y:S01]  /*1b3f0*/  ENDCOLLECTIVE ;  /* 0x000000000000791b */ /* 0x007fe20003800000 */
.L_x_1584:
[----:B------:R-:W-:Y:S05]  /*1b400*/  BSYNC B0 ;  /* 0x0000000000007941 */ /* 0x000fea0003800000 */
.L_x_1583:
[----:B------:R-:W-:Y:S01]  /*1b410*/  FMNMX R97, R97, R2, !PT ;  /* 0x0000000261617209 */ /* 0x000fe20007800000 */
[----:B------:R-:W-:Y:S02]  /*1b420*/  IMAD.MOV.U32 R92, RZ, RZ, 0x8 ;  /* 0x00000008ff5c7424 */ /* 0x000fe400078e00ff */
[----:B------:R-:W-:Y:S02]  /*1b430*/  IMAD.MOV.U32 R95, RZ, RZ, 0x1f ;  /* 0x0000001fff5f7424 */ /* 0x000fe400078e00ff */
[----:B------:R-:W-:-:S07]  /*1b440*/  IMAD.MOV.U32 R0, RZ, RZ, -0x1 ;  /* 0xffffffffff007424 */ /* 0x000fce00078e00ff */
[----:B------:R-:W-:Y:S05]  /*1b450*/  WARPSYNC.COLLECTIVE R0, `(.L_x_1585) ;  /* 0x0000000000087348 */ /* 0x000fea0003c00000 */
[----:B------:R0:W1:Y:S02]  /*1b460*/  SHFL.DOWN P0, R2, R97, R92, R95 ;  /* 0x0800005c61027389 */ /* 0x000064000000005f */
[----:B01----:R-:W-:Y:S01]  /*1b470*/  ENDCOLLECTIVE ;  /* 0x000000000000791b */ /* 0x003fe20003800000 */
.L_x_1585:
[----:B------:R-:W-:Y:S01]  /*1b480*/  IMAD.MOV.U32 R92, RZ, RZ, 0x4 ;  /* 0x00000004ff5c7424 */ /* 0x000fe200078e00ff */
[----:B------:R-:W-:-:S05]  /*1b490*/  FMNMX R3, R97, R2, !PT ;  /* 0x0000000261037209 */ /* 0x000fca0007800000 */
[----:B------:R-:W-:-:S07]  /*1b4a0*/  IMAD.MOV.U32 R97, RZ, RZ, R3 ;  /* 0x000000ffff617224 */ /* 0x000fce00078e0003 */
[----:B------:R-:W-:Y:S05]  /*1b4b0*/  WARPSYNC.COLLECTIVE R0, `(.L_x_1586) ;  /* 0x0000000000087348 */ /* 0x000fea0003c00000 */
[----:B------:R0:W1:Y:S02]  /*1b4c0*/  SHFL.DOWN P0, R2, R97, R92, R95 ;  /* 0x0800005c61027389 */ /* 0x000064000000005f */
[----:B01----:R-:W-:Y:S01]  /*1b4d0*/  ENDCOLLECTIVE ;  /* 0x000000000000791b */ /* 0x003fe20003800000 */
.L_x_1586:
[----:B------:R-:W-:Y:S01]  /*1b4e0*/  IMAD.MOV.U32 R92, RZ, RZ, 0x2 ;  /* 0x00000002ff5c7424 */ /* 0x000fe200078e00ff */
[----:B------:R-:W-:Y:S01]  /*1b4f0*/  FMNMX R71, R3, R2, !PT ;  /* 0x0000000203477209 */ /* 0x000fe20007800000 */
[----:B------:R-:W-:-:S04]  /*1b500*/  IMAD.MOV.U32 R3, RZ, RZ, 0x1f ;  /* 0x0000001fff037424 */ /* 0x000fc800078e00ff */
[----:B------:R-:W-:-:S07]  /*1b510*/  IMAD.MOV.U32 R97, RZ, RZ, R71 ;  /* 0x000000ffff617224 */ /* 0x000fce00078e0047 */
[----:B------:R-:W-:Y:S05]  /*1b520*/  WARPSYNC.COLLECTIVE R0, `(.L_x_1587) ;  /* 0x0000000000087348 */ /* 0x000fea0003c00000 */
[----:B------:R0:W1:Y:S02]  /*1b530*/  SHFL.DOWN P0, R2, R97, R92, R95 ;  /* 0x0800005c61027389 */ /* 0x000064000000005f */
[----:B01----:R-:W-:Y:S01]  /*1b540*/  ENDCOLLECTIVE ;  /* 0x000000000000791b */ /* 0x003fe20003800000 */
.L_x_1587:
[----:B------:R-:W-:Y:S01]  /*1b550*/  IMAD.MOV.U32 R92, RZ, RZ, 0x1 ;  /* 0x00000001ff5c7424 */ /* 0x000fe200078e00ff */
[----:B------:R-:W-:-:S05]  /*1b560*/  FMNMX R73, R71, R2, !PT ;  /* 0x0000000247497209 */ /* 0x000fca0007800000 */
[----:B------:R-:W-:-:S07]  /*1b570*/  IMAD.MOV.U32 R97, RZ, RZ, R73 ;  /* 0x000000ffff617224 */ /* 0x000fce00078e0049 */
[----:B------:R-:W-:Y:S05]  /*1b580*/  WARPSYNC.COLLECTIVE R0, `(.L_x_1588) ;  /* 0x0000000000087348 */ /* 0x000fea0003c00000 */
[----:B------:R0:W1:Y:S02]  /*1b590*/  SHFL.DOWN P0, R2, R97, R92, R95 ;  /* 0x0800005c61027389 */ /* 0x000064000000005f */
[----:B01----:R-:W-:Y:S01]  /*1b5a0*/  ENDCOLLECTIVE ;  /* 0x000000000000791b */ /* 0x003fe20003800000 */
.L_x_1588:
[----:B------:R-:W-:Y:S01]  /*1b5b0*/  FMNMX R93, R73, R2, !PT ;  /* 0x00000002495d7209 */ /* 0x000fe20007800000 */
[----:B------:R-:W-:-:S07]  /*1b5c0*/  IMAD.MOV.U32 R2, RZ, RZ, RZ ;  /* 0x000000ffff027224 */ /* 0x000fce00078e00ff */
[----:B------:R-:W-:Y:S05]  /*1b5d0*/  WARPSYNC.COLLECTIVE R0, `(.L_x_1589) ;  /* 0x0000000000087348 */ /* 0x000fea0003c00000 */
[----:B------:R0:W1:Y:S02]  /*1b5e0*/  SHFL.IDX P0, R3, R93, R2, R3 ;  /* 0x000000025d037389 */ /* 0x0000640000000003 */
[----:B01----:R-:W-:Y:S01]  /*1b5f0*/  ENDCOLLECTIVE ;  /* 0x000000000000791b */ /* 0x003fe20003800000 */
.L_x_1589:
[----:B------:R-:W-:Y:S01]  /*1b600*/  IMAD.MOV.U32 R75, RZ, RZ, R3 ;  /* 0x000000ffff4b7224 */ /* 0x000fe200078e0003 */
[----:B------:R-:W-:Y:S06]  /*1b610*/  BRA `(.L_x_1590) ;  /* 0xffffff4c00447947 */ /* 0x000fec000383ffff */
.L_x_1194:
[----:B------:R-:W-:Y:S01]  /*1b620*/  BSSY B0, `(.L_x_1591) ;  /* 0x0000007000007945 */ /* 0x000fe20003800000 */
[----:B------:R-:W-:Y:S02]  /*1b630*/  IMAD.MOV.U32 R92, RZ, RZ, 0x10 ;  /* 0x00000010ff5c7424 */ /* 0x000fe400078e00ff */
[----:B------:R-:W-:Y:S02]  /*1b640*/  IMAD.MOV.U32 R95, RZ, RZ, 0x1f ;  /* 0x0000001fff5f7424 */ /* 0x000fe400078e00ff */
[----:B------:R-:W-:-:S07]  /*1b650*/  IMAD.MOV.U32 R0, RZ, RZ, -0x1 ;  /* 0xffffffffff007424 */ /* 0x000fce00078e00ff */
[----:B0-----:R-:W-:Y:S05]  /*1b660*/  WARPSYNC.COLLECTIVE R0, `(.L_x_1592) ;  /* 0x0000000000087348 */ /* 0x001fea0003c00000 */
[----:B------:R1:W2:Y:S02]  /*1b670*/  SHFL.DOWN P0, R2, R97, R92, R95 ;  /* 0x0800005c61027389 */ /* 0x0002a4000000005f */
[----:B012---:R-:W-:Y:S01]  /*1b680*/  ENDCOLLECTIVE ;  /* 0x000000000000791b */ /* 0x007fe20003800000 */
.L_x_1592:
[----:B------:R-:W-:Y:S05]  /*1b690*/  BSYNC B0 ;  /* 0x0000000000007941 */ /* 0x000fea0003800000 */
.L_x_1591:
[----:B------:R-:W-:Y:S01]  /*1b6a0*/  FMNMX R97, R97, R2, !PT ;  /* 0x0000000261617209 */ /* 0x000fe20007800000 */
[----:B------:R-:W-:Y:S02]  /*1b6b0*/  IMAD.MOV.U32 R92, RZ, RZ, 0x8 ;  /* 0x00000008ff5c7424 */ /* 0x000fe400078e00ff */
[----:B------:R-:W-:Y:S02]  /*1b6c0*/  IMAD.MOV.U32 R95, RZ, RZ, 0x1f ;  /* 0x0000001fff5f7424 */ /* 0x000fe400078e00ff */
[----:B------:R-:W-:-:S07]  /*1b6d0*/  IMAD.MOV.U32 R0, RZ, RZ, -0x1 ;  /* 0xffffffffff007424 */ /* 0x000fce00078e00ff */
[----:B------:R-:W-:Y:S05]  /*1b6e0*/  WARPSYNC.COLLECTIVE R0, `(.L_x_1593) ;  /* 0x0000000000087348 */ /* 0x000fea0003c00000 */
[----:B------:R0:W1:Y:S02]  /*1b6f0*/  SHFL.DOWN P0, R2, R97, R92, R95 ;  /* 0x0800005c61027389 */ /* 0x000064000000005f */
[----:B01----:R-:W-:Y:S01]  /*1b700*/  ENDCOLLECTIVE ;  /* 0x000000000000791b */ /* 0x003fe20003800000 */
.L_x_1593:
[----:B------:R-:W-:Y:S01]  /*1b710*/  IMAD.MOV.U32 R92, RZ, RZ, 0x4 ;  /* 0x00000004ff5c7424 */ /* 0x000fe200078e00ff */
[----:B------:R-:W-:-:S05]  /*1b720*/  FMNMX R3, R97, R2, !PT ;  /* 0x0000000261037209 */ /* 0x000fca0007800000 */
[----:B------:R-:W-:-:S07]  /*1b730*/  IMAD.MOV.U32 R97, RZ, RZ, R3 ;  /* 0x000000ffff617224 */ /* 0x000fce00078e0003 */
[----:B------:R-:W-:Y:S05]  /*1b740*/  WARPSYNC.COLLECTIVE R0, `(.L_x_1594) ;  /* 0x0000000000087348 */ /* 0x000fea0003c00000 */
[----:B------:R0:W1:Y:S02]  /*1b750*/  SHFL.DOWN P0, R2, R97, R92, R95 ;  /* 0x0800005c61027389 */ /* 0x000064000000005f */
[----:B01----:R-:W-:Y:S01]  /*1b760*/  ENDCOLLECTIVE ;  /* 0x000000000000791b */ /* 0x003fe20003800000 */
.L_x_1594:
[----:B------:R-:W-:Y:S01]  /*1b770*/  IMAD.MOV.U32 R92, RZ, RZ, 0x2 ;  /* 0x00000002ff5c7424 */ /* 0x000fe200078e00ff */
[----:B------:R-:W-:Y:S01]  /*1b780*/  FMNMX R73, R3, R2, !PT ;  /* 0x0000000203497209 */ /* 0x000fe20007800000 */
[----:B------:R-:W-:-:S04]  /*1b790*/  IMAD.MOV.U32 R3, RZ, RZ, 0x1f ;  /* 0x0000001fff037424 */ /* 0x000fc800078e00ff */
[----:B------:R-:W-:-:S07]  /*1b7a0*/  IMAD.MOV.U32 R97, RZ, RZ, R73 ;  /* 0x000000ffff617224 */ /* 0x000fce00078e0049 */
[----:B------:R-:W-:Y:S05]  /*1b7b0*/  WARPSYNC.COLLECTIVE R0, `(.L_x_1595) ;  /* 0x0000000000087348 */ /* 0x000fea0003c00000 */
[----:B------:R0:W1:Y:S02]  /*1b7c0*/  SHFL.DOWN P0, R2, R97, R92, R95 ;  /* 0x0800005c61027389 */ /* 0x000064000000005f */
[----:B01----:R-:W-:Y:S01]  /*1b7d0*/  ENDCOLLECTIVE ;  /* 0x000000000000791b */ /* 0x003fe20003800000 */
.L_x_1595:
[----:B------:R-:W-:Y:S01]  /*1b7e0*/  IMAD.MOV.U32 R92, RZ, RZ, 0x1 ;  /* 0x00000001ff5c7424 */ /* 0x000fe200078e00ff */
[----:B------:R-:W-:-:S05]  /*1b7f0*/  FMNMX R75, R73, R2, !PT ;  /* 0x00000002494b7209 */ /* 0x000fca0007800000 */
[----:B------:R-:W-:-:S07]  /*1b800*/  IMAD.MOV.U32 R97, RZ, RZ, R75 ;  /* 0x000000ffff617224 */ /* 0x000fce00078e004b */
[----:B------:R-:W-:Y:S05]  /*1b810*/  WARPSYNC.COLLECTIVE R0, `(.L_x_1596) ;  /* 0x0000000000087348 */ /* 0x000fea0003c00000 */
[----:B------:R0:W1:Y:S02]  /*1b820*/  SHFL.DOWN P0, R2, R97, R92, R95 ;  /* 0x0800005c61027389 */ /* 0x000064000000005f */
[----:B01----:R-:W-:Y:S01]  /*1b830*/  ENDCOLLECTIVE ;  /* 0x000000000000791b */ /* 0x003fe20003800000 */
.L_x_1596:
[----:B------:R-:W-:Y:S01]  /*1b840*/  FMNMX R93, R75, R2, !PT ;  /* 0x000000024b5d7209 */ /* 0x000fe20007800000 */
[----:B------:R-:W-:-:S07]  /*1b850*/  IMAD.MOV.U32 R2, RZ, RZ, RZ ;  /* 0x000000ffff027224 */ /* 0x000fce00078e00ff */
[----:B------:R-:W-:Y:S05]  /*1b860*/  WARPSYNC.COLLECTIVE R0, `(.L_x_1597) ;  /* 0x0000000000087348 */ /* 0x000fea0003c00000 */
[----:B------:R0:W1:Y:S02]  /*1b870*/  SHFL.IDX P0, R3, R93, R2, R3 ;  /* 0x000000025d037389 */ /* 0x0000640000000003 */
[----:B01----:R-:W-:Y:S01]  /*1b880*/  ENDCOLLECTIVE ;  /* 0x000000000000791b */ /* 0x003fe20003800000 */
.L_x_1597:
[----:B------:R-:W-:Y:S01]  /*1b890*/  IMAD.MOV.U32 R77, RZ, RZ, R3 ;  /* 0x000000ffff4d7224 */ /* 0x000fe200078e0003 */
[----:B------:R-:W-:Y:S06]  /*1b8a0*/  BRA `(.L_x_1598) ;  /* 0xffffff4c00e07947 */ /* 0x000fec000383ffff */
.L_x_1202:
[----:B------:R-:W-:Y:S01]  /*1b8b0*/  BSSY B0, `(.L_x_1599) ;  /* 0x0000007000007945 */ /* 0x000fe20003800000 */
[----:B------:R-:W-:Y:S02]  /*1b8c0*/  IMAD.MOV.U32 R92, RZ, RZ, 0x10 ;  /* 0x00000010ff5c7424 */ /* 0x000fe400078e00ff */
[----:B------:R-:W-:Y:S02]  /*1b8d0*/  IMAD.MOV.U32 R95, RZ, RZ, 0x1f ;  /* 0x0000001fff5f7424 */ /* 0x000fe400078e00ff */
[----:B------:R-:W-:-:S07]  /*1b8e0*/  IMAD.MOV.U32 R0, RZ, RZ, -0x1 ;  /* 0xffffffffff007424 */ /* 0x000fce00078e00ff */
[----:B0-----:R-:W-:Y:S05]  /*1b8f0*/  WARPSYNC.COLLECTIVE R0, `(.L_x_1600) ;  /* 0x0000000000087348 */ /* 0x001fea0003c00000 */
[----:B------:R1:W2:Y:S02]  /*1b900*/  SHFL.DOWN P0, R2, R97, R92, R95 ;  /* 0x0800005c61027389 */ /* 0x0002a4000000005f */
[----:B012---:R-:W-:Y:S01]  /*1b910*/  ENDCOLLECTIVE ;  /* 0x000000000000791b */ /* 0x007fe20003800000 */
.L_x_1600:
[----:B------:R-:W-:Y:S05]  /*1b920*/  BSYNC B0 ;  /* 0x0000000000007941 */ /* 0x000fea0003800000 */
.L_x_1599:
[----:B------:R-:W-:Y:S01]  /*1b930*/  FMNMX R97, R97, R2, !PT ;  /* 0x0000000261617209 */ /* 0x000fe20007800000 */
[----:B------:R-:W-:Y:S02]  /*1b940*/  IMAD.MOV.U32 R92, RZ, RZ, 0x8 ;  /* 0x00000008ff5c7424 */ /* 0x000fe400078e00ff */
[----:B------:R-:W-:Y:S02]  /*1b950*/  IMAD.MOV.U32 R95, RZ, RZ, 0x1f ;  /* 0x0000001fff5f7424 */ /* 0x000fe400078e00ff */
[----:B------:R-:W-:-:S07]  /*1b960*/  IMAD.MOV.U32 R0, RZ, RZ, -0x1 ;  /* 0xffffffffff007424 */ /* 0x000fce00078e00ff */
[----:B------:R-:W-:Y:S05]  /*1b970*/  WARPSYNC.COLLECTIVE R0, `(.L_x_1601) ;  /* 0x0000000000087348 */ /* 0x000fea0003c00000 */
[----:B------:R0:W1:Y:S02]  /*1b980*/  SHFL.DOWN P0, R2, R97, R92, R95 ;  /* 0x0800005c61027389 */ /* 0x000064000000005f */
[----:B01----:R-:W-:Y:S01]  /*1b990*/  ENDCOLLECTIVE ;  /* 0x000000000000791b */ /* 0x003fe20003800000 */
.L_x_1601:
[----:B------:R-:W-:Y:S01]  /*1b9a0*/  IMAD.MOV.U32 R92, RZ, RZ, 0x4 ;  /* 0x00000004ff5c7424 */ /* 0x000fe200078e00ff */
[----:B------:R-:W-:-:S05]  /*1b9b0*/  FMNMX R3, R97, R2, !PT ;  /* 0x0000000261037209 */ /* 0x000fca0007800000 */
[----:B------:R-:W-:-:S07]  /*1b9c0*/  IMAD.MOV.U32 R97, RZ, RZ, R3 ;  /* 0x000000ffff617224 */ /* 0x000fce00078e0003 */
[----:B------:R-:W-:Y:S05]  /*1b9d0*/  WARPSYNC.COLLECTIVE R0, `(.L_x_1602) ;  /* 0x0000000000087348 */ /* 0x000fea0003c00000 */
[----:B------:R0:W1:Y:S02]  /*1b9e0*/  SHFL.DOWN P0, R2, R97, R92, R95 ;  /* 0x0800005c61027389 */ /* 0x000064000000005f */
[----:B01----:R-:W-:Y:S01]  /*1b9f0*/  ENDCOLLECTIVE ;  /* 0x000000000000791b */ /* 0x003fe20003800000 */
.L_x_1602:
[----:B------:R-:W-:Y:S01]  /*1ba00*/  IMAD.MOV.U32 R92, RZ, RZ, 0x2 ;  /* 0x00000002ff5c7424 */ /* 0x000fe200078e00ff */
[----:B------:R-:W-:Y:S01]  /*1ba10*/  FMNMX R75, R3, R2, !PT ;  /* 0x00000002034b7209 */ /* 0x000fe20007800000 */
[----:B------:R-:W-:-:S04]  /*1ba20*/  IMAD.MOV.U32 R3, RZ, RZ, 0x1f ;  /* 0x0000001fff037424 */ /* 0x000fc800078e00ff */
[----:B------:R-:W-:-:S07]  /*1ba30*/  IMAD.MOV.U32 R97, RZ, RZ, R75 ;  /* 0x000000ffff617224 */ /* 0x000fce00078e004b */
[----:B------:R-:W-:Y:S05]  /*1ba40*/  WARPSYNC.COLLECTIVE R0, `(.L_x_1603) ;  /* 0x0000000000087348 */ /* 0x000fea0003c00000 */
[----:B------:R0:W1:Y:S02]  /*1ba50*/  SHFL.DOWN P0, R2, R97, R92, R95 ;  /* 0x0800005c61027389 */ /* 0x000064000000005f */
[----:B01----:R-:W-:Y:S01]  /*1ba60*/  ENDCOLLECTIVE ;  /* 0x000000000000791b */ /* 0x003fe20003800000 */
.L_x_1603:
[----:B------:R-:W-:Y:S01]  /*1ba70*/  IMAD.MOV.U32 R92, RZ, RZ, 0x1 ;  /* 0x00000001ff5c7424 */ /* 0x000fe200078e00ff */
[----:B------:R-:W-:-:S05]  /*1ba80*/  FMNMX R77, R75, R2, !PT ;  /* 0x000000024b4d7209 */ /* 0x000fca0007800000 */
[----:B------:R-:W-:-:S07]  /*1ba90*/  IMAD.MOV.U32 R97, RZ, RZ, R77 ;  /* 0x000000ffff617224 */ /* 0x000fce00078e004d */
[----:B------:R-:W-:Y:S05]  /*1baa0*/  WARPSYNC.COLLECTIVE R0, `(.L_x_1604) ;  /* 0x0000000000087348 */ /* 0x000fea0003c00000 */
[----:B------:R0:W1:Y:S02]  /*1bab0*/  SHFL.DOWN P0, R2, R97, R92, R95 ;  /* 0x0800005c61027389 */ /* 0x000064000000005f */
[----:B01----:R-:W-:Y:S01]  /*1bac0*/  ENDCOLLECTIVE ;  /* 0x000000000000791b */ /* 0x003fe20003800000 */
.L_x_1604:
[----:B------:R-:W-:Y:S01]  /*1bad0*/  FMNMX R93, R77, R2, !PT ;  /* 0x000000024d5d7209 */ /* 0x000fe20007800000 */
[----:B------:R-:W-:-:S07]  /*1bae0*/  IMAD.MOV.U32 R2, RZ, RZ, RZ ;  /* 0x000000ffff027224 */ /* 0x000fce00078e00ff */
[----:B------:R-:W-:Y:S05]  /*1baf0*/  WARPSYNC.COLLECTIVE R0, `(.L_x_1605) ;  /* 0x0000000000087348 */ /* 0x000fea0003c00000 */
[----:B------:R0:W1:Y:S02]  /*1bb00*/  SHFL.IDX P0, R3, R93, R2, R3 ;  /* 0x000000025d037389 */ /* 0x0000640000000003 */
[----:B01----:R-:W-:Y:S01]  /*1bb10*/  ENDCOLLECTIVE ;  /* 0x000000000000791b */ /* 0x003fe20003800000 */
.L_x_1605:
[----:B------:R-:W-:Y:S01]  /*1bb20*/  IMAD.MOV.U32 R80, RZ, RZ, R3 ;  /* 0x000000ffff507224 */ /* 0x000fe200078e0003 */
[----:B------:R-:W-:Y:S06]  /*1bb30*/  BRA `(.L_x_1606) ;  /* 0xffffff50007c7947 */ /* 0x000fec000383ffff */
.L_x_1209:
[----:B------:R-:W-:Y:S01]  /*1bb40*/  BSSY B0, `(.L_x_1607) ;  /* 0x0000007000007945 */ /* 0x000fe20003800000 */
[----:B------:R-:W-:Y:S02]  /*1bb50*/  IMAD.MOV.U32 R92, RZ, RZ, 0x10 ;  /* 0x00000010ff5c7424 */ /* 0x000fe400078e00ff */
[----:B------:R-:W-:Y:S02]  /*1bb60*/  IMAD.MOV.U32 R95, RZ, RZ, 0x1f ;  /* 0x0000001fff5f7424 */ /* 0x000fe400078e00ff */
[----:B------:R-:W-:-:S07]  /*1bb70*/  IMAD.MOV.U32 R0, RZ, RZ, -0x1 ;  /* 0xffffffffff007424 */ /* 0x000fce00078e00ff */
[----:B------:R-:W-:Y:S05]  /*1bb80*/  WARPSYNC.COLLECTIVE R0, `(.L_x_1608) ;  /* 0x0000000000087348 */ /* 0x000fea0003c00000 */
[----:B------:R0:W1:Y:S02]  /*1bb90*/  SHFL.DOWN P0, R2, R97, R92, R95 ;  /* 0x0800005c61027389 */ /* 0x000064000000005f */
[----:B01----:R-:W-:Y:S01]  /*1bba0*/  ENDCOLLECTIVE ;  /* 0x000000000000791b */ /* 0x003fe20003800000 */
.L_x_1608:
[----:B------:R-:W-:Y:S05]  /*1bbb0*/  BSYNC B0 ;  /* 0x0000000000007941 */ /* 0x000fea0003800000 */
.L_x_1607:
[----:B------:R-:W-:Y:S01]  /*1bbc0*/  FMNMX R97, R97, R2, !PT ;  /* 0x0000000261617209 */ /* 0x000fe20007800000 */
[----:B------:R-:W-:Y:S02]  /*1bbd0*/  IMAD.MOV.U32 R92, RZ, RZ, 0x8 ;  /* 0x00000008ff5c7424 */ /* 0x000fe400078e00ff */
[----:B------:R-:W-:Y:S02]  /*1bbe0*/  IMAD.MOV.U32 R95, RZ, RZ, 0x1f ;  /* 0x0000001fff5f7424 */ /* 0x000fe400078e00ff */
[----:B------:R-:W-:-:S07]  /*1bbf0*/  IMAD.MOV.U32 R0, RZ, RZ, -0x1 ;  /* 0xffffffffff007424 */ /* 0x000fce00078e00ff */
[----:B------:R-:W-:Y:S05]  /*1bc00*/  WARPSYNC.COLLECTIVE R0, `(.L_x_1609) ;  /* 0x0000000000087348 */ /* 0x000fea0003c00000 */
[----:B------:R0:W1:Y:S02]  /*1bc10*/  SHFL.DOWN P0, R2, R97, R92, R95 ;  /* 0x0800005c61027389 */ /* 0x000064000000005f */
[----:B01----:R-:W-:Y:S01]  /*1bc20*/  ENDCOLLECTIVE ;  /* 0x000000000000791b */ /* 0x003fe20003800000 */
.L_x_1609:
[----:B------:R-:W-:Y:S01]  /*1bc30*/  IMAD.MOV.U32 R92, RZ, RZ, 0x4 ;  /* 0x00000004ff5c7424 */ /* 0x000fe200078e00ff */
[----:B------:R-:W-:-:S05]  /*1bc40*/  FMNMX R3, R97, R2, !PT ;  /* 0x0000000261037209 */ /* 0x000fca0007800000 */
[----:B------:R-:W-:-:S07]  /*1bc50*/  IMAD.MOV.U32 R97, RZ, RZ, R3 ;  /* 0x000000ffff617224 */ /* 0x000fce00078e0003 */
[----:B------:R-:W-:Y:S05]  /*1bc60*/  WARPSYNC.COLLECTIVE R0, `(.L_x_1610) ;  /* 0x0000000000087348 */ /* 0x000fea0003c00000 */
[----:B------:R0:W1:Y:S02]  /*1bc70*/  SHFL.DOWN P0, R2, R97, R92, R95 ;  /* 0x0800005c61027389 */ /* 0x000064000000005f */
[----:B01----:R-:W-:Y:S01]  /*1bc80*/  ENDCOLLECTIVE ;  /* 0x000000000000791b */ /* 0x003fe20003800000 */
.L_x_1610:
[----:B------:R-:W-:Y:S01]  /*1bc90*/  IMAD.MOV.U32 R92, RZ, RZ, 0x2 ;  /* 0x00000002ff5c7424 */ /* 0x000fe200078e00ff */
[----:B------:R-:W-:Y:S01]  /*1bca0*/  FMNMX R91, R3, R2, !PT ;  /* 0x00000002035b7209 */ /* 0x000fe20007800000 */
[----:B------:R-:W-:-:S04]  /*1bcb0*/  IMAD.MOV.U32 R3, RZ, RZ, 0x1f ;  /* 0x0000001fff037424 */ /* 0x000fc800078e00ff */
[----:B------:R-:W-:-:S07]  /*1bcc0*/  IMAD.MOV.U32 R97, RZ, RZ, R91 ;  /* 0x000000ffff617224 */ /* 0x000fce00078e005b */
[----:B------:R-:W-:Y:S05]  /*1bcd0*/  WARPSYNC.COLLECTIVE R0, `(.L_x_1611) ;  /* 0x0000000000087348 */ /* 0x000fea0003c00000 */
[----:B------:R0:W1:Y:S02]  /*1bce0*/  SHFL.DOWN P0, R2, R97, R92, R95 ;  /* 0x0800005c61027389 */ /* 0x000064000000005f */
[----:B01----:R-:W-:Y:S01]  /*1bcf0*/  ENDCOLLECTIVE ;  /* 0x000000000000791b */ /* 0x003fe20003800000 */
.L_x_1611:
[----:B------:R-:W-:Y:S01]  /*1bd00*/  IMAD.MOV.U32 R92, RZ, RZ, 0x1 ;  /* 0x00000001ff5c7424 */ /* 0x000fe200078e00ff */
[----:B------:R-:W-:-:S05]  /*1bd10*/  FMNMX R93, R91, R2, !PT ;  /* 0x000000025b5d7209 */ /* 0x000fca0007800000 */
[----:B------:R-:W-:-:S07]  /*1bd20*/  IMAD.MOV.U32 R97, RZ, RZ, R93 ;  /* 0x000000ffff617224 */ /* 0x000fce00078e005d */
[----:B------:R-:W-:Y:S05]  /*1bd30*/  WARPSYNC.COLLECTIVE R0, `(.L_x_1612) ;  /* 0x0000000000087348 */ /* 0x000fea0003c00000 */
[----:B------:R0:W1:Y:S02]  /*1bd40*/  SHFL.DOWN P0, R2, R97, R92, R95 ;  /* 0x0800005c61027389 */ /* 0x000064000000005f */
[----:B01----:R-:W-:Y:S01]  /*1bd50*/  ENDCOLLECTIVE ;  /* 0x000000000000791b */ /* 0x003fe20003800000 */
.L_x_1612:
[----:B------:R-:W-:Y:S01]  /*1bd60*/  FMNMX R93, R93, R2, !PT ;  /* 0x000000025d5d7209 */ /* 0x000fe20007800000 */
[----:B------:R-:W-:-:S07]  /*1bd70*/  IMAD.MOV.U32 R2, RZ, RZ, RZ ;  /* 0x000000ffff027224 */ /* 0x000fce00078e00ff */
[----:B------:R-:W-:Y:S05]  /*1bd80*/  WARPSYNC.COLLECTIVE R0, `(.L_x_1613) ;  /* 0x0000000000087348 */ /* 0x000fea0003c00000 */
[----:B------:R0:W1:Y:S02]  /*1bd90*/  SHFL.IDX P0, R3, R93, R2, R3 ;  /* 0x000000025d037389 */ /* 0x0000640000000003 */
[----:B01----:R-:W-:Y:S01]  /*1bda0*/  ENDCOLLECTIVE ;  /* 0x000000000000791b */ /* 0x003fe20003800000 */
.L_x_1613:
[----:B------:R-:W-:Y:S01]  /*1bdb0*/  IMAD.MOV.U32 R94, RZ, RZ, R3 ;  /* 0x000000ffff5e7224 */ /* 0x000fe200078e0003 */
[----:B------:R-:W-:Y:S06]  /*1bdc0*/  BRA `(.L_x_1614) ;  /* 0xffffff5000f07947 */ /* 0x000fec000383ffff */
.L_x_1217:
[----:B------:R-:W-:Y:S01]  /*1bdd0*/  BSSY B0, `(.L_x_1615) ;  /* 0x0000007000007945 */ /* 0x000fe20003800000 */
[----:B------:R-:W-:Y:S02]  /*1bde0*/  IMAD.MOV.U32 R92, RZ, RZ, 0x10 ;  /* 0x00000010ff5c7424 */ /* 0x000fe400078e00ff */
[----:B------:R-:W-:Y:S02]  /*1bdf0*/  IMAD.MOV.U32 R95, RZ, RZ, 0x1f ;  /* 0x0000001fff5f7424 */ /* 0x000fe400078e00ff */
[----:B------:R-:W-:-:S07]  /*1be00*/  IMAD.MOV.U32 R0, RZ, RZ, -0x1 ;  /* 0xffffffffff007424 */ /* 0x000fce00078e00ff */
[----:B0-----:R-:W-:Y:S05]  /*1be10*/  WARPSYNC.COLLECTIVE R0, `(.L_x_1616) ;  /* 0x0000000000087348 */ /* 0x001fea0003c00000 */
[----:B------:R1:W2:Y:S02]  /*1be20*/  SHFL.DOWN P0, R2, R97, R92, R95 ;  /* 0x0800005c61027389 */ /* 0x0002a4000000005f */
[----:B012---:R-:W-:Y:S01]  /*1be30*/  ENDCOLLECTIVE ;  /* 0x000000000000791b */ /* 0x007fe20003800000 */
.L_x_1616:
[----:B------:R-:W-:Y:S05]  /*1be40*/  BSYNC B0 ;  /* 0x0000000000007941 */ /* 0x000fea0003800000 */
.L_x_1615:
[----:B------:R-:W-:Y:S01]  /*1be50*/  FMNMX R97, R97, R2, !PT ;  /* 0x0000000261617209 */ /* 0x000fe20007800000 */
[----:B------:R-:W-:Y:S02]  /*1be60*/  IMAD.MOV.U32 R92, RZ, RZ, 0x8 ;  /* 0x00000008ff5c7424 */ /* 0x000fe400078e00ff */
[----:B------:R-:W-:Y:S02]  /*1be70*/  IMAD.MOV.U32 R95, RZ, RZ, 0x1f ;  /* 0x0000001fff5f7424 */ /* 0x000fe400078e00ff */
[----:B------:R-:W-:-:S07]  /*1be80*/  IMAD.MOV.U32 R0, RZ, RZ, -0x1 ;  /* 0xffffffffff007424 */ /* 0x000fce00078e00ff */
[----:B------:R-:W-:Y:S05]  /*1be90*/  WARPSYNC.COLLECTIVE R0, `(.L_x_1617) ;  /* 0x0000000000087348 */ /* 0x000fea0003c00000 */
[----:B------:R0:W1:Y:S02]  /*1bea0*/  SHFL.DOWN P0, R2, R97, R92, R95 ;  /* 0x0800005c61027389 */ /* 0x000064000000005f */
[----:B01----:R-:W-:Y:S01]  /*1beb0*/  ENDCOLLECTIVE ;  /* 0x000000000000791b */ /* 0x003fe20003800000 */
.L_x_1617:
[----:B------:R-:W-:Y:S01]  /*1bec0*/  IMAD.MOV.U32 R92, RZ, RZ, 0x4 ;  /* 0x00000004ff5c7424 */ /* 0x000fe200078e00ff */
[----:B------:R-:W-:-:S05]  /*1bed0*/  FMNMX R3, R97, R2, !PT ;  /* 0x0000000261037209 */ /* 0x000fca0007800000 */
[----:B------:R-:W-:-:S07]  /*1bee0*/  IMAD.MOV.U32 R97, RZ, RZ, R3 ;  /* 0x000000ffff617224 */ /* 0x000fce00078e0003 */
[----:B------:R-:W-:Y:S05]  /*1bef0*/  WARPSYNC.COLLECTIVE R0, `(.L_x_1618) ;  /* 0x0000000000087348 */ /* 0x000fea0003c00000 */
[----:B------:R0:W1:Y:S02]  /*1bf00*/  SHFL.DOWN P0, R2, R97, R92, R95 ;  /* 0x0800005c61027389 */ /* 0x000064000000005f */
[----:B01----:R-:W-:Y:S01]  /*1bf10*/  ENDCOLLECTIVE ;  /* 0x000000000000791b */ /* 0x003fe20003800000 */
.L_x_1618:
[----:B------:R-:W-:Y:S01]  /*1bf20*/  IMAD.MOV.U32 R92, RZ, RZ, 0x2 ;  /* 0x00000002ff5c7424 */ /* 0x000fe200078e00ff */
[----:B------:R-:W-:Y:S01]  /*1bf30*/  FMNMX R78, R3, R2, !PT ;  /* 0x00000002034e7209 */ /* 0x000fe20007800000 */
[----:B------:R-:W-:-:S04]  /*1bf40*/  IMAD.MOV.U32 R3, RZ, RZ, 0x1f ;  /* 0x0000001fff037424 */ /* 0x000fc800078e00ff */
[----:B------:R-:W-:-:S07]  /*1bf50*/  IMAD.MOV.U32 R97, RZ, RZ, R78 ;  /* 0x000000ffff617224 */ /* 0x000fce00078e004e */
[----:B------:R-:W-:Y:S05]  /*1bf60*/  WARPSYNC.COLLECTIVE R0, `(.L_x_1619) ;  /* 0x0000000000087348 */ /* 0x000fea0003c00000 */
[----:B------:R0:W1:Y:S02]  /*1bf70*/  SHFL.DOWN P0, R2, R97, R92, R95 ;  /* 0x0800005c61027389 */ /* 0x000064000000005f */
[----:B01----:R-:W-:Y:S01]  /*1bf80*/  ENDCOLLECTIVE ;  /* 0x000000000000791b */ /* 0x003fe20003800000 */
.L_x_1619:
[----:B------:R-:W-:Y:S01]  /*1bf90*/  IMAD.MOV.U32 R92, RZ, RZ, 0x1 ;  /* 0x00000001ff5c7424 */ /* 0x000fe200078e00ff */
[----:B------:R-:W-:-:S05]  /*1bfa0*/  FMNMX R79, R78, R2, !PT ;  /* 0x000000024e4f7209 */ /* 0x000fca0007800000 */
[----:B------:R-:W-:-:S07]  /*1bfb0*/  IMAD.MOV.U32 R97, RZ, RZ, R79 ;  /* 0x000000ffff617224 */ /* 0x000fce00078e004f */
[----:B------:R-:W-:Y:S05]  /*1bfc0*/  WARPSYNC.COLLECTIVE R0, `(.L_x_1620) ;  /* 0x0000000000087348 */ /* 0x000fea0003c00000 */
[----:B------:R0:W1:Y:S02]  /*1bfd0*/  SHFL.DOWN P0, R2, R97, R92, R95 ;  /* 0x0800005c61027389 */ /* 0x000064000000005f */
[----:B01----:R-:W-:Y:S01]  /*1bfe0*/  ENDCOLLECTIVE ;  /* 0x000000000000791b */ /* 0x003fe20003800000 */
.L_x_1620:
[----:B------:R-:W-:Y:S01]  /*1bff0*/  FMNMX R93, R79, R2, !PT ;  /* 0x000000024f5d7209 */ /* 0x000fe20007800000 */
[----:B------:R-:W-:-:S07]  /*1c000*/  IMAD.MOV.U32 R2, RZ, RZ, RZ ;  /* 0x000000ffff027224 */ /* 0x000fce00078e00ff */
[----:B------:R-:W-:Y:S05]  /*1c010*/  WARPSYNC.COLLECTIVE R0, `(.L_x_1621) ;  /* 0x0000000000087348 */ /* 0x000fea0003c00000 */
[----:B------:R0:W1:Y:S02]  /*1c020*/  SHFL.IDX P0, R3, R93, R2, R3 ;  /* 0x000000025d037389 */ /* 0x0000640000000003 */
[----:B01----:R-:W-:Y:S01]  /*1c030*/  ENDCOLLECTIVE ;  /* 0x000000000000791b */ /* 0x003fe20003800000 */
.L_x_1621:
[----:B------:R-:W-:Y:S01]  /*1c040*/  IMAD.MOV.U32 R94, RZ, RZ, R3 ;  /* 0x000000ffff5e7224 */ /* 0x000fe200078e0003 */
[----:B------:R-:W-:Y:S06]  /*1c050*/  BRA `(.L_x_1622) ;  /* 0xffffff5400447947 */ /* 0x000fec000383ffff */
.L_x_1225:
[----:B------:R-:W-:Y:S01]  /*1c060*/  BSSY B0, `(.L_x_1623) ;  /* 0x0000007000007945 */ /* 0x000fe20003800000 */
[----:B------:R-:W-:Y:S02]  /*1c070*/  IMAD.MOV.U32 R92, RZ, RZ, 0x10 ;  /* 0x00000010ff5c7424 */ /* 0x000fe400078e00ff */
[----:B------:R-:W-:Y:S02]  /*1c080*/  IMAD.MOV.U32 R95, RZ, RZ, 0x1f ;  /* 0x0000001fff5f7424 */ /* 0x000fe400078e00ff */
[----:B------:R-:W-:-:S07]  /*1c090*/  IMAD.MOV.U32 R0, RZ, RZ, -0x1 ;  /* 0xffffffffff007424 */ /* 0x000fce00078e00ff */
[----:B0-----:R-:W-:Y:S05]  /*1c0a0*/  WARPSYNC.COLLECTIVE R0, `(.L_x_1624) ;  /* 0x0000000000087348 */ /* 0x001fea0003c00000 */
[----:B------:R1:W2:Y:S02]  /*1c0b0*/  SHFL.DOWN P0, R2, R97, R92, R95 ;  /* 0x0800005c61027389 */ /* 0x0002a4000000005f */
[----:B012---:R-:W-:Y:S01]  /*1c0c0*/  ENDCOLLECTIVE ;  /* 0x000000000000791b */ /* 0x007fe20003800000 */
.L_x_1624:
[----:B------:R-:W-:Y:S05]  /*1c0d0*/  BSYNC B0 ;  /* 0x0000000000007941 */ /* 0x000fea0003800000 */
.L_x_1623:
[----:B------:R-:W-:Y:S01]  /*1c0e0*/  FMNMX R97, R97, R2, !PT ;  /* 0x0000000261617209 */ /* 0x000fe20007800000 */
[----:B------:R-:W-:Y:S02]  /*1c0f0*/  IMAD.MOV.U32 R92, RZ, RZ, 0x8 ;  /* 0x00000008ff5c7424 */ /* 0x000fe400078e00ff */
[----:B------:R-:W-:Y:S02]  /*1c100*/  IMAD.MOV.U32 R95, RZ, RZ, 0x1f ;  /* 0x0000001fff5f7424 */ /* 0x000fe400078e00ff */
[----:B------:R-:W-:-:S07]  /*1c110*/  IMAD.MOV.U32 R0, RZ, RZ, -0x1 ;  /* 0xffffffffff007424 */ /* 0x000fce00078e00ff */
[----:B------:R-:W-:Y:S05]  /*1c120*/  WARPSYNC.COLLECTIVE R0, `(.L_x_1625) ;  /* 0x0000000000087348 */ /* 0x000fea0003c00000 */
[----:B------:R0:W1:Y:S02]  /*1c130*/  SHFL.DOWN P0, R2, R97, R92, R95 ;  /* 0x0800005c61027389 */ /* 0x000064000000005f */
[----:B01----:R-:W-:Y:S01]  /*1c140*/  ENDCOLLECTIVE ;  /* 0x000000000000791b */ /* 0x003fe20003800000 */
.L_x_1625:
[----:B------:R-:W-:Y:S01]  /*1c150*/  IMAD.MOV.U32 R92, RZ, RZ, 0x4 ;  /* 0x00000004ff5c7424 */ /* 0x000fe200078e00ff */
[----:B------:R-:W-:-:S05]  /*1c160*/  FMNMX R3, R97, R2, !PT ;  /* 0x0000000261037209 */ /* 0x000fca0007800000 */
[----:B------:R-:W-:-:S07]  /*1c170*/  IMAD.MOV.U32 R97, RZ, RZ, R3 ;  /* 0x000000ffff617224 */ /* 0x000fce00078e0003 */
[----:B------:R-:W-:Y:S05]  /*1c180*/  WARPSYNC.COLLECTIVE R0, `(.L_x_1626) ;  /* 0x0000000000087348 */ /* 0x000fea0003c00000 */
[----:B------:R0:W1:Y:S02]  /*1c190*/  SHFL.DOWN P0, R2, R97, R92, R95 ;  /* 0x0800005c61027389 */ /* 0x000064000000005f */
[----:B01----:R-:W-:Y:S01]  /*1c1a0*/  ENDCOLLECTIVE ;  /* 0x000000000000791b */ /* 0x003fe20003800000 */
.L_x_1626:
[----:B------:R-:W-:Y:S01]  /*1c1b0*/  IMAD.MOV.U32 R92, RZ, RZ, 0x2 ;  /* 0x00000002ff5c7424 */ /* 0x000fe200078e00ff */
[----:B------:R-:W-:Y:S01]  /*1c1c0*/  FMNMX R79, R3, R2, !PT ;  /* 0x00000002034f7209 */ /* 0x000fe20007800000 */
[----:B------:R-:W-:-:S04]  /*1c1d0*/  IMAD.MOV.U32 R3, RZ, RZ, 0x1f ;  /* 0x0000001fff037424 */ /* 0x000fc800078e00ff */
[----:B------:R-:W-:-:S07]  /*1c1e0*/  IMAD.MOV.U32 R97, RZ, RZ, R79 ;  /* 0x000000ffff617224 */ /* 0x000fce00078e004f */
[----:B------:R-:W-:Y:S05]  /*1c1f0*/  WARPSYNC.COLLECTIVE R0, `(.L_x_1627) ;  /* 0x0000000000087348 */ /* 0x000fea0003c00000 */
[----:B------:R0:W1:Y:S02]  /*1c200*/  SHFL.DOWN P0, R2, R97, R92, R95 ;  /* 0x0800005c61027389 */ /* 0x000064000000005f */
[----:B01----:R-:W-:Y:S01]  /*1c210*/  ENDCOLLECTIVE ;  /* 0x000000000000791b */ /* 0x003fe20003800000 */
.L_x_1627:
[----:B------:R-:W-:Y:S01]  /*1c220*/  IMAD.MOV.U32 R92, RZ, RZ, 0x1 ;  /* 0x00000001ff5c7424 */ /* 0x000fe200078e00ff */
[----:B------:R-:W-:-:S05]  /*1c230*/  FMNMX R80, R79, R2, !PT ;  /* 0x000000024f507209 */ /* 0x000fca0007800000 */
[----:B------:R-:W-:-:S07]  /*1c240*/  IMAD.MOV.U32 R97, RZ, RZ, R80 ;  /* 0x000000ffff617224 */ /* 0x000fce00078e0050 */
[----:B------:R-:W-:Y:S05]  /*1c250*/  WARPSYNC.COLLECTIVE R0, `(.L_x_1628) ;  /* 0x0000000000087348 */ /* 0x000fea0003c00000 */
[----:B------:R0:W1:Y:S02]  /*1c260*/  SHFL.DOWN P0, R2, R97, R92, R95 ;  /* 0x0800005c61027389 */ /* 0x000064000000005f */
[----:B01----:R-:W-:Y:S01]  /*1c270*/  ENDCOLLECTIVE ;  /* 0x000000000000791b */ /* 0x003fe20003800000 */
.L_x_1628:
[----:B------:R-:W-:Y:S01]  /*1c280*/  FMNMX R93, R80, R2, !PT ;  /* 0x00000002505d7209 */ /* 0x000fe20007800000 */
[----:B------:R-:W-:-:S07]  /*1c290*/  IMAD.MOV.U32 R2, RZ, RZ, RZ ;  /* 0x000000ffff027224 */ /* 0x000fce00078e00ff */
[----:B------:R-:W-:Y:S05]  /*1c2a0*/  WARPSYNC.COLLECTIVE R0, `(.L_x_1629) ;  /* 0x0000000000087348 */ /* 0x000fea0003c00000 */
[----:B------:R0:W1:Y:S02]  /*1c2b0*/  SHFL.IDX P0, R3, R93, R2, R3 ;  /* 0x000000025d037389 */ /* 0x0000640000000003 */
[----:B01----:R-:W-:Y:S01]  /*1c2c0*/  ENDCOLLECTIVE ;  /* 0x000000000000791b */ /* 0x003fe20003800000 */
.L_x_1629:
[----:B------:R-:W-:Y:S01]  /*1c2d0*/  IMAD.MOV.U32 R81, RZ, RZ, R3 ;  /* 0x000000ffff517224 */ /* 0x000fe200078e0003 */
[----:B------:R-:W-:Y:S06]  /*1c2e0*/  BRA `(.L_x_1630) ;  /* 0xffffff5400907947 */ /* 0x000fec000383ffff */
.L_x_1233:
[----:B------:R-:W-:Y:S01]  /*1c2f0*/  BSSY B0, `(.L_x_1631) ;  /* 0x0000007000007945 */ /* 0x000fe20003800000 */
[----:B------:R-:W-:Y:S02]  /*1c300*/  IMAD.MOV.U32 R92, RZ, RZ, 0x10 ;  /* 0x00000010ff5c7424 */ /* 0x000fe400078e00ff */
[----:B------:R-:W-:Y:S02]  /*1c310*/  IMAD.MOV.U32 R95, RZ, RZ, 0x1f ;  /* 0x0000001fff5f7424 */ /* 0x000fe400078e00ff */
[----:B------:R-:W-:-:S07]  /*1c320*/  IMAD.MOV.U32 R0, RZ, RZ, -0x1 ;  /* 0xffffffffff007424 */ /* 0x000fce00078e00ff */
[----:B0-----:R-:W-:Y:S05]  /*1c330*/  WARPSYNC.COLLECTIVE R0, `(.L_x_1632) ;  /* 0x0000000000087348 */ /* 0x001fea0003c00000 */
[----:B------:R1:W2:Y:S02]  /*1c340*/  SHFL.DOWN P0, R2, R97, R92, R95 ;  /* 0x0800005c61027389 */ /* 0x0002a4000000005f */
[----:B012---:R-:W-:Y:S01]  /*1c350*/  ENDCOLLECTIVE ;  /* 0x000000000000791b */ /* 0x007fe20003800000 */
.L_x_1632:
[----:B------:R-:W-:Y:S05]  /*1c360*/  BSYNC B0 ;  /* 0x0000000000007941 */ /* 0x000fea0003800000 */
.L_x_1631:
[----:B------:R-:W-:Y:S01]  /*1c370*/  FMNMX R97, R97, R2, !PT ;  /* 0x0000000261617209 */ /* 0x000fe20007800000 */
[----:B------:R-:W-:Y:S02]  /*1c380*/  IMAD.MOV.U32 R92, RZ, RZ, 0x8 ;  /* 0x00000008ff5c7424 */ /* 0x000fe400078e00ff */
[----:B------:R-:W-:Y:S02]  /*1c390*/  IMAD.MOV.U32 R95, RZ, RZ, 0x1f ;  /* 0x0000001fff5f7424 */ /* 0x000fe400078e00ff */
[----:B------:R-:W-:-:S07]  /*1c3a0*/  IMAD.MOV.U32 R0, RZ, RZ, -0x1 ;  /* 0xffffffffff007424 */ /* 0x000fce00078e00ff */
[----:B------:R-:W-:Y:S05]  /*1c3b0*/  WARPSYNC.COLLECTIVE R0, `(.L_x_1633) ;  /* 0x0000000000087348 */ /* 0x000fea0003c00000 */
[----:B------:R0:W1:Y:S02]  /*1c3c0*/  SHFL.DOWN P0, R2, R97, R92, R95 ;  /* 0x0800005c61027389 */ /* 0x000064000000005f */
[----:B01----:R-:W-:Y:S01]  /*1c3d0*/  ENDCOLLECTIVE ;  /* 0x000000000000791b */ /* 0x003fe20003800000 */
.L_x_1633:
[----:B------:R-:W-:Y:S01]  /*1c3e0*/  IMAD.MOV.U32 R92, RZ, RZ, 0x4 ;  /* 0x00000004ff5c7424 */ /* 0x000fe200078e00ff */
[----:B------:R-:W-:-:S05]  /*1c3f0*/  FMNMX R3, R97, R2, !PT ;  /* 0x0000000261037209 */ /* 0x000fca0007800000 */
[----:B------:R-:W-:-:S07]  /*1c400*/  IMAD.MOV.U32 R97, RZ, RZ, R3 ;  /* 0x000000ffff617224 */ /* 0x000fce00078e0003 */
[----:B------:R-:W-:Y:S05]  /*1c410*/  WARPSYNC.COLLECTIVE R0, `(.L_x_1634) ;  /* 0x0000000000087348 */ /* 0x000fea0003c00000 */
[----:B------:R0:W1:Y:S02]  /*1c420*/  SHFL.DOWN P0, R2, R97, R92, R95 ;  /* 0x0800005c61027389 */ /* 0x000064000000005f */
[----:B01----:R-:W-:Y:S01]  /*1c430*/  ENDCOLLECTIVE ;  /* 0x000000000000791b */ /* 0x003fe20003800000 */
.L_x_1634:
[----:B------:R-:W-:Y:S01]  /*1c440*/  IMAD.MOV.U32 R92, RZ, RZ, 0x2 ;  /* 0x00000002ff5c7424 */ /* 0x000fe200078e00ff */
[----:B------:R-:W-:Y:S01]  /*1c450*/  FMNMX R76, R3, R2, !PT ;  /* 0x00000002034c7209 */ /* 0x000fe20007800000 */
[----:B------:R-:W-:-:S04]  /*1c460*/  IMAD.MOV.U32 R3, RZ, RZ, 0x1f ;  /* 0x0000001fff037424 */ /* 0x000fc800078e00ff */
[----:B------:R-:W-:-:S07]  /*1c470*/  IMAD.MOV.U32 R97, RZ, RZ, R76 ;  /* 0x000000ffff617224 */ /* 0x000fce00078e004c */
[----:B------:R-:W-:Y:S05]  /*1c480*/  WARPSYNC.COLLECTIVE R0, `(.L_x_1635) ;  /* 0x0000000000087348 */ /* 0x000fea0003c00000 */
[----:B------:R0:W1:Y:S02]  /*1c490*/  SHFL.DOWN P0, R2, R97, R92, R95 ;  /* 0x0800005c61027389 */ /* 0x000064000000005f */
[----:B01----:R-:W-:Y:S01]  /*1c4a0*/  ENDCOLLECTIVE ;  /* 0x000000000000791b */ /* 0x003fe20003800000 */
.L_x_1635:
[----:B------:R-:W-:Y:S01]  /*1c4b0*/  IMAD.MOV.U32 R92, RZ, RZ, 0x1 ;  /* 0x00000001ff5c7424 */ /* 0x000fe200078e00ff */
[----:B------:R-:W-:-:S05]  /*1c4c0*/  FMNMX R77, R76, R2, !PT ;  /* 0x000000024c4d7209 */ /* 0x000fca0007800000 */
[----:B------:R-:W-:-:S07]  /*1c4d0*/  IMAD.MOV.U32 R97, RZ, RZ, R77 ;  /* 0x000000ffff617224 */ /* 0x000fce00078e004d */
[----:B------:R-:W-:Y:S05]  /*1c4e0*/  WARPSYNC.COLLECTIVE R0, `(.L_x_1636) ;  /* 0x0000000000087348 */ /* 0x000fea0003c00000 */
[----:B------:R0:W1:Y:S02]  /*1c4f0*/  SHFL.DOWN P0, R2, R97, R92, R95 ;  /* 0x0800005c61027389 */ /* 0x000064000000005f */
[----:B01----:R-:W-:Y:S01]  /*1c500*/  ENDCOLLECTIVE ;  /* 0x000000000000791b */ /* 0x003fe20003800000 */
.L_x_1636:
[----:B------:R-:W-:Y:S01]  /*1c510*/  FMNMX R93, R77, R2, !PT ;  /* 0x000000024d5d7209 */ /* 0x000fe20007800000 */
[----:B------:R-:W-:-:S07]  /*1c520*/  IMAD.MOV.U32 R2, RZ, RZ, RZ ;  /* 0x000000ffff027224 */ /* 0x000fce00078e00ff */
[----:B------:R-:W-:Y:S05]  /*1c530*/  WARPSYNC.COLLECTIVE R0, `(.L_x_1637) ;  /* 0x0000000000087348 */ /* 0x000fea0003c00000 */
[----:B------:R0:W1:Y:S02]  /*1c540*/  SHFL.IDX P0, R3, R93, R2, R3 ;  /* 0x000000025d037389 */ /* 0x0000640000000003 */
[----:B01----:R-:W-:Y:S01]  /*1c550*/  ENDCOLLECTIVE ;  /* 0x000000000000791b */ /* 0x003fe20003800000 */
.L_x_1637:
[----:B------:R-:W-:Y:S01]  /*1c560*/  IMAD.MOV.U32 R80, RZ, RZ, R3 ;  /* 0x000000ffff507224 */ /* 0x000fe200078e0003 */
[----:B------:R-:W-:Y:S06]  /*1c570*/  BRA `(.L_x_1638) ;  /* 0xffffff5400dc7947 */ /* 0x000fec000383ffff */
.L_x_1241:
[----:B------:R-:W-:Y:S01]  /*1c580*/  BSSY B0, `(.L_x_1639) ;  /* 0x0000007000007945 */ /* 0x000fe20003800000 */
[----:B------:R-:W-:Y:S02]  /*1c590*/  IMAD.MOV.U32 R92, RZ, RZ, 0x10 ;  /* 0x00000010ff5c7424 */ /* 0x000fe400078e00ff */
[----:B------:R-:W-:Y:S02]  /*1c5a0*/  IMAD.MOV.U32 R95, RZ, RZ, 0x1f ;  /* 0x0000001fff5f7424 */ /* 0x000fe400078e00ff */
[----:B------:R-:W-:-:S07]  /*1c5b0*/  IMAD.MOV.U32 R0, RZ, RZ, -0x1 ;  /* 0xffffffffff007424 */ /* 0x000fce00078e00ff */
[----:B0-----:R-:W-:Y:S05]  /*1c5c0*/  WARPSYNC.COLLECTIVE R0, `(.L_x_1640) ;  /* 0x0000000000087348 */ /* 0x001fea0003c00000 */
[----:B------:R1:W2:Y:S02]  /*1c5d0*/  SHFL.DOWN P0, R2, R97, R92, R95 ;  /* 0x0800005c61027389 */ /* 0x0002a4000000005f */
[----:B012---:R-:W-:Y:S01]  /*1c5e0*/  ENDCOLLECTIVE ;  /* 0x000000000000791b */ /* 0x007fe20003800000 */
.L_x_1640:
[----:B------:R-:W-:Y:S05]  /*1c5f0*/  BSYNC B0 ;  /* 0x0000000000007941 */ /* 0x000fea0003800000 */
.L_x_1639:
[----:B------:R-:W-:Y:S01]  /*1c600*/  FMNMX R97, R97, R2, !PT ;  /* 0x0000000261617209 */ /* 0x000fe20007800000 */
[----:B------:R-:W-:Y:S02]  /*1c610*/  IMAD.MOV.U32 R92, RZ, RZ, 0x8 ;  /* 0x00000008ff5c7424 */ /* 0x000fe400078e00ff */
[----:B------:R-:W-:Y:S02]  /*1c620*/  IMAD.MOV.U32 R95, RZ, RZ, 0x1f ;  /* 0x0000001fff5f7424 */ /* 0x000fe400078e00ff */
[----:B------:R-:W-:-:S07]  /*1c630*/  IMAD.MOV.U32 R0, RZ, RZ, -0x1 ;  /* 0xffffffffff007424 */ /* 0x000fce00078e00ff */
[----:B------:R-:W-:Y:S05]  /*1c640*/  WARPSYNC.COLLECTIVE R0, `(.L_x_1641) ;  /* 0x0000000000087348 */ /* 0x000fea0003c00000 */
[----:B------:R0:W1:Y:S02]  /*1c650*/  SHFL.DOWN P0, R2, R97, R92, R95 ;  /* 0x0800005c61027389 */ /* 0x000064000000005f */
[----:B01----:R-:W-:Y:S01]  /*1c660*/  ENDCOLLECTIVE ;  /* 0x000000000000791b */ /* 0x003fe20003800000 */
.L_x_1641:
[----:B------:R-:W-:Y:S01]  /*1c670*/  IMAD.MOV.U32 R92, RZ, RZ, 0x4 ;  /* 0x00000004ff5c7424 */ /* 0x000fe200078e00ff */
[----:B------:R-:W-:-:S05]  /*1c680*/  FMNMX R3, R97, R2, !PT ;  /* 0x0000000261037209 */ /* 0x000fca0007800000 */
[----:B------:R-:W-:-:S07]  /*1c690*/  IMAD.MOV.U32 R97, RZ, RZ, R3 ;  /* 0x000000ffff617224 */ /* 0x000fce00078e0003 */
[----:B------:R-:W-:Y:S05]  /*1c6a0*/  WARPSYNC.COLLECTIVE R0, `(.L_x_1642) ;  /* 0x0000000000087348 */ /* 0x000fea0003c00000 */
[----:B------:R0:W1:Y:S02]  /*1c6b0*/  SHFL.DOWN P0, R2, R97, R92, R95 ;  /* 0x0800005c61027389 */ /* 0x000064000000005f */
[----:B01----:R-:W-:Y:S01]  /*1c6c0*/  ENDCOLLECTIVE ;  /* 0x000000000000791b */ /* 0x003fe20003800000 */
.L_x_1642:
[----:B------:R-:W-:Y:S01]  /*1c6d0*/  IMAD.MOV.U32 R92, RZ, RZ, 0x2 ;  /* 0x00000002ff5c7424 */ /* 0x000fe200078e00ff */
[----:B------:R-:W-:Y:S01]  /*1c6e0*/  FMNMX R74, R3, R2, !PT ;  /* 0x00000002034a7209 */ /* 0x000fe20007800000 */
[----:B------:R-:W-:-:S04]  /*1c6f0*/  IMAD.MOV.U32 R3, RZ, RZ, 0x1f ;  /* 0x0000001fff037424 */ /* 0x000fc800078e00ff */
[----:B------:R-:W-:-:S07]  /*1c700*/  IMAD.MOV.U32 R97, RZ, RZ, R74 ;  /* 0x000000ffff617224 */ /* 0x000fce00078e004a */
[----:B------:R-:W-:Y:S05]  /*1c710*/  WARPSYNC.COLLECTIVE R0, `(.L_x_1643) ;  /* 0x0000000000087348 */ /* 0x000fea0003c00000 */
[----:B------:R0:W1:Y:S02]  /*1c720*/  SHFL.DOWN P0, R2, R97, R92, R95 ;  /* 0x0800005c61027389 */ /* 0x000064000000005f */
[----:B01----:R-:W-:Y:S01]  /*1c730*/  ENDCOLLECTIVE ;  /* 0x000000000000791b */ /* 0x003fe20003800000 */
.L_x_1643:
[----:B------:R-:W-:Y:S01]  /*1c740*/  IMAD.MOV.U32 R92, RZ, RZ, 0x1 ;  /* 0x00000001ff5c7424 */ /* 0x000fe200078e00ff */
[----:B------:R-:W-:-:S05]  /*1c750*/  FMNMX R75, R74, R2, !PT ;  /* 0x000000024a4b7209 */ /* 0x000fca0007800000 */
[----:B------:R-:W-:-:S07]  /*1c760*/  IMAD.MOV.U32 R97, RZ, RZ, R75 ;  /* 0x000000ffff617224 */ /* 0x000fce00078e004b */
[----:B------:R-:W-:Y:S05]  /*1c770*/  WARPSYNC.COLLECTIVE R0, `(.L_x_1644) ;  /* 0x0000000000087348 */ /* 0x000fea0003c00000 */
[----:B------:R0:W1:Y:S02]  /*1c780*/  SHFL.DOWN P0, R2, R97, R92, R95 ;  /* 0x0800005c61027389 */ /* 0x000064000000005f */
[----:B01----:R-:W-:Y:S01]  /*1c790*/  ENDCOLLECTIVE ;  /* 0x000000000000791b */ /* 0x003fe20003800000 */
.L_x_1644:
[----:B------:R-:W-:Y:S01]  /*1c7a0*/  FMNMX R93, R75, R2, !PT ;  /* 0x000000024b5d7209 */ /* 0x000fe20007800000 */
[----:B------:R-:W-:-:S07]  /*1c7b0*/  IMAD.MOV.U32 R2, RZ, RZ, RZ ;  /* 0x000000ffff027224 */ /* 0x000fce00078e00ff */
[----:B------:R-:W-:Y:S05]  /*1c7c0*/  WARPSYNC.COLLECTIVE R0, `(.L_x_1645) ;  /* 0x0000000000087348 */ /* 0x000fea0003c00000 */
[----:B------:R0:W1:Y:S02]  /*1c7d0*/  SHFL.IDX P0, R3, R93, R2, R3 ;  /* 0x000000025d037389 */ /* 0x0000640000000003 */
[----:B01----:R-:W-:Y:S01]  /*1c7e0*/  ENDCOLLECTIVE ;  /* 0x000000000000791b */ /* 0x003fe20003800000 */
.L_x_1645:
[----:B------:R-:W-:Y:S01]  /*1c7f0*/  IMAD.MOV.U32 R77, RZ, RZ, R3 ;  /* 0x000000ffff4d7224 */ /* 0x000fe200078e0003 */
[----:B------:R-:W-:Y:S06]  /*1c800*/  BRA `(.L_x_1646) ;  /* 0xffffff5800287947 */ /* 0x000fec000383ffff */
.L_x_1249:
[----:B------:R-:W-:Y:S01]  /*1c810*/  BSSY B0, `(.L_x_1647) ;  /* 0x0000007000007945 */ /* 0x000fe20003800000 */
[----:B------:R-:W-:Y:S02]  /*1c820*/  IMAD.MOV.U32 R92, RZ, RZ, 0x10 ;  /* 0x00000010ff5c7424 */ /* 0x000fe400078e00ff */
[----:B------:R-:W-:Y:S02]  /*1c830*/  IMAD.MOV.U32 R95, RZ, RZ, 0x1f ;  /* 0x0000001fff5f7424 */ /* 0x000fe400078e00ff */
[----:B------:R-:W-:-:S07]  /*1c840*/  IMAD.MOV.U32 R0, RZ, RZ, -0x1 ;  /* 0xffffffffff007424 */ /* 0x000fce00078e00ff */
[----:B0-----:R-:W-:Y:S05]  /*1c850*/  WARPSYNC.COLLECTIVE R0, `(.L_x_1648) ;  /* 0x0000000000087348 */ /* 0x001fea0003c00000 */
[----:B------:R1:W2:Y:S02]  /*1c860*/  SHFL.DOWN P0, R2, R97, R92, R95 ;  /* 0x0800005c61027389 */ /* 0x0002a4000000005f */
[----:B012---:R-:W-:Y:S01]  /*1c870*/  ENDCOLLECTIVE ;  /* 0x000000000000791b */ /* 0x007fe20003800000 */
.L_x_1648:
[----:B------:R-:W-:Y:S05]  /*1c880*/  BSYNC B0 ;  /* 0x0000000000007941 */ /* 0x000fea0003800000 */
.L_x_1647:
[----:B------:R-:W-:Y:S01]  /*1c890*/  FMNMX R97, R97, R2, !PT ;  /* 0x0000000261617209 */ /* 0x000fe20007800000 */
[----:B------:R-:W-:Y:S02]  /*1c8a0*/  IMAD.MOV.U32 R92, RZ, RZ, 0x8 ;  /* 0x00000008ff5c7424 */ /* 0x000fe400078e00ff */
[----:B------:R-:W-:Y:S02]  /*1c8b0*/  IMAD.MOV.U32 R95, RZ, RZ, 0x1f ;  /* 0x0000001fff5f7424 */ /* 0x000fe400078e00ff */
[----:B------:R-:W-:-:S07]  /*1c8c0*/  IMAD.MOV.U32 R0, RZ, RZ, -0x1 ;  /* 0xffffffffff007424 */ /* 0x000fce00078e00ff */
[----:B------:R-:W-:Y:S05]  /*1c8d0*/  WARPSYNC.COLLECTIVE R0, `(.L_x_1649) ;  /* 0x0000000000087348 */ /* 0x000fea0003c00000 */
[----:B------:R0:W1:Y:S02]  /*1c8e0*/  SHFL.DOWN P0, R2, R97, R92, R95 ;  /* 0x0800005c61027389 */ /* 0x000064000000005f */
[----:B01----:R-:W-:Y:S01]  /*1c8f0*/  ENDCOLLECTIVE ;  /* 0x000000000000791b */ /* 0x003fe20003800000 */
.L_x_1649:
[----:B------:R-:W-:Y:S01]  /*1c900*/  IMAD.MOV.U32 R92, RZ, RZ, 0x4 ;  /* 0x00000004ff5c7424 */ /* 0x000fe200078e00ff */
[----:B------:R-:W-:-:S05]  /*1c910*/  FMNMX R3, R97, R2, !PT ;  /* 0x0000000261037209 */ /* 0x000fca0007800000 */
[----:B------:R-:W-:-:S07]  /*1c920*/  IMAD.MOV.U32 R97, RZ, RZ, R3 ;  /* 0x000000ffff617224 */ /* 0x000fce00078e0003 */
[----:B------:R-:W-:Y:S05]  /*1c930*/  WARPSYNC.COLLECTIVE R0, `(.L_x_1650) ;  /* 0x0000000000087348 */ /* 0x000fea0003c00000 */
[----:B------:R0:W1:Y:S02]  /*1c940*/  SHFL.DOWN P0, R2, R97, R92, R95 ;  /* 0x0800005c61027389 */ /* 0x000064000000005f */
[----:B01----:R-:W-:Y:S01]  /*1c950*/  ENDCOLLECTIVE ;  /* 0x000000000000791b */ /* 0x003fe20003800000 */
.L_x_1650:
[----:B------:R-:W-:Y:S01]  /*1c960*/  IMAD.MOV.U32 R92, RZ, RZ, 0x2 ;  /* 0x00000002ff5c7424 */ /* 0x000fe200078e00ff */
[----:B------:R-:W-:Y:S01]  /*1c970*/  FMNMX R72, R3, R2, !PT ;  /* 0x0000000203487209 */ /* 0x000fe20007800000 */
[----:B------:R-:W-:-:S04]  /*1c980*/  IMAD.MOV.U32 R3, RZ, RZ, 0x1f ;  /* 0x0000001fff037424 */ /* 0x000fc800078e00ff */
[----:B------:R-:W-:-:S07]  /*1c990*/  IMAD.MOV.U32 R97, RZ, RZ, R72 ;  /* 0x000000ffff617224 */ /* 0x000fce00078e0048 */
[----:B------:R-:W-:Y:S05]  /*1c9a0*/  WARPSYNC.COLLECTIVE R0, `(.L_x_1651) ;  /* 0x0000000000087348 */ /* 0x000fea0003c00000 */
[----:B------:R0:W1:Y:S02]  /*1c9b0*/  SHFL.DOWN P0, R2, R97, R92, R95 ;  /* 0x0800005c61027389 */ /* 0x000064000000005f */
[----:B01----:R-:W-:Y:S01]  /*1c9c0*/  ENDCOLLECTIVE ;  /* 0x000000000000791b */ /* 0x003fe20003800000 */
.L_x_1651:
[----:B------:R-:W-:Y:S01]  /*1c9d0*/  IMAD.MOV.U32 R92, RZ, RZ, 0x1 ;  /* 0x00000001ff5c7424 */ /* 0x000fe200078e00ff */
[----:B------:R-:W-:-:S05]  /*1c9e0*/  FMNMX R73, R72, R2, !PT ;  /* 0x0000000248497209 */ /* 0x000fca0007800000 */
[----:B------:R-:W-:-:S07]  /*1c9f0*/  IMAD.MOV.U32 R97, RZ, RZ, R73 ;  /* 0x000000ffff617224 */ /* 0x000fce00078e0049 */
[----:B------:R-:W-:Y:S05]  /*1ca00*/  WARPSYNC.COLLECTIVE R0, `(.L_x_1652) ;  /* 0x0000000000087348 */ /* 0x000fea0003c00000 */
[----:B------:R0:W1:Y:S02]  /*1ca10*/  SHFL.DOWN P0, R2, R97, R92, R95 ;  /* 0x0800005c61027389 */ /* 0x000064000000005f */
[----:B01----:R-:W-:Y:S01]  /*1ca20*/  ENDCOLLECTIVE ;  /* 0x000000000000791b */ /* 0x003fe20003800000 */
.L_x_1652:
[----:B------:R-:W-:Y:S01]  /*1ca30*/  FMNMX R93, R73, R2, !PT ;  /* 0x00000002495d7209 */ /* 0x000fe20007800000 */
[----:B------:R-:W-:-:S07]  /*1ca40*/  IMAD.MOV.U32 R2, RZ, RZ, RZ ;  /* 0x000000ffff027224 */ /* 0x000fce00078e00ff */
[----:B------:R-:W-:Y:S05]  /*1ca50*/  WARPSYNC.COLLECTIVE R0, `(.L_x_1653) ;  /* 0x0000000000087348 */ /* 0x000fea0003c00000 */
[----:B------:R0:W1:Y:S02]  /*1ca60*/  SHFL.IDX P0, R3, R93, R2, R3 ;  /* 0x000000025d037389 */ /* 0x0000640000000003 */
[----:B01----:R-:W-:Y:S01]  /*1ca70*/  ENDCOLLECTIVE ;  /* 0x000000000000791b */ /* 0x003fe20003800000 */
.L_x_1653:
[----:B------:R-:W-:Y:S01]  /*1ca80*/  IMAD.MOV.U32 R75, RZ, RZ, R3 ;  /* 0x000000ffff4b7224 */ /* 0x000fe200078e0003 */
[----:B------:R-:W-:Y:S06]  /*1ca90*/  BRA `(.L_x_1654) ;  /* 0xffffff5800747947 */ /* 0x000fec000383ffff */
.L_x_1257:
[----:B------:R-:W-:Y:S01]  /*1caa0*/  BSSY B0, `(.L_x_1655) ;  /* 0x0000007000007945 */ /* 0x000fe20003800000 */
[----:B------:R-:W-:Y:S02]  /*1cab0*/  IMAD.MOV.U32 R92, RZ, RZ, 0x10 ;  /* 0x00000010ff5c7424 */ /* 0x000fe400078e00ff */
[----:B------:R-:W-:Y:S02]  /*1cac0*/  IMAD.MOV.U32 R95, RZ, RZ, 0x1f ;  /* 0x0000001fff5f7424 */ /* 0x000fe400078e00ff */
[----:B------:R-:W-:-:S07]  /*1cad0*/  IMAD.MOV.U32 R0, RZ, RZ, -0x1 ;  /* 0xffffffffff007424 */ /* 0x000fce00078e00ff */
[----:B0-----:R-:W-:Y:S05]  /*1cae0*/  WARPSYNC.COLLECTIVE R0, `(.L_x_1656) ;  /* 0x0000000000087348 */ /* 0x001fea0003c00000 */
[----:B------:R1:W2:Y:S02]  /*1caf0*/  SHFL.DOWN P0, R2, R97, R92, R95 ;  /* 0x0800005c61027389 */ /* 0x0002a4000000005f */
[----:B012---:R-:W-:Y:S01]  /*1cb00*/  ENDCOLLECTIVE ;  /* 0x000000000000791b */ /* 0x007fe20003800000 */
.L_x_1656:
[----:B------:R-:W-:Y:S05]  /*1cb10*/  BSYNC B0 ;  /* 0x0000000000007941 */ /* 0x000fea0003800000 */
.L_x_1655:
[----:B------:R-:W-:Y:S01]  /*1cb20*/  FMNMX R97, R97, R2, !PT ;  /* 0x0000000261617209 */ /* 0x000fe20007800000 */
[----:B------:R-:W-:Y:S02]  /*1cb30*/  IMAD.MOV.U32 R92, RZ, RZ, 0x8 ;  /* 0x00000008ff5c7424 */ /* 0x000fe400078e00ff */
[----:B------:R-:W-:Y:S02]  /*1cb40*/  IMAD.MOV.U32 R95, RZ, RZ, 0x1f ;  /* 0x0000001fff5f7424 */ /* 0x000fe400078e00ff */
[----:B------:R-:W-:-:S07]  /*1cb50*/  IMAD.MOV.U32 R0, RZ, RZ, -0x1 ;  /* 0xffffffffff007424 */ /* 0x000fce00078e00ff */
[----:B------:R-:W-:Y:S05]  /*1cb60*/  WARPSYNC.COLLECTIVE R0, `(.L_x_1657) ;  /* 0x0000000000087348 */ /* 0x000fea0003c00000 */
[----:B------:R0:W1:Y:S02]  /*1cb70*/  SHFL.DOWN P0, R2, R97, R92, R95 ;  /* 0x0800005c61027389 */ /* 0x000064000000005f */
[----:B01----:R-:W-:Y:S01]  /*1cb80*/  ENDCOLLECTIVE ;  /* 0x000000000000791b */ /* 0x003fe20003800000 */
.L_x_1657:
[----:B------:R-:W-:Y:S01]  /*1cb90*/  IMAD.MOV.U32 R92, RZ, RZ, 0x4 ;  /* 0x00000004ff5c7424 */ /* 0x000fe200078e00ff */
[----:B------:R-:W-:-:S05]  /*1cba0*/  FMNMX R3, R97, R2, !PT ;  /* 0x0000000261037209 */ /* 0x000fca0007800000 */
[----:B------:R-:W-:-:S07]  /*1cbb0*/  IMAD.MOV.U32 R97, RZ, RZ, R3 ;  /* 0x000000ffff617224 */ /* 0x000fce00078e0003 */
[----:B------:R-:W-:Y:S05]  /*1cbc0*/  WARPSYNC.COLLECTIVE R0, `(.L_x_1658) ;  /* 0x0000000000087348 */ /* 0x000fea0003c00000 */
[----:B------:R0:W1:Y:S02]  /*1cbd0*/  SHFL.DOWN P0, R2, R97, R92, R95 ;  /* 0x0800005c61027389 */ /* 0x000064000000005f */
[----:B01----:R-:W-:Y:S01]  /*1cbe0*/  ENDCOLLECTIVE ;  /* 0x000000000000791b */ /* 0x003fe20003800000 */
.L_x_1658:
[----:B------:R-:W-:Y:S01]  /*1cbf0*/  IMAD.MOV.U32 R92, RZ, RZ, 0x2 ;  /* 0x00000002ff5c7424 */ /* 0x000fe200078e00ff */
[----:B------:R-:W-:Y:S01]  /*1cc00*/  FMNMX R70, R3, R2, !PT ;  /* 0x0000000203467209 */ /* 0x000fe20007800000 */
[----:B------:R-:W-:-:S04]  /*1cc10*/  IMAD.MOV.U32 R3, RZ, RZ, 0x1f ;  /* 0x0000001fff037424 */ /* 0x000fc800078e00ff */
[----:B------:R-:W-:-:S07]  /*1cc20*/  IMAD.MOV.U32 R97, RZ, RZ, R70 ;  /* 0x000000ffff617224 */ /* 0x000fce00078e0046 */
[----:B------:R-:W-:Y:S05]  /*1cc30*/  WARPSYNC.COLLECTIVE R0, `(.L_x_1659) ;  /* 0x0000000000087348 */ /* 0x000fea0003c00000 */
[----:B------:R0:W1:Y:S02]  /*1cc40*/  SHFL.DOWN P0, R2, R97, R92, R95 ;  /* 0x0800005c61027389 */ /* 0x000064000000005f */
[----:B01----:R-:W-:Y:S01]  /*1cc50*/  ENDCOLLECTIVE ;  /* 0x000000000000791b */ /* 0x003fe20003800000 */
.L_x_1659:
[----:B------:R-:W-:Y:S01]  /*1cc60*/  IMAD.MOV.U32 R92, RZ, RZ, 0x1 ;  /* 0x00000001ff5c7424 */ /* 0x000fe200078e00ff */
[----:B------:R-:W-:-:S05]  /*1cc70*/  FMNMX R71, R70, R2, !PT ;  /* 0x0000000246477209 */ /* 0x000fca0007800000 */
[----:B------:R-:W-:-:S07]  /*1cc80*/  IMAD.MOV.U32 R97, RZ, RZ, R71 ;  /* 0x000000ffff617224 */ /* 0x000fce00078e0047 */
[----:B------:R-:W-:Y:S05]  /*1cc90*/  WARPSYNC.COLLECTIVE R0, `(.L_x_1660) ;  /* 0x0000000000087348 */ /* 0x000fea0003c00000 */
[----:B------:R0:W1:Y:S02]  /*1cca0*/  SHFL.DOWN P0, R2, R97, R92, R95 ;  /* 0x0800005c61027389 */ /* 0x000064000000005f */
[----:B01----:R-:W-:Y:S01]  /*1ccb0*/  ENDCOLLECTIVE ;  /* 0x000000000000791b */ /* 0x003fe20003800000 */
.L_x_1660:
[----:B------:R-:W-:Y:S01]  /*1ccc0*/  FMNMX R93, R71, R2, !PT ;  /* 0x00000002475d7209 */ /* 0x000fe20007800000 */
[----:B------:R-:W-:-:S07]  /*1ccd0*/  IMAD.MOV.U32 R2, RZ, RZ, RZ ;  /* 0x000000ffff027224 */ /* 0x000fce00078e00ff */
[----:B------:R-:W-:Y:S05]  /*1cce0*/  WARPSYNC.COLLECTIVE R0, `(.L_x_1661) ;  /* 0x0000000000087348 */ /* 0x000fea0003c00000 */
[----:B------:R0:W1:Y:S02]  /*1ccf0*/  SHFL.IDX P0, R3, R93, R2, R3 ;  /* 0x000000025d037389 */ /* 0x0000640000000003 */
[----:B01----:R-:W-:Y:S01]  /*1cd00*/  ENDCOLLECTIVE ;  /* 0x000000000000791b */ /* 0x003fe20003800000 */
.L_x_1661:
[----:B------:R-:W-:Y:S01]  /*1cd10*/  IMAD.MOV.U32 R73, RZ, RZ, R3 ;  /* 0x000000ffff497224 */ /* 0x000fe200078e0003 */
[----:B------:R-:W-:Y:S06]  /*1cd20*/  BRA `(.L_x_1662) ;  /* 0xffffff5800c07947 */ /* 0x000fec000383ffff */
.L_x_1265:
[----:B------:R-:W-:Y:S01]  /*1cd30*/  BSSY B0, `(.L_x_1663) ;  /* 0x0000007000007945 */ /* 0x000fe20003800000 */
[----:B------:R-:W-:Y:S02]  /*1cd40*/  IMAD.MOV.U32 R92, RZ, RZ, 0x10 ;  /* 0x00000010ff5c7424 */ /* 0x000fe400078e00ff */
[----:B------:R-:W-:Y:S02]  /*1cd50*/  IMAD.MOV.U32 R95, RZ, RZ, 0x1f ;  /* 0x0000001fff5f7424 */ /* 0x000fe400078e00ff */
[----:B------:R-:W-:-:S07]  /*1cd60*/  IMAD.MOV.U32 R0, RZ, RZ, -0x1 ;  /* 0xffffffffff007424 */ /* 0x000fce00078e00ff */
[----:B0-----:R-:W-:Y:S05]  /*1cd70*/  WARPSYNC.COLLECTIVE R0, `(.L_x_1664) ;  /* 0x0000000000087348 */ /* 0x001fea0003c00000 */
[----:B------:R1:W2:Y:S02]  /*1cd80*/  SHFL.DOWN P0, R2, R97, R92, R95 ;  /* 0x0800005c61027389 */ /* 0x0002a4000000005f */
[----:B012---:R-:W-:Y:S01]  /*1cd90*/  ENDCOLLECTIVE ;  /* 0x000000000000791b */ /* 0x007fe20003800000 */
.L_x_1664:
[----:B------:R-:W-:Y:S05]  /*1cda0*/  BSYNC B0 ;  /* 0x0000000000007941 */ /* 0x000fea0003800000 */
.L_x_1663:
[----:B------:R-:W-:Y:S01]  /*1cdb0*/  FMNMX R97, R97, R2, !PT ;  /* 0x0000000261617209 */ /* 0x000fe20007800000 */
[----:B------:R-:W-:Y:S02]  /*1cdc0*/  IMAD.MOV.U32 R92, RZ, RZ, 0x8 ;  /* 0x00000008ff5c7424 */ /* 0x000fe400078e00ff */
[----:B------:R-:W-:Y:S02]  /*1cdd0*/  IMAD.MOV.U32 R95, RZ, RZ, 0x1f ;  /* 0x0000001fff5f7424 */ /* 0x000fe400078e00ff */
[----:B------:R-:W-:-:S07]  /*1cde0*/  IMAD.MOV.U32 R0, RZ, RZ, -0x1 ;  /* 0xffffffffff007424 */ /* 0x000fce00078e00ff */
[----:B------:R-:W-:Y:S05]  /*1cdf0*/  WARPSYNC.COLLECTIVE R0, `(.L_x_1665) ;  /* 0x0000000000087348 */ /* 0x000fea0003c00000 */
[----:B------:R0:W1:Y:S02]  /*1ce00*/  SHFL.DOWN P0, R2, R97, R92, R95 ;  /* 0x0800005c61027389 */ /* 0x000064000000005f */
[----:B01----:R-:W-:Y:S01]  /*1ce10*/  ENDCOLLECTIVE ;  /* 0x000000000000791b */ /* 0x003fe20003800000 */
.L_x_1665:
[----:B------:R-:W-:Y:S01]  /*1ce20*/  IMAD.MOV.U32 R92, RZ, RZ, 0x4 ;  /* 0x00000004ff5c7424 */ /* 0x000fe200078e00ff */
[----:B------:R-:W-:-:S05]  /*1ce30*/  FMNMX R3, R97, R2, !PT ;  /* 0x0000000261037209 */ /* 0x000fca0007800000 */
[----:B------:R-:W-:-:S07]  /*1ce40*/  IMAD.MOV.U32 R97, RZ, RZ, R3 ;  /* 0x000000ffff617224 */ /* 0x000fce00078e0003 */
[----:B------:R-:W-:Y:S05]  /*1ce50*/  WARPSYNC.COLLECTIVE R0, `(.L_x_1666) ;  /* 0x0000000000087348 */ /* 0x000fea0003c00000 */
[----:B------:R0:W1:Y:S02]  /*1ce60*/  SHFL.DOWN P0, R2, R97, R92, R95 ;  /* 0x0800005c61027389 */ /* 0x000064000000005f */
[----:B01----:R-:W-:Y:S01]  /*1ce70*/  ENDCOLLECTIVE ;  /* 0x000000000000791b */ /* 0x003fe20003800000 */
.L_x_1666:
[----:B------:R-:W-:Y:S01]  /*1ce80*/  IMAD.MOV.U32 R92, RZ, RZ, 0x2 ;  /* 0x00000002ff5c7424 */ /* 0x000fe200078e00ff */
[----:B------:R-:W-:Y:S01]  /*1ce90*/  FMNMX R68, R3, R2, !PT ;  /* 0x0000000203447209 */ /* 0x000fe20007800000 */
[----:B------:R-:W-:-:S04]  /*1cea0*/  IMAD.MOV.U32 R3, RZ, RZ, 0x1f ;  /* 0x0000001fff037424 */ /* 0x000fc800078e00ff */
[----:B------:R-:W-:-:S07]  /*1ceb0*/  IMAD.MOV.U32 R97, RZ, RZ, R68 ;  /* 0x000000ffff617224 */ /* 0x000fce00078e0044 */
[----:B------:R-:W-:Y:S05]  /*1cec0*/  WARPSYNC.COLLECTIVE R0, `(.L_x_1667) ;  /* 0x0000000000087348 */ /* 0x000fea0003c00000 */
[----:B------:R0:W1:Y:S02]  /*1ced0*/  SHFL.DOWN P0, R2, R97, R92, R95 ;  /* 0x0800005c61027389 */ /* 0x000064000000005f */
[----:B01----:R-:W-:Y:S01]  /*1cee0*/  ENDCOLLECTIVE ;  /* 0x000000000000791b */ /* 0x003fe20003800000 */
.L_x_1667:
[----:B------:R-:W-:Y:S01]  /*1cef0*/  IMAD.MOV.U32 R92, RZ, RZ, 0x1 ;  /* 0x00000001ff5c7424 */ /* 0x000fe200078e00ff */
[----:B------:R-:W-:-:S05]  /*1cf00*/  FMNMX R69, R68, R2, !PT ;  /* 0x0000000244457209 */ /* 0x000fca0007800000 */
[----:B------:R-:W-:-:S07]  /*1cf10*/  IMAD.MOV.U32 R97, RZ, RZ, R69 ;  /* 0x000000ffff617224 */ /* 0x000fce00078e0045 */
[----:B------:R-:W-:Y:S05]  /*1cf20*/  WARPSYNC.COLLECTIVE R0, `(.L_x_1668) ;  /* 0x0000000000087348 */ /* 0x000fea0003c00000 */
[----:B------:R0:W1:Y:S02]  /*1cf30*/  SHFL.DOWN P0, R2, R97, R92, R95 ;  /* 0x0800005c61027389 */ /* 0x000064000000005f */
[----:B01----:R-:W-:Y:S01]  /*1cf40*/  ENDCOLLECTIVE ;  /* 0x000000000000791b */ /* 0x003fe20003800000 */
.L_x_1668:
[----:B------:R-:W-:Y:S01]  /*1cf50*/  FMNMX R93, R69, R2, !PT ;  /* 0x00000002455d7209 */ /* 0x000fe20007800000 */
[----:B------:R-:W-:-:S07]  /*1cf60*/  IMAD.MOV.U32 R2, RZ, RZ, RZ ;  /* 0x000000ffff027224 */ /* 0x000fce00078e00ff */
[----:B------:R-:W-:Y:S05]  /*1cf70*/  WARPSYNC.COLLECTIVE R0, `(.L_x_1669) ;  /* 0x0000000000087348 */ /* 0x000fea0003c00000 */
[----:B------:R0:W1:Y:S02]  /*1cf80*/  SHFL.IDX P0, R3, R93, R2, R3 ;  /* 0x000000025d037389 */ /* 0x0000640000000003 */
[----:B01----:R-:W-:Y:S01]  /*1cf90*/  ENDCOLLECTIVE ;  /* 0x000000000000791b */ /* 0x003fe20003800000 */
.L_x_1669:
[----:B------:R-:W-:Y:S01]  /*1cfa0*/  IMAD.MOV.U32 R71, RZ, RZ, R3 ;  /* 0x000000ffff477224 */ /* 0x000fe200078e0003 */
[----:B------:R-:W-:Y:S06]  /*1cfb0*/  BRA `(.L_x_1670) ;  /* 0xffffff5c00147947 */ /* 0x000fec000383ffff */
.L_x_1273:
[----:B------:R-:W-:Y:S01]  /*1cfc0*/  BSSY B0, `(.L_x_1671) ;  /* 0x0000007000007945 */ /* 0x000fe20003800000 */
[----:B------:R-:W-:Y:S02]  /*1cfd0*/  IMAD.MOV.U32 R92, RZ, RZ, 0x10 ;  /* 0x00000010ff5c7424 */ /* 0x000fe400078e00ff */
[----:B------:R-:W-:Y:S02]  /*1cfe0*/  IMAD.MOV.U32 R95, RZ, RZ, 0x1f ;  /* 0x0000001fff5f7424 */ /* 0x000fe400078e00ff */
[----:B------:R-:W-:-:S07]  /*1cff0*/  IMAD.MOV.U32 R0, RZ, RZ, -0x1 ;  /* 0xffffffffff007424 */ /* 0x000fce00078e00ff */
[----:B0-----:R-:W-:Y:S05]  /*1d000*/  WARPSYNC.COLLECTIVE R0, `(.L_x_1672) ;  /* 0x0000000000087348 */ /* 0x001fea0003c00000 */
[----:B------:R1:W2:Y:S02]  /*1d010*/  SHFL.DOWN P0, R2, R97, R92, R95 ;  /* 0x0800005c61027389 */ /* 0x0002a4000000005f */
[----:B012---:R-:W-:Y:S01]  /*1d020*/  ENDCOLLECTIVE ;  /* 0x000000000000791b */ /* 0x007fe20003800000 */
.L_x_1672:
[----:B------:R-:W-:Y:S05]  /*1d030*/  BSYNC B0 ;  /* 0x0000000000007941 */ /* 0x000fea0003800000 */
.L_x_1671:
[----:B------:R-:W-:Y:S01]  /*1d040*/  FMNMX R97, R97, R2, !PT ;  /* 0x0000000261617209 */ /* 0x000fe20007800000 */
[----:B------:R-:W-:Y:S02]  /*1d050*/  IMAD.MOV.U32 R92, RZ, RZ, 0x8 ;  /* 0x00000008ff5c7424 */ /* 0x000fe400078e00ff */
[----:B------:R-:W-:Y:S02]  /*1d060*/  IMAD.MOV.U32 R95, RZ, RZ, 0x1f ;  /* 0x0000001fff5f7424 */ /* 0x000fe400078e00ff */
[----:B------:R-:W-:-:S07]  /*1d070*/  IMAD.MOV.U32 R0, RZ, RZ, -0x1 ;  /* 0xffffffffff007424 */ /* 0x000fce00078e00ff */
[----:B------:R-:W-:Y:S05]  /*1d080*/  WARPSYNC.COLLECTIVE R0, `(.L_x_1673) ;  /* 0x0000000000087348 */ /* 0x000fea0003c00000 */
[----:B------:R0:W1:Y:S02]  /*1d090*/  SHFL.DOWN P0, R2, R97, R92, R95 ;  /* 0x0800005c61027389 */ /* 0x000064000000005f */
[----:B01----:R-:W-:Y:S01]  /*1d0a0*/  ENDCOLLECTIVE ;  /* 0x000000000000791b */ /* 0x003fe20003800000 */
.L_x_1673:
[----:B------:R-:W-:Y:S01]  /*1d0b0*/  IMAD.MOV.U32 R92, RZ, RZ, 0x4 ;  /* 0x00000004ff5c7424 */ /* 0x000fe200078e00ff */
[----:B------:R-:W-:-:S05]  /*1d0c0*/  FMNMX R3, R97, R2, !PT ;  /* 0x0000000261037209 */ /* 0x000fca0007800000 */
[----:B------:R-:W-:-:S07]  /*1d0d0*/  IMAD.MOV.U32 R97, RZ, RZ, R3 ;  /* 0x000000ffff617224 */ /* 0x000fce00078e0003 */
[----:B------:R-:W-:Y:S05]  /*1d0e0*/  WARPSYNC.COLLECTIVE R0, `(.L_x_1674) ;  /* 0x0000000000087348 */ /* 0x000fea0003c00000 */
[----:B------:R0:W1:Y:S02]  /*1d0f0*/  SHFL.DOWN P0, R2, R97, R92, R95 ;  /* 0x0800005c61027389 */ /* 0x000064000000005f */
[----:B01----:R-:W-:Y:S01]  /*1d100*/  ENDCOLLECTIVE ;  /* 0x000000000000791b */ /* 0x003fe20003800000 */
.L_x_1674:
[----:B------:R-:W-:Y:S01]  /*1d110*/  IMAD.MOV.U32 R92, RZ, RZ, 0x2 ;  /* 0x00000002ff5c7424 */ /* 0x000fe200078e00ff */
[----:B------:R-:W-:Y:S01]  /*1d120*/  FMNMX R66, R3, R2, !PT ;  /* 0x0000000203427209 */ /* 0x000fe20007800000 */
[----:B------:R-:W-:-:S04]  /*1d130*/  IMAD.MOV.U32 R3, RZ, RZ, 0x1f ;  /* 0x0000001fff037424 */ /* 0x000fc800078e00ff */
[----:B------:R-:W-:-:S07]  /*1d140*/  IMAD.MOV.U32 R97, RZ, RZ, R66 ;  /* 0x000000ffff617224 */ /* 0x000fce00078e0042 */
[----:B------:R-:W-:Y:S05]  /*1d150*/  WARPSYNC.COLLECTIVE R0, `(.L_x_1675) ;  /* 0x0000000000087348 */ /* 0x000fea0003c00000 */
[----:B------:R0:W1:Y:S02]  /*1d160*/  SHFL.DOWN P0, R2, R97, R92, R95 ;  /* 0x0800005c61027389 */ /* 0x000064000000005f */
[----:B01----:R-:W-:Y:S01]  /*1d170*/  ENDCOLLECTIVE ;  /* 0x000000000000791b */ /* 0x003fe20003800000 */
.L_x_1675:
[----:B------:R-:W-:Y:S01]  /*1d180*/  IMAD.MOV.U32 R92, RZ, RZ, 0x1 ;  /* 0x00000001ff5c7424 */ /* 0x000fe200078e00ff */
[----:B------:R-:W-:-:S05]  /*1d190*/  FMNMX R67, R66, R2, !PT ;  /* 0x0000000242437209 */ /* 0x000fca0007800000 */
[----:B------:R-:W-:-:S07]  /*1d1a0*/  IMAD.MOV.U32 R97, RZ, RZ, R67 ;  /* 0x000000ffff617224 */ /* 0x000fce00078e0043 */
[----:B------:R-:W-:Y:S05]  /*1d1b0*/  WARPSYNC.COLLECTIVE R0, `(.L_x_1676) ;  /* 0x0000000000087348 */ /* 0x000fea0003c00000 */
[----:B------:R0:W1:Y:S02]  /*1d1c0*/  SHFL.DOWN P0, R2, R97, R92, R95 ;  /* 0x0800005c61027389 */ /* 0x000064000000005f */
[----:B01----:R-:W-:Y:S01]  /*1d1d0*/  ENDCOLLECTIVE ;  /* 0x000000000000791b */ /* 0x003fe20003800000 */
.L_x_1676:
[----:B------:R-:W-:Y:S01]  /*1d1e0*/  FMNMX R93, R67, R2, !PT ;  /* 0x00000002435d7209 */ /* 0x000fe20007800000 */
[----:B------:R-:W-:-:S07]  /*1d1f0*/  IMAD.MOV.U32 R2, RZ, RZ, RZ ;  /* 0x000000ffff027224 */ /* 0x000fce00078e00ff */
[----:B------:R-:W-:Y:S05]  /*1d200*/  WARPSYNC.COLLECTIVE R0, `(.L_x_1677) ;  /* 0x0000000000087348 */ /* 0x000fea0003c00000 */
[----:B------:R0:W1:Y:S02]  /*1d210*/  SHFL.IDX P0, R3, R93, R2, R3 ;  /* 0x000000025d037389 */ /* 0x0000640000000003 */
[----:B01----:R-:W-:Y:S01]  /*1d220*/  ENDCOLLECTIVE ;  /* 0x000000000000791b */ /* 0x003fe20003800000 */
.L_x_1677:
[----:B------:R-:W-:Y:S01]  /*1d230*/  IMAD.MOV.U32 R69, RZ, RZ, R3 ;  /* 0x000000ffff457224 */ /* 0x000fe200078e0003 */
[----:B------:R-:W-:Y:S06]  /*1d240*/  BRA `(.L_x_1678) ;  /* 0xffffff5c00687947 */ /* 0x000fec000383ffff */
.L_x_1281:
[----:B------:R-:W-:Y:S01]  /*1d250*/  BSSY B0, `(.L_x_1679) ;  /* 0x0000007000007945 */ /* 0x000fe20003800000 */
[----:B------:R-:W-:Y:S02]  /*1d260*/  IMAD.MOV.U32 R92, RZ, RZ, 0x10 ;  /* 0x00000010ff5c7424 */ /* 0x000fe400078e00ff */
[----:B------:R-:W-:Y:S02]  /*1d270*/  IMAD.MOV.U32 R95, RZ, RZ, 0x1f ;  /* 0x0000001fff5f7424 */ /* 0x000fe400078e00ff */
[----:B------:R-:W-:-:S07]  /*1d280*/  IMAD.MOV.U32 R0, RZ, RZ, -0x1 ;  /* 0xffffffffff007424 */ /* 0x000fce00078e00ff */
[----:B0-----:R-:W-:Y:S05]  /*1d290*/  WARPSYNC.COLLECTIVE R0, `(.L_x_1680) ;  /* 0x0000000000087348 */ /* 0x001fea0003c00000 */
[----:B------:R1:W2:Y:S02]  /*1d2a0*/  SHFL.DOWN P0, R2, R97, R92, R95 ;  /* 0x0800005c61027389 */ /* 0x0002a4000000005f */
[----:B012---:R-:W-:Y:S01]  /*1d2b0*/  ENDCOLLECTIVE ;  /* 0x000000000000791b */ /* 0x007fe20003800000 */
.L_x_1680:
[----:B------:R-:W-:Y:S05]  /*1d2c0*/  BSYNC B0 ;  /* 0x0000000000007941 */ /* 0x000fea0003800000 */
.L_x_1679:
[----:B------:R-:W-:Y:S01]  /*1d2d0*/  FMNMX R97, R97, R2, !PT ;  /* 0x0000000261617209 */ /* 0x000fe20007800000 */
[----:B------:R-:W-:Y:S02]  /*1d2e0*/  IMAD.MOV.U32 R92, RZ, RZ, 0x8 ;  /* 0x00000008ff5c7424 */ /* 0x000fe400078e00ff */
[----:B------:R-:W-:Y:S02]  /*1d2f0*/  IMAD.MOV.U32 R95, RZ, RZ, 0x1f ;  /* 0x0000001fff5f7424 */ /* 0x000fe400078e00ff */
[----:B------:R-:W-:-:S07]  /*1d300*/  IMAD.MOV.U32 R0, RZ, RZ, -0x1 ;  /* 0xffffffffff007424 */ /* 0x000fce00078e00ff */
[----:B------:R-:W-:Y:S05]  /*1d310*/  WARPSYNC.COLLECTIVE R0, `(.L_x_1681) ;  /* 0x0000000000087348 */ /* 0x000fea0003c00000 */
[----:B------:R0:W1:Y:S02]  /*1d320*/  SHFL.DOWN P0, R2, R97, R92, R95 ;  /* 0x0800005c61027389 */ /* 0x000064000000005f */
[----:B01----:R-:W-:Y:S01]  /*1d330*/  ENDCOLLECTIVE ;  /* 0x000000000000791b */ /* 0x003fe20003800000 */
.L_x_1681:
[----:B------:R-:W-:Y:S01]  /*1d340*/  IMAD.MOV.U32 R92, RZ, RZ, 0x4 ;  /* 0x00000004ff5c7424 */ /* 0x000fe200078e00ff */
[----:B------:R-:W-:-:S05]  /*1d350*/  FMNMX R3, R97, R2, !PT ;  /* 0x0000000261037209 */ /* 0x000fca0007800000 */
[----:B------:R-:W-:-:S07]  /*1d360*/  IMAD.MOV.U32 R97, RZ, RZ, R3 ;  /* 0x000000ffff617224 */ /* 0x000fce00078e0003 */
[----:B------:R-:W-:Y:S05]  /*1d370*/  WARPSYNC.COLLECTIVE R0, `(.L_x_1682) ;  /* 0x0000000000087348 */ /* 0x000fea0003c00000 */
[----:B------:R0:W1:Y:S02]  /*1d380*/  SHFL.DOWN P0, R2, R97, R92, R95 ;  /* 0x0800005c61027389 */ /* 0x000064000000005f */
[----:B01----:R-:W-:Y:S01]  /*1d390*/  ENDCOLLECTIVE ;  /* 0x000000000000791b */ /* 0x003fe20003800000 */
.L_x_1682:
[----:B------:R-:W-:Y:S01]  /*1d3a0*/  IMAD.MOV.U32 R92, RZ, RZ, 0x2 ;  /* 0x00000002ff5c7424 */ /* 0x000fe200078e00ff */
[----:B------:R-:W-:Y:S01]  /*1d3b0*/  FMNMX R67, R3, R2, !PT ;  /* 0x0000000203437209 */ /* 0x000fe20007800000 */
[----:B------:R-:W-:-:S04]  /*1d3c0*/  IMAD.MOV.U32 R3, RZ, RZ, 0x1f ;  /* 0x0000001fff037424 */ /* 0x000fc800078e00ff */
[----:B------:R-:W-:-:S07]  /*1d3d0*/  IMAD.MOV.U32 R97, RZ, RZ, R67 ;  /* 0x000000ffff617224 */ /* 0x000fce00078e0043 */
[----:B------:R-:W-:Y:S05]  /*1d3e0*/  WARPSYNC.COLLECTIVE R0, `(.L_x_1683) ;  /* 0x0000000000087348 */ /* 0x000fea0003c00000 */
[----:B------:R0:W1:Y:S02]  /*1d3f0*/  SHFL.DOWN P0, R2, R97, R92, R95 ;  /* 0x0800005c61027389 */ /* 0x000064000000005f */
[----:B01----:R-:W-:Y:S01]  /*1d400*/  ENDCOLLECTIVE ;  /* 0x000000000000791b */ /* 0x003fe20003800000 */
.L_x_1683:
[----:B------:R-:W-:Y:S01]  /*1d410*/  IMAD.MOV.U32 R92, RZ, RZ, 0x1 ;  /* 0x00000001ff5c7424 */ /* 0x000fe200078e00ff */
[----:B------:R-:W-:-:S05]  /*1d420*/  FMNMX R69, R67, R2, !PT ;  /* 0x0000000243457209 */ /* 0x000fca0007800000 */
[----:B------:R-:W-:-:S07]  /*1d430*/  IMAD.MOV.U32 R97, RZ, RZ, R69 ;  /* 0x000000ffff617224 */ /* 0x000fce00078e0045 */
[----:B------:R-:W-:Y:S05]  /*1d440*/  WARPSYNC.COLLECTIVE R0, `(.L_x_1684) ;  /* 0x0000000000087348 */ /* 0x000fea0003c00000 */
[----:B------:R0:W1:Y:S02]  /*1d450*/  SHFL.DOWN P0, R2, R97, R92, R95 ;  /* 0x0800005c61027389 */ /* 0x000064000000005f */
[----:B01----:R-:W-:Y:S01]  /*1d460*/  ENDCOLLECTIVE ;  /* 0x000000000000791b */ /* 0x003fe20003800000 */
.L_x_1684:
[----:B------:R-:W-:Y:S01]  /*1d470*/  FMNMX R93, R69, R2, !PT ;  /* 0x00000002455d7209 */ /* 0x000fe20007800000 */
[----:B------:R-:W-:-:S07]  /*1d480*/  IMAD.MOV.U32 R2, RZ, RZ, RZ ;  /* 0x000000ffff027224 */ /* 0x000fce00078e00ff */
[----:B------:R-:W-:Y:S05]  /*1d490*/  WARPSYNC.COLLECTIVE R0, `(.L_x_1685) ;  /* 0x0000000000087348 */ /* 0x000fea0003c00000 */
[----:B------:R0:W1:Y:S02]  /*1d4a0*/  SHFL.IDX P0, R3, R93, R2, R3 ;  /* 0x000000025d037389 */ /* 0x0000640000000003 */
[----:B01----:R-:W-:Y:S01]  /*1d4b0*/  ENDCOLLECTIVE ;  /* 0x000000000000791b */ /* 0x003fe20003800000 */
.L_x_1685:
[----:B------:R-:W-:Y:S01]  /*1d4c0*/  IMAD.MOV.U32 R71, RZ, RZ, R3 ;  /* 0x000000ffff477224 */ /* 0x000fe200078e0003 */
[----:B------:R-:W-:Y:S06]  /*1d4d0*/  BRA `(.L_x_1686) ;  /* 0xffffff5c00f07947 */ /* 0x000fec000383ffff */
.L_x_1289:
[----:B------:R-:W-:Y:S01]  /*1d4e0*/  BSSY B0, `(.L_x_1687) ;  /* 0x0000007000007945 */ /* 0x000fe20003800000 */
[----:B------:R-:W-:Y:S02]  /*1d4f0*/  IMAD.MOV.U32 R92, RZ, RZ, 0x10 ;  /* 0x00000010ff5c7424 */ /* 0x000fe400078e00ff */
[----:B------:R-:W-:Y:S02]  /*1d500*/  IMAD.MOV.U32 R95, RZ, RZ, 0x1f ;  /* 0x0000001fff5f7424 */ /* 0x000fe400078e00ff */
[----:B------:R-:W-:-:S07]  /*1d510*/  IMAD.MOV.U32 R0, RZ, RZ, -0x1 ;  /* 0xffffffffff007424 */ /* 0x000fce00078e00ff */
[----:B0-----:R-:W-:Y:S05]  /*1d520*/  WARPSYNC.COLLECTIVE R0, `(.L_x_1688) ;  /* 0x0000000000087348 */ /* 0x001fea0003c00000 */
[----:B------:R1:W2:Y:S02]  /*1d530*/  SHFL.DOWN P0, R2, R97, R92, R95 ;  /* 0x0800005c61027389 */ /* 0x0002a4000000005f */
[----:B012---:R-:W-:Y:S01]  /*1d540*/  ENDCOLLECTIVE ;  /* 0x000000000000791b */ /* 0x007fe20003800000 */
.L_x_1688:
[----:B------:R-:W-:Y:S05]  /*1d550*/  BSYNC B0 ;  /* 0x0000000000007941 */ /* 0x000fea0003800000 */
.L_x_1687:
[----:B------:R-:W-:Y:S01]  /*1d560*/  FMNMX R97, R97, R2, !PT ;  /* 0x0000000261617209 */ /* 0x000fe20007800000 */
[----:B------:R-:W-:Y:S02]  /*1d570*/  IMAD.MOV.U32 R92, RZ, RZ, 0x8 ;  /* 0x00000008ff5c7424 */ /* 0x000fe400078e00ff */
[----:B------:R-:W-:Y:S02]  /*1d580*/  IMAD.MOV.U32 R95, RZ, RZ, 0x1f ;  /* 0x0000001fff5f7424 */ /* 0x000fe400078e00ff */
[----:B------:R-:W-:-:S07]  /*1d590*/  IMAD.MOV.U32 R0, RZ, RZ, -0x1 ;  /* 0xffffffffff007424 */ /* 0x000fce00078e00ff */
[----:B------:R-:W-:Y:S05]  /*1d5a0*/  WARPSYNC.COLLECTIVE R0, `(.L_x_1689) ;  /* 0x0000000000087348 */ /* 0x000fea0003c00000 */
[----:B------:R0:W1:Y:S02]  /*1d5b0*/  SHFL.DOWN P0, R2, R97, R92, R95 ;  /* 0x0800005c61027389 */ /* 0x000064000000005f */
[----:B01----:R-:W-:Y:S01]  /*1d5c0*/  ENDCOLLECTIVE ;  /* 0x000000000000791b */ /* 0x003fe20003800000 */
.L_x_1689:
[----:B------:R-:W-:Y:S01]  /*1d5d0*/  IMAD.MOV.U32 R92, RZ, RZ, 0x4 ;  /* 0x00000004ff5c7424 */ /* 0x000fe200078e00ff */
[----:B------:R-:W-:-:S05]  /*1d5e0*/  FMNMX R3, R97, R2, !PT ;  /* 0x0000000261037209 */ /* 0x000fca0007800000 */
[----:B------:R-:W-:-:S07]  /*1d5f0*/  IMAD.MOV.U32 R97, RZ, RZ, R3 ;  /* 0x000000ffff617224 */ /* 0x000fce00078e0003 */
[----:B------:R-:W-:Y:S05]  /*1d600*/  WARPSYNC.COLLECTIVE R0, `(.L_x_1690) ;  /* 0x0000000000087348 */ /* 0x000fea0003c00000 */
[----:B------:R0:W1:Y:S02]  /*1d610*/  SHFL.DOWN P0, R2, R97, R92, R95 ;  /* 0x0800005c61027389 */ /* 0x000064000000005f */
[----:B01----:R-:W-:Y:S01]  /*1d620*/  ENDCOLLECTIVE ;  /* 0x000000000000791b */ /* 0x003fe20003800000 */
.L_x_1690:
[----:B------:R-:W-:Y:S01]  /*1d630*/  IMAD.MOV.U32 R92, RZ, RZ, 0x2 ;  /* 0x00000002ff5c7424 */ /* 0x000fe200078e00ff */
[----:B------:R-:W-:Y:S01]  /*1d640*/  FMNMX R20, R3, R2, !PT ;  /* 0x0000000203147209 */ /* 0x000fe20007800000 */
[----:B------:R-:W-:-:S04]  /*1d650*/  IMAD.MOV.U32 R3, RZ, RZ, 0x1f ;  /* 0x0000001fff037424 */ /* 0x000fc800078e00ff */
[----:B------:R-:W-:-:S07]  /*1d660*/  IMAD.MOV.U32 R97, RZ, RZ, R20 ;  /* 0x000000ffff617224 */ /* 0x000fce00078e0014 */
[----:B------:R-:W-:Y:S05]  /*1d670*/  WARPSYNC.COLLECTIVE R0, `(.L_x_1691) ;  /* 0x0000000000087348 */ /* 0x000fea0003c00000 */
[----:B------:R0:W1:Y:S02]  /*1d680*/  SHFL.DOWN P0, R2, R97, R92, R95 ;  /* 0x0800005c61027389 */ /* 0x000064000000005f */
[----:B01----:R-:W-:Y:S01]  /*1d690*/  ENDCOLLECTIVE ;  /* 0x000000000000791b */ /* 0x003fe20003800000 */
.L_x_1691:
[----:B------:R-:W-:Y:S01]  /*1d6a0*/  IMAD.MOV.U32 R92, RZ, RZ, 0x1 ;  /* 0x00000001ff5c7424 */ /* 0x000fe200078e00ff */
[----:B------:R-:W-:-:S05]  /*1d6b0*/  FMNMX R21, R20, R2, !PT ;  /* 0x0000000214157209 */ /* 0x000fca0007800000 */
[----:B------:R-:W-:-:S07]  /*1d6c0*/  IMAD.MOV.U32 R97, RZ, RZ, R21 ;  /* 0x000000ffff617224 */ /* 0x000fce00078e0015 */
[----:B------:R-:W-:Y:S05]  /*1d6d0*/  WARPSYNC.COLLECTIVE R0, `(.L_x_1692) ;  /* 0x0000000000087348 */ /* 0x000fea0003c00000 */
[----:B------:R0:W1:Y:S02]  /*1d6e0*/  SHFL.DOWN P0, R2, R97, R92, R95 ;  /* 0x0800005c61027389 */ /* 0x000064000000005f */
[----:B01----:R-:W-:Y:S01]  /*1d6f0*/  ENDCOLLECTIVE ;  /* 0x000000000000791b */ /* 0x003fe20003800000 */
.L_x_1692:
[----:B------:R-:W-:Y:S01]  /*1d700*/  FMNMX R93, R21, R2, !PT ;  /* 0x00000002155d7209 */ /* 0x000fe20007800000 */
[----:B------:R-:W-:-:S07]  /*1d710*/  IMAD.MOV.U32 R2, RZ, RZ, RZ ;  /* 0x000000ffff027224 */ /* 0x000fce00078e00ff */
[----:B------:R-:W-:Y:S05]  /*1d720*/  WARPSYNC.COLLECTIVE R0, `(.L_x_1693) ;  /* 0x0000000000087348 */ /* 0x000fea0003c00000 */
[----:B------:R0:W1:Y:S02]  /*1d730*/  SHFL.IDX P0, R3, R93, R2, R3 ;  /* 0x000000025d037389 */ /* 0x0000640000000003 */
[----:B01----:R-:W-:Y:S01]  /*1d740*/  ENDCOLLECTIVE ;  /* 0x000000000000791b */ /* 0x003fe20003800000 */
.L_x_1693:
[----:B------:R-:W-:Y:S01]  /*1d750*/  IMAD.MOV.U32 R69, RZ, RZ, R3 ;  /* 0x000000ffff457224 */ /* 0x000fe200078e0003 */
[----:B------:R-:W-:Y:S06]  /*1d760*/  BRA `(.L_x_1694) ;  /* 0xffffff6000787947 */ /* 0x000fec000383ffff */
.L_x_1297:
[----:B------:R-:W-:Y:S01]  /*1d770*/  BSSY B0, `(.L_x_1695) ;  /* 0x0000007000007945 */ /* 0x000fe20003800000 */
[----:B------:R-:W-:Y:S02]  /*1d780*/  IMAD.MOV.U32 R92, RZ, RZ, 0x10 ;  /* 0x00000010ff5c7424 */ /* 0x000fe400078e00ff */
[----:B------:R-:W-:Y:S02]  /*1d790*/  IMAD.MOV.U32 R95, RZ, RZ, 0x1f ;  /* 0x0000001fff5f7424 */ /* 0x000fe400078e00ff */
[----:B------:R-:W-:-:S07]  /*1d7a0*/  IMAD.MOV.U32 R0, RZ, RZ, -0x1 ;  /* 0xffffffffff007424 */ /* 0x000fce00078e00ff */
[----:B0-----:R-:W-:Y:S05]  /*1d7b0*/  WARPSYNC.COLLECTIVE R0, `(.L_x_1696) ;  /* 0x0000000000087348 */ /* 0x001fea0003c00000 */
[----:B------:R1:W2:Y:S02]  /*1d7c0*/  SHFL.DOWN P0, R2, R97, R92, R95 ;  /* 0x0800005c61027389 */ /* 0x0002a4000000005f */
[----:B012---:R-:W-:Y:S01]  /*1d7d0*/  ENDCOLLECTIVE ;  /* 0x000000000000791b */ /* 0x007fe20003800000 */
.L_x_1696:
[----:B------:R-:W-:Y:S05]  /*1d7e0*/  BSYNC B0 ;  /* 0x0000000000007941 */ /* 0x000fea0003800000 */
.L_x_1695:
[----:B------:R-:W-:Y:S01]  /*1d7f0*/  FMNMX R97, R97, R2, !PT ;  /* 0x0000000261617209 */ /* 0x000fe20007800000 */
[----:B------:R-:W-:Y:S02]  /*1d800*/  IMAD.MOV.U32 R92, RZ, RZ, 0x8 ;  /* 0x00000008ff5c7424 */ /* 0x000fe400078e00ff */
[----:B------:R-:W-:Y:S02]  /*1d810*/  IMAD.MOV.U32 R95, RZ, RZ, 0x1f ;  /* 0x0000001fff5f7424 */ /* 0x000fe400078e00ff */
[----:B------:R-:W-:-:S07]  /*1d820*/  IMAD.MOV.U32 R0, RZ, RZ, -0x1 ;  /* 0xffffffffff007424 */ /* 0x000fce00078e00ff */
[----:B------:R-:W-:Y:S05]  /*1d830*/  WARPSYNC.COLLECTIVE R0, `(.L_x_1697) ;  /* 0x0000000000087348 */ /* 0x000fea0003c00000 */
[----:B------:R0:W1:Y:S02]  /*1d840*/  SHFL.DOWN P0, R2, R97, R92, R95 ;  /* 0x0800005c61027389 */ /* 0x000064000000005f */
[----:B01----:R-:W-:Y:S01]  /*1d850*/  ENDCOLLECTIVE ;  /* 0x000000000000791b */ /* 0x003fe20003800000 */
.L_x_1697:
[----:B------:R-:W-:Y:S01]  /*1d860*/  IMAD.MOV.U32 R92, RZ, RZ, 0x4 ;  /* 0x00000004ff5c7424 */ /* 0x000fe200078e00ff */
[----:B------:R-:W-:-:S05]  /*1d870*/  FMNMX R3, R97, R2, !PT ;  /* 0x0000000261037209 */ /* 0x000fca0007800000 */
[----:B------:R-:W-:-:S07]  /*1d880*/  IMAD.MOV.U32 R97, RZ, RZ, R3 ;  /* 0x000000ffff617224 */ /* 0x000fce00078e0003 */
[----:B------:R-:W-:Y:S05]  /*1d890*/  WARPSYNC.COLLECTIVE R0, `(.L_x_1698) ;  /* 0x0000000000087348 */ /* 0x000fea0003c00000 */
[----:B------:R0:W1:Y:S02]  /*1d8a0*/  SHFL.DOWN P0, R2, R97, R92, R95 ;  /* 0x0800005c61027389 */ /* 0x000064000000005f */
[----:B01----:R-:W-:Y:S01]  /*1d8b0*/  ENDCOLLECTIVE ;  /* 0x000000000000791b */ /* 0x003fe20003800000 */
.L_x_1698:
[----:B------:R-:W-:Y:S01]  /*1d8c0*/  IMAD.MOV.U32 R92, RZ, RZ, 0x2 ;  /* 0x00000002ff5c7424 */ /* 0x000fe200078e00ff */
[----:B------:R-:W-:Y:S01]  /*1d8d0*/  FMNMX R21, R3, R2, !PT ;  /* 0x0000000203157209 */ /* 0x000fe20007800000 */
[----:B------:R-:W-:-:S04]  /*1d8e0*/  IMAD.MOV.U32 R3, RZ, RZ, 0x1f ;  /* 0x0000001fff037424 */ /* 0x000fc800078e00ff */
[----:B------:R-:W-:-:S07]  /*1d8f0*/  IMAD.MOV.U32 R97, RZ, RZ, R21 ;  /* 0x000000ffff617224 */ /* 0x000fce00078e0015 */
[----:B------:R-:W-:Y:S05]  /*1d900*/  WARPSYNC.COLLECTIVE R0, `(.L_x_1699) ;  /* 0x0000000000087348 */ /* 0x000fea0003c00000 */
[----:B------:R0:W1:Y:S02]  /*1d910*/  SHFL.DOWN P0, R2, R97, R92, R95 ;  /* 0x0800005c61027389 */ /* 0x000064000000005f */
[----:B01----:R-:W-:Y:S01]  /*1d920*/  ENDCOLLECTIVE ;  /* 0x000000000000791b */ /* 0x003fe20003800000 */
.L_x_1699:
[----:B------:R-:W-:Y:S01]  /*1d930*/  IMAD.MOV.U32 R92, RZ, RZ, 0x1 ;  /* 0x00000001ff5c7424 */ /* 0x000fe200078e00ff */
[----:B------:R-:W-:-:S05]  /*1d940*/  FMNMX R69, R21, R2, !PT ;  /* 0x0000000215457209 */ /* 0x000fca0007800000 */
[----:B------:R-:W-:-:S07]  /*1d950*/  IMAD.MOV.U32 R97, RZ, RZ, R69 ;  /* 0x000000ffff617224 */ /* 0x000fce00078e0045 */
[----:B------:R-:W-:Y:S05]  /*1d960*/  WARPSYNC.COLLECTIVE R0, `(.L_x_1700) ;  /* 0x0000000000087348 */ /* 0x000fea0003c00000 */
[----:B------:R0:W1:Y:S02]  /*1d970*/  SHFL.DOWN P0, R2, R97, R92, R95 ;  /* 0x0800005c61027389 */ /* 0x000064000000005f */
[----:B01----:R-:W-:Y:S01]  /*1d980*/  ENDCOLLECTIVE ;  /* 0x000000000000791b */ /* 0x003fe20003800000 */
.L_x_1700:
[----:B------:R-:W-:Y:S01]  /*1d990*/  FMNMX R93, R69, R2, !PT ;  /* 0x00000002455d7209 */ /* 0x000fe20007800000 */
[----:B------:R-:W-:-:S07]  /*1d9a0*/  IMAD.MOV.U32 R2, RZ, RZ, RZ ;  /* 0x000000ffff027224 */ /* 0x000fce00078e00ff */
[----:B------:R-:W-:Y:S05]  /*1d9b0*/  WARPSYNC.COLLECTIVE R0, `(.L_x_1701) ;  /* 0x0000000000087348 */ /* 0x000fea0003c00000 */
[----:B------:R0:W1:Y:S02]  /*1d9c0*/  SHFL.IDX P0, R3, R93, R2, R3 ;  /* 0x000000025d037389 */ /* 0x0000640000000003 */
[----:B01----:R-:W-:Y:S01]  /*1d9d0*/  ENDCOLLECTIVE ;  /* 0x000000000000791b */ /* 0x003fe20003800000 */
.L_x_1701:
[----:B------:R-:W-:Y:S01]  /*1d9e0*/  IMAD.MOV.U32 R71, RZ, RZ, R3 ;  /* 0x000000ffff477224 */ /* 0x000fe200078e0003 */
[----:B------:R-:W-:Y:S06]  /*1d9f0*/  BRA `(.L_x_1702) ;  /* 0xffffff6400107947 */ /* 0x000fec000383ffff */
.L_x_1305:
[----:B------:R-:W-:Y:S01]  /*1da00*/  BSSY B0, `(.L_x_1703) ;  /* 0x0000007000007945 */ /* 0x000fe20003800000 */
[----:B------:R-:W-:Y:S02]  /*1da10*/  IMAD.MOV.U32 R92, RZ, RZ, 0x10 ;  /* 0x00000010ff5c7424 */ /* 0x000fe400078e00ff */
[----:B------:R-:W-:Y:S02]  /*1da20*/  IMAD.MOV.U32 R95, RZ, RZ, 0x1f ;  /* 0x0000001fff5f7424 */ /* 0x000fe400078e00ff */
[----:B------:R-:W-:-:S07]  /*1da30*/  IMAD.MOV.U32 R0, RZ, RZ, -0x1 ;  /* 0xffffffffff007424 */ /* 0x000fce00078e00ff */
[----:B0-----:R-:W-:Y:S05]  /*1da40*/  WARPSYNC.COLLECTIVE R0, `(.L_x_1704) ;  /* 0x0000000000087348 */ /* 0x001fea0003c00000 */
[----:B------:R1:W2:Y:S02]  /*1da50*/  SHFL.DOWN P0, R2, R97, R92, R95 ;  /* 0x0800005c61027389 */ /* 0x0002a4000000005f */
[----:B012---:R-:W-:Y:S01]  /*1da60*/  ENDCOLLECTIVE ;  /* 0x000000000000791b */ /* 0x007fe20003800000 */
.L_x_1704:
[----:B------:R-:W-:Y:S05]  /*1da70*/  BSYNC B0 ;  /* 0x0000000000007941 */ /* 0x000fea0003800000 */
.L_x_1703:
[----:B------:R-:W-:Y:S01]  /*1da80*/  FMNMX R97, R97, R2, !PT ;  /* 0x0000000261617209 */ /* 0x000fe20007800000 */
[----:B------:R-:W-:Y:S02]  /*1da90*/  IMAD.MOV.U32 R92, RZ, RZ, 0x8 ;  /* 0x00000008ff5c7424 */ /* 0x000fe400078e00ff */
[----:B------:R-:W-:Y:S02]  /*1daa0*/  IMAD.MOV.U32 R95, RZ, RZ, 0x1f ;  /* 0x0000001fff5f7424 */ /* 0x000fe400078e00ff */
[----:B------:R-:W-:-:S07]  /*1dab0*/  IMAD.MOV.U32 R0, RZ, RZ, -0x1 ;  /* 0xffffffffff007424 */ /* 0x000fce00078e00ff */
[----:B------:R-:W-:Y:S05]  /*1dac0*/  WARPSYNC.COLLECTIVE R0, `(.L_x_1705) ;  /* 0x0000000000087348 */ /* 0x000fea0003c00000 */
[----:B------:R0:W1:Y:S02]  /*1dad0*/  SHFL.DOWN P0, R2, R97, R92, R95 ;  /* 0x0800005c61027389 */ /* 0x000064000000005f */
[----:B01----:R-:W-:Y:S01]  /*1dae0*/  ENDCOLLECTIVE ;  /* 0x000000000000791b */ /* 0x003fe20003800000 */
.L_x_1705:
[----:B------:R-:W-:Y:S01]  /*1daf0*/  IMAD.MOV.U32 R92, RZ, RZ, 0x4 ;  /* 0x00000004ff5c7424 */ /* 0x000fe200078e00ff */
[----:B------:R-:W-:-:S05]  /*1db00*/  FMNMX R3, R97, R2, !PT ;  /* 0x0000000261037209 */ /* 0x000fca0007800000 */
[----:B------:R-:W-:-:S07]  /*1db10*/  IMAD.MOV.U32 R97, RZ, RZ, R3 ;  /* 0x000000ffff617224 */ /* 0x000fce00078e0003 */
[----:B------:R-:W-:Y:S05]  /*1db20*/  WARPSYNC.COLLECTIVE R0, `(.L_x_1706) ;  /* 0x0000000000087348 */ /* 0x000fea0003c00000 */
[----:B------:R0:W1:Y:S02]  /*1db30*/  SHFL.DOWN P0, R2, R97, R92, R95 ;  /* 0x0800005c61027389 */ /* 0x000064000000005f */
[----:B01----:R-:W-:Y:S01]  /*1db40*/  ENDCOLLECTIVE ;  /* 0x000000000000791b */ /* 0x003fe20003800000 */
.L_x_1706:
[----:B------:R-:W-:Y:S01]  /*1db50*/  IMAD.MOV.U32 R92, RZ, RZ, 0x2 ;  /* 0x00000002ff5c7424 */ /* 0x000fe200078e00ff */
[----:B------:R-:W-:Y:S01]  /*1db60*/  FMNMX R69, R3, R2, !PT ;  /* 0x0000000203457209 */ /* 0x000fe20007800000 */
[----:B------:R-:W-:-:S04]  /*1db70*/  IMAD.MOV.U32 R3, RZ, RZ, 0x1f ;  /* 0x0000001fff037424 */ /* 0x000fc800078e00ff */
[----:B------:R-:W-:-:S07]  /*1db80*/  IMAD.MOV.U32 R97, RZ, RZ, R69 ;  /* 0x000000ffff617224 */ /* 0x000fce00078e0045 */
[----:B------:R-:W-:Y:S05]  /*1db90*/  WARPSYNC.COLLECTIVE R0, `(.L_x_1707) ;  /* 0x0000000000087348 */ /* 0x000fea0003c00000 */
[----:B------:R0:W1:Y:S02]  /*1dba0*/  SHFL.DOWN P0, R2, R97, R92, R95 ;  /* 0x0800005c61027389 */ /* 0x000064000000005f */
[----:B01----:R-:W-:Y:S01]  /*1dbb0*/  ENDCOLLECTIVE ;  /* 0x000000000000791b */ /* 0x003fe20003800000 */
.L_x_1707:
[----:B------:R-:W-:Y:S01]  /*1dbc0*/  IMAD.MOV.U32 R92, RZ, RZ, 0x1 ;  /* 0x00000001ff5c7424 */ /* 0x000fe200078e00ff */
[----:B------:R-:W-:-:S05]  /*1dbd0*/  FMNMX R71, R69, R2, !PT ;  /* 0x0000000245477209 */ /* 0x000fca0007800000 */
[----:B------:R-:W-:-:S07]  /*1dbe0*/  IMAD.MOV.U32 R97, RZ, RZ, R71 ;  /* 0x000000ffff617224 */ /* 0x000fce00078e0047 */
[----:B------:R-:W-:Y:S05]  /*1dbf0*/  WARPSYNC.COLLECTIVE R0, `(.L_x_1708) ;  /* 0x0000000000087348 */ /* 0x000fea0003c00000 */
[----:B------:R0:W1:Y:S02]  /*1dc00*/  SHFL.DOWN P0, R2, R97, R92, R95 ;  /* 0x0800005c61027389 */ /* 0x000064000000005f */
[----:B01----:R-:W-:Y:S01]  /*1dc10*/  ENDCOLLECTIVE ;  /* 0x000000000000791b */ /* 0x003fe20003800000 */
.L_x_1708:
[----:B------:R-:W-:Y:S01]  /*1dc20*/  FMNMX R93, R71, R2, !PT ;  /* 0x00000002475d7209 */ /* 0x000fe20007800000 */
[----:B------:R-:W-:-:S07]  /*1dc30*/  IMAD.MOV.U32 R2, RZ, RZ, RZ ;  /* 0x000000ffff027224 */ /* 0x000fce00078e00ff */
[----:B------:R-:W-:Y:S05]  /*1dc40*/  WARPSYNC.COLLECTIVE R0, `(.L_x_1709) ;  /* 0x0000000000087348 */ /* 0x000fea0003c00000 */
[----:B------:R0:W1:Y:S02]  /*1dc50*/  SHFL.IDX P0, R3, R93, R2, R3 ;  /* 0x000000025d037389 */ /* 0x0000640000000003 */
[----:B01----:R-:W-:Y:S01]  /*1dc60*/  ENDCOLLECTIVE ;  /* 0x000000000000791b */ /* 0x003fe20003800000 */
.L_x_1709:
[----:B------:R-:W-:Y:S01]  /*1dc70*/  IMAD.MOV.U32 R73, RZ, RZ, R3 ;  /* 0x000000ffff497224 */ /* 0x000fe200078e0003 */
[----:B------:R-:W-:Y:S06]  /*1dc80*/  BRA `(.L_x_1710) ;  /* 0xffffff6400a87947 */ /* 0x000fec000383ffff */
.L_x_1313:
[----:B------:R-:W-:Y:S01]  /*1dc90*/  BSSY B0, `(.L_x_1711) ;  /* 0x0000007000007945 */ /* 0x000fe20003800000 */
[----:B------:R-:W-:Y:S02]  /*1dca0*/  IMAD.MOV.U32 R92, RZ, RZ, 0x10 ;  /* 0x00000010ff5c7424 */ /* 0x000fe400078e00ff */
[----:B------:R-:W-:Y:S02]  /*1dcb0*/  IMAD.MOV.U32 R95, RZ, RZ, 0x1f ;  /* 0x0000001fff5f7424 */ /* 0x000fe400078e00ff */
[----:B------:R-:W-:-:S07]  /*1dcc0*/  IMAD.MOV.U32 R0, RZ, RZ, -0x1 ;  /* 0xffffffffff007424 */ /* 0x000fce00078e00ff */
[----:B0-----:R-:W-:Y:S05]  /*1dcd0*/  WARPSYNC.COLLECTIVE R0, `(.L_x_1712) ;  /* 0x0000000000087348 */ /* 0x001fea0003c00000 */
[----:B------:R1:W2:Y:S02]  /*1dce0*/  SHFL.DOWN P0, R2, R97, R92, R95 ;  /* 0x0800005c61027389 */ /* 0x0002a4000000005f */
[----:B012---:R-:W-:Y:S01]  /*1dcf0*/  ENDCOLLECTIVE ;  /* 0x000000000000791b */ /* 0x007fe20003800000 */
.L_x_1712:
[----:B------:R-:W-:Y:S05]  /*1dd00*/  BSYNC B0 ;  /* 0x0000000000007941 */ /* 0x000fea0003800000 */
.L_x_1711:
[----:B------:R-:W-:Y:S01]  /*1dd10*/  FMNMX R97, R97, R2, !PT ;  /* 0x0000000261617209 */ /* 0x000fe20007800000 */
[----:B------:R-:W-:Y:S02]  /*1dd20*/  IMAD.MOV.U32 R92, RZ, RZ, 0x8 ;  /* 0x00000008ff5c7424 */ /* 0x000fe400078e00ff */
[----:B------:R-:W-:Y:S02]  /*1dd30*/  IMAD.MOV.U32 R95, RZ, RZ, 0x1f ;  /* 0x0000001fff5f7424 */ /* 0x000fe400078e00ff */
[----:B------:R-:W-:-:S07]  /*1dd40*/  IMAD.MOV.U32 R0, RZ, RZ, -0x1 ;  /* 0xffffffffff007424 */ /* 0x000fce00078e00ff */
[----:B------:R-:W-:Y:S05]  /*1dd50*/  WARPSYNC.COLLECTIVE R0, `(.L_x_1713) ;  /* 0x0000000000087348 */ /* 0x000fea0003c00000 */
[----:B------:R0:W1:Y:S02]  /*1dd60*/  SHFL.DOWN P0, R2, R97, R92, R95 ;  /* 0x0800005c61027389 */ /* 0x000064000000005f */
[----:B01----:R-:W-:Y:S01]  /*1dd70*/  ENDCOLLECTIVE ;  /* 0x000000000000791b */ /* 0x003fe20003800000 */
.L_x_1713:
[----:B------:R-:W-:Y:S01]  /*1dd80*/  IMAD.MOV.U32 R92, RZ, RZ, 0x4 ;  /* 0x00000004ff5c7424 */ /* 0x000fe200078e00ff */
[----:B------:R-:W-:-:S05]  /*1dd90*/  FMNMX R3, R97, R2, !PT ;  /* 0x0000000261037209 */ /* 0x000fca0007800000 */
[----:B------:R-:W-:-:S07]  /*1dda0*/  IMAD.MOV.U32 R97, RZ, RZ, R3 ;  /* 0x000000ffff617224 */ /* 0x000fce00078e0003 */
[----:B------:R-:W-:Y:S05]  /*1ddb0*/  WARPSYNC.COLLECTIVE R0, `(.L_x_1714) ;  /* 0x0000000000087348 */ /* 0x000fea0003c00000 */
[----:B------:R0:W1:Y:S02]  /*1ddc0*/  SHFL.DOWN P0, R2, R97, R92, R95 ;  /* 0x0800005c61027389 */ /* 0x000064000000005f */
[----:B01----:R-:W-:Y:S01]  /*1ddd0*/  ENDCOLLECTIVE ;  /* 0x000000000000791b */ /* 0x003fe20003800000 */
.L_x_1714:
[----:B------:R-:W-:Y:S01]  /*1dde0*/  IMAD.MOV.U32 R92, RZ, RZ, 0x2 ;  /* 0x00000002ff5c7424 */ /* 0x000fe200078e00ff */
[----:B------:R-:W-:Y:S01]  /*1ddf0*/  FMNMX R71, R3, R2, !PT ;  /* 0x0000000203477209 */ /* 0x000fe20007800000 */
[----:B------:R-:W-:-:S04]  /*1de00*/  IMAD.MOV.U32 R3, RZ, RZ, 0x1f ;  /* 0x0000001fff037424 */ /* 0x000fc800078e00ff */
[----:B------:R-:W-:-:S07]  /*1de10*/  IMAD.MOV.U32 R97, RZ, RZ, R71 ;  /* 0x000000ffff617224 */ /* 0x000fce00078e0047 */
[----:B------:R-:W-:Y:S05]  /*1de20*/  WARPSYNC.COLLECTIVE R0, `(.L_x_1715) ;  /* 0x0000000000087348 */ /* 0x000fea0003c00000 */
[----:B------:R0:W1:Y:S02]  /*1de30*/  SHFL.DOWN P0, R2, R97, R92, R95 ;  /* 0x0800005c61027389 */ /* 0x000064000000005f */
[----:B01----:R-:W-:Y:S01]  /*1de40*/  ENDCOLLECTIVE ;  /* 0x000000000000791b */ /* 0x003fe20003800000 */
.L_x_1715:
[----:B------:R-:W-:Y:S01]  /*1de50*/  IMAD.MOV.U32 R92, RZ, RZ, 0x1 ;  /* 0x00000001ff5c7424 */ /* 0x000fe200078e00ff */
[----:B------:R-:W-:-:S05]  /*1de60*/  FMNMX R73, R71, R2, !PT ;  /* 0x0000000247497209 */ /* 0x000fca0007800000 */
[----:B------:R-:W-:-:S07]  /*1de70*/  IMAD.MOV.U32 R97, RZ, RZ, R73 ;  /* 0x000000ffff617224 */ /* 0x000fce00078e0049 */
[----:B------:R-:W-:Y:S05]  /*1de80*/  WARPSYNC.COLLECTIVE R0, `(.L_x_1716) ;  /* 0x0000000000087348 */ /* 0x000fea0003c00000 */
[----:B------:R0:W1:Y:S02]  /*1de90*/  SHFL.DOWN P0, R2, R97, R92, R95 ;  /* 0x0800005c61027389 */ /* 0x000064000000005f */
[----:B01----:R-:W-:Y:S01]  /*1dea0*/  ENDCOLLECTIVE ;  /* 0x000000000000791b */ /* 0x003fe20003800000 */
.L_x_1716:
[----:B------:R-:W-:Y:S01]  /*1deb0*/  FMNMX R93, R73, R2, !PT ;  /* 0x00000002495d7209 */ /* 0x000fe20007800000 */
[----:B------:R-:W-:-:S07]  /*1dec0*/  IMAD.MOV.U32 R2, RZ, RZ, RZ ;  /* 0x000000ffff027224 */ /* 0x000fce00078e00ff */
[----:B------:R-:W-:Y:S05]  /*1ded0*/  WARPSYNC.COLLECTIVE R0, `(.L_x_1717) ;  /* 0x0000000000087348 */ /* 0x000fea0003c00000 */
[----:B------:R0:W1:Y:S02]  /*1dee0*/  SHFL.IDX P0, R3, R93, R2, R3 ;  /* 0x000000025d037389 */ /* 0x0000640000000003 */
[----:B01----:R-:W-:Y:S01]  /*1def0*/  ENDCOLLECTIVE ;  /* 0x000000000000791b */ /* 0x003fe20003800000 */
.L_x_1717:
[----:B------:R-:W-:Y:S01]  /*1df00*/  IMAD.MOV.U32 R75, RZ, RZ, R3 ;  /* 0x000000ffff4b7224 */ /* 0x000fe200078e0003 */
[----:B------:R-:W-:Y:S06]  /*1df10*/  BRA `(.L_x_1718) ;  /* 0xffffff6800407947 */ /* 0x000fec000383ffff */
.L_x_1321:
[----:B------:R-:W-:Y:S01]  /*1df20*/  BSSY B0, `(.L_x_1719) ;  /* 0x0000007000007945 */ /* 0x000fe20003800000 */
[----:B------:R-:W-:Y:S02]  /*1df30*/  IMAD.MOV.U32 R92, RZ, RZ, 0x10 ;  /* 0x00000010ff5c7424 */ /* 0x000fe400078e00ff */
[----:B------:R-:W-:Y:S02]  /*1df40*/  IMAD.MOV.U32 R95, RZ, RZ, 0x1f ;  /* 0x0000001fff5f7424 */ /* 0x000fe400078e00ff */
[----:B------:R-:W-:-:S07]  /*1df50*/  IMAD.MOV.U32 R0, RZ, RZ, -0x1 ;  /* 0xffffffffff007424 */ /* 0x000fce00078e00ff */
[----:B0-----:R-:W-:Y:S05]  /*1df60*/  WARPSYNC.COLLECTIVE R0, `(.L_x_1720) ;  /* 0x0000000000087348 */ /* 0x001fea0003c00000 */
[----:B------:R1:W2:Y:S02]  /*1df70*/  SHFL.DOWN P0, R2, R97, R92, R95 ;  /* 0x0800005c61027389 */ /* 0x0002a4000000005f */
[----:B012---:R-:W-:Y:S01]  /*1df80*/  ENDCOLLECTIVE ;  /* 0x000000000000791b */ /* 0x007fe20003800000 */
.L_x_1720:
[----:B------:R-:W-:Y:S05]  /*1df90*/  BSYNC B0 ;  /* 0x0000000000007941 */ /* 0x000fea0003800000 */
.L_x_1719:
[----:B------:R-:W-:Y:S01]  /*1dfa0*/  FMNMX R97, R97, R2, !PT ;  /* 0x0000000261617209 */ /* 0x000fe20007800000 */
[----:B------:R-:W-:Y:S02]  /*1dfb0*/  IMAD.MOV.U32 R92, RZ, RZ, 0x8 ;  /* 0x00000008ff5c7424 */ /* 0x000fe400078e00ff */
[----:B------:R-:W-:Y:S02]  /*1dfc0*/  IMAD.MOV.U32 R95, RZ, RZ, 0x1f ;  /* 0x0000001fff5f7424 */ /* 0x000fe400078e00ff */
[----:B------:R-:W-:-:S07]  /*1dfd0*/  IMAD.MOV.U32 R0, RZ, RZ, -0x1 ;  /* 0xffffffffff007424 */ /* 0x000fce00078e00ff */
[----:B------:R-:W-:Y:S05]  /*1dfe0*/  WARPSYNC.COLLECTIVE R0, `(.L_x_1721) ;  /* 0x0000000000087348 */ /* 0x000fea0003c00000 */
[----:B------:R0:W1:Y:S02]  /*1dff0*/  SHFL.DOWN P0, R2, R97, R92, R95 ;  /* 0x0800005c61027389 */ /* 0x000064000000005f */
[----:B01----:R-:W-:Y:S01]  /*1e000*/  ENDCOLLECTIVE ;  /* 0x000000000000791b */ /* 0x003fe20003800000 */
.L_x_1721:
[----:B------:R-:W-:Y:S01]  /*1e010*/  IMAD.MOV.U32 R92, RZ, RZ, 0x4 ;  /* 0x00000004ff5c7424 */ /* 0x000fe200078e00ff */
[----:B------:R-:W-:-:S05]  /*1e020*/  FMNMX R3, R97, R2, !PT ;  /* 0x0000000261037209 */ /* 0x000fca0007800000 */
[----:B------:R-:W-:-:S07]  /*1e030*/  IMAD.MOV.U32 R97, RZ, RZ, R3 ;  /* 0x000000ffff617224 */ /* 0x000fce00078e0003 */
[----:B------:R-:W-:Y:S05]  /*1e040*/  WARPSYNC.COLLECTIVE R0, `(.L_x_1722) ;  /* 0x0000000000087348 */ /* 0x000fea0003c00000 */
[----:B------:R0:W1:Y:S02]  /*1e050*/  SHFL.DOWN P0, R2, R97, R92, R95 ;  /* 0x0800005c61027389 */ /* 0x000064000000005f */
[----:B01----:R-:W-:Y:S01]  /*1e060*/  ENDCOLLECTIVE ;  /* 0x000000000000791b */ /* 0x003fe20003800000 */
.L_x_1722:
[----:B------:R-:W-:Y:S01]  /*1e070*/  IMAD.MOV.U32 R92, RZ, RZ, 0x2 ;  /* 0x00000002ff5c7424 */ /* 0x000fe200078e00ff */
[----:B------:R-:W-:Y:S01]  /*1e080*/  FMNMX R73, R3, R2, !PT ;  /* 0x0000000203497209 */ /* 0x000fe20007800000 */
[----:B------:R-:W-:-:S04]  /*1e090*/  IMAD.MOV.U32 R3, RZ, RZ, 0x1f ;  /* 0x0000001fff037424 */ /* 0x000fc800078e00ff */
[----:B------:R-:W-:-:S07]  /*1e0a0*/  IMAD.MOV.U32 R97, RZ, RZ, R73 ;  /* 0x000000ffff617224 */ /* 0x000fce00078e0049 */
[----:B------:R-:W-:Y:S05]  /*1e0b0*/  WARPSYNC.COLLECTIVE R0, `(.L_x_1723) ;  /* 0x0000000000087348 */ /* 0x000fea0003c00000 */
[----:B------:R0:W1:Y:S02]  /*1e0c0*/  SHFL.DOWN P0, R2, R97, R92, R95 ;  /* 0x0800005c61027389 */ /* 0x000064000000005f */
[----:B01----:R-:W-:Y:S01]  /*1e0d0*/  ENDCOLLECTIVE ;  /* 0x000000000000791b */ /* 0x003fe20003800000 */
.L_x_1723:
[----:B------:R-:W-:Y:S01]  /*1e0e0*/  IMAD.MOV.U32 R92, RZ, RZ, 0x1 ;  /* 0x00000001ff5c7424 */ /* 0x000fe200078e00ff */
[----:B------:R-:W-:-:S05]  /*1e0f0*/  FMNMX R75, R73, R2, !PT ;  /* 0x00000002494b7209 */ /* 0x000fca0007800000 */
[----:B------:R-:W-:-:S07]  /*1e100*/  IMAD.MOV.U32 R97, RZ, RZ, R75 ;  /* 0x000000ffff617224 */ /* 0x000fce00078e004b */
[----:B------:R-:W-:Y:S05]  /*1e110*/  WARPSYNC.COLLECTIVE R0, `(.L_x_1724) ;  /* 0x0000000000087348 */ /* 0x000fea0003c00000 */
[----:B------:R0:W1:Y:S02]  /*1e120*/  SHFL.DOWN P0, R2, R97, R92, R95 ;  /* 0x0800005c61027389 */ /* 0x000064000000005f */
[----:B01----:R-:W-:Y:S01]  /*1e130*/  ENDCOLLECTIVE ;  /* 0x000000000000791b */ /* 0x003fe20003800000 */
.L_x_1724:
[----:B------:R-:W-:Y:S01]  /*1e140*/  FMNMX R93, R75, R2, !PT ;  /* 0x000000024b5d7209 */ /* 0x000fe20007800000 */
[----:B------:R-:W-:-:S07]  /*1e150*/  IMAD.MOV.U32 R2, RZ, RZ, RZ ;  /* 0x000000ffff027224 */ /* 0x000fce00078e00ff */
[----:B------:R-:W-:Y:S05]  /*1e160*/  WARPSYNC.COLLECTIVE R0, `(.L_x_1725) ;  /* 0x0000000000087348 */ /* 0x000fea0003c00000 */
[----:B------:R0:W1:Y:S02]  /*1e170*/  SHFL.IDX P0, R3, R93, R2, R3 ;  /* 0x000000025d037389 */ /* 0x0000640000000003 */
[----:B01----:R-:W-:Y:S01]  /*1e180*/  ENDCOLLECTIVE ;  /* 0x000000000000791b */ /* 0x003fe20003800000 */
.L_x_1725:
[----:B------:R-:W-:Y:S01]  /*1e190*/  IMAD.MOV.U32 R77, RZ, RZ, R3 ;  /* 0x000000ffff4d7224 */ /* 0x000fe200078e0003 */
[----:B------:R-:W-:Y:S06]  /*1e1a0*/  BRA `(.L_x_1726) ;  /* 0xffffff6800d87947 */ /* 0x000fec000383ffff */
.L_x_1329:
[----:B------:R-:W-:Y:S01]  /*1e1b0*/  BSSY B0, `(.L_x_1727) ;  /* 0x0000007000007945 */ /* 0x000fe20003800000 */
[----:B------:R-:W-:Y:S02]  /*1e1c0*/  IMAD.MOV.U32 R92, RZ, RZ, 0x10 ;  /* 0x00000010ff5c7424 */ /* 0x000fe400078e00ff */
[----:B------:R-:W-:Y:S02]  /*1e1d0*/  IMAD.MOV.U32 R95, RZ, RZ, 0x1f ;  /* 0x0000001fff5f7424 */ /* 0x000fe400078e00ff */
[----:B------:R-:W-:-:S07]  /*1e1e0*/  IMAD.MOV.U32 R0, RZ, RZ, -0x1 ;  /* 0xffffffffff007424 */ /* 0x000fce00078e00ff */
[----:B0-----:R-:W-:Y:S05]  /*1e1f0*/  WARPSYNC.COLLECTIVE R0, `(.L_x_1728) ;  /* 0x0000000000087348 */ /* 0x001fea0003c00000 */
[----:B------:R1:W2:Y:S02]  /*1e200*/  SHFL.DOWN P0, R2, R97, R92, R95 ;  /* 0x0800005c61027389 */ /* 0x0002a4000000005f */
[----:B012---:R-:W-:Y:S01]  /*1e210*/  ENDCOLLECTIVE ;  /* 0x000000000000791b */ /* 0x007fe20003800000 */
.L_x_1728:
[----:B------:R-:W-:Y:S05]  /*1e220*/  BSYNC B0 ;  /* 0x0000000000007941 */ /* 0x000fea0003800000 */
.L_x_1727:
[----:B------:R-:W-:Y:S01]  /*1e230*/  FMNMX R97, R97, R2, !PT ;  /* 0x0000000261617209 */ /* 0x000fe20007800000 */
[----:B------:R-:W-:Y:S02]  /*1e240*/  IMAD.MOV.U32 R92, RZ, RZ, 0x8 ;  /* 0x00000008ff5c7424 */ /* 0x000fe400078e00ff */
[----:B------:R-:W-:Y:S02]  /*1e250*/  IMAD.MOV.U32 R95, RZ, RZ, 0x1f ;  /* 0x0000001fff5f7424 */ /* 0x000fe400078e00ff */
[----:B------:R-:W-:-:S07]  /*1e260*/  IMAD.MOV.U32 R0, RZ, RZ, -0x1 ;  /* 0xffffffffff007424 */ /* 0x000fce00078e00ff */
[----:B------:R-:W-:Y:S05]  /*1e270*/  WARPSYNC.COLLECTIVE R0, `(.L_x_1729) ;  /* 0x0000000000087348 */ /* 0x000fea0003c00000 */
[----:B------:R0:W1:Y:S02]  /*1e280*/  SHFL.DOWN P0, R2, R97, R92, R95 ;  /* 0x0800005c61027389 */ /* 0x000064000000005f */
[----:B01----:R-:W-:Y:S01]  /*1e290*/  ENDCOLLECTIVE ;  /* 0x000000000000791b */ /* 0x003fe20003800000 */
.L_x_1729:
[----:B------:R-:W-:Y:S01]  /*1e2a0*/  IMAD.MOV.U32 R92, RZ, RZ, 0x4 ;  /* 0x00000004ff5c7424 */ /* 0x000fe200078e00ff */
[----:B------:R-:W-:-:S05]  /*1e2b0*/  FMNMX R3, R97, R2, !PT ;  /* 0x0000000261037209 */ /* 0x000fca0007800000 */
[----:B------:R-:W-:-:S07]  /*1e2c0*/  IMAD.MOV.U32 R97, RZ, RZ, R3 ;  /* 0x000000ffff617224 */ /* 0x000fce00078e0003 */
[----:B------:R-:W-:Y:S05]  /*1e2d0*/  WARPSYNC.COLLECTIVE R0, `(.L_x_1730) ;  /* 0x0000000000087348 */ /* 0x000fea0003c00000 */
[----:B------:R0:W1:Y:S02]  /*1e2e0*/  SHFL.DOWN P0, R2, R97, R92, R95 ;  /* 0x0800005c61027389 */ /* 0x000064000000005f */
[----:B01----:R-:W-:Y:S01]  /*1e2f0*/  ENDCOLLECTIVE ;  /* 0x000000000000791b */ /* 0x003fe20003800000 */
.L_x_1730:
[----:B------:R-:W-:Y:S01]  /*1e300*/  IMAD.MOV.U32 R92, RZ, RZ, 0x2 ;  /* 0x00000002ff5c7424 */ /* 0x000fe200078e00ff */
[----:B------:R-:W-:Y:S01]  /*1e310*/  FMNMX R75, R3, R2, !PT ;  /* 0x00000002034b7209 */ /* 0x000fe20007800000 */
[----:B------:R-:W-:-:S04]  /*1e320*/  IMAD.MOV.U32 R3, RZ, RZ, 0x1f ;  /* 0x0000001fff037424 */ /* 0x000fc800078e00ff */
[----:B------:R-:W-:-:S07]  /*1e330*/  IMAD.MOV.U32 R97, RZ, RZ, R75 ;  /* 0x000000ffff617224 */ /* 0x000fce00078e004b */
[----:B------:R-:W-:Y:S05]  /*1e340*/  WARPSYNC.COLLECTIVE R0, `(.L_x_1731) ;  /* 0x0000000000087348 */ /* 0x000fea0003c00000 */
[----:B------:R0:W1:Y:S02]  /*1e350*/  SHFL.DOWN P0, R2, R97, R92, R95 ;  /* 0x0800005c61027389 */ /* 0x000064000000005f */
[----:B01----:R-:W-:Y:S01]  /*1e360*/  ENDCOLLECTIVE ;  /* 0x000000000000791b */ /* 0x003fe20003800000 */
.L_x_1731:
[----:B------:R-:W-:Y:S01]  /*1e370*/  IMAD.MOV.U32 R92, RZ, RZ, 0x1 ;  /* 0x00000001ff5c7424 */ /* 0x000fe200078e00ff */
[----:B------:R-:W-:-:S05]  /*1e380*/  FMNMX R77, R75, R2, !PT ;  /* 0x000000024b4d7209 */ /* 0x000fca0007800000 */
[----:B------:R-:W-:-:S07]  /*1e390*/  IMAD.MOV.U32 R97, RZ, RZ, R77 ;  /* 0x000000ffff617224 */ /* 0x000fce00078e004d */
[----:B------:R-:W-:Y:S05]  /*1e3a0*/  WARPSYNC.COLLECTIVE R0, `(.L_x_1732) ;  /* 0x0000000000087348 */ /* 0x000fea0003c00000 */
[----:B------:R0:W1:Y:S02]  /*1e3b0*/  SHFL.DOWN P0, R2, R97, R92, R95 ;  /* 0x0800005c61027389 */ /* 0x000064000000005f */
[----:B01----:R-:W-:Y:S01]  /*1e3c0*/  ENDCOLLECTIVE ;  /* 0x000000000000791b */ /* 0x003fe20003800000 */
.L_x_1732:
[----:B------:R-:W-:Y:S01]  /*1e3d0*/  FMNMX R93, R77, R2, !PT ;  /* 0x000000024d5d7209 */ /* 0x000fe20007800000 */
[----:B------:R-:W-:-:S07]  /*1e3e0*/  IMAD.MOV.U32 R2, RZ, RZ, RZ ;  /* 0x000000ffff027224 */ /* 0x000fce00078e00ff */
[----:B------:R-:W-:Y:S05]  /*1e3f0*/  WARPSYNC.COLLECTIVE R0, `(.L_x_1733) ;  /* 0x0000000000087348 */ /* 0x000fea0003c00000 */
[----:B------:R0:W1:Y:S02]  /*1e400*/  SHFL.IDX P0, R3, R93, R2, R3 ;  /* 0x000000025d037389 */ /* 0x0000640000000003 */
[----:B01----:R-:W-:Y:S01]  /*1e410*/  ENDCOLLECTIVE ;  /* 0x000000000000791b */ /* 0x003fe20003800000 */
.L_x_1733:
[----:B------:R-:W-:Y:S01]  /*1e420*/  IMAD.MOV.U32 R80, RZ, RZ, R3 ;  /* 0x000000ffff507224 */ /* 0x000fe200078e0003 */
[----:B------:R-:W-:Y:S06]  /*1e430*/  BRA `(.L_x_1734) ;  /* 0xffffff6c00707947 */ /* 0x000fec000383ffff */
        .weak           $__internal_2_$__cuda_sm20_rcp_rn_f32_slowpath
        .type           $__internal_2_$__cuda_sm20_rcp_rn_f32_slowpath,@function
        .size           $__internal_2_$__cuda_sm20_rcp_rn_f32_slowpath,($__internal_3_$__cuda_sm3x_div_rn_noftz_f32_slowpath - $__internal_2_$__cuda_sm20_rcp_rn_f32_slowpath)
$__internal_2_$__cuda_sm20_rcp_rn_f32_slowpath:
        /* <DEDUP_REMOVED lines=15> */
.L_x_1736:
[----:B------:R-:W-:-:S05]  /*1e530*/  VIADD R3, R2, 0xffffff03 ;  /* 0xffffff0302037836 */ /* 0x000fca0000000000 */
[----:B------:R-:W-:-:S13]  /*1e540*/  ISETP.GT.U32.AND P0, PT, R3, 0x1, PT ;  /* 0x000000010300780c */ /* 0x000fda0003f04070 */
[----:B------:R-:W-:Y:S05]  /*1e550*/  @P0 BRA `(.L_x_1738) ;  /* 0x0000000000780947 */ /* 0x000fea0003800000 */
[----:B------:R-:W-:Y:S01]  /*1e560*/  LOP3.LUT R97, R0, 0x7fffff, RZ, 0xc0, !PT ;  /* 0x007fffff00617812 */ /* 0x000fe200078ec0ff */
[----:B------:R-:W-:Y:S02]  /*1e570*/  IMAD.MOV.U32 R94, RZ, RZ, 0x3 ;  /* 0x00000003ff5e7424 */ /* 0x000fe400078e00ff */
[----:B------:R-:W-:Y:S01]  /*1e580*/  VIADD R2, R2, 0xffffff04 ;  /* 0xffffff0402027836 */ /* 0x000fe20000000000 */
        /* <DEDUP_REMOVED lines=14> */
[----:B------:R-:W-:Y:S02]  /*1e670*/  LOP3.LUT P0, RZ, R96, R3, R95, 0xf8, !PT ;  /* 0x0000000360ff7212 */ /* 0x000fe4000780f85f */
[C---:B------:R-:W-:Y:S02]  /*1e680*/  LOP3.LUT P2, RZ, R94.reuse, 0x1, RZ, 0xc0, !PT ;  /* 0x000000015eff7812 */ /* 0x040fe4000784c0ff */
[----:B------:R-:W-:-:S04]  /*1e690*/  LOP3.LUT P1, RZ, R94, 0x2, RZ, 0xc0, !PT ;  /* 0x000000025eff7812 */ /* 0x000fc8000782c0ff */
[----:B------:R-:W-:Y:S02]  /*1e6a0*/  PLOP3.LUT P0, PT, P2, P0, P1, 0xe0, 0x0 ;  /* 0x000000000000781c */ /* 0x000fe40001701c10 */
[----:B------:R-:W-:Y:S02]  /*1e6b0*/  LOP3.LUT P1, RZ, R0, 0x7fffff, RZ, 0xc0, !PT ;  /* 0x007fffff00ff7812 */ /* 0x000fe4000782c0ff */
[----:B------:R-:W-:-:S05]  /*1e6c0*/  SEL R3, RZ, 0x1, !P0 ;  /* 0x00000001ff037807 */ /* 0x000fca0004000000 */
[----:B------:R-:W-:-:S05]  /*1e6d0*/  IMAD.MOV R3, RZ, RZ, -R3 ;  /* 0x000000ffff037224 */ /* 0x000fca00078e0a03 */
[----:B------:R-:W-:Y:S02]  /*1e6e0*/  ISETP.GE.AND P0, PT, R3, RZ, PT ;  /* 0x000000ff0300720c */ /* 0x000fe40003f06270 */
[----:B------:R-:W-:-:S11]  /*1e6f0*/  SHF.R.U32.HI R3, RZ, R2, R95 ;  /* 0x00000002ff037219 */ /* 0x000fd6000001165f */
[----:B------:R-:W-:-:S04]  /*1e700*/  @!P0 VIADD R3, R3, 0x1 ;  /* 0x0000000103038836 */ /* 0x000fc80000000000 */
[----:B------:R-:W-:-:S05]  /*1e710*/  @!P1 IMAD.SHL.U32 R3, R3, 0x2, RZ ;  /* 0x0000000203039824 */ /* 0x000fca00078e00ff */
[----:B------:R-:W-:Y:S01]  /*1e720*/  LOP3.LUT R3, R3, 0x80000000, R0, 0xf8, !PT ;  /* 0x8000000003037812 */ /* 0x000fe200078ef800 */
[----:B------:R-:W-:Y:S06]  /*1e730*/  BRA `(.L_x_1737) ;  /* 0x0000000000047947 */ /* 0x000fec0003800000 */
.L_x_1738:
[----:B------:R0:W1:Y:S02]  /*1e740*/  MUFU.RCP R3, R0 ;  /* 0x0000000000037308 */ /* 0x0000640000001000 */
.L_x_1737:
[----:B------:R-:W-:Y:S05]  /*1e750*/  BSYNC B0 ;  /* 0x0000000000007941 */ /* 0x000fea0003800000 */
.L_x_1735:
[----:B------:R-:W-:-:S04]  /*1e760*/  IMAD.MOV.U32 R93, RZ, RZ, 0x0 ;  /* 0x00000000ff5d7424 */ /* 0x000fc800078e00ff */
[----:B01----:R-:W-:Y:S05]  /*1e770*/  RET.REL.NODEC R92 `(_ZN18transformer_engine71_GLOBAL__N__fadcdbdc_38_quantize_transpose_vector_blockwise_cu_d4a478bd37block_scaled_1d_cast_transpose_kernelILb1Ef13__nv_bfloat1613__nv_fp8_e4m3EEvPKT1_PT2_S8_PT0_SA_mmmmmmfNS_6detail25FP8BlockwiseRowwiseOptionENSB_28FP8BlockwiseColumnwiseOptionEbPKf) ;  /* 0xfffffe185c207950 */ /* 0x003fea0003c3ffff */
        .weak           $__internal_3_$__cuda_sm3x_div_rn_noftz_f32_slowpath
        .type           $__internal_3_$__cuda_sm3x_div_rn_noftz_f32_slowpath,@function
        .size           $__internal_3_$__cuda_sm3x_div_rn_noftz_f32_slowpath,(.L_x_10509 - $__internal_3_$__cuda_sm3x_div_rn_noftz_f32_slowpath)
$__internal_3_$__cuda_sm3x_div_rn_noftz_f32_slowpath:
        /* <DEDUP_REMOVED lines=36> */
.L_x_1740:
        /* <DEDUP_REMOVED lines=33> */
[----:B------:R-:W-:Y:S02]  /*1ebd0*/  ISETP.NE.AND P0, PT, R92, RZ, PT ;  /* 0x000000ff5c00720c */ /* 0x000fe40003f05270 */
        /* <DEDUP_REMOVED lines=17> */
.L_x_1747:
[----:B------:R-:W-:-:S04]  /*1ecf0*/  LOP3.LUT R0, R0, 0x80000000, RZ, 0xc0, !PT ;  /* 0x8000000000007812 */ /* 0x000fc800078ec0ff */
[----:B------:R-:W-:Y:S01]  /*1ed00*/  LOP3.LUT R0, R0, 0x7f800000, RZ, 0xfc, !PT ;  /* 0x7f80000000007812 */ /* 0x000fe200078efcff */
[----:B------:R-:W-:Y:S06]  /*1ed10*/  BRA `(.L_x_1748) ;  /* 0x0000000000047947 */ /* 0x000fec0003800000 */
.L_x_1746:
[----:B------:R-:W-:-:S07]  /*1ed20*/  IMAD R0, R93, 0x800000, R0 ;  /* 0x008000005d007824 */ /* 0x000fce00078e0200 */
.L_x_1748:
[----:B------:R-:W-:Y:S05]  /*1ed30*/  BSYNC B1 ;  /* 0x0000000000017941 */ /* 0x000fea0003800000 */
.L_x_1745:
[----:B------:R-:W-:Y:S05]  /*1ed40*/  BRA `(.L_x_1749) ;  /* 0x0000000000207947 */ /* 0x000fea0003800000 */
.L_x_1744:
[----:B------:R-:W-:-:S04]  /*1ed50*/  LOP3.LUT R0, R0, 0x80000000, R94, 0x48, !PT ;  /* 0x8000000000007812 */ /* 0x000fc800078e485e */
[----:B------:R-:W-:Y:S01]  /*1ed60*/  LOP3.LUT R0, R0, 0x7f800000, RZ, 0xfc, !PT ;  /* 0x7f80000000007812 */ /* 0x000fe200078efcff */
[----:B------:R-:W-:Y:S06]  /*1ed70*/  BRA `(.L_x_1749) ;  /* 0x0000000000147947 */ /* 0x000fec0003800000 */
.L_x_1743:
[----:B------:R-:W-:Y:S01]  /*1ed80*/  LOP3.LUT R0, R0, 0x80000000, R94, 0x48, !PT ;  /* 0x8000000000007812 */ /* 0x000fe200078e485e */
[----:B------:R-:W-:Y:S06]  /*1ed90*/  BRA `(.L_x_1749) ;  /* 0x00000000000c7947 */ /* 0x000fec0003800000 */
.L_x_1742:
[----:B------:R-:W0:Y:S01]  /*1eda0*/  MUFU.RSQ R0, -QNAN ;  /* 0xffc0000000007908 */ /* 0x000e220000001400 */
[----:B------:R-:W-:Y:S05]  /*1edb0*/  BRA `(.L_x_1749) ;  /* 0x0000000000047947 */ /* 0x000fea0003800000 */
.L_x_1741:
[----:B------:R-:W-:-:S07]  /*1edc0*/  FADD.FTZ R0, R3, R0 ;  /* 0x0000000003007221 */ /* 0x000fce0000010000 */
.L_x_1749:
[----:B------:R-:W-:Y:S05]  /*1edd0*/  BSYNC B0 ;  /* 0x0000000000007941 */ /* 0x000fea0003800000 */
.L_x_1739:
[----:B------:R-:W-:-:S04]  /*1ede0*/  IMAD.MOV.U32 R3, RZ, RZ, 0x0 ;  /* 0x00000000ff037424 */ /* 0x000fc800078e00ff */
[----:B0-----:R-:W-:Y:S05]  /*1edf0*/  RET.REL.NODEC R2 `(_ZN18transformer_engine71_GLOBAL__N__fadcdbdc_38_quantize_transpose_vector_blockwise_cu_d4a478bd37block_scaled_1d_cast_transpose_kernelILb1Ef13__nv_bfloat1613__nv_fp8_e4m3EEvPKT1_PT2_S8_PT0_SA_mmmmmmfNS_6detail25FP8BlockwiseRowwiseOptionENSB_28FP8BlockwiseColumnwiseOptionEbPKf) ;  /* 0xfffffe1002807950 */ /* 0x001fea0003c3ffff */
.L_x_1750:
        /* <DEDUP_REMOVED lines=16> */
.L_x_10509:


//--------------------- .text._ZN18transformer_engine71_GLOBAL__N__fadcdbdc_38_quantize_transpose_vector_blockwise_cu_d4a478bd37block_scaled_1d_cast_transpose_kernelILb0Ef13__nv_bfloat1613__nv_fp8_e5m2EEvPKT1_PT2_S8_PT0_SA_mmmmmmfNS_6detail25FP8BlockwiseRowwiseOptionENSB_28FP8BlockwiseColumnwiseOptionEbPKf --------------------------
	.section	.text._ZN18transformer_engine71_GLOBAL__N__fadcdbdc_38_quantize_transpose_vector_blockwise_cu_d4a478bd37block_scaled_1d_cast_transpose_kernelILb0Ef13__nv_bfloat1613__nv_fp8_e5m2EEvPKT1_PT2_S8_PT0_SA_mmmmmmfNS_6detail25FP8BlockwiseRowwiseOptionENSB_28FP8BlockwiseColumnwiseOptionEbPKf,"ax",@progbits
	.align	128
.text._ZN18transformer_engine71_GLOBAL__N__fadcdbdc_38_quantize_transpose_vector_blockwise_cu_d4a478bd37block_scaled_1d_cast_transpose_kernelILb0Ef13__nv_bfloat1613__nv_fp8_e5m2EEvPKT1_PT2_S8_PT0_SA_mmmmmmfNS_6detail25FP8BlockwiseRowwiseOptionENSB_28FP8BlockwiseColumnwiseOptionEbPKf:
        .type           _ZN18transformer_engine71_GLOBAL__N__fadcdbdc_38_quantize_transpose_vector_blockwise_cu_d4a478bd37block_scaled_1d_cast_transpose_kernelILb0Ef13__nv_bfloat1613__nv_fp8_e5m2EEvPKT1_PT2_S8_PT0_SA_mmmmmmfNS_6detail25FP8BlockwiseRowwiseOptionENSB_28FP8BlockwiseColumnwiseOptionEbPKf,@function
        .size           _ZN18transformer_engine71_GLOBAL__N__fadcdbdc_38_quantize_transpose_vector_blockwise_cu_d4a478bd37block_scaled_1d_cast_transpose_kernelILb0Ef13__nv_bfloat1613__nv_fp8_e5m2EEvPKT1_PT2_S8_PT0_SA_mmmmmmfNS_6detail25FP8BlockwiseRowwiseOptionENSB_28FP8BlockwiseColumnwiseOptionEbPKf,(.L_x_10512 - _ZN18transformer_engine71_GLOBAL__N__fadcdbdc_38_quantize_transpose_vector_blockwise_cu_d4a478bd37block_scaled_1d_cast_transpose_kernelILb0Ef13__nv_bfloat1613__nv_fp8_e5m2EEvPKT1_PT2_S8_PT0_SA_mmmmmmfNS_6detail25FP8BlockwiseRowwiseOptionENSB_28FP8BlockwiseColumnwiseOptionEbPKf)
        .other          _ZN18transformer_engine71_GLOBAL__N__fadcdbdc_38_quantize_transpose_vector_blockwise_cu_d4a478bd37block_scaled_1d_cast_transpose_kernelILb0Ef13__nv_bfloat1613__nv_fp8_e5m2EEvPKT1_PT2_S8_PT0_SA_mmmmmmfNS_6detail25FP8BlockwiseRowwiseOptionENSB_28FP8BlockwiseColumnwiseOptionEbPKf,@"STO_CUDA_ENTRY STV_DEFAULT"
_ZN18transformer_engine71_GLOBAL__N__fadcdbdc_38_quantize_transpose_vector_blockwise_cu_d4a478bd37block_scaled_1d_cast_transpose_kernelILb0Ef13__nv_bfloat1613__nv_fp8_e5m2EEvPKT1_PT2_S8_PT0_SA_mmmmmmfNS_6detail25FP8BlockwiseRowwiseOptionENSB_28FP8BlockwiseColumnwiseOptionEbPKf:
        /* <DEDUP_REMOVED lines=10> */
.L_x_1751:
        /* <DEDUP_REMOVED lines=45> */
.L_x_1754:
        /* <DEDUP_REMOVED lines=36> */
.L_x_1753:
[----:B------:R-:W-:Y:S05]  /*05b0*/  BSYNC B0 ;  /* 0x0000000000007941 */ /* 0x000fea0003800000 */
.L_x_1752:
        /* <DEDUP_REMOVED lines=30> */
.L_x_1757:
        /* <DEDUP_REMOVED lines=36> */
.L_x_1756:
[----:B------:R-:W-:Y:S05]  /*09e0*/  BSYNC B0 ;  /* 0x0000000000007941 */ /* 0x000fea0003800000 */
.L_x_1755:
        /* <DEDUP_REMOVED lines=21> */
.L_x_1760:
        /* <DEDUP_REMOVED lines=36> */
.L_x_1759:
[----:B------:R-:W-:Y:S05]  /*0d80*/  BSYNC B0 ;  /* 0x0000000000007941 */ /* 0x000fea0003800000 */
.L_x_1758:
        /* <DEDUP_REMOVED lines=21> */
.L_x_1763:
        /* <DEDUP_REMOVED lines=36> */
.L_x_1762:
[----:B------:R-:W-:Y:S05]  /*1120*/  BSYNC B0 ;  /* 0x0000000000007941 */ /* 0x000fea0003800000 */
.L_x_1761:
        /* <DEDUP_REMOVED lines=21> */
.L_x_1766:
        /* <DEDUP_REMOVED lines=36> */
.L_x_1765:
[----:B------:R-:W-:Y:S05]  /*14c0*/  BSYNC B0 ;  /* 0x0000000000007941 */ /* 0x000fea0003800000 */
.L_x_1764:
        /* <DEDUP_REMOVED lines=21> */
.L_x_1769:
        /* <DEDUP_REMOVED lines=36> */
.L_x_1768:
[----:B------:R-:W-:Y:S05]  /*1860*/  BSYNC B0 ;  /* 0x0000000000007941 */ /* 0x000fea0003800000 */
.L_x_1767:
        /* <DEDUP_REMOVED lines=21> */
.L_x_1772:
        /* <DEDUP_REMOVED lines=36> */
.L_x_1771:
[----:B------:R-:W-:Y:S05]  /*1c00*/  BSYNC B0 ;  /* 0x0000000000007941 */ /* 0x000fea0003800000 */
.L_x_1770:
        /* <DEDUP_REMOVED lines=21> */
.L_x_1775:
        /* <DEDUP_REMOVED lines=36> */
.L_x_1774:
[----:B------:R-:W-:Y:S05]  /*1fa0*/  BSYNC B0 ;  /* 0x0000000000007941 */ /* 0x000fea0003800000 */
.L_x_1773:
        /* <DEDUP_REMOVED lines=151> */
.L_x_2255:
        /* <DEDUP_REMOVED lines=19> */
[----:B0-----:R-:W-:Y:S05]  /*2a50*/  CALL.REL.NOINC `($__internal_5_$__cuda_sm3x_div_rn_noftz_f32_slowpath) ;  /* 0x0000022000647944 */ /* 0x001fea0003c00000 */
.L_x_1782:
[----:B------:R-:W-:Y:S05]  /*2a60*/  BSYNC B4 ;  /* 0x0000000000047941 */ /* 0x000fea0003800000 */
.L_x_1781:
[----:B------:R-:W-:-:S04]  /*2a70*/  FSETP.NEU.AND P0, PT, |R0|, +INF , PT ;  /* 0x7f8000000000780b */ /* 0x000fc80003f0d200 */
[----:B------:R-:W-:-:S04]  /*2a80*/  FSEL R0, R0, 3.38953138925153547590e+38, P0 ;  /* 0x7f7f000000007808 */ /* 0x000fc80000000000 */
[----:B------:R-:W-:-:S07]  /*2a90*/  LOP3.LUT R0, R0, 0xff800000, RZ, 0xc0, !PT ;  /* 0xff80000000007812 */ /* 0x000fce00078ec0ff */
.L_x_1780:
[----:B------:R-:W-:Y:S05]  /*2aa0*/  BSYNC B3 ;  /* 0x0000000000037941 */ /* 0x000fea0003800000 */
.L_x_1779:
        /* <DEDUP_REMOVED lines=20> */
[----:B0-----:R-:W-:Y:S05]  /*2bf0*/  CALL.REL.NOINC `($__internal_4_$__cuda_sm20_rcp_rn_f32_slowpath) ;  /* 0x0000021c00287944 */ /* 0x001fea0003c00000 */
[----:B------:R-:W-:Y:S05]  /*2c00*/  BRA `(.L_x_1787) ;  /* 0x0000000000107947 */ /* 0x000fea0003800000 */
.L_x_1786:
[----:B------:R-:W1:Y:S02]  /*2c10*/  MUFU.RCP R107, R0 ;  /* 0x00000000006b7308 */ /* 0x000e640000001000 */
[----:B-1----:R-:W-:-:S04]  /*2c20*/  FFMA R3, R107, R0, -1 ;  /* 0xbf8000006b037423 */ /* 0x002fc80000000000 */
[----:B------:R-:W-:-:S04]  /*2c30*/  FADD.FTZ R38, -R3, -RZ ;  /* 0x800000ff03267221 */ /* 0x000fc80000010100 */
[----:B------:R-:W-:-:S07]  /*2c40*/  FFMA R107, R107, R38, R107 ;  /* 0x000000266b6b7223 */ /* 0x000fce000000006b */
.L_x_1787:
[----:B------:R-:W-:Y:S05]  /*2c50*/  BSYNC B3 ;  /* 0x0000000000037941 */ /* 0x000fea0003800000 */
.L_x_1785:
[----:B------:R1:W-:Y:S02]  /*2c60*/  STG.E desc[UR8][R34.64], R107 ;  /* 0x0000006b22007986 */ /* 0x0003e4000c101908 */
.L_x_1784:
[----:B------:R-:W-:Y:S05]  /*2c70*/  BSYNC B2 ;  /* 0x0000000000027941 */ /* 0x000fea0003800000 */
.L_x_1783:
        /* <DEDUP_REMOVED lines=13> */
[----:B------:R-:W-:Y:S01]  /*2d50*/  F2FP.SATFINITE.E5M2.F32.PACK_AB_MERGE_C R3, RZ, R3, RZ ;  /* 0x00000003ff03723e */ /* 0x000fe200048060ff */
        /* <DEDUP_REMOVED lines=25> */
[----:B------:R-:W-:-:S02]  /*2ef0*/  F2FP.SATFINITE.E5M2.F32.PACK_AB_MERGE_C R43, RZ, R13, RZ ;  /* 0x0000000dff2b723e */ /* 0x000fc400048060ff */
[----:B------:R-:W-:Y:S02]  /*2f00*/  F2FP.SATFINITE.E5M2.F32.PACK_AB_MERGE_C R47, RZ, R17, RZ ;  /* 0x00000011ff2f723e */ /* 0x000fe400048060ff */
[----:B------:R-:W-:Y:S02]  /*2f10*/  F2FP.SATFINITE.E5M2.F32.PACK_AB_MERGE_C R41, RZ, R12, RZ ;  /* 0x0000000cff29723e */ /* 0x000fe400048060ff */
[----:B------:R-:W-:Y:S02]  /*2f20*/  F2FP.SATFINITE.E5M2.F32.PACK_AB_MERGE_C R45, RZ, R14, RZ ;  /* 0x0000000eff2d723e */ /* 0x000fe400048060ff */
[----:B------:R-:W-:Y:S02]  /*2f30*/  F2FP.SATFINITE.E5M2.F32.PACK_AB_MERGE_C R15, RZ, R15, RZ ;  /* 0x0000000fff0f723e */ /* 0x000fe400048060ff */
[----:B------:R-:W-:Y:S02]  /*2f40*/  F2FP.SATFINITE.E5M2.F32.PACK_AB_MERGE_C R13, RZ, R16, RZ ;  /* 0x00000010ff0d723e */ /* 0x000fe400048060ff */
        /* <DEDUP_REMOVED lines=8> */
[----:B------:R-:W-:Y:S01]  /*2fd0*/  F2FP.SATFINITE.E5M2.F32.PACK_AB_MERGE_C R55, RZ, R0, RZ ;  /* 0x00000000ff37723e */ /* 0x000fe200048060ff */
        /* <DEDUP_REMOVED lines=35> */
.L_x_1790:
        /* <DEDUP_REMOVED lines=46> */
.L_x_1789:
[----:B------:R-:W-:Y:S05]  /*34f0*/  BSYNC B1 ;  /* 0x0000000000017941 */ /* 0x000fea0003800000 */
.L_x_1788:
        /* <DEDUP_REMOVED lines=62> */
.L_x_2264:
        /* <DEDUP_REMOVED lines=20> */
.L_x_1795:
[----:B------:R-:W-:Y:S05]  /*3a20*/  BSYNC B4 ;  /* 0x0000000000047941 */ /* 0x000fea0003800000 */
.L_x_1794:
[----:B------:R-:W-:-:S04]  /*3a30*/  FSETP.NEU.AND P0, PT, |R0|, +INF , PT ;  /* 0x7f8000000000780b */ /* 0x000fc80003f0d200 */
[----:B------:R-:W-:-:S04]  /*3a40*/  FSEL R0, R0, 3.38953138925153547590e+38, P0 ;  /* 0x7f7f000000007808 */ /* 0x000fc80000000000 */
[----:B------:R-:W-:-:S07]  /*3a50*/  LOP3.LUT R0, R0, 0xff800000, RZ, 0xc0, !PT ;  /* 0xff80000000007812 */ /* 0x000fce00078ec0ff */
.L_x_1793:
[----:B------:R-:W-:Y:S05]  /*3a60*/  BSYNC B3 ;  /* 0x0000000000037941 */ /* 0x000fea0003800000 */
.L_x_1792:
        /* <DEDUP_REMOVED lines=22> */
.L_x_1799:
[----:B------:R-:W1:Y:S02]  /*3bd0*/  MUFU.RCP R107, R0 ;  /* 0x00000000006b7308 */ /* 0x000e640000001000 */
[----:B-1----:R-:W-:-:S04]  /*3be0*/  FFMA R3, R107, R0, -1 ;  /* 0xbf8000006b037423 */ /* 0x002fc80000000000 */
[----:B------:R-:W-:-:S04]  /*3bf0*/  FADD.FTZ R34, -R3, -RZ ;  /* 0x800000ff03227221 */ /* 0x000fc80000010100 */
[----:B------:R-:W-:-:S07]  /*3c00*/  FFMA R107, R107, R34, R107 ;  /* 0x000000226b6b7223 */ /* 0x000fce000000006b */
.L_x_1800:
[----:B------:R-:W-:Y:S05]  /*3c10*/  BSYNC B3 ;  /* 0x0000000000037941 */ /* 0x000fea0003800000 */
.L_x_1798:
[----:B------:R1:W-:Y:S02]  /*3c20*/  STG.E desc[UR8][R28.64], R107 ;  /* 0x0000006b1c007986 */ /* 0x0003e4000c101908 */
.L_x_1797:
[----:B------:R-:W-:Y:S05]  /*3c30*/  BSYNC B2 ;  /* 0x0000000000027941 */ /* 0x000fea0003800000 */
.L_x_1796:
        /* <DEDUP_REMOVED lines=90> */
.L_x_1803:
        /* <DEDUP_REMOVED lines=46> */
.L_x_1802:
[----:B------:R-:W-:Y:S05]  /*44c0*/  BSYNC B1 ;  /* 0x0000000000017941 */ /* 0x000fea0003800000 */
.L_x_1801:
        /* <DEDUP_REMOVED lines=62> */
.L_x_2273:
        /* <DEDUP_REMOVED lines=20> */
.L_x_1808:
[----:B------:R-:W-:Y:S05]  /*49f0*/  BSYNC B4 ;  /* 0x0000000000047941 */ /* 0x000fea0003800000 */
.L_x_1807:
[----:B------:R-:W-:-:S04]  /*4a00*/  FSETP.NEU.AND P0, PT, |R0|, +INF , PT ;  /* 0x7f8000000000780b */ /* 0x000fc80003f0d200 */
[----:B------:R-:W-:-:S04]  /*4a10*/  FSEL R0, R0, 3.38953138925153547590e+38, P0 ;  /* 0x7f7f000000007808 */ /* 0x000fc80000000000 */
[----:B------:R-:W-:-:S07]  /*4a20*/  LOP3.LUT R0, R0, 0xff800000, RZ, 0xc0, !PT ;  /* 0xff80000000007812 */ /* 0x000fce00078ec0ff */
.L_x_1806:
[----:B------:R-:W-:Y:S05]  /*4a30*/  BSYNC B3 ;  /* 0x0000000000037941 */ /* 0x000fea0003800000 */
.L_x_1805:
        /* <DEDUP_REMOVED lines=22> */
.L_x_1812:
[----:B------:R-:W1:Y:S02]  /*4ba0*/  MUFU.RCP R107, R0 ;  /* 0x00000000006b7308 */ /* 0x000e640000001000 */
[----:B-1----:R-:W-:-:S04]  /*4bb0*/  FFMA R3, R107, R0, -1 ;  /* 0xbf8000006b037423 */ /* 0x002fc80000000000 */
[----:B------:R-:W-:-:S04]  /*4bc0*/  FADD.FTZ R26, -R3, -RZ ;  /* 0x800000ff031a7221 */ /* 0x000fc80000010100 */
[----:B------:R-:W-:-:S07]  /*4bd0*/  FFMA R107, R107, R26, R107 ;  /* 0x0000001a6b6b7223 */ /* 0x000fce000000006b */
.L_x_1813:
[----:B------:R-:W-:Y:S05]  /*4be0*/  BSYNC B3 ;  /* 0x0000000000037941 */ /* 0x000fea0003800000 */
.L_x_1811:
[----:B------:R1:W-:Y:S02]  /*4bf0*/  STG.E desc[UR8][R10.64], R107 ;  /* 0x0000006b0a007986 */ /* 0x0003e4000c101908 */
.L_x_1810:
[----:B------:R-:W-:Y:S05]  /*4c00*/  BSYNC B2 ;  /* 0x0000000000027941 */ /* 0x000fea0003800000 */
.L_x_1809:
        /* <DEDUP_REMOVED lines=90> */
.L_x_1816:
        /* <DEDUP_REMOVED lines=46> */
.L_x_1815:
[----:B------:R-:W-:Y:S05]  /*5490*/  BSYNC B1 ;  /* 0x0000000000017941 */ /* 0x000fea0003800000 */
.L_x_1814:
        /* <DEDUP_REMOVED lines=63> */
.L_x_2282:
        /* <DEDUP_REMOVED lines=20> */
.L_x_1821:
[----:B------:R-:W-:Y:S05]  /*59d0*/  BSYNC B4 ;  /* 0x0000000000047941 */ /* 0x000fea0003800000 */
.L_x_1820:
[----:B------:R-:W-:-:S04]  /*59e0*/  FSETP.NEU.AND P0, PT, |R0|, +INF , PT ;  /* 0x7f8000000000780b */ /* 0x000fc80003f0d200 */
[----:B------:R-:W-:-:S04]  /*59f0*/  FSEL R0, R0, 3.38953138925153547590e+38, P0 ;  /* 0x7f7f000000007808 */ /* 0x000fc80000000000 */
[----:B------:R-:W-:-:S07]  /*5a00*/  LOP3.LUT R0, R0, 0xff800000, RZ, 0xc0, !PT ;  /* 0xff80000000007812 */ /* 0x000fce00078ec0ff */
.L_x_1819:
[----:B------:R-:W-:Y:S05]  /*5a10*/  BSYNC B3 ;  /* 0x0000000000037941 */ /* 0x000fea0003800000 */
.L_x_1818:
        /* <DEDUP_REMOVED lines=20> */
[----:B------:R-:W-:Y:S05]  /*5b60*/  CALL.REL.NOINC `($__internal_4_$__cuda_sm20_rcp_rn_f32_slowpath) ;  /* 0x000001ec004c7944 */ /* 0x000fea0003c00000 */
[----:B------:R-:W-:Y:S05]  /*5b70*/  BRA `(.L_x_1826) ;  /* 0x0000000000107947 */ /* 0x000fea0003800000 */
.L_x_1825:
[----:B------:R-:W0:Y:S02]  /*5b80*/  MUFU.RCP R107, R0 ;  /* 0x00000000006b7308 */ /* 0x000e240000001000 */
[----:B0-----:R-:W-:-:S04]  /*5b90*/  FFMA R3, R107, R0, -1 ;  /* 0xbf8000006b037423 */ /* 0x001fc80000000000 */
[----:B------:R-:W-:-:S04]  /*5ba0*/  FADD.FTZ R18, -R3, -RZ ;  /* 0x800000ff03127221 */ /* 0x000fc80000010100 */
[----:B------:R-:W-:-:S07]  /*5bb0*/  FFMA R107, R107, R18, R107 ;  /* 0x000000126b6b7223 */ /* 0x000fce000000006b */
.L_x_1826:
[----:B------:R-:W-:Y:S05]  /*5bc0*/  BSYNC B3 ;  /* 0x0000000000037941 */ /* 0x000fea0003800000 */
.L_x_1824:
[----:B------:R0:W-:Y:S02]  /*5bd0*/  STG.E desc[UR8][R6.64], R107 ;  /* 0x0000006b06007986 */ /* 0x0001e4000c101908 */
.L_x_1823:
[----:B------:R-:W-:Y:S05]  /*5be0*/  BSYNC B2 ;  /* 0x0000000000027941 */ /* 0x000fea0003800000 */
.L_x_1822:
        /* <DEDUP_REMOVED lines=88> */
.L_x_1828:
        /* <DEDUP_REMOVED lines=48> */
.L_x_1777:
        /* <DEDUP_REMOVED lines=49> */
.L_x_2291:
        /* <DEDUP_REMOVED lines=20> */
.L_x_1833:
[----:B------:R-:W-:Y:S05]  /*68c0*/  BSYNC B4 ;  /* 0x0000000000047941 */ /* 0x000fea0003800000 */
.L_x_1832:
[----:B------:R-:W-:-:S04]  /*68d0*/  FSETP.NEU.AND P0, PT, |R0|, +INF , PT ;  /* 0x7f8000000000780b */ /* 0x000fc80003f0d200 */
[----:B------:R-:W-:-:S09]  /*68e0*/  FSEL R0, R0, 3.38953138925153547590e+38, P0 ;  /* 0x7f7f000000007808 */ /* 0x000fd20000000000 */
.L_x_1831:
[----:B------:R-:W-:Y:S05]  /*68f0*/  BSYNC B3 ;  /* 0x0000000000037941 */ /* 0x000fea0003800000 */
.L_x_1830:
        /* <DEDUP_REMOVED lines=22> */
.L_x_1837:
[----:B------:R-:W1:Y:S02]  /*6a60*/  MUFU.RCP R107, R0 ;  /* 0x00000000006b7308 */ /* 0x000e640000001000 */
[----:B-1----:R-:W-:-:S04]  /*6a70*/  FFMA R3, R107, R0, -1 ;  /* 0xbf8000006b037423 */ /* 0x002fc80000000000 */
[----:B------:R-:W-:-:S04]  /*6a80*/  FADD.FTZ R38, -R3, -RZ ;  /* 0x800000ff03267221 */ /* 0x000fc80000010100 */
[----:B------:R-:W-:-:S07]  /*6a90*/  FFMA R107, R107, R38, R107 ;  /* 0x000000266b6b7223 */ /* 0x000fce000000006b */
.L_x_1838:
[----:B------:R-:W-:Y:S05]  /*6aa0*/  BSYNC B3 ;  /* 0x0000000000037941 */ /* 0x000fea0003800000 */
.L_x_1836:
[----:B------:R1:W-:Y:S02]  /*6ab0*/  STG.E desc[UR8][R34.64], R107 ;  /* 0x0000006b22007986 */ /* 0x0003e4000c101908 */
.L_x_1835:
[----:B------:R-:W-:Y:S05]  /*6ac0*/  BSYNC B2 ;  /* 0x0000000000027941 */ /* 0x000fea0003800000 */
.L_x_1834:
        /* <DEDUP_REMOVED lines=89> */
.L_x_1841:
        /* <DEDUP_REMOVED lines=46> */
.L_x_1840:
[----:B------:R-:W-:Y:S05]  /*7340*/  BSYNC B1 ;  /* 0x0000000000017941 */ /* 0x000fea0003800000 */
.L_x_1839:
        /* <DEDUP_REMOVED lines=62> */
.L_x_2300:
        /* <DEDUP_REMOVED lines=20> */
.L_x_1846:
[----:B------:R-:W-:Y:S05]  /*7870*/  BSYNC B4 ;  /* 0x0000000000047941 */ /* 0x000fea0003800000 */
.L_x_1845:
[----:B------:R-:W-:-:S04]  /*7880*/  FSETP.NEU.AND P0, PT, |R0|, +INF , PT ;  /* 0x7f8000000000780b */ /* 0x000fc80003f0d200 */
[----:B------:R-:W-:-:S09]  /*7890*/  FSEL R0, R0, 3.38953138925153547590e+38, P0 ;  /* 0x7f7f000000007808 */ /* 0x000fd20000000000 */
.L_x_1844:
[----:B------:R-:W-:Y:S05]  /*78a0*/  BSYNC B3 ;  /* 0x0000000000037941 */ /* 0x000fea0003800000 */
.L_x_1843:
        /* <DEDUP_REMOVED lines=22> */
.L_x_1850:
[----:B------:R-:W1:Y:S02]  /*7a10*/  MUFU.RCP R107, R0 ;  /* 0x00000000006b7308 */ /* 0x000e640000001000 */
[----:B-1----:R-:W-:-:S04]  /*7a20*/  FFMA R3, R107, R0, -1 ;  /* 0xbf8000006b037423 */ /* 0x002fc80000000000 */
[----:B------:R-:W-:-:S04]  /*7a30*/  FADD.FTZ R34, -R3, -RZ ;  /* 0x800000ff03227221 */ /* 0x000fc80000010100 */
[----:B------:R-:W-:-:S07]  /*7a40*/  FFMA R107, R107, R34, R107 ;  /* 0x000000226b6b7223 */ /* 0x000fce000000006b */
.L_x_1851:
[----:B------:R-:W-:Y:S05]  /*7a50*/  BSYNC B3 ;  /* 0x0000000000037941 */ /* 0x000fea0003800000 */
.L_x_1849:
[----:B------:R1:W-:Y:S02]  /*7a60*/  STG.E desc[UR8][R28.64], R107 ;  /* 0x0000006b1c007986 */ /* 0x0003e4000c101908 */
.L_x_1848:
[----:B------:R-:W-:Y:S05]  /*7a70*/  BSYNC B2 ;  /* 0x0000000000027941 */ /* 0x000fea0003800000 */
.L_x_1847:
        /* <DEDUP_REMOVED lines=90> */
.L_x_1854:
        /* <DEDUP_REMOVED lines=46> */
.L_x_1853:
[----:B------:R-:W-:Y:S05]  /*8300*/  BSYNC B1 ;  /* 0x0000000000017941 */ /* 0x000fea0003800000 */
.L_x_1852:
        /* <DEDUP_REMOVED lines=62> */
.L_x_2309:
        /* <DEDUP_REMOVED lines=20> */
.L_x_1859:
[----:B------:R-:W-:Y:S05]  /*8830*/  BSYNC B4 ;  /* 0x0000000000047941 */ /* 0x000fea0003800000 */
.L_x_1858:
[----:B------:R-:W-:-:S04]  /*8840*/  FSETP.NEU.AND P0, PT, |R0|, +INF , PT ;  /* 0x7f8000000000780b */ /* 0x000fc80003f0d200 */
[----:B------:R-:W-:-:S09]  /*8850*/  FSEL R0, R0, 3.38953138925153547590e+38, P0 ;  /* 0x7f7f000000007808 */ /* 0x000fd20000000000 */
.L_x_1857:
[----:B------:R-:W-:Y:S05]  /*8860*/  BSYNC B3 ;  /* 0x0000000000037941 */ /* 0x000fea0003800000 */
.L_x_1856:
        /* <DEDUP_REMOVED lines=22> */
.L_x_1863:
[----:B------:R-:W1:Y:S02]  /*89d0*/  MUFU.RCP R107, R0 ;  /* 0x00000000006b7308 */ /* 0x000e640000001000 */
[----:B-1----:R-:W-:-:S04]  /*89e0*/  FFMA R3, R107, R0, -1 ;  /* 0xbf8000006b037423 */ /* 0x002fc80000000000 */
[----:B------:R-:W-:-:S04]  /*89f0*/  FADD.FTZ R26, -R3, -RZ ;  /* 0x800000ff031a7221 */ /* 0x000fc80000010100 */
[----:B------:R-:W-:-:S07]  /*8a00*/  FFMA R107, R107, R26, R107 ;  /* 0x0000001a6b6b7223 */ /* 0x000fce000000006b */
.L_x_1864:
[----:B------:R-:W-:Y:S05]  /*8a10*/  BSYNC B3 ;  /* 0x0000000000037941 */ /* 0x000fea0003800000 */
.L_x_1862:
[----:B------:R1:W-:Y:S02]  /*8a20*/  STG.E desc[UR8][R10.64], R107 ;  /* 0x0000006b0a007986 */ /* 0x0003e4000c101908 */
.L_x_1861:
[----:B------:R-:W-:Y:S05]  /*8a30*/  BSYNC B2 ;  /* 0x0000000000027941 */ /* 0x000fea0003800000 */
.L_x_1860:
        /* <DEDUP_REMOVED lines=90> */
.L_x_1867:
        /* <DEDUP_REMOVED lines=46> */
.L_x_1866:
[----:B------:R-:W-:Y:S05]  /*92c0*/  BSYNC B1 ;  /* 0x0000000000017941 */ /* 0x000fea0003800000 */
.L_x_1865:
        /* <DEDUP_REMOVED lines=63> */
.L_x_2318:
        /* <DEDUP_REMOVED lines=20> */
.L_x_1872:
[----:B------:R-:W-:Y:S05]  /*9800*/  BSYNC B4 ;  /* 0x0000000000047941 */ /* 0x000fea0003800000 */
.L_x_1871:
[----:B------:R-:W-:-:S04]  /*9810*/  FSETP.NEU.AND P0, PT, |R0|, +INF , PT ;  /* 0x7f8000000000780b */ /* 0x000fc80003f0d200 */
[----:B------:R-:W-:-:S09]  /*9820*/  FSEL R0, R0, 3.38953138925153547590e+38, P0 ;  /* 0x7f7f000000007808 */ /* 0x000fd20000000000 */
.L_x_1870:
[----:B------:R-:W-:Y:S05]  /*9830*/  BSYNC B3 ;  /* 0x0000000000037941 */ /* 0x000fea0003800000 */
.L_x_1869:
        /* <DEDUP_REMOVED lines=22> */
.L_x_1876:
[----:B------:R-:W0:Y:S02]  /*99a0*/  MUFU.RCP R107, R0 ;  /* 0x00000000006b7308 */ /* 0x000e240000001000 */
[----:B0-----:R-:W-:-:S04]  /*99b0*/  FFMA R3, R107, R0, -1 ;  /* 0xbf8000006b037423 */ /* 0x001fc80000000000 */
[----:B------:R-:W-:-:S04]  /*99c0*/  FADD.FTZ R18, -R3, -RZ ;  /* 0x800000ff03127221 */ /* 0x000fc80000010100 */
[----:B------:R-:W-:-:S07]  /*99d0*/  FFMA R107, R107, R18, R107 ;  /* 0x000000126b6b7223 */ /* 0x000fce000000006b */
.L_x_1877:
[----:B------:R-:W-:Y:S05]  /*99e0*/  BSYNC B3 ;  /* 0x0000000000037941 */ /* 0x000fea0003800000 */
.L_x_1875:
[----:B------:R0:W-:Y:S02]  /*99f0*/  STG.E desc[UR8][R6.64], R107 ;  /* 0x0000006b06007986 */ /* 0x0001e4000c101908 */
.L_x_1874:
[----:B------:R-:W-:Y:S05]  /*9a00*/  BSYNC B2 ;  /* 0x0000000000027941 */ /* 0x000fea0003800000 */
.L_x_1873:
        /* <DEDUP_REMOVED lines=88> */
.L_x_1878:
        /* <DEDUP_REMOVED lines=46> */
.L_x_1827:
[----:B------:R-:W-:Y:S05]  /*a270*/  BSYNC B0 ;  /* 0x0000000000007941 */ /* 0x000fea0003800000 */
.L_x_1776:
        /* <DEDUP_REMOVED lines=139> */
.L_x_2327:
        /* <DEDUP_REMOVED lines=20> */
.L_x_1886:
[----:B------:R-:W-:Y:S05]  /*ac70*/  BSYNC B4 ;  /* 0x0000000000047941 */ /* 0x000fea0003800000 */
.L_x_1885:
[----:B------:R-:W-:-:S04]  /*ac80*/  FSETP.NEU.AND P0, PT, |R0|, +INF , PT ;  /* 0x7f8000000000780b */ /* 0x000fc80003f0d200 */
[----:B------:R-:W-:-:S04]  /*ac90*/  FSEL R0, R0, 3.38953138925153547590e+38, P0 ;  /* 0x7f7f000000007808 */ /* 0x000fc80000000000 */
[----:B------:R-:W-:-:S07]  /*aca0*/  LOP3.LUT R0, R0, 0xff800000, RZ, 0xc0, !PT ;  /* 0xff80000000007812 */ /* 0x000fce00078ec0ff */
.L_x_1884:
[----:B------:R-:W-:Y:S05]  /*acb0*/  BSYNC B3 ;  /* 0x0000000000037941 */ /* 0x000fea0003800000 */
.L_x_1883:
        /* <DEDUP_REMOVED lines=15> */
.L_x_1890:
[----:B------:R-:W1:Y:S02]  /*adb0*/  MUFU.RCP R107, R0 ;  /* 0x00000000006b7308 */ /* 0x000e640000001000 */
[----:B-1----:R-:W-:-:S04]  /*adc0*/  FFMA R3, R107, R0, -1 ;  /* 0xbf8000006b037423 */ /* 0x002fc80000000000 */
[----:B------:R-:W-:-:S04]  /*add0*/  FADD.FTZ R60, -R3, -RZ ;  /* 0x800000ff033c7221 */ /* 0x000fc80000010100 */
[----:B------:R-:W-:-:S07]  /*ade0*/  FFMA R107, R107, R60, R107 ;  /* 0x0000003c6b6b7223 */ /* 0x000fce000000006b */
.L_x_1891:
[----:B------:R-:W-:Y:S05]  /*adf0*/  BSYNC B3 ;  /* 0x0000000000037941 */ /* 0x000fea0003800000 */
.L_x_1889:
[----:B------:R1:W-:Y:S02]  /*ae00*/  STG.E desc[UR8][R62.64], R107 ;  /* 0x0000006b3e007986 */ /* 0x0003e4000c101908 */
.L_x_1888:
[----:B------:R-:W-:Y:S05]  /*ae10*/  BSYNC B2 ;  /* 0x0000000000027941 */ /* 0x000fea0003800000 */
.L_x_1887:
        /* <DEDUP_REMOVED lines=13> */
[----:B------:R-:W-:Y:S01]  /*aef0*/  F2FP.SATFINITE.E5M2.F32.PACK_AB_MERGE_C R3, RZ, R3, RZ ;  /* 0x00000003ff03723e */ /* 0x000fe200048060ff */
        /* <DEDUP_REMOVED lines=75> */
.L_x_1894:
        /* <DEDUP_REMOVED lines=46> */
.L_x_1893:
[----:B------:R-:W-:Y:S05]  /*b690*/  BSYNC B1 ;  /* 0x0000000000017941 */ /* 0x000fea0003800000 */
.L_x_1892:
        /* <DEDUP_REMOVED lines=44> */
.L_x_2336:
        /* <DEDUP_REMOVED lines=19> */
[----:B012---:R-:W-:Y:S05]  /*ba90*/  CALL.REL.NOINC `($__internal_5_$__cuda_sm3x_div_rn_noftz_f32_slowpath) ;  /* 0x0000019000547944 */ /* 0x007fea0003c00000 */
.L_x_1899:
[----:B------:R-:W-:Y:S05]  /*baa0*/  BSYNC B4 ;  /* 0x0000000000047941 */ /* 0x000fea0003800000 */
.L_x_1898:
[----:B------:R-:W-:-:S04]  /*bab0*/  FSETP.NEU.AND P0, PT, |R0|, +INF , PT ;  /* 0x7f8000000000780b */ /* 0x000fc80003f0d200 */
[----:B------:R-:W-:-:S04]  /*bac0*/  FSEL R0, R0, 3.38953138925153547590e+38, P0 ;  /* 0x7f7f000000007808 */ /* 0x000fc80000000000 */
[----:B------:R-:W-:-:S07]  /*bad0*/  LOP3.LUT R0, R0, 0xff800000, RZ, 0xc0, !PT ;  /* 0xff80000000007812 */ /* 0x000fce00078ec0ff */
.L_x_1897:
[----:B------:R-:W-:Y:S05]  /*bae0*/  BSYNC B3 ;  /* 0x0000000000037941 */ /* 0x000fea0003800000 */
.L_x_1896:
        /* <DEDUP_REMOVED lines=12> */
[----:B012---:R-:W-:Y:S05]  /*bbb0*/  CALL.REL.NOINC `($__internal_4_$__cuda_sm20_rcp_rn_f32_slowpath) ;  /* 0x0000018c00387944 */ /* 0x007fea0003c00000 */
[----:B------:R-:W-:Y:S05]  /*bbc0*/  BRA `(.L_x_1904) ;  /* 0x0000000000107947 */ /* 0x000fea0003800000 */
.L_x_1903:
[----:B-1----:R-:W1:Y:S02]  /*bbd0*/  MUFU.RCP R107, R0 ;  /* 0x00000000006b7308 */ /* 0x002e640000001000 */
[----:B-1----:R-:W-:-:S04]  /*bbe0*/  FFMA R3, R107, R0, -1 ;  /* 0xbf8000006b037423 */ /* 0x002fc80000000000 */
[----:B------:R-:W-:-:S04]  /*bbf0*/  FADD.FTZ R10, -R3, -RZ ;  /* 0x800000ff030a7221 */ /* 0x000fc80000010100 */
[----:B------:R-:W-:-:S07]  /*bc00*/  FFMA R107, R107, R10, R107 ;  /* 0x0000000a6b6b7223 */ /* 0x000fce000000006b */
.L_x_1904:
[----:B------:R-:W-:Y:S05]  /*bc10*/  BSYNC B3 ;  /* 0x0000000000037941 */ /* 0x000fea0003800000 */
.L_x_1902:
[----:B------:R3:W-:Y:S02]  /*bc20*/  STG.E desc[UR8][R56.64], R107 ;  /* 0x0000006b38007986 */ /* 0x0007e4000c101908 */
.L_x_1901:
[----:B------:R-:W-:Y:S05]  /*bc30*/  BSYNC B2 ;  /* 0x0000000000027941 */ /* 0x000fea0003800000 */
.L_x_1900:
        /* <DEDUP_REMOVED lines=17> */
[----:B------:R-:W-:Y:S01]  /*bd50*/  F2FP.SATFINITE.E5M2.F32.PACK_AB_MERGE_C R3, RZ, R3, RZ ;  /* 0x00000003ff03723e */ /* 0x000fe200048060ff */
        /* <DEDUP_REMOVED lines=72> */
.L_x_1906:
        /* <DEDUP_REMOVED lines=48> */
.L_x_1881:
        /* <DEDUP_REMOVED lines=12> */
.L_x_2345:
        /* <DEDUP_REMOVED lines=20> */
.L_x_1911:
[----:B------:R-:W-:Y:S05]  /*c6e0*/  BSYNC B4 ;  /* 0x0000000000047941 */ /* 0x000fea0003800000 */
.L_x_1910:
[----:B------:R-:W-:-:S04]  /*c6f0*/  FSETP.NEU.AND P0, PT, |R0|, +INF , PT ;  /* 0x7f8000000000780b */ /* 0x000fc80003f0d200 */
[----:B------:R-:W-:-:S09]  /*c700*/  FSEL R0, R0, 3.38953138925153547590e+38, P0 ;  /* 0x7f7f000000007808 */ /* 0x000fd20000000000 */
.L_x_1909:
[----:B------:R-:W-:Y:S05]  /*c710*/  BSYNC B3 ;  /* 0x0000000000037941 */ /* 0x000fea0003800000 */
.L_x_1908:
        /* <DEDUP_REMOVED lines=15> */
.L_x_1915:
[----:B------:R-:W1:Y:S02]  /*c810*/  MUFU.RCP R107, R0 ;  /* 0x00000000006b7308 */ /* 0x000e640000001000 */
[----:B-1----:R-:W-:-:S04]  /*c820*/  FFMA R3, R107, R0, -1 ;  /* 0xbf8000006b037423 */ /* 0x002fc80000000000 */
[----:B------:R-:W-:-:S04]  /*c830*/  FADD.FTZ R60, -R3, -RZ ;  /* 0x800000ff033c7221 */ /* 0x000fc80000010100 */
[----:B------:R-:W-:-:S07]  /*c840*/  FFMA R107, R107, R60, R107 ;  /* 0x0000003c6b6b7223 */ /* 0x000fce000000006b */
.L_x_1916:
[----:B------:R-:W-:Y:S05]  /*c850*/  BSYNC B3 ;  /* 0x0000000000037941 */ /* 0x000fea0003800000 */
.L_x_1914:
[----:B------:R1:W-:Y:S02]  /*c860*/  STG.E desc[UR8][R62.64], R107 ;  /* 0x0000006b3e007986 */ /* 0x0003e4000c101908 */
.L_x_1913:
[----:B------:R-:W-:Y:S05]  /*c870*/  BSYNC B2 ;  /* 0x0000000000027941 */ /* 0x000fea0003800000 */
.L_x_1912:
        /* <DEDUP_REMOVED lines=89> */
.L_x_1919:
        /* <DEDUP_REMOVED lines=46> */
.L_x_1918:
[----:B------:R-:W-:Y:S05]  /*d0f0*/  BSYNC B1 ;  /* 0x0000000000017941 */ /* 0x000fea0003800000 */
.L_x_1917:
        /* <DEDUP_REMOVED lines=44> */
.L_x_2354:
        /* <DEDUP_REMOVED lines=20> */
.L_x_1924:
[----:B------:R-:W-:Y:S05]  /*d500*/  BSYNC B4 ;  /* 0x0000000000047941 */ /* 0x000fea0003800000 */
.L_x_1923:
[----:B------:R-:W-:-:S04]  /*d510*/  FSETP.NEU.AND P0, PT, |R0|, +INF , PT ;  /* 0x7f8000000000780b */ /* 0x000fc80003f0d200 */
[----:B------:R-:W-:-:S09]  /*d520*/  FSEL R0, R0, 3.38953138925153547590e+38, P0 ;  /* 0x7f7f000000007808 */ /* 0x000fd20000000000 */
.L_x_1922:
[----:B------:R-:W-:Y:S05]  /*d530*/  BSYNC B3 ;  /* 0x0000000000037941 */ /* 0x000fea0003800000 */
.L_x_1921:
        /* <DEDUP_REMOVED lines=14> */
.L_x_1928:
[----:B-1----:R-:W1:Y:S02]  /*d620*/  MUFU.RCP R107, R0 ;  /* 0x00000000006b7308 */ /* 0x002e640000001000 */
[----:B-1----:R-:W-:-:S04]  /*d630*/  FFMA R3, R107, R0, -1 ;  /* 0xbf8000006b037423 */ /* 0x002fc80000000000 */
[----:B------:R-:W-:-:S04]  /*d640*/  FADD.FTZ R10, -R3, -RZ ;  /* 0x800000ff030a7221 */ /* 0x000fc80000010100 */
[----:B------:R-:W-:-:S07]  /*d650*/  FFMA R107, R107, R10, R107 ;  /* 0x0000000a6b6b7223 */ /* 0x000fce000000006b */
.L_x_1929:
[----:B------:R-:W-:Y:S05]  /*d660*/  BSYNC B3 ;  /* 0x0000000000037941 */ /* 0x000fea0003800000 */
.L_x_1927:
[----:B------:R3:W-:Y:S02]  /*d670*/  STG.E desc[UR8][R56.64], R107 ;  /* 0x0000006b38007986 */ /* 0x0007e4000c101908 */
.L_x_1926:
[----:B------:R-:W-:Y:S05]  /*d680*/  BSYNC B2 ;  /* 0x0000000000027941 */ /* 0x000fea0003800000 */
.L_x_1925:
        /* <DEDUP_REMOVED lines=90> */
.L_x_1930:
        /* <DEDUP_REMOVED lines=46> */
.L_x_1905:
[----:B------:R-:W-:Y:S05]  /*df10*/  BSYNC B0 ;  /* 0x0000000000007941 */ /* 0x000fea0003800000 */
.L_x_1880:
        /* <DEDUP_REMOVED lines=107> */
.L_x_2363:
        /* <DEDUP_REMOVED lines=20> */
.L_x_1937:
[----:B------:R-:W-:Y:S05]  /*e710*/  BSYNC B4 ;  /* 0x0000000000047941 */ /* 0x000fea0003800000 */
.L_x_1936:
[----:B------:R-:W-:-:S04]  /*e720*/  FSETP.NEU.AND P0, PT, |R0|, +INF , PT ;  /* 0x7f8000000000780b */ /* 0x000fc80003f0d200 */
[----:B------:R-:W-:-:S04]  /*e730*/  FSEL R0, R0, 3.38953138925153547590e+38, P0 ;  /* 0x7f7f000000007808 */ /* 0x000fc80000000000 */
[----:B------:R-:W-:-:S07]  /*e740*/  LOP3.LUT R0, R0, 0xff800000, RZ, 0xc0, !PT ;  /* 0xff80000000007812 */ /* 0x000fce00078ec0ff */
.L_x_1935:
[----:B------:R-:W-:Y:S05]  /*e750*/  BSYNC B3 ;  /* 0x0000000000037941 */ /* 0x000fea0003800000 */
.L_x_1934:
        /* <DEDUP_REMOVED lines=15> */
.L_x_1941:
[----:B------:R-:W1:Y:S02]  /*e850*/  MUFU.RCP R107, R0 ;  /* 0x00000000006b7308 */ /* 0x000e640000001000 */
[----:B-1----:R-:W-:-:S04]  /*e860*/  FFMA R3, R107, R0, -1 ;  /* 0xbf8000006b037423 */ /* 0x002fc80000000000 */
[----:B------:R-:W-:-:S04]  /*e870*/  FADD.FTZ R4, -R3, -RZ ;  /* 0x800000ff03047221 */ /* 0x000fc80000010100 */
[----:B------:R-:W-:-:S07]  /*e880*/  FFMA R107, R107, R4, R107 ;  /* 0x000000046b6b7223 */ /* 0x000fce000000006b */
.L_x_1942:
[----:B------:R-:W-:Y:S05]  /*e890*/  BSYNC B3 ;  /* 0x0000000000037941 */ /* 0x000fea0003800000 */
.L_x_1940:
[----:B------:R1:W-:Y:S02]  /*e8a0*/  STG.E desc[UR8][R50.64], R107 ;  /* 0x0000006b32007986 */ /* 0x0003e4000c101908 */
.L_x_1939:
[----:B------:R-:W-:Y:S05]  /*e8b0*/  BSYNC B2 ;  /* 0x0000000000027941 */ /* 0x000fea0003800000 */
.L_x_1938:
        /* <DEDUP_REMOVED lines=17> */
[----:B------:R-:W-:Y:S01]  /*e9d0*/  FMUL R9, R9, R0 ;  /* 0x0000000009097220 */ /* 0x000fe20000400000 */
[----:B------:R-:W-:Y:S02]  /*e9e0*/  IMAD.U32 R55, R16, 0x10000, RZ ;  /* 0x0001000010377824 */ /* 0x000fe400078e00ff */
[----:B------:R-:W-:Y:S01]  /*e9f0*/  IMAD.U32 R57, R15, 0x10000, RZ ;  /* 0x000100000f397824 */ /* 0x000fe200078e00ff */
[----:B------:R-:W-:Y:S01]  /*ea00*/  F2FP.SATFINITE.E5M2.F32.PACK_AB_MERGE_C R23, RZ, R4, RZ ;  /* 0x00000004ff17723e */ /* 0x000fe200048060ff */
        /* <DEDUP_REMOVED lines=68> */
.L_x_1945:
        /* <DEDUP_REMOVED lines=46> */
.L_x_1944:
[----:B------:R-:W-:Y:S05]  /*f130*/  BSYNC B1 ;  /* 0x0000000000017941 */ /* 0x000fea0003800000 */
.L_x_1943:
        /* <DEDUP_REMOVED lines=44> */
.L_x_2372:
        /* <DEDUP_REMOVED lines=19> */
[----:B0123--:R-:W-:Y:S05]  /*f530*/  CALL.REL.NOINC `($__internal_5_$__cuda_sm3x_div_rn_noftz_f32_slowpath) ;  /* 0x0000015400ac7944 */ /* 0x00ffea0003c00000 */
.L_x_1950:
[----:B------:R-:W-:Y:S05]  /*f540*/  BSYNC B4 ;  /* 0x0000000000047941 */ /* 0x000fea0003800000 */
.L_x_1949:
[----:B------:R-:W-:-:S04]  /*f550*/  FSETP.NEU.AND P0, PT, |R0|, +INF , PT ;  /* 0x7f8000000000780b */ /* 0x000fc80003f0d200 */
[----:B------:R-:W-:-:S04]  /*f560*/  FSEL R0, R0, 3.38953138925153547590e+38, P0 ;  /* 0x7f7f000000007808 */ /* 0x000fc80000000000 */
[----:B------:R-:W-:-:S07]  /*f570*/  LOP3.LUT R0, R0, 0xff800000, RZ, 0xc0, !PT ;  /* 0xff80000000007812 */ /* 0x000fce00078ec0ff */
.L_x_1948:
[----:B------:R-:W-:Y:S05]  /*f580*/  BSYNC B3 ;  /* 0x0000000000037941 */ /* 0x000fea0003800000 */
.L_x_1947:
        /* <DEDUP_REMOVED lines=14> */
[----:B0123--:R-:W-:Y:S05]  /*f670*/  CALL.REL.NOINC `($__internal_4_$__cuda_sm20_rcp_rn_f32_slowpath) ;  /* 0x0000015000887944 */ /* 0x00ffea0003c00000 */
[----:B------:R-:W-:Y:S05]  /*f680*/  BRA `(.L_x_1955) ;  /* 0x0000000000107947 */ /* 0x000fea0003800000 */
.L_x_1954:
[----:B-1----:R-:W1:Y:S02]  /*f690*/  MUFU.RCP R107, R0 ;  /* 0x00000000006b7308 */ /* 0x002e640000001000 */
[----:B-1----:R-:W-:-:S04]  /*f6a0*/  FFMA R3, R107, R0, -1 ;  /* 0xbf8000006b037423 */ /* 0x002fc80000000000 */
[----:B------:R-:W-:-:S04]  /*f6b0*/  FADD.FTZ R4, -R3, -RZ ;  /* 0x800000ff03047221 */ /* 0x000fc80000010100 */
[----:B------:R-:W-:-:S07]  /*f6c0*/  FFMA R107, R107, R4, R107 ;  /* 0x000000046b6b7223 */ /* 0x000fce000000006b */
.L_x_1955:
[----:B------:R-:W-:Y:S05]  /*f6d0*/  BSYNC B3 ;  /* 0x0000000000037941 */ /* 0x000fea0003800000 */
.L_x_1953:
[----:B------:R4:W-:Y:S02]  /*f6e0*/  STG.E desc[UR8][R48.64], R107 ;  /* 0x0000006b30007986 */ /* 0x0009e4000c101908 */
.L_x_1952:
[----:B------:R-:W-:Y:S05]  /*f6f0*/  BSYNC B2 ;  /* 0x0000000000027941 */ /* 0x000fea0003800000 */
.L_x_1951:
        /* <DEDUP_REMOVED lines=27> */
[----:B------:R-:W-:Y:S01]  /*f8b0*/  F2FP.SATFINITE.E5M2.F32.PACK_AB_MERGE_C R3, RZ, R3, RZ ;  /* 0x00000003ff03723e */ /* 0x000fe200048060ff */
        /* <DEDUP_REMOVED lines=62> */
.L_x_1957:
        /* <DEDUP_REMOVED lines=48> */
.L_x_1932:
        /* <DEDUP_REMOVED lines=12> */
.L_x_2381:
        /* <DEDUP_REMOVED lines=20> */
.L_x_1962:
[----:B------:R-:W-:Y:S05]  /*101a0*/  BSYNC B4 ;  /* 0x0000000000047941 */ /* 0x000fea0003800000 */
.L_x_1961:
[----:B------:R-:W-:-:S04]  /*101b0*/  FSETP.NEU.AND P0, PT, |R0|, +INF , PT ;  /* 0x7f8000000000780b */ /* 0x000fc80003f0d200 */
[----:B------:R-:W-:-:S09]  /*101c0*/  FSEL R0, R0, 3.38953138925153547590e+38, P0 ;  /* 0x7f7f000000007808 */ /* 0x000fd20000000000 */
.L_x_1960:
[----:B------:R-:W-:Y:S05]  /*101d0*/  BSYNC B3 ;  /* 0x0000000000037941 */ /* 0x000fea0003800000 */
.L_x_1959:
        /* <DEDUP_REMOVED lines=15> */
.L_x_1966:
[----:B------:R-:W1:Y:S02]  /*102d0*/  MUFU.RCP R107, R0 ;  /* 0x00000000006b7308 */ /* 0x000e640000001000 */
[----:B-1----:R-:W-:-:S04]  /*102e0*/  FFMA R3, R107, R0, -1 ;  /* 0xbf8000006b037423 */ /* 0x002fc80000000000 */
[----:B------:R-:W-:-:S04]  /*102f0*/  FADD.FTZ R4, -R3, -RZ ;  /* 0x800000ff03047221 */ /* 0x000fc80000010100 */
[----:B------:R-:W-:-:S07]  /*10300*/  FFMA R107, R107, R4, R107 ;  /* 0x000000046b6b7223 */ /* 0x000fce000000006b */
.L_x_1967:
[----:B------:R-:W-:Y:S05]  /*10310*/  BSYNC B3 ;  /* 0x0000000000037941 */ /* 0x000fea0003800000 */
.L_x_1965:
[----:B------:R1:W-:Y:S02]  /*10320*/  STG.E desc[UR8][R50.64], R107 ;  /* 0x0000006b32007986 */ /* 0x0003e4000c101908 */
.L_x_1964:
[----:B------:R-:W-:Y:S05]  /*10330*/  BSYNC B2 ;  /* 0x0000000000027941 */ /* 0x000fea0003800000 */
.L_x_1963:
        /* <DEDUP_REMOVED lines=89> */
.L_x_1970:
        /* <DEDUP_REMOVED lines=46> */
.L_x_1969:
[----:B------:R-:W-:Y:S05]  /*10bb0*/  BSYNC B1 ;  /* 0x0000000000017941 */ /* 0x000fea0003800000 */
.L_x_1968:
        /* <DEDUP_REMOVED lines=44> */
.L_x_2390:
        /* <DEDUP_REMOVED lines=20> */
.L_x_1975:
[----:B------:R-:W-:Y:S05]  /*10fc0*/  BSYNC B4 ;  /* 0x0000000000047941 */ /* 0x000fea0003800000 */
.L_x_1974:
[----:B------:R-:W-:-:S04]  /*10fd0*/  FSETP.NEU.AND P0, PT, |R0|, +INF , PT ;  /* 0x7f8000000000780b */ /* 0x000fc80003f0d200 */
[----:B------:R-:W-:-:S09]  /*10fe0*/  FSEL R0, R0, 3.38953138925153547590e+38, P0 ;  /* 0x7f7f000000007808 */ /* 0x000fd20000000000 */
.L_x_1973:
[----:B------:R-:W-:Y:S05]  /*10ff0*/  BSYNC B3 ;  /* 0x0000000000037941 */ /* 0x000fea0003800000 */
.L_x_1972:
        /* <DEDUP_REMOVED lines=16> */
.L_x_1979:
[----:B-1----:R-:W1:Y:S02]  /*11100*/  MUFU.RCP R107, R0 ;  /* 0x00000000006b7308 */ /* 0x002e640000001000 */
[----:B-1----:R-:W-:-:S04]  /*11110*/  FFMA R3, R107, R0, -1 ;  /* 0xbf8000006b037423 */ /* 0x002fc80000000000 */
[----:B------:R-:W-:-:S04]  /*11120*/  FADD.FTZ R4, -R3, -RZ ;  /* 0x800000ff03047221 */ /* 0x000fc80000010100 */
[----:B------:R-:W-:-:S07]  /*11130*/  FFMA R107, R107, R4, R107 ;  /* 0x000000046b6b7223 */ /* 0x000fce000000006b */
.L_x_1980:
[----:B------:R-:W-:Y:S05]  /*11140*/  BSYNC B3 ;  /* 0x0000000000037941 */ /* 0x000fea0003800000 */
.L_x_1978:
[----:B------:R4:W-:Y:S02]  /*11150*/  STG.E desc[UR8][R48.64], R107 ;  /* 0x0000006b30007986 */ /* 0x0009e4000c101908 */
.L_x_1977:
[----:B------:R-:W-:Y:S05]  /*11160*/  BSYNC B2 ;  /* 0x0000000000027941 */ /* 0x000fea0003800000 */
.L_x_1976:
        /* <DEDUP_REMOVED lines=90> */
.L_x_1981:
        /* <DEDUP_REMOVED lines=46> */
.L_x_1956:
[----:B------:R-:W-:Y:S05]  /*119f0*/  BSYNC B0 ;  /* 0x0000000000007941 */ /* 0x000fea0003800000 */
.L_x_1931:
[----:B------:R-:W5:Y:S02]  /*11a00*/  LDC R0, c[0x0][0x270] ;  /* 0x00009c00ff007b82 */ /* 0x000f640000000800 */
[----:B-----5:R-:W-:-:S13]  /*11a10*/  ISETP.NE.AND P0, PT, R0, 0x2, PT ;  /* 0x000000020000780c */ /* 0x020fda0003f05270 */
[----:B------:R-:W-:Y:S05]  /*11a20*/  @P0 EXIT ;  /* 0x000000000000094d */ /* 0x000fea0003800000 */
.L_x_1879:
        /* <DEDUP_REMOVED lines=155> */
.L_x_2398:
        /* <DEDUP_REMOVED lines=17> */
[----:B------:R-:W-:Y:S05]  /*124f0*/  CALL.REL.NOINC `($__internal_5_$__cuda_sm3x_div_rn_noftz_f32_slowpath) ;  /* 0x0000012400bc7944 */ /* 0x000fea0003c00000 */
.L_x_1986:
[----:B------:R-:W-:-:S04]  /*12500*/  FSETP.NEU.AND P0, PT, |R0|, +INF , PT ;  /* 0x7f8000000000780b */ /* 0x000fc80003f0d200 */
[----:B------:R-:W-:-:S04]  /*12510*/  FSEL R0, R0, 3.38953138925153547590e+38, P0 ;  /* 0x7f7f000000007808 */ /* 0x000fc80000000000 */
[----:B------:R-:W-:-:S07]  /*12520*/  LOP3.LUT R5, R0, 0xff800000, RZ, 0xc0, !PT ;  /* 0xff80000000057812 */ /* 0x000fce00078ec0ff */
.L_x_1985:
        /* <DEDUP_REMOVED lines=14> */
[----:B------:R-:W-:Y:S05]  /*12610*/  CALL.REL.NOINC `($__internal_4_$__cuda_sm20_rcp_rn_f32_slowpath) ;  /* 0x0000012000a07944 */ /* 0x000fea0003c00000 */
[----:B------:R-:W-:Y:S05]  /*12620*/  BRA `(.L_x_1991) ;  /* 0x0000000000107947 */ /* 0x000fea0003800000 */
.L_x_1990:
[----:B------:R-:W0:Y:S02]  /*12630*/  MUFU.RCP R0, R5 ;  /* 0x0000000500007308 */ /* 0x000e240000001000 */
[----:B0-----:R-:W-:-:S04]  /*12640*/  FFMA R3, R5, R0, -1 ;  /* 0xbf80000005037423 */ /* 0x001fc80000000000 */
[----:B------:R-:W-:-:S04]  /*12650*/  FADD.FTZ R3, -R3, -RZ ;  /* 0x800000ff03037221 */ /* 0x000fc80000010100 */
[----:B------:R-:W-:-:S07]  /*12660*/  FFMA R107, R0, R3, R0 ;  /* 0x00000003006b7223 */ /* 0x000fce0000000000 */
.L_x_1991:
[----:B------:R-:W-:Y:S05]  /*12670*/  BSYNC B3 ;  /* 0x0000000000037941 */ /* 0x000fea0003800000 */
.L_x_1989:
[----:B------:R0:W-:Y:S02]  /*12680*/  STG.E desc[UR8][R114.64], R107 ;  /* 0x0000006b72007986 */ /* 0x0001e4000c101908 */
.L_x_1988:
[----:B------:R-:W-:Y:S05]  /*12690*/  BSYNC B2 ;  /* 0x0000000000027941 */ /* 0x000fea0003800000 */
.L_x_1987:
        /* <DEDUP_REMOVED lines=21> */
.L_x_2406:
        /* <DEDUP_REMOVED lines=18> */
.L_x_1994:
[----:B------:R-:W-:-:S04]  /*12910*/  FSETP.NEU.AND P0, PT, |R0|, +INF , PT ;  /* 0x7f8000000000780b */ /* 0x000fc80003f0d200 */
[----:B------:R-:W-:-:S04]  /*12920*/  FSEL R0, R0, 3.38953138925153547590e+38, P0 ;  /* 0x7f7f000000007808 */ /* 0x000fc80000000000 */
[----:B------:R-:W-:-:S07]  /*12930*/  LOP3.LUT R4, R0, 0xff800000, RZ, 0xc0, !PT ;  /* 0xff80000000047812 */ /* 0x000fce00078ec0ff */
.L_x_1993:
        /* <DEDUP_REMOVED lines=14> */
.L_x_1998:
[----:B------:R-:W0:Y:S02]  /*12a20*/  MUFU.RCP R107, R4 ;  /* 0x00000004006b7308 */ /* 0x000e240000001000 */
[----:B0-----:R-:W-:-:S04]  /*12a30*/  FFMA R0, R4, R107, -1 ;  /* 0xbf80000004007423 */ /* 0x001fc8000000006b */
[----:B------:R-:W-:-:S04]  /*12a40*/  FADD.FTZ R0, -R0, -RZ ;  /* 0x800000ff00007221 */ /* 0x000fc80000010100 */
[----:B------:R-:W-:-:S07]  /*12a50*/  FFMA R107, R107, R0, R107 ;  /* 0x000000006b6b7223 */ /* 0x000fce000000006b */
.L_x_1999:
[----:B------:R-:W-:Y:S05]  /*12a60*/  BSYNC B3 ;  /* 0x0000000000037941 */ /* 0x000fea0003800000 */
.L_x_1997:
[----:B------:R1:W-:Y:S02]  /*12a70*/  STG.E desc[UR8][R70.64], R107 ;  /* 0x0000006b46007986 */ /* 0x0003e4000c101908 */
.L_x_1996:
[----:B------:R-:W-:Y:S05]  /*12a80*/  BSYNC B2 ;  /* 0x0000000000027941 */ /* 0x000fea0003800000 */
.L_x_1995:
        /* <DEDUP_REMOVED lines=21> */
.L_x_2414:
        /* <DEDUP_REMOVED lines=18> */
.L_x_2002:
[----:B------:R-:W-:-:S04]  /*12d00*/  FSETP.NEU.AND P0, PT, |R0|, +INF , PT ;  /* 0x7f8000000000780b */ /* 0x000fc80003f0d200 */
[----:B------:R-:W-:-:S04]  /*12d10*/  FSEL R0, R0, 3.38953138925153547590e+38, P0 ;  /* 0x7f7f000000007808 */ /* 0x000fc80000000000 */
[----:B------:R-:W-:-:S07]  /*12d20*/  LOP3.LUT R70, R0, 0xff800000, RZ, 0xc0, !PT ;  /* 0xff80000000467812 */ /* 0x000fce00078ec0ff */
.L_x_2001:
        /* <DEDUP_REMOVED lines=14> */
.L_x_2006:
[----:B------:R-:W0:Y:S02]  /*12e10*/  MUFU.RCP R107, R70 ;  /* 0x00000046006b7308 */ /* 0x000e240000001000 */
[----:B0-----:R-:W-:-:S04]  /*12e20*/  FFMA R0, R70, R107, -1 ;  /* 0xbf80000046007423 */ /* 0x001fc8000000006b */
[----:B------:R-:W-:-:S04]  /*12e30*/  FADD.FTZ R0, -R0, -RZ ;  /* 0x800000ff00007221 */ /* 0x000fc80000010100 */
[----:B------:R-:W-:-:S07]  /*12e40*/  FFMA R107, R107, R0, R107 ;  /* 0x000000006b6b7223 */ /* 0x000fce000000006b */
.L_x_2007:
[----:B------:R-:W-:Y:S05]  /*12e50*/  BSYNC B3 ;  /* 0x0000000000037941 */ /* 0x000fea0003800000 */
.L_x_2005:
[----:B------:R1:W-:Y:S02]  /*12e60*/  STG.E desc[UR8][R72.64], R107 ;  /* 0x0000006b48007986 */ /* 0x0003e4000c101908 */
.L_x_2004:
[----:B------:R-:W-:Y:S05]  /*12e70*/  BSYNC B2 ;  /* 0x0000000000027941 */ /* 0x000fea0003800000 */
.L_x_2003:
        /* <DEDUP_REMOVED lines=21> */
.L_x_2422:
        /* <DEDUP_REMOVED lines=18> */
.L_x_2010:
[----:B------:R-:W-:-:S04]  /*130f0*/  FSETP.NEU.AND P0, PT, |R0|, +INF , PT ;  /* 0x7f8000000000780b */ /* 0x000fc80003f0d200 */
[----:B------:R-:W-:-:S04]  /*13100*/  FSEL R0, R0, 3.38953138925153547590e+38, P0 ;  /* 0x7f7f000000007808 */ /* 0x000fc80000000000 */
[----:B------:R-:W-:-:S07]  /*13110*/  LOP3.LUT R71, R0, 0xff800000, RZ, 0xc0, !PT ;  /* 0xff80000000477812 */ /* 0x000fce00078ec0ff */
.L_x_2009:
        /* <DEDUP_REMOVED lines=14> */
.L_x_2014:
[----:B------:R-:W0:Y:S02]  /*13200*/  MUFU.RCP R0, R71 ;  /* 0x0000004700007308 */ /* 0x000e240000001000 */
[----:B0-----:R-:W-:-:S04]  /*13210*/  FFMA R3, R71, R0, -1 ;  /* 0xbf80000047037423 */ /* 0x001fc80000000000 */
[----:B------:R-:W-:-:S04]  /*13220*/  FADD.FTZ R3, -R3, -RZ ;  /* 0x800000ff03037221 */ /* 0x000fc80000010100 */
[----:B------:R-:W-:-:S07]  /*13230*/  FFMA R107, R0, R3, R0 ;  /* 0x00000003006b7223 */ /* 0x000fce0000000000 */
.L_x_2015:
[----:B------:R-:W-:Y:S05]  /*13240*/  BSYNC B3 ;  /* 0x0000000000037941 */ /* 0x000fea0003800000 */
.L_x_2013:
[----:B------:R1:W-:Y:S02]  /*13250*/  STG.E desc[UR8][R74.64], R107 ;  /* 0x0000006b4a007986 */ /* 0x0003e4000c101908 */
.L_x_2012:
[----:B------:R-:W-:Y:S05]  /*13260*/  BSYNC B2 ;  /* 0x0000000000027941 */ /* 0x000fea0003800000 */
.L_x_2011:
        /* <DEDUP_REMOVED lines=21> */
.L_x_2430:
        /* <DEDUP_REMOVED lines=18> */
.L_x_2018:
[----:B------:R-:W-:-:S04]  /*134e0*/  FSETP.NEU.AND P0, PT, |R0|, +INF , PT ;  /* 0x7f8000000000780b */ /* 0x000fc80003f0d200 */
[----:B------:R-:W-:-:S04]  /*134f0*/  FSEL R0, R0, 3.38953138925153547590e+38, P0 ;  /* 0x7f7f000000007808 */ /* 0x000fc80000000000 */
[----:B------:R-:W-:-:S07]  /*13500*/  LOP3.LUT R72, R0, 0xff800000, RZ, 0xc0, !PT ;  /* 0xff80000000487812 */ /* 0x000fce00078ec0ff */
.L_x_2017:
        /* <DEDUP_REMOVED lines=14> */
.L_x_2022:
[----:B------:R-:W0:Y:S02]  /*135f0*/  MUFU.RCP R107, R72 ;  /* 0x00000048006b7308 */ /* 0x000e240000001000 */
[----:B0-----:R-:W-:-:S04]  /*13600*/  FFMA R0, R72, R107, -1 ;  /* 0xbf80000048007423 */ /* 0x001fc8000000006b */
[----:B------:R-:W-:-:S04]  /*13610*/  FADD.FTZ R0, -R0, -RZ ;  /* 0x800000ff00007221 */ /* 0x000fc80000010100 */
[----:B------:R-:W-:-:S07]  /*13620*/  FFMA R107, R107, R0, R107 ;  /* 0x000000006b6b7223 */ /* 0x000fce000000006b */
.L_x_2023:
[----:B------:R-:W-:Y:S05]  /*13630*/  BSYNC B3 ;  /* 0x0000000000037941 */ /* 0x000fea0003800000 */
.L_x_2021:
[----:B------:R1:W-:Y:S02]  /*13640*/  STG.E desc[UR8][R76.64], R107 ;  /* 0x0000006b4c007986 */ /* 0x0003e4000c101908 */
.L_x_2020:
[----:B------:R-:W-:Y:S05]  /*13650*/  BSYNC B2 ;  /* 0x0000000000027941 */ /* 0x000fea0003800000 */
.L_x_2019:
        /* <DEDUP_REMOVED lines=21> */
.L_x_2438:
        /* <DEDUP_REMOVED lines=17> */
[----:B-1----:R-:W-:Y:S05]  /*138c0*/  CALL.REL.NOINC `($__internal_5_$__cuda_sm3x_div_rn_noftz_f32_slowpath) ;  /* 0x0000011000c87944 */ /* 0x002fea0003c00000 */
.L_x_2026:
[----:B------:R-:W-:-:S04]  /*138d0*/  FSETP.NEU.AND P0, PT, |R0|, +INF , PT ;  /* 0x7f8000000000780b */ /* 0x000fc80003f0d200 */
[----:B------:R-:W-:-:S04]  /*138e0*/  FSEL R0, R0, 3.38953138925153547590e+38, P0 ;  /* 0x7f7f000000007808 */ /* 0x000fc80000000000 */
[----:B------:R-:W-:-:S07]  /*138f0*/  LOP3.LUT R73, R0, 0xff800000, RZ, 0xc0, !PT ;  /* 0xff80000000497812 */ /* 0x000fce00078ec0ff */
.L_x_2025:
        /* <DEDUP_REMOVED lines=12> */
[----:B-1----:R-:W-:Y:S05]  /*139c0*/  CALL.REL.NOINC `($__internal_4_$__cuda_sm20_rcp_rn_f32_slowpath) ;  /* 0x0000010c00b47944 */ /* 0x002fea0003c00000 */
[----:B------:R-:W-:Y:S05]  /*139d0*/  BRA `(.L_x_2031) ;  /* 0x0000000000107947 */ /* 0x000fea0003800000 */
.L_x_2030:
[----:B------:R-:W0:Y:S02]  /*139e0*/  MUFU.RCP R0, R73 ;  /* 0x0000004900007308 */ /* 0x000e240000001000 */
[----:B0-----:R-:W-:-:S04]  /*139f0*/  FFMA R3, R73, R0, -1 ;  /* 0xbf80000049037423 */ /* 0x001fc80000000000 */
[----:B------:R-:W-:-:S04]  /*13a00*/  FADD.FTZ R3, -R3, -RZ ;  /* 0x800000ff03037221 */ /* 0x000fc80000010100 */
[----:B-1----:R-:W-:-:S07]  /*13a10*/  FFMA R107, R0, R3, R0 ;  /* 0x00000003006b7223 */ /* 0x002fce0000000000 */
.L_x_2031:
[----:B------:R-:W-:Y:S05]  /*13a20*/  BSYNC B3 ;  /* 0x0000000000037941 */ /* 0x000fea0003800000 */
.L_x_2029:
[----:B------:R2:W-:Y:S02]  /*13a30*/  STG.E desc[UR8][R78.64], R107 ;  /* 0x0000006b4e007986 */ /* 0x0005e4000c101908 */
.L_x_2028:
[----:B------:R-:W-:Y:S05]  /*13a40*/  BSYNC B2 ;  /* 0x0000000000027941 */ /* 0x000fea0003800000 */
.L_x_2027:
        /* <DEDUP_REMOVED lines=21> */
.L_x_2446:
        /* <DEDUP_REMOVED lines=17> */
[----:B--2---:R-:W-:Y:S05]  /*13cb0*/  CALL.REL.NOINC `($__internal_5_$__cuda_sm3x_div_rn_noftz_f32_slowpath) ;  /* 0x0000010c00cc7944 */ /* 0x004fea0003c00000 */
.L_x_2034:
[----:B------:R-:W-:-:S04]  /*13cc0*/  FSETP.NEU.AND P0, PT, |R0|, +INF , PT ;  /* 0x7f8000000000780b */ /* 0x000fc80003f0d200 */
[----:B------:R-:W-:-:S04]  /*13cd0*/  FSEL R0, R0, 3.38953138925153547590e+38, P0 ;  /* 0x7f7f000000007808 */ /* 0x000fc80000000000 */
[----:B------:R-:W-:-:S07]  /*13ce0*/  LOP3.LUT R74, R0, 0xff800000, RZ, 0xc0, !PT ;  /* 0xff800000004a7812 */ /* 0x000fce00078ec0ff */
.L_x_2033:
        /* <DEDUP_REMOVED lines=12> */
[----:B--2---:R-:W-:Y:S05]  /*13db0*/  CALL.REL.NOINC `($__internal_4_$__cuda_sm20_rcp_rn_f32_slowpath) ;  /* 0x0000010800b87944 */ /* 0x004fea0003c00000 */
[----:B------:R-:W-:Y:S05]  /*13dc0*/  BRA `(.L_x_2039) ;  /* 0x0000000000107947 */ /* 0x000fea0003800000 */
.L_x_2038:
[----:B--2---:R-:W0:Y:S02]  /*13dd0*/  MUFU.RCP R107, R74 ;  /* 0x0000004a006b7308 */ /* 0x004e240000001000 */
[----:B0-----:R-:W-:-:S04]  /*13de0*/  FFMA R0, R74, R107, -1 ;  /* 0xbf8000004a007423 */ /* 0x001fc8000000006b */
[----:B------:R-:W-:-:S04]  /*13df0*/  FADD.FTZ R0, -R0, -RZ ;  /* 0x800000ff00007221 */ /* 0x000fc80000010100 */
[----:B------:R-:W-:-:S07]  /*13e00*/  FFMA R107, R107, R0, R107 ;  /* 0x000000006b6b7223 */ /* 0x000fce000000006b */
.L_x_2039:
[----:B------:R-:W-:Y:S05]  /*13e10*/  BSYNC B3 ;  /* 0x0000000000037941 */ /* 0x000fea0003800000 */
.L_x_2037:
[----:B------:R1:W-:Y:S02]  /*13e20*/  STG.E desc[UR8][R80.64], R107 ;  /* 0x0000006b50007986 */ /* 0x0003e4000c101908 */
.L_x_2036:
[----:B------:R-:W-:Y:S05]  /*13e30*/  BSYNC B2 ;  /* 0x0000000000027941 */ /* 0x000fea0003800000 */
.L_x_2035:
        /* <DEDUP_REMOVED lines=21> */
.L_x_2454:
        /* <DEDUP_REMOVED lines=17> */
[----:B-12---:R-:W-:Y:S05]  /*140a0*/  CALL.REL.NOINC `($__internal_5_$__cuda_sm3x_div_rn_noftz_f32_slowpath) ;  /* 0x0000010800d07944 */ /* 0x006fea0003c00000 */
.L_x_2042:
[----:B------:R-:W-:-:S04]  /*140b0*/  FSETP.NEU.AND P0, PT, |R0|, +INF , PT ;  /* 0x7f8000000000780b */ /* 0x000fc80003f0d200 */
[----:B------:R-:W-:-:S04]  /*140c0*/  FSEL R0, R0, 3.38953138925153547590e+38, P0 ;  /* 0x7f7f000000007808 */ /* 0x000fc80000000000 */
[----:B------:R-:W-:-:S07]  /*140d0*/  LOP3.LUT R75, R0, 0xff800000, RZ, 0xc0, !PT ;  /* 0xff800000004b7812 */ /* 0x000fce00078ec0ff */
.L_x_2041:
        /* <DEDUP_REMOVED lines=12> */
[----:B-12---:R-:W-:Y:S05]  /*141a0*/  CALL.REL.NOINC `($__internal_4_$__cuda_sm20_rcp_rn_f32_slowpath) ;  /* 0x0000010400bc7944 */ /* 0x006fea0003c00000 */
[----:B------:R-:W-:Y:S05]  /*141b0*/  BRA `(.L_x_2047) ;  /* 0x0000000000107947 */ /* 0x000fea0003800000 */
.L_x_2046:
[----:B------:R-:W0:Y:S02]  /*141c0*/  MUFU.RCP R0, R75 ;  /* 0x0000004b00007308 */ /* 0x000e240000001000 */
[----:B0-----:R-:W-:-:S04]  /*141d0*/  FFMA R3, R75, R0, -1 ;  /* 0xbf8000004b037423 */ /* 0x001fc80000000000 */
[----:B------:R-:W-:-:S04]  /*141e0*/  FADD.FTZ R3, -R3, -RZ ;  /* 0x800000ff03037221 */ /* 0x000fc80000010100 */
[----:B-12---:R-:W-:-:S07]  /*141f0*/  FFMA R107, R0, R3, R0 ;  /* 0x00000003006b7223 */ /* 0x006fce0000000000 */
.L_x_2047:
[----:B------:R-:W-:Y:S05]  /*14200*/  BSYNC B3 ;  /* 0x0000000000037941 */ /* 0x000fea0003800000 */
.L_x_2045:
[----:B------:R3:W-:Y:S02]  /*14210*/  STG.E desc[UR8][R82.64], R107 ;  /* 0x0000006b52007986 */ /* 0x0007e4000c101908 */
.L_x_2044:
[----:B------:R-:W-:Y:S05]  /*14220*/  BSYNC B2 ;  /* 0x0000000000027941 */ /* 0x000fea0003800000 */
.L_x_2043:
        /* <DEDUP_REMOVED lines=21> */
.L_x_2462:
        /* <DEDUP_REMOVED lines=17> */
[----:B-1-3--:R-:W-:Y:S05]  /*14490*/  CALL.REL.NOINC `($__internal_5_$__cuda_sm3x_div_rn_noftz_f32_slowpath) ;  /* 0x0000010400d47944 */ /* 0x00afea0003c00000 */
.L_x_2050:
[----:B------:R-:W-:-:S04]  /*144a0*/  FSETP.NEU.AND P0, PT, |R0|, +INF , PT ;  /* 0x7f8000000000780b */ /* 0x000fc80003f0d200 */
[----:B------:R-:W-:-:S04]  /*144b0*/  FSEL R0, R0, 3.38953138925153547590e+38, P0 ;  /* 0x7f7f000000007808 */ /* 0x000fc80000000000 */
[----:B------:R-:W-:-:S07]  /*144c0*/  LOP3.LUT R77, R0, 0xff800000, RZ, 0xc0, !PT ;  /* 0xff800000004d7812 */ /* 0x000fce00078ec0ff */
.L_x_2049:
        /* <DEDUP_REMOVED lines=14> */
[----:B-1-3--:R-:W-:Y:S05]  /*145b0*/  CALL.REL.NOINC `($__internal_4_$__cuda_sm20_rcp_rn_f32_slowpath) ;  /* 0x0000010000b87944 */ /* 0x00afea0003c00000 */
[----:B------:R-:W-:Y:S05]  /*145c0*/  BRA `(.L_x_2055) ;  /* 0x0000000000107947 */ /* 0x000fea0003800000 */
.L_x_2054:
[----:B------:R-:W0:Y:S02]  /*145d0*/  MUFU.RCP R0, R77 ;  /* 0x0000004d00007308 */ /* 0x000e240000001000 */
[----:B0-----:R-:W-:-:S04]  /*145e0*/  FFMA R3, R77, R0, -1 ;  /* 0xbf8000004d037423 */ /* 0x001fc80000000000 */
[----:B------:R-:W-:-:S04]  /*145f0*/  FADD.FTZ R3, -R3, -RZ ;  /* 0x800000ff03037221 */ /* 0x000fc80000010100 */
[----:B-1-3--:R-:W-:-:S07]  /*14600*/  FFMA R107, R0, R3, R0 ;  /* 0x00000003006b7223 */ /* 0x00afce0000000000 */
.L_x_2055:
[----:B------:R-:W-:Y:S05]  /*14610*/  BSYNC B3 ;  /* 0x0000000000037941 */ /* 0x000fea0003800000 */
.L_x_2053:
        /* <DEDUP_REMOVED lines=11> */
.L_x_2052:
[----:B------:R-:W-:Y:S05]  /*146d0*/  BSYNC B2 ;  /* 0x0000000000027941 */ /* 0x000fea0003800000 */
.L_x_2051:
        /* <DEDUP_REMOVED lines=21> */
.L_x_2470:
        /* <DEDUP_REMOVED lines=18> */
.L_x_2058:
[----:B------:R-:W-:-:S04]  /*14950*/  FSETP.NEU.AND P0, PT, |R0|, +INF , PT ;  /* 0x7f8000000000780b */ /* 0x000fc80003f0d200 */
[----:B------:R-:W-:-:S04]  /*14960*/  FSEL R0, R0, 3.38953138925153547590e+38, P0 ;  /* 0x7f7f000000007808 */ /* 0x000fc80000000000 */
[----:B------:R-:W-:-:S07]  /*14970*/  LOP3.LUT R76, R0, 0xff800000, RZ, 0xc0, !PT ;  /* 0xff800000004c7812 */ /* 0x000fce00078ec0ff */
.L_x_2057:
        /* <DEDUP_REMOVED lines=16> */
.L_x_2062:
[----:B-1-3--:R-:W0:Y:S02]  /*14a80*/  MUFU.RCP R107, R76 ;  /* 0x0000004c006b7308 */ /* 0x00ae240000001000 */
[----:B0-----:R-:W-:-:S04]  /*14a90*/  FFMA R0, R76, R107, -1 ;  /* 0xbf8000004c007423 */ /* 0x001fc8000000006b */
[----:B------:R-:W-:-:S04]  /*14aa0*/  FADD.FTZ R0, -R0, -RZ ;  /* 0x800000ff00007221 */ /* 0x000fc80000010100 */
[----:B------:R-:W-:-:S07]  /*14ab0*/  FFMA R107, R107, R0, R107 ;  /* 0x000000006b6b7223 */ /* 0x000fce000000006b */
.L_x_2063:
[----:B------:R-:W-:Y:S05]  /*14ac0*/  BSYNC B3 ;  /* 0x0000000000037941 */ /* 0x000fea0003800000 */
.L_x_2061:
        /* <DEDUP_REMOVED lines=11> */
.L_x_2060:
[----:B------:R-:W-:Y:S05]  /*14b80*/  BSYNC B2 ;  /* 0x0000000000027941 */ /* 0x000fea0003800000 */
.L_x_2059:
        /* <DEDUP_REMOVED lines=21> */
.L_x_2478:
        /* <DEDUP_REMOVED lines=17> */
[----:B---3--:R-:W-:Y:S05]  /*14df0*/  CALL.REL.NOINC `($__internal_5_$__cuda_sm3x_div_rn_noftz_f32_slowpath) ;  /* 0x000000fc007c7944 */ /* 0x008fea0003c00000 */
.L_x_2066:
[----:B------:R-:W-:-:S04]  /*14e00*/  FSETP.NEU.AND P0, PT, |R0|, +INF , PT ;  /* 0x7f8000000000780b */ /* 0x000fc80003f0d200 */
[----:B------:R-:W-:-:S04]  /*14e10*/  FSEL R0, R0, 3.38953138925153547590e+38, P0 ;  /* 0x7f7f000000007808 */ /* 0x000fc80000000000 */
[----:B------:R-:W-:-:S07]  /*14e20*/  LOP3.LUT R80, R0, 0xff800000, RZ, 0xc0, !PT ;  /* 0xff80000000507812 */ /* 0x000fce00078ec0ff */
.L_x_2065:
        /* <DEDUP_REMOVED lines=21> */
.L_x_2070:
[----:B------:R-:W0:Y:S02]  /*14f80*/  MUFU.RCP R107, R80 ;  /* 0x00000050006b7308 */ /* 0x000e240000001000 */
[----:B0-----:R-:W-:-:S04]  /*14f90*/  FFMA R0, R80, R107, -1 ;  /* 0xbf80000050007423 */ /* 0x001fc8000000006b */
[----:B------:R-:W-:-:S04]  /*14fa0*/  FADD.FTZ R0, -R0, -RZ ;  /* 0x800000ff00007221 */ /* 0x000fc80000010100 */
[----:B------:R-:W-:-:S07]  /*14fb0*/  FFMA R107, R107, R0, R107 ;  /* 0x000000006b6b7223 */ /* 0x000fce000000006b */
.L_x_2071:
[----:B------:R-:W-:Y:S05]  /*14fc0*/  BSYNC B3 ;  /* 0x0000000000037941 */ /* 0x000fea0003800000 */
.L_x_2069:
        /* <DEDUP_REMOVED lines=11> */
.L_x_2068:
[----:B------:R-:W-:Y:S05]  /*15080*/  BSYNC B2 ;  /* 0x0000000000027941 */ /* 0x000fea0003800000 */
.L_x_2067:
        /* <DEDUP_REMOVED lines=21> */
.L_x_2486:
        /* <DEDUP_REMOVED lines=18> */
.L_x_2074:
[----:B------:R-:W-:-:S04]  /*15300*/  FSETP.NEU.AND P0, PT, |R0|, +INF , PT ;  /* 0x7f8000000000780b */ /* 0x000fc80003f0d200 */
[----:B------:R-:W-:-:S04]  /*15310*/  FSEL R0, R0, 3.38953138925153547590e+38, P0 ;  /* 0x7f7f000000007808 */ /* 0x000fc80000000000 */
[----:B------:R-:W-:-:S07]  /*15320*/  LOP3.LUT R79, R0, 0xff800000, RZ, 0xc0, !PT ;  /* 0xff800000004f7812 */ /* 0x000fce00078ec0ff */
.L_x_2073:
        /* <DEDUP_REMOVED lines=15> */
.L_x_2078:
[----:B------:R-:W0:Y:S02]  /*15420*/  MUFU.RCP R0, R79 ;  /* 0x0000004f00007308 */ /* 0x000e240000001000 */
[----:B0-----:R-:W-:-:S04]  /*15430*/  FFMA R3, R79, R0, -1 ;  /* 0xbf8000004f037423 */ /* 0x001fc80000000000 */
[----:B------:R-:W-:-:S04]  /*15440*/  FADD.FTZ R3, -R3, -RZ ;  /* 0x800000ff03037221 */ /* 0x000fc80000010100 */
[----:B------:R-:W-:-:S07]  /*15450*/  FFMA R107, R0, R3, R0 ;  /* 0x00000003006b7223 */ /* 0x000fce0000000000 */
.L_x_2079:
[----:B------:R-:W-:Y:S05]  /*15460*/  BSYNC B3 ;  /* 0x0000000000037941 */ /* 0x000fea0003800000 */
.L_x_2077:
        /* <DEDUP_REMOVED lines=11> */
.L_x_2076:
[----:B------:R-:W-:Y:S05]  /*15520*/  BSYNC B2 ;  /* 0x0000000000027941 */ /* 0x000fea0003800000 */
.L_x_2075:
        /* <DEDUP_REMOVED lines=21> */
.L_x_2494:
        /* <DEDUP_REMOVED lines=18> */
.L_x_2082:
[----:B------:R-:W-:-:S04]  /*157a0*/  FSETP.NEU.AND P0, PT, |R0|, +INF , PT ;  /* 0x7f8000000000780b */ /* 0x000fc80003f0d200 */
[----:B------:R-:W-:-:S04]  /*157b0*/  FSEL R0, R0, 3.38953138925153547590e+38, P0 ;  /* 0x7f7f000000007808 */ /* 0x000fc80000000000 */
[----:B------:R-:W-:-:S07]  /*157c0*/  LOP3.LUT R78, R0, 0xff800000, RZ, 0xc0, !PT ;  /* 0xff800000004e7812 */ /* 0x000fce00078ec0ff */
.L_x_2081:
        /* <DEDUP_REMOVED lines=15> */
.L_x_2086:
[----:B-1----:R-:W0:Y:S02]  /*158c0*/  MUFU.RCP R107, R78 ;  /* 0x0000004e006b7308 */ /* 0x002e240000001000 */
[----:B0-----:R-:W-:-:S04]  /*158d0*/  FFMA R0, R78, R107, -1 ;  /* 0xbf8000004e007423 */ /* 0x001fc8000000006b */
[----:B------:R-:W-:-:S04]  /*158e0*/  FADD.FTZ R0, -R0, -RZ ;  /* 0x800000ff00007221 */ /* 0x000fc80000010100 */
[----:B------:R-:W-:-:S07]  /*158f0*/  FFMA R107, R107, R0, R107 ;  /* 0x000000006b6b7223 */ /* 0x000fce000000006b */
.L_x_2087:
[----:B------:R-:W-:Y:S05]  /*15900*/  BSYNC B3 ;  /* 0x0000000000037941 */ /* 0x000fea0003800000 */
.L_x_2085:
        /* <DEDUP_REMOVED lines=11> */
.L_x_2084:
[----:B------:R-:W-:Y:S05]  /*159c0*/  BSYNC B2 ;  /* 0x0000000000027941 */ /* 0x000fea0003800000 */
.L_x_2083:
        /* <DEDUP_REMOVED lines=21> */
.L_x_2502:
        /* <DEDUP_REMOVED lines=18> */
.L_x_2090:
[----:B------:R-:W-:-:S04]  /*15c40*/  FSETP.NEU.AND P0, PT, |R0|, +INF , PT ;  /* 0x7f8000000000780b */ /* 0x000fc80003f0d200 */
[----:B------:R-:W-:-:S04]  /*15c50*/  FSEL R0, R0, 3.38953138925153547590e+38, P0 ;  /* 0x7f7f000000007808 */ /* 0x000fc80000000000 */
[----:B------:R-:W-:-:S07]  /*15c60*/  LOP3.LUT R60, R0, 0xff800000, RZ, 0xc0, !PT ;  /* 0xff800000003c7812 */ /* 0x000fce00078ec0ff */
.L_x_2089:
        /* <DEDUP_REMOVED lines=15> */
.L_x_2094:
[----:B-12---:R-:W0:Y:S02]  /*15d60*/  MUFU.RCP R107, R60 ;  /* 0x0000003c006b7308 */ /* 0x006e240000001000 */
[----:B0-----:R-:W-:-:S04]  /*15d70*/  FFMA R0, R60, R107, -1 ;  /* 0xbf8000003c007423 */ /* 0x001fc8000000006b */
[----:B------:R-:W-:-:S04]  /*15d80*/  FADD.FTZ R0, -R0, -RZ ;  /* 0x800000ff00007221 */ /* 0x000fc80000010100 */
[----:B------:R-:W-:-:S07]  /*15d90*/  FFMA R107, R107, R0, R107 ;  /* 0x000000006b6b7223 */ /* 0x000fce000000006b */
.L_x_2095:
[----:B------:R-:W-:Y:S05]  /*15da0*/  BSYNC B3 ;  /* 0x0000000000037941 */ /* 0x000fea0003800000 */
.L_x_2093:
        /* <DEDUP_REMOVED lines=11> */
.L_x_2092:
[----:B------:R-:W-:Y:S05]  /*15e60*/  BSYNC B2 ;  /* 0x0000000000027941 */ /* 0x000fea0003800000 */
.L_x_2091:
        /* <DEDUP_REMOVED lines=21> */
.L_x_2510:
        /* <DEDUP_REMOVED lines=17> */
[----:B-123--:R-:W-:Y:S05]  /*160d0*/  CALL.REL.NOINC `($__internal_5_$__cuda_sm3x_div_rn_noftz_f32_slowpath) ;  /* 0x000000e800c47944 */ /* 0x00efea0003c00000 */
.L_x_2098:
[----:B------:R-:W-:-:S04]  /*160e0*/  FSETP.NEU.AND P0, PT, |R0|, +INF , PT ;  /* 0x7f8000000000780b */ /* 0x000fc80003f0d200 */
[----:B------:R-:W-:-:S04]  /*160f0*/  FSEL R0, R0, 3.38953138925153547590e+38, P0 ;  /* 0x7f7f000000007808 */ /* 0x000fc80000000000 */
[----:B------:R-:W-:-:S07]  /*16100*/  LOP3.LUT R59, R0, 0xff800000, RZ, 0xc0, !PT ;  /* 0xff800000003b7812 */ /* 0x000fce00078ec0ff */
.L_x_2097:
        /* <DEDUP_REMOVED lines=13> */
[----:B-123--:R-:W-:Y:S05]  /*161e0*/  CALL.REL.NOINC `($__internal_4_$__cuda_sm20_rcp_rn_f32_slowpath) ;  /* 0x000000e400ac7944 */ /* 0x00efea0003c00000 */
[----:B------:R-:W-:Y:S05]  /*161f0*/  BRA `(.L_x_2103) ;  /* 0x0000000000107947 */ /* 0x000fea0003800000 */
.L_x_2102:
[----:B------:R-:W0:Y:S02]  /*16200*/  MUFU.RCP R0, R59 ;  /* 0x0000003b00007308 */ /* 0x000e240000001000 */
[----:B0-----:R-:W-:-:S04]  /*16210*/  FFMA R3, R59, R0, -1 ;  /* 0xbf8000003b037423 */ /* 0x001fc80000000000 */
[----:B------:R-:W-:-:S04]  /*16220*/  FADD.FTZ R3, -R3, -RZ ;  /* 0x800000ff03037221 */ /* 0x000fc80000010100 */
[----:B-123--:R-:W-:-:S07]  /*16230*/  FFMA R107, R0, R3, R0 ;  /* 0x00000003006b7223 */ /* 0x00efce0000000000 */
.L_x_2103:
[----:B------:R-:W-:Y:S05]  /*16240*/  BSYNC B3 ;  /* 0x0000000000037941 */ /* 0x000fea0003800000 */
.L_x_2101:
        /* <DEDUP_REMOVED lines=11> */
.L_x_2100:
[----:B------:R-:W-:Y:S05]  /*16300*/  BSYNC B2 ;  /* 0x0000000000027941 */ /* 0x000fea0003800000 */
.L_x_2099:
        /* <DEDUP_REMOVED lines=21> */
.L_x_2518:
        /* <DEDUP_REMOVED lines=17> */
[----:B-1234-:R-:W-:Y:S05]  /*16570*/  CALL.REL.NOINC `($__internal_5_$__cuda_sm3x_div_rn_noftz_f32_slowpath) ;  /* 0x000000e4009c7944 */ /* 0x01efea0003c00000 */
.L_x_2106:
[----:B------:R-:W-:-:S04]  /*16580*/  FSETP.NEU.AND P0, PT, |R0|, +INF , PT ;  /* 0x7f8000000000780b */ /* 0x000fc80003f0d200 */
[----:B------:R-:W-:-:S04]  /*16590*/  FSEL R0, R0, 3.38953138925153547590e+38, P0 ;  /* 0x7f7f000000007808 */ /* 0x000fc80000000000 */
[----:B------:R-:W-:-:S07]  /*165a0*/  LOP3.LUT R0, R0, 0xff800000, RZ, 0xc0, !PT ;  /* 0xff80000000007812 */ /* 0x000fce00078ec0ff */
.L_x_2105:
        /* <DEDUP_REMOVED lines=11> */
[----:B-1234-:R-:W-:Y:S05]  /*16660*/  CALL.REL.NOINC `($__internal_4_$__cuda_sm20_rcp_rn_f32_slowpath) ;  /* 0x000000e0008c7944 */ /* 0x01efea0003c00000 */
[----:B------:R-:W-:Y:S05]  /*16670*/  BRA `(.L_x_2110) ;  /* 0x0000000000107947 */ /* 0x000fea0003800000 */
.L_x_2109:
[----:B-1234-:R-:W0:Y:S02]  /*16680*/  MUFU.RCP R107, R0 ;  /* 0x00000000006b7308 */ /* 0x01ee240000001000 */
[----:B0-----:R-:W-:-:S04]  /*16690*/  FFMA R3, R0, R107, -1 ;  /* 0xbf80000000037423 */ /* 0x001fc8000000006b */
[----:B------:R-:W-:-:S04]  /*166a0*/  FADD.FTZ R84, -R3, -RZ ;  /* 0x800000ff03547221 */ /* 0x000fc80000010100 */
[----:B------:R-:W-:-:S07]  /*166b0*/  FFMA R107, R107, R84, R107 ;  /* 0x000000546b6b7223 */ /* 0x000fce000000006b */
.L_x_2110:
[----:B------:R-:W-:Y:S05]  /*166c0*/  BSYNC B2 ;  /* 0x0000000000027941 */ /* 0x000fea0003800000 */
.L_x_2108:
        /* <DEDUP_REMOVED lines=11> */
.L_x_1983:
        /* <DEDUP_REMOVED lines=13> */
.L_x_2526:
        /* <DEDUP_REMOVED lines=18> */
.L_x_2113:
[----:B------:R-:W-:-:S04]  /*16970*/  FSETP.NEU.AND P0, PT, |R0|, +INF , PT ;  /* 0x7f8000000000780b */ /* 0x000fc80003f0d200 */
[----:B------:R-:W-:-:S09]  /*16980*/  FSEL R5, R0, 3.38953138925153547590e+38, P0 ;  /* 0x7f7f000000057808 */ /* 0x000fd20000000000 */
.L_x_2112:
        /* <DEDUP_REMOVED lines=16> */
.L_x_2117:
[----:B------:R-:W0:Y:S02]  /*16a90*/  MUFU.RCP R0, R5 ;  /* 0x0000000500007308 */ /* 0x000e240000001000 */
[----:B0-----:R-:W-:-:S04]  /*16aa0*/  FFMA R3, R5, R0, -1 ;  /* 0xbf80000005037423 */ /* 0x001fc80000000000 */
[----:B------:R-:W-:-:S04]  /*16ab0*/  FADD.FTZ R3, -R3, -RZ ;  /* 0x800000ff03037221 */ /* 0x000fc80000010100 */
[----:B------:R-:W-:-:S07]  /*16ac0*/  FFMA R107, R0, R3, R0 ;  /* 0x00000003006b7223 */ /* 0x000fce0000000000 */
.L_x_2118:
[----:B------:R-:W-:Y:S05]  /*16ad0*/  BSYNC B3 ;  /* 0x0000000000037941 */ /* 0x000fea0003800000 */
.L_x_2116:
[----:B------:R0:W-:Y:S02]  /*16ae0*/  STG.E desc[UR8][R114.64], R107 ;  /* 0x0000006b72007986 */ /* 0x0001e4000c101908 */
.L_x_2115:
[----:B------:R-:W-:Y:S05]  /*16af0*/  BSYNC B2 ;  /* 0x0000000000027941 */ /* 0x000fea0003800000 */
.L_x_2114:
        /* <DEDUP_REMOVED lines=21> */
.L_x_2534:
        /* <DEDUP_REMOVED lines=18> */
.L_x_2121:
[----:B------:R-:W-:-:S04]  /*16d70*/  FSETP.NEU.AND P0, PT, |R0|, +INF , PT ;  /* 0x7f8000000000780b */ /* 0x000fc80003f0d200 */
[----:B------:R-:W-:-:S09]  /*16d80*/  FSEL R4, R0, 3.38953138925153547590e+38, P0 ;  /* 0x7f7f000000047808 */ /* 0x000fd20000000000 */
.L_x_2120:
        /* <DEDUP_REMOVED lines=14> */
.L_x_2125:
[----:B------:R-:W0:Y:S02]  /*16e70*/  MUFU.RCP R107, R4 ;  /* 0x00000004006b7308 */ /* 0x000e240000001000 */
[----:B0-----:R-:W-:-:S04]  /*16e80*/  FFMA R0, R4, R107, -1 ;  /* 0xbf80000004007423 */ /* 0x001fc8000000006b */
[----:B------:R-:W-:-:S04]  /*16e90*/  FADD.FTZ R0, -R0, -RZ ;  /* 0x800000ff00007221 */ /* 0x000fc80000010100 */
[----:B------:R-:W-:-:S07]  /*16ea0*/  FFMA R107, R107, R0, R107 ;  /* 0x000000006b6b7223 */ /* 0x000fce000000006b */
.L_x_2126:
[----:B------:R-:W-:Y:S05]  /*16eb0*/  BSYNC B3 ;  /* 0x0000000000037941 */ /* 0x000fea0003800000 */
.L_x_2124:
[----:B------:R1:W-:Y:S02]  /*16ec0*/  STG.E desc[UR8][R70.64], R107 ;  /* 0x0000006b46007986 */ /* 0x0003e4000c101908 */
.L_x_2123:
[----:B------:R-:W-:Y:S05]  /*16ed0*/  BSYNC B2 ;  /* 0x0000000000027941 */ /* 0x000fea0003800000 */
.L_x_2122:
        /* <DEDUP_REMOVED lines=21> */
.L_x_2542:
        /* <DEDUP_REMOVED lines=18> */
.L_x_2129:
[----:B------:R-:W-:-:S04]  /*17150*/  FSETP.NEU.AND P0, PT, |R0|, +INF , PT ;  /* 0x7f8000000000780b */ /* 0x000fc80003f0d200 */
[----:B------:R-:W-:-:S09]  /*17160*/  FSEL R70, R0, 3.38953138925153547590e+38, P0 ;  /* 0x7f7f000000467808 */ /* 0x000fd20000000000 */
.L_x_2128:
        /* <DEDUP_REMOVED lines=14> */
.L_x_2133:
[----:B------:R-:W0:Y:S02]  /*17250*/  MUFU.RCP R107, R70 ;  /* 0x00000046006b7308 */ /* 0x000e240000001000 */
[----:B0-----:R-:W-:-:S04]  /*17260*/  FFMA R0, R70, R107, -1 ;  /* 0xbf80000046007423 */ /* 0x001fc8000000006b */
[----:B------:R-:W-:-:S04]  /*17270*/  FADD.FTZ R0, -R0, -RZ ;  /* 0x800000ff00007221 */ /* 0x000fc80000010100 */
[----:B------:R-:W-:-:S07]  /*17280*/  FFMA R107, R107, R0, R107 ;  /* 0x000000006b6b7223 */ /* 0x000fce000000006b */
.L_x_2134:
[----:B------:R-:W-:Y:S05]  /*17290*/  BSYNC B3 ;  /* 0x0000000000037941 */ /* 0x000fea0003800000 */
.L_x_2132:
[----:B------:R1:W-:Y:S02]  /*172a0*/  STG.E desc[UR8][R72.64], R107 ;  /* 0x0000006b48007986 */ /* 0x0003e4000c101908 */
.L_x_2131:
[----:B------:R-:W-:Y:S05]  /*172b0*/  BSYNC B2 ;  /* 0x0000000000027941 */ /* 0x000fea0003800000 */
.L_x_2130:
        /* <DEDUP_REMOVED lines=21> */
.L_x_2550:
        /* <DEDUP_REMOVED lines=18> */
.L_x_2137:
[----:B------:R-:W-:-:S04]  /*17530*/  FSETP.NEU.AND P0, PT, |R0|, +INF , PT ;  /* 0x7f8000000000780b */ /* 0x000fc80003f0d200 */
[----:B------:R-:W-:-:S09]  /*17540*/  FSEL R71, R0, 3.38953138925153547590e+38, P0 ;  /* 0x7f7f000000477808 */ /* 0x000fd20000000000 */
.L_x_2136:
        /* <DEDUP_REMOVED lines=14> */
.L_x_2141:
[----:B------:R-:W0:Y:S02]  /*17630*/  MUFU.RCP R0, R71 ;  /* 0x0000004700007308 */ /* 0x000e240000001000 */
[----:B0-----:R-:W-:-:S04]  /*17640*/  FFMA R3, R71, R0, -1 ;  /* 0xbf80000047037423 */ /* 0x001fc80000000000 */
[----:B------:R-:W-:-:S04]  /*17650*/  FADD.FTZ R3, -R3, -RZ ;  /* 0x800000ff03037221 */ /* 0x000fc80000010100 */
[----:B------:R-:W-:-:S07]  /*17660*/  FFMA R107, R0, R3, R0 ;  /* 0x00000003006b7223 */ /* 0x000fce0000000000 */
.L_x_2142:
[----:B------:R-:W-:Y:S05]  /*17670*/  BSYNC B3 ;  /* 0x0000000000037941 */ /* 0x000fea0003800000 */
.L_x_2140:
[----:B------:R1:W-:Y:S02]  /*17680*/  STG.E desc[UR8][R74.64], R107 ;  /* 0x0000006b4a007986 */ /* 0x0003e4000c101908 */
.L_x_2139:
[----:B------:R-:W-:Y:S05]  /*17690*/  BSYNC B2 ;  /* 0x0000000000027941 */ /* 0x000fea0003800000 */
.L_x_2138:
        /* <DEDUP_REMOVED lines=21> */
.L_x_2558:
        /* <DEDUP_REMOVED lines=18> */
.L_x_2145:
[----:B------:R-:W-:-:S04]  /*17910*/  FSETP.NEU.AND P0, PT, |R0|, +INF , PT ;  /* 0x7f8000000000780b */ /* 0x000fc80003f0d200 */
[----:B------:R-:W-:-:S09]  /*17920*/  FSEL R72, R0, 3.38953138925153547590e+38, P0 ;  /* 0x7f7f000000487808 */ /* 0x000fd20000000000 */
.L_x_2144:
        /* <DEDUP_REMOVED lines=14> */
.L_x_2149:
[----:B------:R-:W0:Y:S02]  /*17a10*/  MUFU.RCP R107, R72 ;  /* 0x00000048006b7308 */ /* 0x000e240000001000 */
[----:B0-----:R-:W-:-:S04]  /*17a20*/  FFMA R0, R72, R107, -1 ;  /* 0xbf80000048007423 */ /* 0x001fc8000000006b */
[----:B------:R-:W-:-:S04]  /*17a30*/  FADD.FTZ R0, -R0, -RZ ;  /* 0x800000ff00007221 */ /* 0x000fc80000010100 */
[----:B------:R-:W-:-:S07]  /*17a40*/  FFMA R107, R107, R0, R107 ;  /* 0x000000006b6b7223 */ /* 0x000fce000000006b */
.L_x_2150:
[----:B------:R-:W-:Y:S05]  /*17a50*/  BSYNC B3 ;  /* 0x0000000000037941 */ /* 0x000fea0003800000 */
.L_x_2148:
[----:B------:R1:W-:Y:S02]  /*17a60*/  STG.E desc[UR8][R76.64], R107 ;  /* 0x0000006b4c007986 */ /* 0x0003e4000c101908 */
.L_x_2147:
[----:B------:R-:W-:Y:S05]  /*17a70*/  BSYNC B2 ;  /* 0x0000000000027941 */ /* 0x000fea0003800000 */
.L_x_2146:
        /* <DEDUP_REMOVED lines=21> */
.L_x_2566:
        /* <DEDUP_REMOVED lines=18> */
.L_x_2153:
[----:B------:R-:W-:-:S04]  /*17cf0*/  FSETP.NEU.AND P0, PT, |R0|, +INF , PT ;  /* 0x7f8000000000780b */ /* 0x000fc80003f0d200 */
[----:B------:R-:W-:-:S09]  /*17d00*/  FSEL R73, R0, 3.38953138925153547590e+38, P0 ;  /* 0x7f7f000000497808 */ /* 0x000fd20000000000 */
.L_x_2152:
        /* <DEDUP_REMOVED lines=14> */
.L_x_2157:
[----:B------:R-:W0:Y:S02]  /*17df0*/  MUFU.RCP R0, R73 ;  /* 0x0000004900007308 */ /* 0x000e240000001000 */
[----:B0-----:R-:W-:-:S04]  /*17e00*/  FFMA R3, R73, R0, -1 ;  /* 0xbf80000049037423 */ /* 0x001fc80000000000 */
[----:B------:R-:W-:-:S04]  /*17e10*/  FADD.FTZ R3, -R3, -RZ ;  /* 0x800000ff03037221 */ /* 0x000fc80000010100 */
[----:B------:R-:W-:-:S07]  /*17e20*/  FFMA R107, R0, R3, R0 ;  /* 0x00000003006b7223 */ /* 0x000fce0000000000 */
.L_x_2158:
[----:B------:R-:W-:Y:S05]  /*17e30*/  BSYNC B3 ;  /* 0x0000000000037941 */ /* 0x000fea0003800000 */
.L_x_2156:
[----:B------:R1:W-:Y:S02]  /*17e40*/  STG.E desc[UR8][R78.64], R107 ;  /* 0x0000006b4e007986 */ /* 0x0003e4000c101908 */
.L_x_2155:
[----:B------:R-:W-:Y:S05]  /*17e50*/  BSYNC B2 ;  /* 0x0000000000027941 */ /* 0x000fea0003800000 */
.L_x_2154:
        /* <DEDUP_REMOVED lines=21> */
.L_x_2574:
        /* <DEDUP_REMOVED lines=18> */
.L_x_2161:
[----:B------:R-:W-:-:S04]  /*180d0*/  FSETP.NEU.AND P0, PT, |R0|, +INF , PT ;  /* 0x7f8000000000780b */ /* 0x000fc80003f0d200 */
[----:B------:R-:W-:-:S09]  /*180e0*/  FSEL R74, R0, 3.38953138925153547590e+38, P0 ;  /* 0x7f7f0000004a7808 */ /* 0x000fd20000000000 */
.L_x_2160:
        /* <DEDUP_REMOVED lines=14> */
.L_x_2165:
[----:B-1----:R-:W0:Y:S02]  /*181d0*/  MUFU.RCP R107, R74 ;  /* 0x0000004a006b7308 */ /* 0x002e240000001000 */
[----:B0-----:R-:W-:-:S04]  /*181e0*/  FFMA R0, R74, R107, -1 ;  /* 0xbf8000004a007423 */ /* 0x001fc8000000006b */
[----:B------:R-:W-:-:S04]  /*181f0*/  FADD.FTZ R0, -R0, -RZ ;  /* 0x800000ff00007221 */ /* 0x000fc80000010100 */
[----:B------:R-:W-:-:S07]  /*18200*/  FFMA R107, R107, R0, R107 ;  /* 0x000000006b6b7223 */ /* 0x000fce000000006b */
.L_x_2166:
[----:B------:R-:W-:Y:S05]  /*18210*/  BSYNC B3 ;  /* 0x0000000000037941 */ /* 0x000fea0003800000 */
.L_x_2164:
[----:B------:R2:W-:Y:S02]  /*18220*/  STG.E desc[UR8][R80.64], R107 ;  /* 0x0000006b50007986 */ /* 0x0005e4000c101908 */
.L_x_2163:
[----:B------:R-:W-:Y:S05]  /*18230*/  BSYNC B2 ;  /* 0x0000000000027941 */ /* 0x000fea0003800000 */
.L_x_2162:
        /* <DEDUP_REMOVED lines=21> */
.L_x_2582:
        /* <DEDUP_REMOVED lines=18> */
.L_x_2169:
[----:B------:R-:W-:-:S04]  /*184b0*/  FSETP.NEU.AND P0, PT, |R0|, +INF , PT ;  /* 0x7f8000000000780b */ /* 0x000fc80003f0d200 */
[----:B------:R-:W-:-:S09]  /*184c0*/  FSEL R75, R0, 3.38953138925153547590e+38, P0 ;  /* 0x7f7f0000004b7808 */ /* 0x000fd20000000000 */
.L_x_2168:
        /* <DEDUP_REMOVED lines=14> */
.L_x_2173:
[----:B------:R-:W0:Y:S02]  /*185b0*/  MUFU.RCP R0, R75 ;  /* 0x0000004b00007308 */ /* 0x000e240000001000 */
[----:B0-----:R-:W-:-:S04]  /*185c0*/  FFMA R3, R75, R0, -1 ;  /* 0xbf8000004b037423 */ /* 0x001fc80000000000 */
[----:B------:R-:W-:-:S04]  /*185d0*/  FADD.FTZ R3, -R3, -RZ ;  /* 0x800000ff03037221 */ /* 0x000fc80000010100 */
[----:B--2---:R-:W-:-:S07]  /*185e0*/  FFMA R107, R0, R3, R0 ;  /* 0x00000003006b7223 */ /* 0x004fce0000000000 */
.L_x_2174:
[----:B------:R-:W-:Y:S05]  /*185f0*/  BSYNC B3 ;  /* 0x0000000000037941 */ /* 0x000fea0003800000 */
.L_x_2172:
[----:B------:R1:W-:Y:S02]  /*18600*/  STG.E desc[UR8][R82.64], R107 ;  /* 0x0000006b52007986 */ /* 0x0003e4000c101908 */
.L_x_2171:
[----:B------:R-:W-:Y:S05]  /*18610*/  BSYNC B2 ;  /* 0x0000000000027941 */ /* 0x000fea0003800000 */
.L_x_2170:
        /* <DEDUP_REMOVED lines=21> */
.L_x_2590:
        /* <DEDUP_REMOVED lines=18> */
.L_x_2177:
[----:B------:R-:W-:-:S04]  /*18890*/  FSETP.NEU.AND P0, PT, |R0|, +INF , PT ;  /* 0x7f8000000000780b */ /* 0x000fc80003f0d200 */
[----:B------:R-:W-:-:S09]  /*188a0*/  FSEL R77, R0, 3.38953138925153547590e+38, P0 ;  /* 0x7f7f0000004d7808 */ /* 0x000fd20000000000 */
.L_x_2176:
        /* <DEDUP_REMOVED lines=16> */
.L_x_2181:
[----:B------:R-:W0:Y:S02]  /*189b0*/  MUFU.RCP R0, R77 ;  /* 0x0000004d00007308 */ /* 0x000e240000001000 */
[----:B0-----:R-:W-:-:S04]  /*189c0*/  FFMA R3, R77, R0, -1 ;  /* 0xbf8000004d037423 */ /* 0x001fc80000000000 */
[----:B------:R-:W-:-:S04]  /*189d0*/  FADD.FTZ R3, -R3, -RZ ;  /* 0x800000ff03037221 */ /* 0x000fc80000010100 */
[----:B-12---:R-:W-:-:S07]  /*189e0*/  FFMA R107, R0, R3, R0 ;  /* 0x00000003006b7223 */ /* 0x006fce0000000000 */
.L_x_2182:
[----:B------:R-:W-:Y:S05]  /*189f0*/  BSYNC B3 ;  /* 0x0000000000037941 */ /* 0x000fea0003800000 */
.L_x_2180:
        /* <DEDUP_REMOVED lines=11> */
.L_x_2179:
[----:B------:R-:W-:Y:S05]  /*18ab0*/  BSYNC B2 ;  /* 0x0000000000027941 */ /* 0x000fea0003800000 */
.L_x_2178:
        /* <DEDUP_REMOVED lines=21> */
.L_x_2598:
        /* <DEDUP_REMOVED lines=18> */
.L_x_2185:
[----:B------:R-:W-:-:S04]  /*18d30*/  FSETP.NEU.AND P0, PT, |R0|, +INF , PT ;  /* 0x7f8000000000780b */ /* 0x000fc80003f0d200 */
[----:B------:R-:W-:-:S09]  /*18d40*/  FSEL R76, R0, 3.38953138925153547590e+38, P0 ;  /* 0x7f7f0000004c7808 */ /* 0x000fd20000000000 */
.L_x_2184:
        /* <DEDUP_REMOVED lines=16> */
.L_x_2189:
[----:B-1----:R-:W0:Y:S02]  /*18e50*/  MUFU.RCP R107, R76 ;  /* 0x0000004c006b7308 */ /* 0x002e240000001000 */
[----:B0-----:R-:W-:-:S04]  /*18e60*/  FFMA R0, R76, R107, -1 ;  /* 0xbf8000004c007423 */ /* 0x001fc8000000006b */
[----:B------:R-:W-:-:S04]  /*18e70*/  FADD.FTZ R0, -R0, -RZ ;  /* 0x800000ff00007221 */ /* 0x000fc80000010100 */
[----:B------:R-:W-:-:S07]  /*18e80*/  FFMA R107, R107, R0, R107 ;  /* 0x000000006b6b7223 */ /* 0x000fce000000006b */
.L_x_2190:
[----:B------:R-:W-:Y:S05]  /*18e90*/  BSYNC B3 ;  /* 0x0000000000037941 */ /* 0x000fea0003800000 */
.L_x_2188:
        /* <DEDUP_REMOVED lines=11> */
.L_x_2187:
[----:B------:R-:W-:Y:S05]  /*18f50*/  BSYNC B2 ;  /* 0x0000000000027941 */ /* 0x000fea0003800000 */
.L_x_2186:
        /* <DEDUP_REMOVED lines=21> */
.L_x_2606:
        /* <DEDUP_REMOVED lines=18> */
.L_x_2193:
[----:B------:R-:W-:-:S04]  /*191d0*/  FSETP.NEU.AND P0, PT, |R0|, +INF , PT ;  /* 0x7f8000000000780b */ /* 0x000fc80003f0d200 */
[----:B------:R-:W-:-:S09]  /*191e0*/  FSEL R80, R0, 3.38953138925153547590e+38, P0 ;  /* 0x7f7f000000507808 */ /* 0x000fd20000000000 */
.L_x_2192:
        /* <DEDUP_REMOVED lines=21> */
.L_x_2197:
[----:B------:R-:W0:Y:S02]  /*19340*/  MUFU.RCP R107, R80 ;  /* 0x00000050006b7308 */ /* 0x000e240000001000 */
[----:B0-----:R-:W-:-:S04]  /*19350*/  FFMA R0, R80, R107, -1 ;  /* 0xbf80000050007423 */ /* 0x001fc8000000006b */
[----:B------:R-:W-:-:S04]  /*19360*/  FADD.FTZ R0, -R0, -RZ ;  /* 0x800000ff00007221 */ /* 0x000fc80000010100 */
[----:B------:R-:W-:-:S07]  /*19370*/  FFMA R107, R107, R0, R107 ;  /* 0x000000006b6b7223 */ /* 0x000fce000000006b */
.L_x_2198:
[----:B------:R-:W-:Y:S05]  /*19380*/  BSYNC B3 ;  /* 0x0000000000037941 */ /* 0x000fea0003800000 */
.L_x_2196:
        /* <DEDUP_REMOVED lines=11> */
.L_x_2195:
[----:B------:R-:W-:Y:S05]  /*19440*/  BSYNC B2 ;  /* 0x0000000000027941 */ /* 0x000fea0003800000 */
.L_x_2194:
        /* <DEDUP_REMOVED lines=21> */
.L_x_2614:
        /* <DEDUP_REMOVED lines=18> */
.L_x_2201:
[----:B------:R-:W-:-:S04]  /*196c0*/  FSETP.NEU.AND P0, PT, |R0|, +INF , PT ;  /* 0x7f8000000000780b */ /* 0x000fc80003f0d200 */
[----:B------:R-:W-:-:S09]  /*196d0*/  FSEL R79, R0, 3.38953138925153547590e+38, P0 ;  /* 0x7f7f0000004f7808 */ /* 0x000fd20000000000 */
.L_x_2200:
        /* <DEDUP_REMOVED lines=15> */
.L_x_2205:
[----:B------:R-:W0:Y:S02]  /*197d0*/  MUFU.RCP R0, R79 ;  /* 0x0000004f00007308 */ /* 0x000e240000001000 */
[----:B0-----:R-:W-:-:S04]  /*197e0*/  FFMA R3, R79, R0, -1 ;  /* 0xbf8000004f037423 */ /* 0x001fc80000000000 */
[----:B------:R-:W-:-:S04]  /*197f0*/  FADD.FTZ R3, -R3, -RZ ;  /* 0x800000ff03037221 */ /* 0x000fc80000010100 */
[----:B------:R-:W-:-:S07]  /*19800*/  FFMA R107, R0, R3, R0 ;  /* 0x00000003006b7223 */ /* 0x000fce0000000000 */
.L_x_2206:
[----:B------:R-:W-:Y:S05]  /*19810*/  BSYNC B3 ;  /* 0x0000000000037941 */ /* 0x000fea0003800000 */
.L_x_2204:
        /* <DEDUP_REMOVED lines=11> */
.L_x_2203:
[----:B------:R-:W-:Y:S05]  /*198d0*/  BSYNC B2 ;  /* 0x0000000000027941 */ /* 0x000fea0003800000 */
.L_x_2202:
        /* <DEDUP_REMOVED lines=21> */
.L_x_2622:
        /* <DEDUP_REMOVED lines=18> */
.L_x_2209:
[----:B------:R-:W-:-:S04]  /*19b50*/  FSETP.NEU.AND P0, PT, |R0|, +INF , PT ;  /* 0x7f8000000000780b */ /* 0x000fc80003f0d200 */
[----:B------:R-:W-:-:S09]  /*19b60*/  FSEL R78, R0, 3.38953138925153547590e+38, P0 ;  /* 0x7f7f0000004e7808 */ /* 0x000fd20000000000 */
.L_x_2208:
        /* <DEDUP_REMOVED lines=15> */
.L_x_2213:
[----:B-1----:R-:W0:Y:S02]  /*19c60*/  MUFU.RCP R107, R78 ;  /* 0x0000004e006b7308 */ /* 0x002e240000001000 */
[----:B0-----:R-:W-:-:S04]  /*19c70*/  FFMA R0, R78, R107, -1 ;  /* 0xbf8000004e007423 */ /* 0x001fc8000000006b */
[----:B------:R-:W-:-:S04]  /*19c80*/  FADD.FTZ R0, -R0, -RZ ;  /* 0x800000ff00007221 */ /* 0x000fc80000010100 */
[----:B------:R-:W-:-:S07]  /*19c90*/  FFMA R107, R107, R0, R107 ;  /* 0x000000006b6b7223 */ /* 0x000fce000000006b */
.L_x_2214:
[----:B------:R-:W-:Y:S05]  /*19ca0*/  BSYNC B3 ;  /* 0x0000000000037941 */ /* 0x000fea0003800000 */
.L_x_2212:
        /* <DEDUP_REMOVED lines=11> */
.L_x_2211:
[----:B------:R-:W-:Y:S05]  /*19d60*/  BSYNC B2 ;  /* 0x0000000000027941 */ /* 0x000fea0003800000 */
.L_x_2210:
        /* <DEDUP_REMOVED lines=21> */
.L_x_2630:
        /* <DEDUP_REMOVED lines=18> */
.L_x_2217:
[----:B------:R-:W-:-:S04]  /*19fe0*/  FSETP.NEU.AND P0, PT, |R0|, +INF , PT ;  /* 0x7f8000000000780b */ /* 0x000fc80003f0d200 */
[----:B------:R-:W-:-:S09]  /*19ff0*/  FSEL R60, R0, 3.38953138925153547590e+38, P0 ;  /* 0x7f7f0000003c7808 */ /* 0x000fd20000000000 */
.L_x_2216:
        /* <DEDUP_REMOVED lines=15> */
.L_x_2221:
[----:B------:R-:W0:Y:S02]  /*1a0f0*/  MUFU.RCP R107, R60 ;  /* 0x0000003c006b7308 */ /* 0x000e240000001000 */
[----:B0-----:R-:W-:-:S04]  /*1a100*/  FFMA R0, R60, R107, -1 ;  /* 0xbf8000003c007423 */ /* 0x001fc8000000006b */
[----:B------:R-:W-:-:S04]  /*1a110*/  FADD.FTZ R0, -R0, -RZ ;  /* 0x800000ff00007221 */ /* 0x000fc80000010100 */
[----:B------:R-:W-:-:S07]  /*1a120*/  FFMA R107, R107, R0, R107 ;  /* 0x000000006b6b7223 */ /* 0x000fce000000006b */
.L_x_2222:
[----:B------:R-:W-:Y:S05]  /*1a130*/  BSYNC B3 ;  /* 0x0000000000037941 */ /* 0x000fea0003800000 */
.L_x_2220:
        /* <DEDUP_REMOVED lines=11> */
.L_x_2219:
[----:B------:R-:W-:Y:S05]  /*1a1f0*/  BSYNC B2 ;  /* 0x0000000000027941 */ /* 0x000fea0003800000 */
.L_x_2218:
        /* <DEDUP_REMOVED lines=21> */
.L_x_2638:
        /* <DEDUP_REMOVED lines=18> */
.L_x_2225:
[----:B------:R-:W-:-:S04]  /*1a470*/  FSETP.NEU.AND P0, PT, |R0|, +INF , PT ;  /* 0x7f8000000000780b */ /* 0x000fc80003f0d200 */
[----:B------:R-:W-:-:S09]  /*1a480*/  FSEL R59, R0, 3.38953138925153547590e+38, P0 ;  /* 0x7f7f0000003b7808 */ /* 0x000fd20000000000 */
.L_x_2224:
        /* <DEDUP_REMOVED lines=15> */
.L_x_2229:
[----:B------:R-:W0:Y:S02]  /*1a580*/  MUFU.RCP R0, R59 ;  /* 0x0000003b00007308 */ /* 0x000e240000001000 */
[----:B0-----:R-:W-:-:S04]  /*1a590*/  FFMA R3, R59, R0, -1 ;  /* 0xbf8000003b037423 */ /* 0x001fc80000000000 */
[----:B------:R-:W-:-:S04]  /*1a5a0*/  FADD.FTZ R3, -R3, -RZ ;  /* 0x800000ff03037221 */ /* 0x000fc80000010100 */
[----:B-1----:R-:W-:-:S07]  /*1a5b0*/  FFMA R107, R0, R3, R0 ;  /* 0x00000003006b7223 */ /* 0x002fce0000000000 */
.L_x_2230:
[----:B------:R-:W-:Y:S05]  /*1a5c0*/  BSYNC B3 ;  /* 0x0000000000037941 */ /* 0x000fea0003800000 */
.L_x_2228:
        /* <DEDUP_REMOVED lines=11> */
.L_x_2227:
[----:B------:R-:W-:Y:S05]  /*1a680*/  BSYNC B2 ;  /* 0x0000000000027941 */ /* 0x000fea0003800000 */
.L_x_2226:
        /* <DEDUP_REMOVED lines=21> */
.L_x_2646:
        /* <DEDUP_REMOVED lines=18> */
.L_x_2233:
[----:B------:R-:W-:-:S04]  /*1a900*/  FSETP.NEU.AND P0, PT, |R0|, +INF , PT ;  /* 0x7f8000000000780b */ /* 0x000fc80003f0d200 */
[----:B------:R-:W-:-:S09]  /*1a910*/  FSEL R0, R0, 3.38953138925153547590e+38, P0 ;  /* 0x7f7f000000007808 */ /* 0x000fd20000000000 */
.L_x_2232:
        /* <DEDUP_REMOVED lines=13> */
.L_x_2235:
[----:B------:R-:W0:Y:S02]  /*1a9f0*/  MUFU.RCP R107, R0 ;  /* 0x00000000006b7308 */ /* 0x000e240000001000 */
[----:B0-----:R-:W-:-:S04]  /*1aa00*/  FFMA R3, R0, R107, -1 ;  /* 0xbf80000000037423 */ /* 0x001fc8000000006b */
[----:B------:R-:W-:-:S04]  /*1aa10*/  FADD.FTZ R84, -R3, -RZ ;  /* 0x800000ff03547221 */ /* 0x000fc80000010100 */
[----:B------:R-:W-:-:S07]  /*1aa20*/  FFMA R107, R107, R84, R107 ;  /* 0x000000546b6b7223 */ /* 0x000fce000000006b */
.L_x_2236:
[----:B------:R-:W-:Y:S05]  /*1aa30*/  BSYNC B2 ;  /* 0x0000000000027941 */ /* 0x000fea0003800000 */
.L_x_2234:
        /* <DEDUP_REMOVED lines=10> */
.L_x_2107:
[----:B------:R-:W-:Y:S05]  /*1aae0*/  BSYNC B0 ;  /* 0x0000000000007941 */ /* 0x000fea0003800000 */
.L_x_1982:
        /* <DEDUP_REMOVED lines=11> */
[----:B------:R-:W-:Y:S01]  /*1aba0*/  F2FP.SATFINITE.E5M2.F32.PACK_AB_MERGE_C R115, RZ, R90, RZ ;  /* 0x0000005aff73723e */ /* 0x000fe200048060ff */
        /* <DEDUP_REMOVED lines=26> */
[----:B------:R-:W-:Y:S01]  /*1ad50*/  F2FP.SATFINITE.E5M2.F32.PACK_AB_MERGE_C R93, RZ, R26, RZ ;  /* 0x0000001aff5d723e */ /* 0x000fe200048060ff */
[----:B------:R-:W-:Y:S01]  /*1ad60*/  FMUL R87, R88, R79 ;  /* 0x0000004f58577220 */ /* 0x000fe20000400000 */
[----:B0-----:R-:W-:-:S04]  /*1ad70*/  IMAD.WIDE.U32 R66, R66, 0x80, RZ ;  /* 0x0000008042427825 */ /* 0x001fc800078e00ff */
[----:B------:R-:W-:Y:S01]  /*1ad80*/  FMUL R88, R89, R78 ;  /* 0x0000004e59587220 */ /* 0x000fe20000400000 */
[----:B------:R-:W-:Y:S01]  /*1ad90*/  FMUL R89, R91, R60 ;  /* 0x0000003c5b597220 */ /* 0x000fe20000400000 */
[----:B------:R-:W-:Y:S01]  /*1ada0*/  F2FP.SATFINITE.E5M2.F32.PACK_AB_MERGE_C R95, RZ, R27, RZ ;  /* 0x0000001bff5f723e */ /* 0x000fe200048060ff */
[----:B------:R-:W-:Y:S01]  /*1adb0*/  IMAD.U32 R103, R103, 0x10000, RZ ;  /* 0x0001000067677824 */ /* 0x000fe200078e00ff */
[----:B------:R-:W-:Y:S01]  /*1adc0*/  LOP3.LUT R3, R66, 0x7c, R3, 0xf8, !PT ;  /* 0x0000007c42037812 */ /* 0x000fe200078ef803 */
[----:B-1----:R-:W-:Y:S02]  /*1add0*/  IMAD R26, R67, R36, RZ ;  /* 0x00000024431a7224 */ /* 0x002fe400078e02ff */
[----:B------:R-:W-:Y:S01]  /*1ade0*/  FMUL R85, R85, R76 ;  /* 0x0000004c55557220 */ /* 0x000fe20000400000 */
[----:B------:R-:W-:Y:S01]  /*1adf0*/  FMUL R91, R103, R0 ;  /* 0x00000000675b7220 */ /* 0x000fe20000400000 */
[----:B------:R-:W-:Y:S02]  /*1ae00*/  ISETP.GE.U32.AND P0, PT, R3, R38, PT ;  /* 0x000000260300720c */ /* 0x000fe40003f06070 */
[----:B------:R-:W-:-:S02]  /*1ae10*/  F2FP.SATFINITE.E5M2.F32.PACK_AB_MERGE_C R27, RZ, R68, RZ ;  /* 0x00000044ff1b723e */ /* 0x000fc400048060ff */
[----:B------:R-:W-:Y:S02]  /*1ae20*/  ISETP.GE.U32.AND.EX P0, PT, R67, R39, PT, P0 ;  /* 0x000000274300720c */ /* 0x000fe40003f06100 */
[----:B------:R-:W-:Y:S01]  /*1ae30*/  F2FP.SATFINITE.E5M2.F32.PACK_AB_MERGE_C R99, RZ, R69, RZ ;  /* 0x00000045ff63723e */ /* 0x000fe200048060ff */
[C---:B------:R-:W-:Y:S01]  /*1ae40*/  IMAD.WIDE.U32 R68, R3.reuse, R36, R24 ;  /* 0x0000002403447225 */ /* 0x040fe200078e0018 */
[----:B------:R-:W-:Y:S02]  /*1ae50*/  F2FP.SATFINITE.E5M2.F32.PACK_AB_MERGE_C R101, RZ, R81, RZ ;  /* 0x00000051ff65723e */ /* 0x000fe400048060ff */
[----:B------:R-:W-:Y:S01]  /*1ae60*/  F2FP.SATFINITE.E5M2.F32.PACK_AB_MERGE_C R97, RZ, R61, RZ ;  /* 0x0000003dff61723e */ /* 0x000fe200048060ff */
[----:B------:R-:W-:Y:S01]  /*1ae70*/  IMAD R81, R3, R37, R26 ;  /* 0x0000002503517224 */ /* 0x000fe200078e021a */
[----:B------:R-:W-:Y:S02]  /*1ae80*/  F2FP.SATFINITE.E5M2.F32.PACK_AB_MERGE_C R105, RZ, R84, RZ ;  /* 0x00000054ff69723e */ /* 0x000fe400048060ff */
[----:B------:R-:W-:Y:S01]  /*1ae90*/  F2FP.SATFINITE.E5M2.F32.PACK_AB_MERGE_C R103, RZ, R82, RZ ;  /* 0x00000052ff67723e */ /* 0x000fe200048060ff */
[----:B------:R-:W-:Y:S01]  /*1aea0*/  IMAD.IADD R84, R69, 0x1, R81 ;  /* 0x0000000145547824 */ /* 0x000fe200078e0251 */
[----:B------:R-:W-:-:S02]  /*1aeb0*/  F2FP.SATFINITE.E5M2.F32.PACK_AB_MERGE_C R61, RZ, R83, RZ ;  /* 0x00000053ff3d723e */ /* 0x000fc400048060ff */
[----:B------:R-:W-:Y:S02]  /*1aec0*/  F2FP.SATFINITE.E5M2.F32.PACK_AB_MERGE_C R85, RZ, R85, RZ ;  /* 0x00000055ff55723e */ /* 0x000fe400048060ff */
[----:B------:R-:W-:Y:S02]  /*1aed0*/  F2FP.SATFINITE.E5M2.F32.PACK_AB_MERGE_C R107, RZ, R86, RZ ;  /* 0x00000056ff6b723e */ /* 0x000fe400048060ff */
[----:B------:R-:W-:Y:S02]  /*1aee0*/  F2FP.SATFINITE.E5M2.F32.PACK_AB_MERGE_C R109, RZ, R87, RZ ;  /* 0x00000057ff6d723e */ /* 0x000fe400048060ff */
[----:B------:R-:W-:Y:S02]  /*1aef0*/  F2FP.SATFINITE.E5M2.F32.PACK_AB_MERGE_C R111, RZ, R88, RZ ;  /* 0x00000058ff6f723e */ /* 0x000fe400048060ff */
[----:B------:R-:W-:Y:S02]  /*1af00*/  F2FP.SATFINITE.E5M2.F32.PACK_AB_MERGE_C R113, RZ, R89, RZ ;  /* 0x00000059ff71723e */ /* 0x000fe400048060ff */
[----:B------:R-:W-:Y:S01]  /*1af10*/  F2FP.SATFINITE.E5M2.F32.PACK_AB_MERGE_C R91, RZ, R91, RZ ;  /* 0x0000005bff5b723e */ /* 0x000fe200048060ff */
        /* <DEDUP_REMOVED lines=43> */
.L_x_2239:
        /* <DEDUP_REMOVED lines=46> */
.L_x_2238:
[----:B------:R-:W-:Y:S05]  /*1b4b0*/  BSYNC B0 ;  /* 0x0000000000007941 */ /* 0x000fea0003800000 */
.L_x_2237:
        /* <DEDUP_REMOVED lines=14> */
[----:B------:R-:W-:Y:S01]  /*1b5a0*/  F2FP.SATFINITE.E5M2.F32.PACK_AB_MERGE_C R83, RZ, R25, RZ ;  /* 0x00000019ff53723e */ /* 0x000fe200048060ff */
        /* <DEDUP_REMOVED lines=23> */
[----:B------:R-:W-:Y:S01]  /*1b720*/  F2FP.SATFINITE.E5M2.F32.PACK_AB_MERGE_C R61, RZ, R19, RZ ;  /* 0x00000013ff3d723e */ /* 0x000fe200048060ff */
[----:B------:R-:W-:Y:S01]  /*1b730*/  IMAD.X R84, R84, 0x1, R37, P1 ;  /* 0x0000000154547824 */ /* 0x000fe200008e0625 */
        /* <DEDUP_REMOVED lines=57> */
.L_x_2242:
        /* <DEDUP_REMOVED lines=46> */
.L_x_2241:
[----:B------:R-:W-:Y:S05]  /*1bdb0*/  BSYNC B0 ;  /* 0x0000000000007941 */ /* 0x000fea0003800000 */
.L_x_2240:
        /* <DEDUP_REMOVED lines=97> */
.L_x_2245:
        /* <DEDUP_REMOVED lines=46> */
.L_x_2244:
[----:B------:R-:W-:Y:S05]  /*1c6b0*/  BSYNC B0 ;  /* 0x0000000000007941 */ /* 0x000fea0003800000 */
.L_x_2243:
        /* <DEDUP_REMOVED lines=43> */
[----:B------:R-:W-:Y:S02]  /*1c970*/  F2FP.SATFINITE.E5M2.F32.PACK_AB_MERGE_C R5, RZ, R5, RZ ;  /* 0x00000005ff05723e */ /* 0x000fe400048060ff */
[----:B------:R-:W-:Y:S02]  /*1c980*/  PLOP3.LUT P1, PT, P0, P1, PT, 0x8a, 0x0 ;  /* 0x000000000000781c */ /* 0x000fe40000723172 */
        /* <DEDUP_REMOVED lines=50> */
.L_x_2246:
        /* <DEDUP_REMOVED lines=48> */
.L_x_1778:
[----:B------:R-:W-:Y:S01]  /*1cfb0*/  BSSY B1, `(.L_x_2247) ;  /* 0x0000007000017945 */ /* 0x000fe20003800000 */
[----:B------:R-:W-:Y:S02]  /*1cfc0*/  IMAD.MOV.U32 R108, RZ, RZ, 0x4 ;  /* 0x00000004ff6c7424 */ /* 0x000fe400078e00ff */
[----:B------:R-:W-:Y:S02]  /*1cfd0*/  IMAD.MOV.U32 R109, RZ, RZ, 0x1f ;  /* 0x0000001fff6d7424 */ /* 0x000fe400078e00ff */
[----:B------:R-:W-:-:S07]  /*1cfe0*/  IMAD.MOV.U32 R107, RZ, RZ, R24 ;  /* 0x000000ffff6b7224 */ /* 0x000fce00078e0018 */
[----:B------:R-:W-:Y:S05]  /*1cff0*/  WARPSYNC.COLLECTIVE R107, `(.L_x_2248) ;  /* 0x000000006b087348 */ /* 0x000fea0003c00000 */
[----:B------:R0:W1:Y:S02]  /*1d000*/  SHFL.DOWN P0, R0, R110, R108, R109 ;  /* 0x0800006c6e007389 */ /* 0x000064000000006d */
[----:B01----:R-:W-:Y:S01]  /*1d010*/  ENDCOLLECTIVE ;  /* 0x000000000000791b */ /* 0x003fe20003800000 */
.L_x_2248:
[----:B------:R-:W-:Y:S05]  /*1d020*/  BSYNC B1 ;  /* 0x0000000000017941 */ /* 0x000fea0003800000 */
.L_x_2247:
        /* <DEDUP_REMOVED lines=9> */
.L_x_2250:
[----:B------:R-:W-:Y:S05]  /*1d0c0*/  BSYNC B1 ;  /* 0x0000000000017941 */ /* 0x000fea0003800000 */
.L_x_2249:
        /* <DEDUP_REMOVED lines=9> */
.L_x_2252:
[----:B------:R-:W-:Y:S05]  /*1d160*/  BSYNC B1 ;  /* 0x0000000000017941 */ /* 0x000fea0003800000 */
.L_x_2251:
        /* <DEDUP_REMOVED lines=8> */
.L_x_2254:
[----:B------:R-:W-:Y:S05]  /*1d1f0*/  BSYNC B1 ;  /* 0x0000000000017941 */ /* 0x000fea0003800000 */
.L_x_2253:
[----:B------:R-:W-:Y:S05]  /*1d200*/  BRA `(.L_x_2255) ;  /* 0xfffffe5400c47947 */ /* 0x000fea000383ffff */
.L_x_1791:
[----:B------:R-:W-:Y:S01]  /*1d210*/  BSSY B1, `(.L_x_2256) ;  /* 0x0000007000017945 */ /* 0x000fe20003800000 */
[----:B------:R-:W-:Y:S02]  /*1d220*/  IMAD.MOV.U32 R108, RZ, RZ, 0x4 ;  /* 0x00000004ff6c7424 */ /* 0x000fe400078e00ff */
[----:B------:R-:W-:Y:S02]  /*1d230*/  IMAD.MOV.U32 R109, RZ, RZ, 0x1f ;  /* 0x0000001fff6d7424 */ /* 0x000fe400078e00ff */
[----:B------:R-:W-:-:S07]  /*1d240*/  IMAD.MOV.U32 R107, RZ, RZ, R24 ;  /* 0x000000ffff6b7224 */ /* 0x000fce00078e0018 */
[----:B------:R-:W-:Y:S05]  /*1d250*/  WARPSYNC.COLLECTIVE R107, `(.L_x_2257) ;  /* 0x000000006b087348 */ /* 0x000fea0003c00000 */
[----:B------:R0:W1:Y:S02]  /*1d260*/  SHFL.DOWN P0, R0, R110, R108, R109 ;  /* 0x0800006c6e007389 */ /* 0x000064000000006d */
[----:B01----:R-:W-:Y:S01]  /*1d270*/  ENDCOLLECTIVE ;  /* 0x000000000000791b */ /* 0x003fe20003800000 */
.L_x_2257:
[----:B------:R-:W-:Y:S05]  /*1d280*/  BSYNC B1 ;  /* 0x0000000000017941 */ /* 0x000fea0003800000 */
.L_x_2256:
        /* <DEDUP_REMOVED lines=9> */
.L_x_2259:
[----:B------:R-:W-:Y:S05]  /*1d320*/  BSYNC B1 ;  /* 0x0000000000017941 */ /* 0x000fea0003800000 */
.L_x_2258:
        /* <DEDUP_REMOVED lines=9> */
.L_x_2261:
[----:B------:R-:W-:Y:S05]  /*1d3c0*/  BSYNC B1 ;  /* 0x0000000000017941 */ /* 0x000fea0003800000 */
.L_x_2260:
        /* <DEDUP_REMOVED lines=8> */
.L_x_2263:
[----:B------:R-:W-:Y:S05]  /*1d450*/  BSYNC B1 ;  /* 0x0000000000017941 */ /* 0x000fea0003800000 */
.L_x_2262:
[----:B------:R-:W-:Y:S05]  /*1d460*/  BRA `(.L_x_2264) ;  /* 0xfffffe64001c7947 */ /* 0x000fea000383ffff */
.L_x_1804:
[----:B------:R-:W-:Y:S01]  /*1d470*/  BSSY B1, `(.L_x_2265) ;  /* 0x0000007000017945 */ /* 0x000fe20003800000 */
[----:B------:R-:W-:Y:S02]  /*1d480*/  IMAD.MOV.U32 R108, RZ, RZ, 0x4 ;  /* 0x00000004ff6c7424 */ /* 0x000fe400078e00ff */
[----:B------:R-:W-:Y:S02]  /*1d490*/  IMAD.MOV.U32 R109, RZ, RZ, 0x1f ;  /* 0x0000001fff6d7424 */ /* 0x000fe400078e00ff */
[----:B------:R-:W-:-:S07]  /*1d4a0*/  IMAD.MOV.U32 R107, RZ, RZ, R24 ;  /* 0x000000ffff6b7224 */ /* 0x000fce00078e0018 */
[----:B------:R-:W-:Y:S05]  /*1d4b0*/  WARPSYNC.COLLECTIVE R107, `(.L_x_2266) ;  /* 0x000000006b087348 */ /* 0x000fea0003c00000 */
[----:B------:R0:W1:Y:S02]  /*1d4c0*/  SHFL.DOWN P0, R0, R110, R108, R109 ;  /* 0x0800006c6e007389 */ /* 0x000064000000006d */
[----:B01----:R-:W-:Y:S01]  /*1d4d0*/  ENDCOLLECTIVE ;  /* 0x000000000000791b */ /* 0x003fe20003800000 */
.L_x_2266:
[----:B------:R-:W-:Y:S05]  /*1d4e0*/  BSYNC B1 ;  /* 0x0000000000017941 */ /* 0x000fea0003800000 */
.L_x_2265:
        /* <DEDUP_REMOVED lines=9> */
.L_x_2268:
[----:B------:R-:W-:Y:S05]  /*1d580*/  BSYNC B1 ;  /* 0x0000000000017941 */ /* 0x000fea0003800000 */
.L_x_2267:
        /* <DEDUP_REMOVED lines=9> */
.L_x_2270:
[----:B------:R-:W-:Y:S05]  /*1d620*/  BSYNC B1 ;  /* 0x0000000000017941 */ /* 0x000fea0003800000 */
.L_x_2269:
        /* <DEDUP_REMOVED lines=8> */
.L_x_2272:
[----:B------:R-:W-:Y:S05]  /*1d6b0*/  BSYNC B1 ;  /* 0x0000000000017941 */ /* 0x000fea0003800000 */
.L_x_2271:
[----:B------:R-:W-:Y:S05]  /*1d6c0*/  BRA `(.L_x_2273) ;  /* 0xfffffe7000787947 */ /* 0x000fea000383ffff */
.L_x_1817:
[----:B------:R-:W-:Y:S01]  /*1d6d0*/  BSSY B1, `(.L_x_2274) ;  /* 0x0000007000017945 */ /* 0x000fe20003800000 */
[----:B------:R-:W-:Y:S02]  /*1d6e0*/  IMAD.MOV.U32 R108, RZ, RZ, 0x4 ;  /* 0x00000004ff6c7424 */ /* 0x000fe400078e00ff */
[----:B------:R-:W-:Y:S02]  /*1d6f0*/  IMAD.MOV.U32 R109, RZ, RZ, 0x1f ;  /* 0x0000001fff6d7424 */ /* 0x000fe400078e00ff */
[----:B------:R-:W-:-:S07]  /*1d700*/  IMAD.MOV.U32 R107, RZ, RZ, R24 ;  /* 0x000000ffff6b7224 */ /* 0x000fce00078e0018 */
[----:B------:R-:W-:Y:S05]  /*1d710*/  WARPSYNC.COLLECTIVE R107, `(.L_x_2275) ;  /* 0x000000006b087348 */ /* 0x000fea0003c00000 */
[----:B------:R0:W1:Y:S02]  /*1d720*/  SHFL.DOWN P0, R0, R110, R108, R109 ;  /* 0x0800006c6e007389 */ /* 0x000064000000006d */
[----:B01----:R-:W-:Y:S01]  /*1d730*/  ENDCOLLECTIVE ;  /* 0x000000000000791b */ /* 0x003fe20003800000 */
.L_x_2275:
[----:B------:R-:W-:Y:S05]  /*1d740*/  BSYNC B1 ;  /* 0x0000000000017941 */ /* 0x000fea0003800000 */
.L_x_2274:
        /* <DEDUP_REMOVED lines=9> */
.L_x_2277:
[----:B------:R-:W-:Y:S05]  /*1d7e0*/  BSYNC B1 ;  /* 0x0000000000017941 */ /* 0x000fea0003800000 */
.L_x_2276:
        /* <DEDUP_REMOVED lines=9> */
.L_x_2279:
[----:B------:R-:W-:Y:S05]  /*1d880*/  BSYNC B1 ;  /* 0x0000000000017941 */ /* 0x000fea0003800000 */
.L_x_2278:
        /* <DEDUP_REMOVED lines=8> */
.L_x_2281:
[----:B------:R-:W-:Y:S05]  /*1d910*/  BSYNC B1 ;  /* 0x0000000000017941 */ /* 0x000fea0003800000 */
.L_x_2280:
[----:B------:R-:W-:Y:S05]  /*1d920*/  BRA `(.L_x_2282) ;  /* 0xfffffe7c00d87947 */ /* 0x000fea000383ffff */
.L_x_1829:
        /* <DEDUP_REMOVED lines=8> */
.L_x_2284:
[----:B------:R-:W-:Y:S05]  /*1d9b0*/  BSYNC B1 ;  /* 0x0000000000017941 */ /* 0x000fea0003800000 */
.L_x_2283:
        /* <DEDUP_REMOVED lines=8> */
.L_x_2286:
[----:B------:R-:W-:Y:S05]  /*1da40*/  BSYNC B1 ;  /* 0x0000000000017941 */ /* 0x000fea0003800000 */
.L_x_2285:
        /* <DEDUP_REMOVED lines=9> */
.L_x_2288:
[----:B------:R-:W-:Y:S05]  /*1dae0*/  BSYNC B1 ;  /* 0x0000000000017941 */ /* 0x000fea0003800000 */
.L_x_2287:
        /* <DEDUP_REMOVED lines=8> */
.L_x_2290:
[----:B------:R-:W-:Y:S05]  /*1db70*/  BSYNC B1 ;  /* 0x0000000000017941 */ /* 0x000fea0003800000 */
.L_x_2289:
[----:B------:R-:W-:Y:S05]  /*1db80*/  BRA `(.L_x_2291) ;  /* 0xfffffe8800fc7947 */ /* 0x000fea000383ffff */
.L_x_1842:
[----:B------:R-:W-:Y:S01]  /*1db90*/  BSSY B1, `(.L_x_2292) ;  /* 0x0000007000017945 */ /* 0x000fe20003800000 */
[----:B------:R-:W-:Y:S02]  /*1dba0*/  IMAD.MOV.U32 R108, RZ, RZ, 0x4 ;  /* 0x00000004ff6c7424 */ /* 0x000fe400078e00ff */
[----:B------:R-:W-:Y:S02]  /*1dbb0*/  IMAD.MOV.U32 R109, RZ, RZ, 0x1f ;  /* 0x0000001fff6d7424 */ /* 0x000fe400078e00ff */
[----:B------:R-:W-:-:S07]  /*1dbc0*/  IMAD.MOV.U32 R107, RZ, RZ, R24 ;  /* 0x000000ffff6b7224 */ /* 0x000fce00078e0018 */
[----:B------:R-:W-:Y:S05]  /*1dbd0*/  WARPSYNC.COLLECTIVE R107, `(.L_x_2293) ;  /* 0x000000006b087348 */ /* 0x000fea0003c00000 */
[----:B------:R0:W1:Y:S02]  /*1dbe0*/  SHFL.DOWN P0, R0, R110, R108, R109 ;  /* 0x0800006c6e007389 */ /* 0x000064000000006d */
[----:B01----:R-:W-:Y:S01]  /*1dbf0*/  ENDCOLLECTIVE ;  /* 0x000000000000791b */ /* 0x003fe20003800000 */
.L_x_2293:
[----:B------:R-:W-:Y:S05]  /*1dc00*/  BSYNC B1 ;  /* 0x0000000000017941 */ /* 0x000fea0003800000 */
.L_x_2292:
        /* <DEDUP_REMOVED lines=9> */
.L_x_2295:
[----:B------:R-:W-:Y:S05]  /*1dca0*/  BSYNC B1 ;  /* 0x0000000000017941 */ /* 0x000fea0003800000 */
.L_x_2294:
        /* <DEDUP_REMOVED lines=9> */
.L_x_2297:
[----:B------:R-:W-:Y:S05]  /*1dd40*/  BSYNC B1 ;  /* 0x0000000000017941 */ /* 0x000fea0003800000 */
.L_x_2296:
        /* <DEDUP_REMOVED lines=8> */
.L_x_2299:
[----:B------:R-:W-:Y:S05]  /*1ddd0*/  BSYNC B1 ;  /* 0x0000000000017941 */ /* 0x000fea0003800000 */
.L_x_2298:
[----:B------:R-:W-:Y:S05]  /*1dde0*/  BRA `(.L_x_2300) ;  /* 0xfffffe9800507947 */ /* 0x000fea000383ffff */
.L_x_1855:
[----:B------:R-:W-:Y:S01]  /*1ddf0*/  BSSY B1, `(.L_x_2301) ;  /* 0x0000007000017945 */ /* 0x000fe20003800000 */
[----:B------:R-:W-:Y:S02]  /*1de00*/  IMAD.MOV.U32 R108, RZ, RZ, 0x4 ;  /* 0x00000004ff6c7424 */ /* 0x000fe400078e00ff */
[----:B------:R-:W-:Y:S02]  /*1de10*/  IMAD.MOV.U32 R109, RZ, RZ, 0x1f ;  /* 0x0000001fff6d7424 */ /* 0x000fe400078e00ff */
[----:B------:R-:W-:-:S07]  /*1de20*/  IMAD.MOV.U32 R107, RZ, RZ, R24 ;  /* 0x000000ffff6b7224 */ /* 0x000fce00078e0018 */
[----:B------:R-:W-:Y:S05]  /*1de30*/  WARPSYNC.COLLECTIVE R107, `(.L_x_2302) ;  /* 0x000000006b087348 */ /* 0x000fea0003c00000 */
[----:B------:R0:W1:Y:S02]  /*1de40*/  SHFL.DOWN P0, R0, R110, R108, R109 ;  /* 0x0800006c6e007389 */ /* 0x000064000000006d */
[----:B01----:R-:W-:Y:S01]  /*1de50*/  ENDCOLLECTIVE ;  /* 0x000000000000791b */ /* 0x003fe20003800000 */
.L_x_2302:
[----:B------:R-:W-:Y:S05]  /*1de60*/  BSYNC B1 ;  /* 0x0000000000017941 */ /* 0x000fea0003800000 */
.L_x_2301:
        /* <DEDUP_REMOVED lines=9> */
.L_x_2304:
[----:B------:R-:W-:Y:S05]  /*1df00*/  BSYNC B1 ;  /* 0x0000000000017941 */ /* 0x000fea0003800000 */
.L_x_2303:
        /* <DEDUP_REMOVED lines=9> */
.L_x_2306:
[----:B------:R-:W-:Y:S05]  /*1dfa0*/  BSYNC B1 ;  /* 0x0000000000017941 */ /* 0x000fea0003800000 */
.L_x_2305:
        /* <DEDUP_REMOVED lines=8> */
.L_x_2308:
[----:B------:R-:W-:Y:S05]  /*1e030*/  BSYNC B1 ;  /* 0x0000000000017941 */ /* 0x000fea0003800000 */
.L_x_2307:
[----:B------:R-:W-:Y:S05]  /*1e040*/  BRA `(.L_x_2309) ;  /* 0xfffffea400a87947 */ /* 0x000fea000383ffff */
.L_x_1868:
[----:B------:R-:W-:Y:S01]  /*1e050*/  BSSY B1, `(.L_x_2310) ;  /* 0x0000007000017945 */ /* 0x000fe20003800000 */
[----:B------:R-:W-:Y:S02]  /*1e060*/  IMAD.MOV.U32 R108, RZ, RZ, 0x4 ;  /* 0x00000004ff6c7424 */ /* 0x000fe400078e00ff */
[----:B------:R-:W-:Y:S02]  /*1e070*/  IMAD.MOV.U32 R109, RZ, RZ, 0x1f ;  /* 0x0000001fff6d7424 */ /* 0x000fe400078e00ff */
[----:B------:R-:W-:-:S07]  /*1e080*/  IMAD.MOV.U32 R107, RZ, RZ, R24 ;  /* 0x000000ffff6b7224 */ /* 0x000fce00078e0018 */
[----:B------:R-:W-:Y:S05]  /*1e090*/  WARPSYNC.COLLECTIVE R107, `(.L_x_2311) ;  /* 0x000000006b087348 */ /* 0x000fea0003c00000 */
[----:B------:R0:W1:Y:S02]  /*1e0a0*/  SHFL.DOWN P0, R0, R110, R108, R109 ;  /* 0x0800006c6e007389 */ /* 0x000064000000006d */
[----:B01----:R-:W-:Y:S01]  /*1e0b0*/  ENDCOLLECTIVE ;  /* 0x000000000000791b */ /* 0x003fe20003800000 */
.L_x_2311:
[----:B------:R-:W-:Y:S05]  /*1e0c0*/  BSYNC B1 ;  /* 0x0000000000017941 */ /* 0x000fea0003800000 */
.L_x_2310:
        /* <DEDUP_REMOVED lines=9> */
.L_x_2313:
[----:B------:R-:W-:Y:S05]  /*1e160*/  BSYNC B1 ;  /* 0x0000000000017941 */ /* 0x000fea0003800000 */
.L_x_2312:
        /* <DEDUP_REMOVED lines=9> */
.L_x_2315:
[----:B------:R-:W-:Y:S05]  /*1e200*/  BSYNC B1 ;  /* 0x0000000000017941 */ /* 0x000fea0003800000 */
.L_x_2314:
        /* <DEDUP_REMOVED lines=8> */
.L_x_2317:
[----:B------:R-:W-:Y:S05]  /*1e290*/  BSYNC B1 ;  /* 0x0000000000017941 */ /* 0x000fea0003800000 */
.L_x_2316:
[----:B------:R-:W-:Y:S05]  /*1e2a0*/  BRA `(.L_x_2318) ;  /* 0xfffffeb400047947 */ /* 0x000fea000383ffff */
.L_x_1882:
[----:B------:R-:W-:Y:S01]  /*1e2b0*/  BSSY B1, `(.L_x_2319) ;  /* 0x0000007000017945 */ /* 0x000fe20003800000 */
[----:B------:R-:W-:Y:S02]  /*1e2c0*/  IMAD.MOV.U32 R108, RZ, RZ, 0x4 ;  /* 0x00000004ff6c7424 */ /* 0x000fe400078e00ff */
[----:B------:R-:W-:Y:S02]  /*1e2d0*/  IMAD.MOV.U32 R109, RZ, RZ, 0x1f ;  /* 0x0000001fff6d7424 */ /* 0x000fe400078e00ff */
[----:B------:R-:W-:-:S07]  /*1e2e0*/  IMAD.MOV.U32 R107, RZ, RZ, R29 ;  /* 0x000000ffff6b7224 */ /* 0x000fce00078e001d */
[----:B------:R-:W-:Y:S05]  /*1e2f0*/  WARPSYNC.COLLECTIVE R107, `(.L_x_2320) ;  /* 0x000000006b087348 */ /* 0x000fea0003c00000 */
[----:B------:R0:W1:Y:S02]  /*1e300*/  SHFL.DOWN P0, R0, R110, R108, R109 ;  /* 0x0800006c6e007389 */ /* 0x000064000000006d */
[----:B01----:R-:W-:Y:S01]  /*1e310*/  ENDCOLLECTIVE ;  /* 0x000000000000791b */ /* 0x003fe20003800000 */
.L_x_2320:
[----:B------:R-:W-:Y:S05]  /*1e320*/  BSYNC B1 ;  /* 0x0000000000017941 */ /* 0x000fea0003800000 */
.L_x_2319:
        /* <DEDUP_REMOVED lines=9> */
.L_x_2322:
[----:B------:R-:W-:Y:S05]  /*1e3c0*/  BSYNC B1 ;  /* 0x0000000000017941 */ /* 0x000fea0003800000 */
.L_x_2321:
        /* <DEDUP_REMOVED lines=9> */
.L_x_2324:
[----:B------:R-:W-:Y:S05]  /*1e460*/  BSYNC B1 ;  /* 0x0000000000017941 */ /* 0x000fea0003800000 */
.L_x_2323:
        /* <DEDUP_REMOVED lines=8> */
.L_x_2326:
[----:B------:R-:W-:Y:S05]  /*1e4f0*/  BSYNC B1 ;  /* 0x0000000000017941 */ /* 0x000fea0003800000 */
.L_x_2325:
[----:B------:R-:W-:Y:S05]  /*1e500*/  BRA `(.L_x_2327) ;  /* 0xfffffec400887947 */ /* 0x000fea000383ffff */
.L_x_1895:
[----:B------:R-:W-:Y:S01]  /*1e510*/  BSSY B1, `(.L_x_2328) ;  /* 0x0000007000017945 */ /* 0x000fe20003800000 */
[----:B------:R-:W-:Y:S02]  /*1e520*/  IMAD.MOV.U32 R108, RZ, RZ, 0x4 ;  /* 0x00000004ff6c7424 */ /* 0x000fe400078e00ff */
[----:B------:R-:W-:Y:S02]  /*1e530*/  IMAD.MOV.U32 R109, RZ, RZ, 0x1f ;  /* 0x0000001fff6d7424 */ /* 0x000fe400078e00ff */
[----:B-1----:R-:W-:-:S07]  /*1e540*/  IMAD.MOV.U32 R107, RZ, RZ, R29 ;  /* 0x000000ffff6b7224 */ /* 0x002fce00078e001d */
[----:B0-----:R-:W-:Y:S05]  /*1e550*/  WARPSYNC.COLLECTIVE R107, `(.L_x_2329) ;  /* 0x000000006b087348 */ /* 0x001fea0003c00000 */
[----:B------:R1:W2:Y:S02]  /*1e560*/  SHFL.DOWN P0, R0, R110, R108, R109 ;  /* 0x0800006c6e007389 */ /* 0x0002a4000000006d */
[----:B012---:R-:W-:Y:S01]  /*1e570*/  ENDCOLLECTIVE ;  /* 0x000000000000791b */ /* 0x007fe20003800000 */
.L_x_2329:
[----:B------:R-:W-:Y:S05]  /*1e580*/  BSYNC B1 ;  /* 0x0000000000017941 */ /* 0x000fea0003800000 */
.L_x_2328:
        /* <DEDUP_REMOVED lines=9> */
.L_x_2331:
[----:B------:R-:W-:Y:S05]  /*1e620*/  BSYNC B1 ;  /* 0x0000000000017941 */ /* 0x000fea0003800000 */
.L_x_2330:
        /* <DEDUP_REMOVED lines=9> */
.L_x_2333:
[----:B------:R-:W-:Y:S05]  /*1e6c0*/  BSYNC B1 ;  /* 0x0000000000017941 */ /* 0x000fea0003800000 */
.L_x_2332:
        /* <DEDUP_REMOVED lines=8> */
.L_x_2335:
[----:B------:R-:W-:Y:S05]  /*1e750*/  BSYNC B1 ;  /* 0x0000000000017941 */ /* 0x000fea0003800000 */
.L_x_2334:
[----:B------:R-:W-:Y:S05]  /*1e760*/  BRA `(.L_x_2336) ;  /* 0xfffffed0007c7947 */ /* 0x000fea000383ffff */
.L_x_1907:
[----:B------:R-:W-:Y:S01]  /*1e770*/  BSSY B1, `(.L_x_2337) ;  /* 0x0000007000017945 */ /* 0x000fe20003800000 */
[----:B------:R-:W-:Y:S02]  /*1e780*/  IMAD.MOV.U32 R108, RZ, RZ, 0x4 ;  /* 0x00000004ff6c7424 */ /* 0x000fe400078e00ff */
[----:B------:R-:W-:Y:S02]  /*1e790*/  IMAD.MOV.U32 R109, RZ, RZ, 0x1f ;  /* 0x0000001fff6d7424 */ /* 0x000fe400078e00ff */
[----:B------:R-:W-:-:S07]  /*1e7a0*/  IMAD.MOV.U32 R107, RZ, RZ, R29 ;  /* 0x000000ffff6b7224 */ /* 0x000fce00078e001d */
[----:B------:R-:W-:Y:S05]  /*1e7b0*/  WARPSYNC.COLLECTIVE R107, `(.L_x_2338) ;  /* 0x000000006b087348 */ /* 0x000fea0003c00000 */
[----:B------:R0:W1:Y:S02]  /*1e7c0*/  SHFL.DOWN P0, R0, R110, R108, R109 ;  /* 0x0800006c6e007389 */ /* 0x000064000000006d */
[----:B01----:R-:W-:Y:S01]  /*1e7d0*/  ENDCOLLECTIVE ;  /* 0x000000000000791b */ /* 0x003fe20003800000 */
.L_x_2338:
[----:B------:R-:W-:Y:S05]  /*1e7e0*/  BSYNC B1 ;  /* 0x0000000000017941 */ /* 0x000fea0003800000 */
.L_x_2337:
        /* <DEDUP_REMOVED lines=9> */
.L_x_2340:
[----:B------:R-:W-:Y:S05]  /*1e880*/  BSYNC B1 ;  /* 0x0000000000017941 */ /* 0x000fea0003800000 */
.L_x_2339:
        /* <DEDUP_REMOVED lines=9> */
.L_x_2342:
[----:B------:R-:W-:Y:S05]  /*1e920*/  BSYNC B1 ;  /* 0x0000000000017941 */ /* 0x000fea0003800000 */
.L_x_2341:
        /* <DEDUP_REMOVED lines=8> */
.L_x_2344:
[----:B------:R-:W-:Y:S05]  /*1e9b0*/  BSYNC B1 ;  /* 0x0000000000017941 */ /* 0x000fea0003800000 */
.L_x_2343:
[----:B------:R-:W-:Y:S05]  /*1e9c0*/  BRA `(.L_x_2345) ;  /* 0xfffffed800f47947 */ /* 0x000fea000383ffff */
.L_x_1920:
        /* <DEDUP_REMOVED lines=8> */
.L_x_2347:
[----:B------:R-:W-:Y:S05]  /*1ea50*/  BSYNC B1 ;  /* 0x0000000000017941 */ /* 0x000fea0003800000 */
.L_x_2346:
        /* <DEDUP_REMOVED lines=8> */
.L_x_2349:
[----:B------:R-:W-:Y:S05]  /*1eae0*/  BSYNC B1 ;  /* 0x0000000000017941 */ /* 0x000fea0003800000 */
.L_x_2348:
        /* <DEDUP_REMOVED lines=9> */
.L_x_2351:
[----:B------:R-:W-:Y:S05]  /*1eb80*/  BSYNC B1 ;  /* 0x0000000000017941 */ /* 0x000fea0003800000 */
.L_x_2350:
        /* <DEDUP_REMOVED lines=8> */
.L_x_2353:
[----:B------:R-:W-:Y:S05]  /*1ec10*/  BSYNC B1 ;  /* 0x0000000000017941 */ /* 0x000fea0003800000 */
.L_x_2352:
[----:B------:R-:W-:Y:S05]  /*1ec20*/  BRA `(.L_x_2354) ;  /* 0xfffffee400e47947 */ /* 0x000fea000383ffff */
.L_x_1933:
[----:B------:R-:W-:Y:S01]  /*1ec30*/  BSSY B1, `(.L_x_2355) ;  /* 0x0000007000017945 */ /* 0x000fe20003800000 */
[----:B------:R-:W-:Y:S02]  /*1ec40*/  IMAD.MOV.U32 R108, RZ, RZ, 0x4 ;  /* 0x00000004ff6c7424 */ /* 0x000fe400078e00ff */
[----:B------:R-:W-:Y:S02]  /*1ec50*/  IMAD.MOV.U32 R109, RZ, RZ, 0x1f ;  /* 0x0000001fff6d7424 */ /* 0x000fe400078e00ff */
[----:B------:R-:W-:-:S07]  /*1ec60*/  IMAD.MOV.U32 R107, RZ, RZ, R29 ;  /* 0x000000ffff6b7224 */ /* 0x000fce00078e001d */
[----:B------:R-:W-:Y:S05]  /*1ec70*/  WARPSYNC.COLLECTIVE R107, `(.L_x_2356) ;  /* 0x000000006b087348 */ /* 0x000fea0003c00000 */
[----:B------:R0:W1:Y:S02]  /*1ec80*/  SHFL.DOWN P0, R0, R110, R108, R109 ;  /* 0x0800006c6e007389 */ /* 0x000064000000006d */
[----:B01----:R-:W-:Y:S01]  /*1ec90*/  ENDCOLLECTIVE ;  /* 0x000000000000791b */ /* 0x003fe20003800000 */
.L_x_2356:
[----:B------:R-:W-:Y:S05]  /*1eca0*/  BSYNC B1 ;  /* 0x0000000000017941 */ /* 0x000fea0003800000 */
.L_x_2355:
        /* <DEDUP_REMOVED lines=9> */
.L_x_2358:
[----:B------:R-:W-:Y:S05]  /*1ed40*/  BSYNC B1 ;  /* 0x0000000000017941 */ /* 0x000fea0003800000 */
.L_x_2357:
        /* <DEDUP_REMOVED lines=9> */
.L_x_2360:
[----:B------:R-:W-:Y:S05]  /*1ede0*/  BSYNC B1 ;  /* 0x0000000000017941 */ /* 0x000fea0003800000 */
.L_x_2359:
        /* <DEDUP_REMOVED lines=8> */
.L_x_2362:
[----:B------:R-:W-:Y:S05]  /*1ee70*/  BSYNC B1 ;  /* 0x0000000000017941 */ /* 0x000fea0003800000 */
.L_x_2361:
[----:B------:R-:W-:Y:S05]  /*1ee80*/  BRA `(.L_x_2363) ;  /* 0xfffffef400d07947 */ /* 0x000fea000383ffff */
.L_x_1946:
[----:B------:R-:W-:Y:S01]  /*1ee90*/  BSSY B1, `(.L_x_2364) ;  /* 0x0000007000017945 */ /* 0x000fe20003800000 */
[----:B------:R-:W-:Y:S02]  /*1eea0*/  IMAD.MOV.U32 R108, RZ, RZ, 0x4 ;  /* 0x00000004ff6c7424 */ /* 0x000fe400078e00ff */
[----:B------:R-:W-:Y:S02]  /*1eeb0*/  IMAD.MOV.U32 R109, RZ, RZ, 0x1f ;  /* 0x0000001fff6d7424 */ /* 0x000fe400078e00ff */
[----:B-1----:R-:W-:-:S07]  /*1eec0*/  IMAD.MOV.U32 R107, RZ, RZ, R29 ;  /* 0x000000ffff6b7224 */ /* 0x002fce00078e001d */
[----:B0--3--:R-:W-:Y:S05]  /*1eed0*/  WARPSYNC.COLLECTIVE R107, `(.L_x_2365) ;  /* 0x000000006b087348 */ /* 0x009fea0003c00000 */
[----:B------:R1:W2:Y:S02]  /*1eee0*/  SHFL.DOWN P0, R0, R110, R108, R109 ;  /* 0x0800006c6e007389 */ /* 0x0002a4000000006d */
[----:B0123--:R-:W-:Y:S01]  /*1eef0*/  ENDCOLLECTIVE ;  /* 0x000000000000791b */ /* 0x00ffe20003800000 */
.L_x_2365:
[----:B------:R-:W-:Y:S05]  /*1ef00*/  BSYNC B1 ;  /* 0x0000000000017941 */ /* 0x000fea0003800000 */
.L_x_2364:
        /* <DEDUP_REMOVED lines=9> */
.L_x_2367:
[----:B------:R-:W-:Y:S05]  /*1efa0*/  BSYNC B1 ;  /* 0x0000000000017941 */ /* 0x000fea0003800000 */
.L_x_2366:
        /* <DEDUP_REMOVED lines=9> */
.L_x_2369:
[----:B------:R-:W-:Y:S05]  /*1f040*/  BSYNC B1 ;  /* 0x0000000000017941 */ /* 0x000fea0003800000 */
.L_x_2368:
        /* <DEDUP_REMOVED lines=8> */
.L_x_2371:
[----:B------:R-:W-:Y:S05]  /*1f0d0*/  BSYNC B1 ;  /* 0x0000000000017941 */ /* 0x000fea0003800000 */
.L_x_2370:
[----:B------:R-:W-:Y:S05]  /*1f0e0*/  BRA `(.L_x_2372) ;  /* 0xffffff0000c47947 */ /* 0x000fea000383ffff */
.L_x_1958:
[----:B------:R-:W-:Y:S01]  /*1f0f0*/  BSSY B1, `(.L_x_2373) ;  /* 0x0000007000017945 */ /* 0x000fe20003800000 */
[----:B------:R-:W-:Y:S02]  /*1f100*/  IMAD.MOV.U32 R108, RZ, RZ, 0x4 ;  /* 0x00000004ff6c7424 */ /* 0x000fe400078e00ff */
[----:B------:R-:W-:Y:S02]  /*1f110*/  IMAD.MOV.U32 R109, RZ, RZ, 0x1f ;  /* 0x0000001fff6d7424 */ /* 0x000fe400078e00ff */
[----:B------:R-:W-:-:S07]  /*1f120*/  IMAD.MOV.U32 R107, RZ, RZ, R29 ;  /* 0x000000ffff6b7224 */ /* 0x000fce00078e001d */
[----:B------:R-:W-:Y:S05]  /*1f130*/  WARPSYNC.COLLECTIVE R107, `(.L_x_2374) ;  /* 0x000000006b087348 */ /* 0x000fea0003c00000 */
[----:B------:R0:W1:Y:S02]  /*1f140*/  SHFL.DOWN P0, R0, R110, R108, R109 ;  /* 0x0800006c6e007389 */ /* 0x000064000000006d */
[----:B01----:R-:W-:Y:S01]  /*1f150*/  ENDCOLLECTIVE ;  /* 0x000000000000791b */ /* 0x003fe20003800000 */
.L_x_2374:
[----:B------:R-:W-:Y:S05]  /*1f160*/  BSYNC B1 ;  /* 0x0000000000017941 */ /* 0x000fea0003800000 */
.L_x_2373:
        /* <DEDUP_REMOVED lines=9> */
.L_x_2376:
[----:B------:R-:W-:Y:S05]  /*1f200*/  BSYNC B1 ;  /* 0x0000000000017941 */ /* 0x000fea0003800000 */
.L_x_2375:
        /* <DEDUP_REMOVED lines=9> */
.L_x_2378:
[----:B------:R-:W-:Y:S05]  /*1f2a0*/  BSYNC B1 ;  /* 0x0000000000017941 */ /* 0x000fea0003800000 */
.L_x_2377:
        /* <DEDUP_REMOVED lines=8> */
.L_x_2380:
[----:B------:R-:W-:Y:S05]  /*1f330*/  BSYNC B1 ;  /* 0x0000000000017941 */ /* 0x000fea0003800000 */
.L_x_2379:
[----:B------:R-:W-:Y:S05]  /*1f340*/  BRA `(.L_x_2381) ;  /* 0xffffff0c00447947 */ /* 0x000fea000383ffff */
.L_x_1971:
        /* <DEDUP_REMOVED lines=8> */
.L_x_2383:
[----:B------:R-:W-:Y:S05]  /*1f3d0*/  BSYNC B1 ;  /* 0x0000000000017941 */ /* 0x000fea0003800000 */
.L_x_2382:
        /* <DEDUP_REMOVED lines=8> */
.L_x_2385:
[----:B------:R-:W-:Y:S05]  /*1f460*/  BSYNC B1 ;  /* 0x0000000000017941 */ /* 0x000fea0003800000 */
.L_x_2384:
        /* <DEDUP_REMOVED lines=9> */
.L_x_2387:
[----:B------:R-:W-:Y:S05]  /*1f500*/  BSYNC B1 ;  /* 0x0000000000017941 */ /* 0x000fea0003800000 */
.L_x_2386:
        /* <DEDUP_REMOVED lines=8> */
.L_x_2389:
[----:B------:R-:W-:Y:S05]  /*1f590*/  BSYNC B1 ;  /* 0x0000000000017941 */ /* 0x000fea0003800000 */
.L_x_2388:
[----:B------:R-:W-:Y:S05]  /*1f5a0*/  BRA `(.L_x_2390) ;  /* 0xffffff1800347947 */ /* 0x000fea000383ffff */
.L_x_1984:
[----:B------:R-:W-:Y:S01]  /*1f5b0*/  BSSY B1, `(.L_x_2391) ;  /* 0x0000007000017945 */ /* 0x000fe20003800000 */
[----:B------:R-:W-:Y:S02]  /*1f5c0*/  IMAD.MOV.U32 R108, RZ, RZ, 0x10 ;  /* 0x00000010ff6c7424 */ /* 0x000fe400078e00ff */
[----:B------:R-:W-:Y:S02]  /*1f5d0*/  IMAD.MOV.U32 R109, RZ, RZ, 0x1f ;  /* 0x0000001fff6d7424 */ /* 0x000fe400078e00ff */
[----:B------:R-:W-:-:S07]  /*1f5e0*/  IMAD.MOV.U32 R107, RZ, RZ, -0x1 ;  /* 0xffffffffff6b7424 */ /* 0x000fce00078e00ff */
[----:B------:R-:W-:Y:S05]  /*1f5f0*/  WARPSYNC.COLLECTIVE R107, `(.L_x_2392) ;  /* 0x000000006b087348 */ /* 0x000fea0003c00000 */
[----:B------:R0:W1:Y:S02]  /*1f600*/  SHFL.DOWN P0, R0, R110, R108, R109 ;  /* 0x0800006c6e007389 */ /* 0x000064000000006d */
[----:B01----:R-:W-:Y:S01]  /*1f610*/  ENDCOLLECTIVE ;  /* 0x000000000000791b */ /* 0x003fe20003800000 */
.L_x_2392:
[----:B------:R-:W-:Y:S05]  /*1f620*/  BSYNC B1 ;  /* 0x0000000000017941 */ /* 0x000fea0003800000 */
.L_x_2391:
        /* <DEDUP_REMOVED lines=8> */
.L_x_2393:
[----:B------:R-:W-:Y:S01]  /*1f6b0*/  IMAD.MOV.U32 R108, RZ, RZ, 0x4 ;  /* 0x00000004ff6c7424 */ /* 0x000fe200078e00ff */
[----:B------:R-:W-:-:S05]  /*1f6c0*/  FMNMX R3, R110, R0, !PT ;  /* 0x000000006e037209 */ /* 0x000fca0007800000 */
[----:B------:R-:W-:-:S07]  /*1f6d0*/  IMAD.MOV.U32 R110, RZ, RZ, R3 ;  /* 0x000000ffff6e7224 */ /* 0x000fce00078e0003 */
[----:B------:R-:W-:Y:S05]  /*1f6e0*/  WARPSYNC.COLLECTIVE R107, `(.L_x_2394) ;  /* 0x000000006b087348 */ /* 0x000fea0003c00000 */
[----:B------:R0:W1:Y:S02]  /*1f6f0*/  SHFL.DOWN P0, R0, R110, R108, R109 ;  /* 0x0800006c6e007389 */ /* 0x000064000000006d */
[----:B01----:R-:W-:Y:S01]  /*1f700*/  ENDCOLLECTIVE ;  /* 0x000000000000791b */ /* 0x003fe20003800000 */
.L_x_2394:
[----:B------:R-:W-:Y:S01]  /*1f710*/  IMAD.MOV.U32 R108, RZ, RZ, 0x2 ;  /* 0x00000002ff6c7424 */ /* 0x000fe200078e00ff */
[----:B------:R-:W-:Y:S01]  /*1f720*/  FMNMX R4, R3, R0, !PT ;  /* 0x0000000003047209 */ /* 0x000fe20007800000 */
[----:B------:R-:W-:-:S04]  /*1f730*/  IMAD.MOV.U32 R3, RZ, RZ, RZ ;  /* 0x000000ffff037224 */ /* 0x000fc800078e00ff */
[----:B------:R-:W-:-:S07]  /*1f740*/  IMAD.MOV.U32 R110, RZ, RZ, R4 ;  /* 0x000000ffff6e7224 */ /* 0x000fce00078e0004 */
[----:B------:R-:W-:Y:S05]  /*1f750*/  WARPSYNC.COLLECTIVE R107, `(.L_x_2395) ;  /* 0x000000006b087348 */ /* 0x000fea0003c00000 */
[----:B------:R0:W1:Y:S02]  /*1f760*/  SHFL.DOWN P0, R0, R110, R108, R109 ;  /* 0x0800006c6e007389 */ /* 0x000064000000006d */
[----:B01----:R-:W-:Y:S01]  /*1f770*/  ENDCOLLECTIVE ;  /* 0x000000000000791b */ /* 0x003fe20003800000 */
.L_x_2395:
[----:B------:R-:W-:Y:S01]  /*1f780*/  IMAD.MOV.U32 R108, RZ, RZ, 0x1 ;  /* 0x00000001ff6c7424 */ /* 0x000fe200078e00ff */
[----:B------:R-:W-:-:S05]  /*1f790*/  FMNMX R5, R4, R0, !PT ;  /* 0x0000000004057209 */ /* 0x000fca0007800000 */
[----:B------:R-:W-:-:S07]  /*1f7a0*/  IMAD.MOV.U32 R110, RZ, RZ, R5 ;  /* 0x000000ffff6e7224 */ /* 0x000fce00078e0005 */
[----:B------:R-:W-:Y:S05]  /*1f7b0*/  WARPSYNC.COLLECTIVE R107, `(.L_x_2396) ;  /* 0x000000006b087348 */ /* 0x000fea0003c00000 */
[----:B------:R0:W1:Y:S02]  /*1f7c0*/  SHFL.DOWN P0, R0, R110, R108, R109 ;  /* 0x0800006c6e007389 */ /* 0x000064000000006d */
[----:B01----:R-:W-:Y:S01]  /*1f7d0*/  ENDCOLLECTIVE ;  /* 0x000000000000791b */ /* 0x003fe20003800000 */
.L_x_2396:
[----:B------:R-:W-:-:S07]  /*1f7e0*/  FMNMX R0, R5, R0, !PT ;  /* 0x0000000005007209 */ /* 0x000fce0007800000 */
[----:B------:R-:W-:Y:S05]  /*1f7f0*/  WARPSYNC.COLLECTIVE R107, `(.L_x_2397) ;  /* 0x000000006b087348 */ /* 0x000fea0003c00000 */
[----:B------:R0:W1:Y:S02]  /*1f800*/  SHFL.IDX P0, R0, R0, R3, R106 ;  /* 0x0000000300007389 */ /* 0x000064000000006a */
[----:B01----:R-:W-:Y:S01]  /*1f810*/  ENDCOLLECTIVE ;  /* 0x000000000000791b */ /* 0x003fe20003800000 */
.L_x_2397:
[----:B------:R-:W-:Y:S01]  /*1f820*/  IMAD.MOV.U32 R111, RZ, RZ, R0 ;  /* 0x000000ffff6f7224 */ /* 0x000fe200078e0000 */
[----:B------:R-:W-:Y:S06]  /*1f830*/  BRA `(.L_x_2398) ;  /* 0xffffff2800e87947 */ /* 0x000fec000383ffff */
.L_x_1992:
[----:B------:R-:W-:Y:S01]  /*1f840*/  BSSY B1, `(.L_x_2399) ;  /* 0x0000007000017945 */ /* 0x000fe20003800000 */
[----:B------:R-:W-:Y:S02]  /*1f850*/  IMAD.MOV.U32 R108, RZ, RZ, 0x10 ;  /* 0x00000010ff6c7424 */ /* 0x000fe400078e00ff */
[----:B------:R-:W-:Y:S02]  /*1f860*/  IMAD.MOV.U32 R109, RZ, RZ, 0x1f ;  /* 0x0000001fff6d7424 */ /* 0x000fe400078e00ff */
[----:B------:R-:W-:-:S07]  /*1f870*/  IMAD.MOV.U32 R107, RZ, RZ, -0x1 ;  /* 0xffffffffff6b7424 */ /* 0x000fce00078e00ff */
[----:B------:R-:W-:Y:S05]  /*1f880*/  WARPSYNC.COLLECTIVE R107, `(.L_x_2400) ;  /* 0x000000006b087348 */ /* 0x000fea0003c00000 */
[----:B------:R0:W1:Y:S02]  /*1f890*/  SHFL.DOWN P0, R0, R110, R108, R109 ;  /* 0x0800006c6e007389 */ /* 0x000064000000006d */
[----:B01----:R-:W-:Y:S01]  /*1f8a0*/  ENDCOLLECTIVE ;  /* 0x000000000000791b */ /* 0x003fe20003800000 */
.L_x_2400:
[----:B------:R-:W-:Y:S05]  /*1f8b0*/  BSYNC B1 ;  /* 0x0000000000017941 */ /* 0x000fea0003800000 */
.L_x_2399:
[----:B------:R-:W-:Y:S01]  /*1f8c0*/  FMNMX R110, R110, R0, !PT ;  /* 0x000000006e6e7209 */ /* 0x000fe20007800000 */
[----:B------:R-:W-:Y:S02]  /*1f8d0*/  IMAD.MOV.U32 R108, RZ, RZ, 0x8 ;  /* 0x00000008ff6c7424 */ /* 0x000fe400078e00ff */
[----:B------:R-:W-:Y:S02]  /*1f8e0*/  IMAD.MOV.U32 R109, RZ, RZ, 0x1f ;  /* 0x0000001fff6d7424 */ /* 0x000fe400078e00ff */
[----:B------:R-:W-:-:S07]  /*1f8f0*/  IMAD.MOV.U32 R107, RZ, RZ, -0x1 ;  /* 0xffffffffff6b7424 */ /* 0x000fce00078e00ff */
[----:B------:R-:W-:Y:S05]  /*1f900*/  WARPSYNC.COLLECTIVE R107, `(.L_x_2401) ;  /* 0x000000006b087348 */ /* 0x000fea0003c00000 */
[----:B------:R0:W1:Y:S02]  /*1f910*/  SHFL.DOWN P0, R0, R110, R108, R109 ;  /* 0x0800006c6e007389 */ /* 0x000064000000006d */
[----:B01----:R-:W-:Y:S01]  /*1f920*/  ENDCOLLECTIVE ;  /* 0x000000000000791b */ /* 0x003fe20003800000 */
.L_x_2401:
[----:B------:R-:W-:Y:S01]  /*1f930*/  IMAD.MOV.U32 R108, RZ, RZ, 0x4 ;  /* 0x00000004ff6c7424 */ /* 0x000fe200078e00ff */
[----:B------:R-:W-:-:S05]  /*1f940*/  FMNMX R3, R110, R0, !PT ;  /* 0x000000006e037209 */ /* 0x000fca0007800000 */
[----:B------:R-:W-:-:S07]  /*1f950*/  IMAD.MOV.U32 R110, RZ, RZ, R3 ;  /* 0x000000ffff6e7224 */ /* 0x000fce00078e0003 */
[----:B------:R-:W-:Y:S05]  /*1f960*/  WARPSYNC.COLLECTIVE R107, `(.L_x_2402) ;  /* 0x000000006b087348 */ /* 0x000fea0003c00000 */
[----:B------:R0:W1:Y:S02]  /*1f970*/  SHFL.DOWN P0, R0, R110, R108, R109 ;  /* 0x0800006c6e007389 */ /* 0x000064000000006d */
[----:B01----:R-:W-:Y:S01]  /*1f980*/  ENDCOLLECTIVE ;  /* 0x000000000000791b */ /* 0x003fe20003800000 */
.L_x_2402:
[----:B------:R-:W-:Y:S01]  /*1f990*/  IMAD.MOV.U32 R108, RZ, RZ, 0x2 ;  /* 0x00000002ff6c7424 */ /* 0x000fe200078e00ff */
[----:B------:R-:W-:Y:S01]  /*1f9a0*/  FMNMX R4, R3, R0, !PT ;  /* 0x0000000003047209 */ /* 0x000fe20007800000 */
[----:B------:R-:W-:-:S04]  /*1f9b0*/  IMAD.MOV.U32 R3, RZ, RZ, RZ ;  /* 0x000000ffff037224 */ /* 0x000fc800078e00ff */
[----:B------:R-:W-:-:S07]  /*1f9c0*/  IMAD.MOV.U32 R110, RZ, RZ, R4 ;  /* 0x000000ffff6e7224 */ /* 0x000fce00078e0004 */
[----:B------:R-:W-:Y:S05]  /*1f9d0*/  WARPSYNC.COLLECTIVE R107, `(.L_x_2403) ;  /* 0x000000006b087348 */ /* 0x000fea0003c00000 */
[----:B------:R0:W1:Y:S02]  /*1f9e0*/  SHFL.DOWN P0, R0, R110, R108, R109 ;  /* 0x0800006c6e007389 */ /* 0x000064000000006d */
[----:B01----:R-:W-:Y:S01]  /*1f9f0*/  ENDCOLLECTIVE ;  /* 0x000000000000791b */ /* 0x003fe20003800000 */
.L_x_2403:
[----:B------:R-:W-:Y:S01]  /*1fa00*/  IMAD.MOV.U32 R108, RZ, RZ, 0x1 ;  /* 0x00000001ff6c7424 */ /* 0x000fe200078e00ff */
[----:B------:R-:W-:-:S05]  /*1fa10*/  FMNMX R106, R4, R0, !PT ;  /* 0x00000000046a7209 */ /* 0x000fca0007800000 */
[----:B------:R-:W-:-:S07]  /*1fa20*/  IMAD.MOV.U32 R110, RZ, RZ, R106 ;  /* 0x000000ffff6e7224 */ /* 0x000fce00078e006a */
[----:B------:R-:W-:Y:S05]  /*1fa30*/  WARPSYNC.COLLECTIVE R107, `(.L_x_2404) ;  /* 0x000000006b087348 */ /* 0x000fea0003c00000 */
[----:B------:R0:W1:Y:S02]  /*1fa40*/  SHFL.DOWN P0, R0, R110, R108, R109 ;  /* 0x0800006c6e007389 */ /* 0x000064000000006d */
[----:B01----:R-:W-:Y:S01]  /*1fa50*/  ENDCOLLECTIVE ;  /* 0x000000000000791b */ /* 0x003fe20003800000 */
.L_x_2404:
[----:B------:R-:W-:Y:S01]  /*1fa60*/  FMNMX R0, R106, R0, !PT ;  /* 0x000000006a007209 */ /* 0x000fe20007800000 */
[----:B------:R-:W-:-:S07]  /*1fa70*/  IMAD.MOV.U32 R106, RZ, RZ, 0x1f ;  /* 0x0000001fff6a7424 */ /* 0x000fce00078e00ff */
[----:B------:R-:W-:Y:S05]  /*1fa80*/  WARPSYNC.COLLECTIVE R107, `(.L_x_2405) ;  /* 0x000000006b087348 */ /* 0x000fea0003c00000 */
[----:B------:R0:W1:Y:S02]  /*1fa90*/  SHFL.IDX P0, R0, R0, R3, R106 ;  /* 0x0000000300007389 */ /* 0x000064000000006a */
[----:B01----:R-:W-:Y:S01]  /*1faa0*/  ENDCOLLECTIVE ;  /* 0x000000000000791b */ /* 0x003fe20003800000 */
.L_x_2405:
[----:B------:R-:W-:Y:S01]  /*1fab0*/  IMAD.MOV.U32 R111, RZ, RZ, R0 ;  /* 0x000000ffff6f7224 */ /* 0x000fe200078e0000 */
[----:B------:R-:W-:Y:S06]  /*1fac0*/  BRA `(.L_x_2406) ;  /* 0xffffff2c00487947 */ /* 0x000fec000383ffff */
.L_x_2000:
[----:B------:R-:W-:Y:S01]  /*1fad0*/  BSSY B1, `(.L_x_2407) ;  /* 0x0000007000017945 */ /* 0x000fe20003800000 */
[----:B------:R-:W-:Y:S02]  /*1fae0*/  IMAD.MOV.U32 R108, RZ, RZ, 0x10 ;  /* 0x00000010ff6c7424 */ /* 0x000fe400078e00ff */
[----:B------:R-:W-:Y:S02]  /*1faf0*/  IMAD.MOV.U32 R109, RZ, RZ, 0x1f ;  /* 0x0000001fff6d7424 */ /* 0x000fe400078e00ff */
[----:B------:R-:W-:-:S07]  /*1fb00*/  IMAD.MOV.U32 R107, RZ, RZ, -0x1 ;  /* 0xffffffffff6b7424 */ /* 0x000fce00078e00ff */
[----:B------:R-:W-:Y:S05]  /*1fb10*/  WARPSYNC.COLLECTIVE R107, `(.L_x_2408) ;  /* 0x000000006b087348 */ /* 0x000fea0003c00000 */
[----:B------:R0:W1:Y:S02]  /*1fb20*/  SHFL.DOWN P0, R0, R110, R108, R109 ;  /* 0x0800006c6e007389 */ /* 0x000064000000006d */
[----:B01----:R-:W-:Y:S01]  /*1fb30*/  ENDCOLLECTIVE ;  /* 0x000000000000791b */ /* 0x003fe20003800000 */
.L_x_2408:
[----:B------:R-:W-:Y:S05]  /*1fb40*/  BSYNC B1 ;  /* 0x0000000000017941 */ /* 0x000fea0003800000 */
.L_x_2407:
        /* <DEDUP_REMOVED lines=8> */
.L_x_2409:
[----:B------:R-:W-:Y:S01]  /*1fbd0*/  IMAD.MOV.U32 R108, RZ, RZ, 0x4 ;  /* 0x00000004ff6c7424 */ /* 0x000fe200078e00ff */
[----:B------:R-:W-:-:S05]  /*1fbe0*/  FMNMX R3, R110, R0, !PT ;  /* 0x000000006e037209 */ /* 0x000fca0007800000 */
[----:B------:R-:W-:-:S07]  /*1fbf0*/  IMAD.MOV.U32 R110, RZ, RZ, R3 ;  /* 0x000000ffff6e7224 */ /* 0x000fce00078e0003 */
[----:B------:R-:W-:Y:S05]  /*1fc00*/  WARPSYNC.COLLECTIVE R107, `(.L_x_2410) ;  /* 0x000000006b087348 */ /* 0x000fea0003c00000 */
[----:B------:R0:W1:Y:S02]  /*1fc10*/  SHFL.DOWN P0, R0, R110, R108, R109 ;  /* 0x0800006c6e007389 */ /* 0x000064000000006d */
[----:B01----:R-:W-:Y:S01]  /*1fc20*/  ENDCOLLECTIVE ;  /* 0x000000000000791b */ /* 0x003fe20003800000 */
.L_x_2410:
[----:B------:R-:W-:Y:S01]  /*1fc30*/  IMAD.MOV.U32 R108, RZ, RZ, 0x2 ;  /* 0x00000002ff6c7424 */ /* 0x000fe200078e00ff */
[----:B------:R-:W-:Y:S01]  /*1fc40*/  FMNMX R70, R3, R0, !PT ;  /* 0x0000000003467209 */ /* 0x000fe20007800000 */
[----:B------:R-:W-:-:S04]  /*1fc50*/  IMAD.MOV.U32 R3, RZ, RZ, RZ ;  /* 0x000000ffff037224 */ /* 0x000fc800078e00ff */
[----:B------:R-:W-:-:S07]  /*1fc60*/  IMAD.MOV.U32 R110, RZ, RZ, R70 ;  /* 0x000000ffff6e7224 */ /* 0x000fce00078e0046 */
[----:B------:R-:W-:Y:S05]  /*1fc70*/  WARPSYNC.COLLECTIVE R107, `(.L_x_2411) ;  /* 0x000000006b087348 */ /* 0x000fea0003c00000 */
[----:B------:R0:W1:Y:S02]  /*1fc80*/  SHFL.DOWN P0, R0, R110, R108, R109 ;  /* 0x0800006c6e007389 */ /* 0x000064000000006d */
[----:B01----:R-:W-:Y:S01]  /*1fc90*/  ENDCOLLECTIVE ;  /* 0x000000000000791b */ /* 0x003fe20003800000 */
.L_x_2411:
[----:B------:R-:W-:Y:S01]  /*1fca0*/  IMAD.MOV.U32 R108, RZ, RZ, 0x1 ;  /* 0x00000001ff6c7424 */ /* 0x000fe200078e00ff */
[----:B------:R-:W-:-:S05]  /*1fcb0*/  FMNMX R71, R70, R0, !PT ;  /* 0x0000000046477209 */ /* 0x000fca0007800000 */
[----:B------:R-:W-:-:S07]  /*1fcc0*/  IMAD.MOV.U32 R110, RZ, RZ, R71 ;  /* 0x000000ffff6e7224 */ /* 0x000fce00078e0047 */
[----:B------:R-:W-:Y:S05]  /*1fcd0*/  WARPSYNC.COLLECTIVE R107, `(.L_x_2412) ;  /* 0x000000006b087348 */ /* 0x000fea0003c00000 */
[----:B------:R0:W1:Y:S02]  /*1fce0*/  SHFL.DOWN P0, R0, R110, R108, R109 ;  /* 0x0800006c6e007389 */ /* 0x000064000000006d */
[----:B01----:R-:W-:Y:S01]  /*1fcf0*/  ENDCOLLECTIVE ;  /* 0x000000000000791b */ /* 0x003fe20003800000 */
.L_x_2412:
[----:B------:R-:W-:-:S07]  /*1fd00*/  FMNMX R0, R71, R0, !PT ;  /* 0x0000000047007209 */ /* 0x000fce0007800000 */
[----:B------:R-:W-:Y:S05]  /*1fd10*/  WARPSYNC.COLLECTIVE R107, `(.L_x_2413) ;  /* 0x000000006b087348 */ /* 0x000fea0003c00000 */
[----:B------:R0:W1:Y:S02]  /*1fd20*/  SHFL.IDX P0, R0, R0, R3, R106 ;  /* 0x0000000300007389 */ /* 0x000064000000006a */
[----:B01----:R-:W-:Y:S01]  /*1fd30*/  ENDCOLLECTIVE ;  /* 0x000000000000791b */ /* 0x003fe20003800000 */
.L_x_2413:
[----:B------:R-:W-:Y:S01]  /*1fd40*/  IMAD.MOV.U32 R86, RZ, RZ, R0 ;  /* 0x000000ffff567224 */ /* 0x000fe200078e0000 */
[----:B------:R-:W-:Y:S06]  /*1fd50*/  BRA `(.L_x_2414) ;  /* 0xffffff2c00a07947 */ /* 0x000fec000383ffff */
.L_x_2008:
[----:B------:R-:W-:Y:S01]  /*1fd60*/  BSSY B1, `(.L_x_2415) ;  /* 0x0000007000017945 */ /* 0x000fe20003800000 */
[----:B------:R-:W-:Y:S02]  /*1fd70*/  IMAD.MOV.U32 R108, RZ, RZ, 0x10 ;  /* 0x00000010ff6c7424 */ /* 0x000fe400078e00ff */
[----:B------:R-:W-:Y:S02]  /*1fd80*/  IMAD.MOV.U32 R109, RZ, RZ, 0x1f ;  /* 0x0000001fff6d7424 */ /* 0x000fe400078e00ff */
[----:B-1----:R-:W-:-:S07]  /*1fd90*/  IMAD.MOV.U32 R107, RZ, RZ, -0x1 ;  /* 0xffffffffff6b7424 */ /* 0x002fce00078e00ff */
[----:B------:R-:W-:Y:S05]  /*1fda0*/  WARPSYNC.COLLECTIVE R107, `(.L_x_2416) ;  /* 0x000000006b087348 */ /* 0x000fea0003c00000 */
[----:B------:R0:W1:Y:S02]  /*1fdb0*/  SHFL.DOWN P0, R0, R110, R108, R109 ;  /* 0x0800006c6e007389 */ /* 0x000064000000006d */
[----:B01----:R-:W-:Y:S01]  /*1fdc0*/  ENDCOLLECTIVE ;  /* 0x000000000000791b */ /* 0x003fe20003800000 */
.L_x_2416:
[----:B------:R-:W-:Y:S05]  /*1fdd0*/  BSYNC B1 ;  /* 0x0000000000017941 */ /* 0x000fea0003800000 */
.L_x_2415:
        /* <DEDUP_REMOVED lines=8> */
.L_x_2417:
[----:B------:R-:W-:Y:S01]  /*1fe60*/  IMAD.MOV.U32 R108, RZ, RZ, 0x4 ;  /* 0x00000004ff6c7424 */ /* 0x000fe200078e00ff */
[----:B------:R-:W-:-:S05]  /*1fe70*/  FMNMX R3, R110, R0, !PT ;  /* 0x000000006e037209 */ /* 0x000fca0007800000 */
[----:B------:R-:W-:-:S07]  /*1fe80*/  IMAD.MOV.U32 R110, RZ, RZ, R3 ;  /* 0x000000ffff6e7224 */ /* 0x000fce00078e0003 */
[----:B------:R-:W-:Y:S05]  /*1fe90*/  WARPSYNC.COLLECTIVE R107, `(.L_x_2418) ;  /* 0x000000006b087348 */ /* 0x000fea0003c00000 */
[----:B------:R0:W1:Y:S02]  /*1fea0*/  SHFL.DOWN P0, R0, R110, R108, R109 ;  /* 0x0800006c6e007389 */ /* 0x000064000000006d */
[----:B01----:R-:W-:Y:S01]  /*1feb0*/  ENDCOLLECTIVE ;  /* 0x000000000000791b */ /* 0x003fe20003800000 */
.L_x_2418:
[----:B------:R-:W-:Y:S01]  /*1fec0*/  IMAD.MOV.U32 R108, RZ, RZ, 0x2 ;  /* 0x00000002ff6c7424 */ /* 0x000fe200078e00ff */
[----:B------:R-:W-:Y:S01]  /*1fed0*/  FMNMX R71, R3, R0, !PT ;  /* 0x0000000003477209 */ /* 0x000fe20007800000 */
[----:B------:R-:W-:-:S04]  /*1fee0*/  IMAD.MOV.U32 R3, RZ, RZ, RZ ;  /* 0x000000ffff037224 */ /* 0x000fc800078e00ff */
[----:B------:R-:W-:-:S07]  /*1fef0*/  IMAD.MOV.U32 R110, RZ, RZ, R71 ;  /* 0x000000ffff6e7224 */ /* 0x000fce00078e0047 */
[----:B------:R-:W-:Y:S05]  /*1ff00*/  WARPSYNC.COLLECTIVE R107, `(.L_x_2419) ;  /* 0x000000006b087348 */ /* 0x000fea0003c00000 */
[----:B------:R0:W1:Y:S02]  /*1ff10*/  SHFL.DOWN P0, R0, R110, R108, R109 ;  /* 0x0800006c6e007389 */ /* 0x000064000000006d */
[----:B01----:R-:W-:Y:S01]  /*1ff20*/  ENDCOLLECTIVE ;  /* 0x000000000000791b */ /* 0x003fe20003800000 */
.L_x_2419:
[----:B------:R-:W-:Y:S01]  /*1ff30*/  IMAD.MOV.U32 R108, RZ, RZ, 0x1 ;  /* 0x00000001ff6c7424 */ /* 0x000fe200078e00ff */
[----:B------:R-:W-:-:S05]  /*1ff40*/  FMNMX R72, R71, R0, !PT ;  /* 0x0000000047487209 */ /* 0x000fca0007800000 */
[----:B------:R-:W-:-:S07]  /*1ff50*/  IMAD.MOV.U32 R110, RZ, RZ, R72 ;  /* 0x000000ffff6e7224 */ /* 0x000fce00078e0048 */
[----:B------:R-:W-:Y:S05]  /*1ff60*/  WARPSYNC.COLLECTIVE R107, `(.L_x_2420) ;  /* 0x000000006b087348 */ /* 0x000fea0003c00000 */
[----:B------:R0:W1:Y:S02]  /*1ff70*/  SHFL.DOWN P0, R0, R110, R108, R109 ;  /* 0x0800006c6e007389 */ /* 0x000064000000006d */
[----:B01----:R-:W-:Y:S01]  /*1ff80*/  ENDCOLLECTIVE ;  /* 0x000000000000791b */ /* 0x003fe20003800000 */
.L_x_2420:
[----:B------:R-:W-:-:S07]  /*1ff90*/  FMNMX R0, R72, R0, !PT ;  /* 0x0000000048007209 */ /* 0x000fce0007800000 */
[----:B------:R-:W-:Y:S05]  /*1ffa0*/  WARPSYNC.COLLECTIVE R107, `(.L_x_2421) ;  /* 0x000000006b087348 */ /* 0x000fea0003c00000 */
[----:B------:R0:W1:Y:S02]  /*1ffb0*/  SHFL.IDX P0, R0, R0, R3, R106 ;  /* 0x0000000300007389 */ /* 0x000064000000006a */
[----:B01----:R-:W-:Y:S01]  /*1ffc0*/  ENDCOLLECTIVE ;  /* 0x000000000000791b */ /* 0x003fe20003800000 */
.L_x_2421:
[----:B------:R-:W-:Y:S01]  /*1ffd0*/  IMAD.MOV.U32 R73, RZ, RZ, R0 ;  /* 0x000000ffff497224 */ /* 0x000fe200078e0000 */
[----:B------:R-:W-:Y:S06]  /*1ffe0*/  BRA `(.L_x_2422) ;  /* 0xffffff2c00f87947 */ /* 0x000fec000383ffff */
.L_x_2016:
[----:B------:R-:W-:Y:S01]  /*1fff0*/  BSSY B1, `(.L_x_2423) ;  /* 0x0000007000017945 */ /* 0x000fe20003800000 */
[----:B------:R-:W-:Y:S02]  /*20000*/  IMAD.MOV.U32 R108, RZ, RZ, 0x10 ;  /* 0x00000010ff6c7424 */ /* 0x000fe400078e00ff */
[----:B------:R-:W-:Y:S02]  /*20010*/  IMAD.MOV.U32 R109, RZ, RZ, 0x1f ;  /* 0x0000001fff6d7424 */ /* 0x000fe400078e00ff */
[----:B-1----:R-:W-:-:S07]  /*20020*/  IMAD.MOV.U32 R107, RZ, RZ, -0x1 ;  /* 0xffffffffff6b7424 */ /* 0x002fce00078e00ff */
[----:B------:R-:W-:Y:S05]  /*20030*/  WARPSYNC.COLLECTIVE R107, `(.L_x_2424) ;  /* 0x000000006b087348 */ /* 0x000fea0003c00000 */
[----:B------:R0:W1:Y:S02]  /*20040*/  SHFL.DOWN P0, R0, R110, R108, R109 ;  /* 0x0800006c6e007389 */ /* 0x000064000000006d */
[----:B01----:R-:W-:Y:S01]  /*20050*/  ENDCOLLECTIVE ;  /* 0x000000000000791b */ /* 0x003fe20003800000 */
.L_x_2424:
[----:B------:R-:W-:Y:S05]  /*20060*/  BSYNC B1 ;  /* 0x0000000000017941 */ /* 0x000fea0003800000 */
.L_x_2423:
        /* <DEDUP_REMOVED lines=8> */
.L_x_2425:
[----:B------:R-:W-:Y:S01]  /*200f0*/  IMAD.MOV.U32 R108, RZ, RZ, 0x4 ;  /* 0x00000004ff6c7424 */ /* 0x000fe200078e00ff */
[----:B------:R-:W-:-:S05]  /*20100*/  FMNMX R3, R110, R0, !PT ;  /* 0x000000006e037209 */ /* 0x000fca0007800000 */
[----:B------:R-:W-:-:S07]  /*20110*/  IMAD.MOV.U32 R110, RZ, RZ, R3 ;  /* 0x000000ffff6e7224 */ /* 0x000fce00078e0003 */
[----:B------:R-:W-:Y:S05]  /*20120*/  WARPSYNC.COLLECTIVE R107, `(.L_x_2426) ;  /* 0x000000006b087348 */ /* 0x000fea0003c00000 */
[----:B------:R0:W1:Y:S02]  /*20130*/  SHFL.DOWN P0, R0, R110, R108, R109 ;  /* 0x0800006c6e007389 */ /* 0x000064000000006d */
[----:B01----:R-:W-:Y:S01]  /*20140*/  ENDCOLLECTIVE ;  /* 0x000000000000791b */ /* 0x003fe20003800000 */
.L_x_2426:
[----:B------:R-:W-:Y:S01]  /*20150*/  IMAD.MOV.U32 R108, RZ, RZ, 0x2 ;  /* 0x00000002ff6c7424 */ /* 0x000fe200078e00ff */
[----:B------:R-:W-:Y:S01]  /*20160*/  FMNMX R72, R3, R0, !PT ;  /* 0x0000000003487209 */ /* 0x000fe20007800000 */
[----:B------:R-:W-:-:S04]  /*20170*/  IMAD.MOV.U32 R3, RZ, RZ, RZ ;  /* 0x000000ffff037224 */ /* 0x000fc800078e00ff */
[----:B------:R-:W-:-:S07]  /*20180*/  IMAD.MOV.U32 R110, RZ, RZ, R72 ;  /* 0x000000ffff6e7224 */ /* 0x000fce00078e0048 */
[----:B------:R-:W-:Y:S05]  /*20190*/  WARPSYNC.COLLECTIVE R107, `(.L_x_2427) ;  /* 0x000000006b087348 */ /* 0x000fea0003c00000 */
[----:B------:R0:W1:Y:S02]  /*201a0*/  SHFL.DOWN P0, R0, R110, R108, R109 ;  /* 0x0800006c6e007389 */ /* 0x000064000000006d */
[----:B01----:R-:W-:Y:S01]  /*201b0*/  ENDCOLLECTIVE ;  /* 0x000000000000791b */ /* 0x003fe20003800000 */
.L_x_2427:
[----:B------:R-:W-:Y:S01]  /*201c0*/  IMAD.MOV.U32 R108, RZ, RZ, 0x1 ;  /* 0x00000001ff6c7424 */ /* 0x000fe200078e00ff */
[----:B------:R-:W-:-:S05]  /*201d0*/  FMNMX R73, R72, R0, !PT ;  /* 0x0000000048497209 */ /* 0x000fca0007800000 */
[----:B------:R-:W-:-:S07]  /*201e0*/  IMAD.MOV.U32 R110, RZ, RZ, R73 ;  /* 0x000000ffff6e7224 */ /* 0x000fce00078e0049 */
[----:B------:R-:W-:Y:S05]  /*201f0*/  WARPSYNC.COLLECTIVE R107, `(.L_x_2428) ;  /* 0x000000006b087348 */ /* 0x000fea0003c00000 */
[----:B------:R0:W1:Y:S02]  /*20200*/  SHFL.DOWN P0, R0, R110, R108, R109 ;  /* 0x0800006c6e007389 */ /* 0x000064000000006d */
[----:B01----:R-:W-:Y:S01]  /*20210*/  ENDCOLLECTIVE ;  /* 0x000000000000791b */ /* 0x003fe20003800000 */
.L_x_2428:
[----:B------:R-:W-:-:S07]  /*20220*/  FMNMX R0, R73, R0, !PT ;  /* 0x0000000049007209 */ /* 0x000fce0007800000 */
[----:B------:R-:W-:Y:S05]  /*20230*/  WARPSYNC.COLLECTIVE R107, `(.L_x_2429) ;  /* 0x000000006b087348 */ /* 0x000fea0003c00000 */
[----:B------:R0:W1:Y:S02]  /*20240*/  SHFL.IDX P0, R0, R0, R3, R106 ;  /* 0x0000000300007389 */ /* 0x000064000000006a */
[----:B01----:R-:W-:Y:S01]  /*20250*/  ENDCOLLECTIVE ;  /* 0x000000000000791b */ /* 0x003fe20003800000 */
.L_x_2429:
[----:B------:R-:W-:Y:S01]  /*20260*/  IMAD.MOV.U32 R74, RZ, RZ, R0 ;  /* 0x000000ffff4a7224 */ /* 0x000fe200078e0000 */
[----:B------:R-:W-:Y:S06]  /*20270*/  BRA `(.L_x_2430) ;  /* 0xffffff3000507947 */ /* 0x000fec000383ffff */
.L_x_2024:
[----:B------:R-:W-:Y:S01]  /*20280*/  BSSY B1, `(.L_x_2431) ;  /* 0x0000007000017945 */ /* 0x000fe20003800000 */
[----:B------:R-:W-:Y:S02]  /*20290*/  IMAD.MOV.U32 R108, RZ, RZ, 0x10 ;  /* 0x00000010ff6c7424 */ /* 0x000fe400078e00ff */
[----:B------:R-:W-:Y:S02]  /*202a0*/  IMAD.MOV.U32 R109, RZ, RZ, 0x1f ;  /* 0x0000001fff6d7424 */ /* 0x000fe400078e00ff */
[----:B-1----:R-:W-:-:S07]  /*202b0*/  IMAD.MOV.U32 R107, RZ, RZ, -0x1 ;  /* 0xffffffffff6b7424 */ /* 0x002fce00078e00ff */
[----:B------:R-:W-:Y:S05]  /*202c0*/  WARPSYNC.COLLECTIVE R107, `(.L_x_2432) ;  /* 0x000000006b087348 */ /* 0x000fea0003c00000 */
[----:B------:R0:W1:Y:S02]  /*202d0*/  SHFL.DOWN P0, R0, R110, R108, R109 ;  /* 0x0800006c6e007389 */ /* 0x000064000000006d */
[----:B01----:R-:W-:Y:S01]  /*202e0*/  ENDCOLLECTIVE ;  /* 0x000000000000791b */ /* 0x003fe20003800000 */
.L_x_2432:
[----:B------:R-:W-:Y:S05]  /*202f0*/  BSYNC B1 ;  /* 0x0000000000017941 */ /* 0x000fea0003800000 */
.L_x_2431:
        /* <DEDUP_REMOVED lines=8> */
.L_x_2433:
[----:B------:R-:W-:Y:S01]  /*20380*/  IMAD.MOV.U32 R108, RZ, RZ, 0x4 ;  /* 0x00000004ff6c7424 */ /* 0x000fe200078e00ff */
[----:B------:R-:W-:-:S05]  /*20390*/  FMNMX R3, R110, R0, !PT ;  /* 0x000000006e037209 */ /* 0x000fca0007800000 */
[----:B------:R-:W-:-:S07]  /*203a0*/  IMAD.MOV.U32 R110, RZ, RZ, R3 ;  /* 0x000000ffff6e7224 */ /* 0x000fce00078e0003 */
[----:B------:R-:W-:Y:S05]  /*203b0*/  WARPSYNC.COLLECTIVE R107, `(.L_x_2434) ;  /* 0x000000006b087348 */ /* 0x000fea0003c00000 */
[----:B------:R0:W1:Y:S02]  /*203c0*/  SHFL.DOWN P0, R0, R110, R108, R109 ;  /* 0x0800006c6e007389 */ /* 0x000064000000006d */
[----:B01----:R-:W-:Y:S01]  /*203d0*/  ENDCOLLECTIVE ;  /* 0x000000000000791b */ /* 0x003fe20003800000 */
.L_x_2434:
[----:B------:R-:W-:Y:S01]  /*203e0*/  IMAD.MOV.U32 R108, RZ, RZ, 0x2 ;  /* 0x00000002ff6c7424 */ /* 0x000fe200078e00ff */
[----:B------:R-:W-:Y:S01]  /*203f0*/  FMNMX R73, R3, R0, !PT ;  /* 0x0000000003497209 */ /* 0x000fe20007800000 */
[----:B------:R-:W-:-:S04]  /*20400*/  IMAD.MOV.U32 R3, RZ, RZ, RZ ;  /* 0x000000ffff037224 */ /* 0x000fc800078e00ff */
[----:B------:R-:W-:-:S07]  /*20410*/  IMAD.MOV.U32 R110, RZ, RZ, R73 ;  /* 0x000000ffff6e7224 */ /* 0x000fce00078e0049 */
[----:B------:R-:W-:Y:S05]  /*20420*/  WARPSYNC.COLLECTIVE R107, `(.L_x_2435) ;  /* 0x000000006b087348 */ /* 0x000fea0003c00000 */
[----:B------:R0:W1:Y:S02]  /*20430*/  SHFL.DOWN P0, R0, R110, R108, R109 ;  /* 0x0800006c6e007389 */ /* 0x000064000000006d */
[----:B01----:R-:W-:Y:S01]  /*20440*/  ENDCOLLECTIVE ;  /* 0x000000000000791b */ /* 0x003fe20003800000 */
.L_x_2435:
[----:B------:R-:W-:Y:S01]  /*20450*/  IMAD.MOV.U32 R108, RZ, RZ, 0x1 ;  /* 0x00000001ff6c7424 */ /* 0x000fe200078e00ff */
[----:B------:R-:W-:-:S05]  /*20460*/  FMNMX R74, R73, R0, !PT ;  /* 0x00000000494a7209 */ /* 0x000fca0007800000 */
[----:B------:R-:W-:-:S07]  /*20470*/  IMAD.MOV.U32 R110, RZ, RZ, R74 ;  /* 0x000000ffff6e7224 */ /* 0x000fce00078e004a */
[----:B------:R-:W-:Y:S05]  /*20480*/  WARPSYNC.COLLECTIVE R107, `(.L_x_2436) ;  /* 0x000000006b087348 */ /* 0x000fea0003c00000 */
[----:B------:R0:W1:Y:S02]  /*20490*/  SHFL.DOWN P0, R0, R110, R108, R109 ;  /* 0x0800006c6e007389 */ /* 0x000064000000006d */
[----:B01----:R-:W-:Y:S01]  /*204a0*/  ENDCOLLECTIVE ;  /* 0x000000000000791b */ /* 0x003fe20003800000 */
.L_x_2436:
[----:B------:R-:W-:-:S07]  /*204b0*/  FMNMX R0, R74, R0, !PT ;  /* 0x000000004a007209 */ /* 0x000fce0007800000 */
[----:B------:R-:W-:Y:S05]  /*204c0*/  WARPSYNC.COLLECTIVE R107, `(.L_x_2437) ;  /* 0x000000006b087348 */ /* 0x000fea0003c00000 */
[----:B------:R0:W1:Y:S02]  /*204d0*/  SHFL.IDX P0, R0, R0, R3, R106 ;  /* 0x0000000300007389 */ /* 0x000064000000006a */
[----:B01----:R-:W-:Y:S01]  /*204e0*/  ENDCOLLECTIVE ;  /* 0x000000000000791b */ /* 0x003fe20003800000 */
.L_x_2437:
[----:B------:R-:W-:Y:S01]  /*204f0*/  IMAD.MOV.U32 R75, RZ, RZ, R0 ;  /* 0x000000ffff4b7224 */ /* 0x000fe200078e0000 */
[----:B------:R-:W-:Y:S06]  /*20500*/  BRA `(.L_x_2438) ;  /* 0xffffff3000a87947 */ /* 0x000fec000383ffff */
.L_x_2032:
[----:B------:R-:W-:Y:S01]  /*20510*/  BSSY B1, `(.L_x_2439) ;  /* 0x0000007000017945 */ /* 0x000fe20003800000 */
[----:B------:R-:W-:Y:S02]  /*20520*/  IMAD.MOV.U32 R108, RZ, RZ, 0x10 ;  /* 0x00000010ff6c7424 */ /* 0x000fe400078e00ff */
[----:B------:R-:W-:Y:S02]  /*20530*/  IMAD.MOV.U32 R109, RZ, RZ, 0x1f ;  /* 0x0000001fff6d7424 */ /* 0x000fe400078e00ff */
[----:B-12---:R-:W-:-:S07]  /*20540*/  IMAD.MOV.U32 R107, RZ, RZ, -0x1 ;  /* 0xffffffffff6b7424 */ /* 0x006fce00078e00ff */
[----:B------:R-:W-:Y:S05]  /*20550*/  WARPSYNC.COLLECTIVE R107, `(.L_x_2440) ;  /* 0x000000006b087348 */ /* 0x000fea0003c00000 */
[----:B------:R0:W1:Y:S02]  /*20560*/  SHFL.DOWN P0, R0, R110, R108, R109 ;  /* 0x0800006c6e007389 */ /* 0x000064000000006d */
[----:B01----:R-:W-:Y:S01]  /*20570*/  ENDCOLLECTIVE ;  /* 0x000000000000791b */ /* 0x003fe20003800000 */
.L_x_2440:
[----:B------:R-:W-:Y:S05]  /*20580*/  BSYNC B1 ;  /* 0x0000000000017941 */ /* 0x000fea0003800000 */
.L_x_2439:
        /* <DEDUP_REMOVED lines=8> */
.L_x_2441:
[----:B------:R-:W-:Y:S01]  /*20610*/  IMAD.MOV.U32 R108, RZ, RZ, 0x4 ;  /* 0x00000004ff6c7424 */ /* 0x000fe200078e00ff */
[----:B------:R-:W-:-:S05]  /*20620*/  FMNMX R3, R110, R0, !PT ;  /* 0x000000006e037209 */ /* 0x000fca0007800000 */
[----:B------:R-:W-:-:S07]  /*20630*/  IMAD.MOV.U32 R110, RZ, RZ, R3 ;  /* 0x000000ffff6e7224 */ /* 0x000fce00078e0003 */
[----:B------:R-:W-:Y:S05]  /*20640*/  WARPSYNC.COLLECTIVE R107, `(.L_x_2442) ;  /* 0x000000006b087348 */ /* 0x000fea0003c00000 */
[----:B------:R0:W1:Y:S02]  /*20650*/  SHFL.DOWN P0, R0, R110, R108, R109 ;  /* 0x0800006c6e007389 */ /* 0x000064000000006d */
[----:B01----:R-:W-:Y:S01]  /*20660*/  ENDCOLLECTIVE ;  /* 0x000000000000791b */ /* 0x003fe20003800000 */
.L_x_2442:
[----:B------:R-:W-:Y:S01]  /*20670*/  IMAD.MOV.U32 R108, RZ, RZ, 0x2 ;  /* 0x00000002ff6c7424 */ /* 0x000fe200078e00ff */
[----:B------:R-:W-:Y:S01]  /*20680*/  FMNMX R74, R3, R0, !PT ;  /* 0x00000000034a7209 */ /* 0x000fe20007800000 */
[----:B------:R-:W-:-:S04]  /*20690*/  IMAD.MOV.U32 R3, RZ, RZ, RZ ;  /* 0x000000ffff037224 */ /* 0x000fc800078e00ff */
[----:B------:R-:W-:-:S07]  /*206a0*/  IMAD.MOV.U32 R110, RZ, RZ, R74 ;  /* 0x000000ffff6e7224 */ /* 0x000fce00078e004a */
[----:B------:R-:W-:Y:S05]  /*206b0*/  WARPSYNC.COLLECTIVE R107, `(.L_x_2443) ;  /* 0x000000006b087348 */ /* 0x000fea0003c00000 */
[----:B------:R0:W1:Y:S02]  /*206c0*/  SHFL.DOWN P0, R0, R110, R108, R109 ;  /* 0x0800006c6e007389 */ /* 0x000064000000006d */
[----:B01----:R-:W-:Y:S01]  /*206d0*/  ENDCOLLECTIVE ;  /* 0x000000000000791b */ /* 0x003fe20003800000 */
.L_x_2443:
[----:B------:R-:W-:Y:S01]  /*206e0*/  IMAD.MOV.U32 R108, RZ, RZ, 0x1 ;  /* 0x00000001ff6c7424 */ /* 0x000fe200078e00ff */
[----:B------:R-:W-:-:S05]  /*206f0*/  FMNMX R75, R74, R0, !PT ;  /* 0x000000004a4b7209 */ /* 0x000fca0007800000 */
[----:B------:R-:W-:-:S07]  /*20700*/  IMAD.MOV.U32 R110, RZ, RZ, R75 ;  /* 0x000000ffff6e7224 */ /* 0x000fce00078e004b */
[----:B------:R-:W-:Y:S05]  /*20710*/  WARPSYNC.COLLECTIVE R107, `(.L_x_2444) ;  /* 0x000000006b087348 */ /* 0x000fea0003c00000 */
[----:B------:R0:W1:Y:S02]  /*20720*/  SHFL.DOWN P0, R0, R110, R108, R109 ;  /* 0x0800006c6e007389 */ /* 0x000064000000006d */
[----:B01----:R-:W-:Y:S01]  /*20730*/  ENDCOLLECTIVE ;  /* 0x000000000000791b */ /* 0x003fe20003800000 */
.L_x_2444:
[----:B------:R-:W-:-:S07]  /*20740*/  FMNMX R0, R75, R0, !PT ;  /* 0x000000004b007209 */ /* 0x000fce0007800000 */
[----:B------:R-:W-:Y:S05]  /*20750*/  WARPSYNC.COLLECTIVE R107, `(.L_x_2445) ;  /* 0x000000006b087348 */ /* 0x000fea0003c00000 */
[----:B------:R0:W1:Y:S02]  /*20760*/  SHFL.IDX P0, R0, R0, R3, R106 ;  /* 0x0000000300007389 */ /* 0x000064000000006a */
[----:B01----:R-:W-:Y:S01]  /*20770*/  ENDCOLLECTIVE ;  /* 0x000000000000791b */ /* 0x003fe20003800000 */
.L_x_2445:
[----:B------:R-:W-:Y:S01]  /*20780*/  IMAD.MOV.U32 R76, RZ, RZ, R0 ;  /* 0x000000ffff4c7224 */ /* 0x000fe200078e0000 */
[----:B------:R-:W-:Y:S06]  /*20790*/  BRA `(.L_x_2446) ;  /* 0xffffff3400007947 */ /* 0x000fec000383ffff */
.L_x_2040:
[----:B------:R-:W-:Y:S01]  /*207a0*/  BSSY B1, `(.L_x_2447) ;  /* 0x0000007000017945 */ /* 0x000fe20003800000 */
[----:B------:R-:W-:Y:S02]  /*207b0*/  IMAD.MOV.U32 R108, RZ, RZ, 0x10 ;  /* 0x00000010ff6c7424 */ /* 0x000fe400078e00ff */
[----:B------:R-:W-:Y:S02]  /*207c0*/  IMAD.MOV.U32 R109, RZ, RZ, 0x1f ;  /* 0x0000001fff6d7424 */ /* 0x000fe400078e00ff */
[----:B-12---:R-:W-:-:S07]  /*207d0*/  IMAD.MOV.U32 R107, RZ, RZ, -0x1 ;  /* 0xffffffffff6b7424 */ /* 0x006fce00078e00ff */
[----:B------:R-:W-:Y:S05]  /*207e0*/  WARPSYNC.COLLECTIVE R107, `(.L_x_2448) ;  /* 0x000000006b087348 */ /* 0x000fea0003c00000 */
[----:B------:R0:W1:Y:S02]  /*207f0*/  SHFL.DOWN P0, R0, R110, R108, R109 ;  /* 0x0800006c6e007389 */ /* 0x000064000000006d */
[----:B01----:R-:W-:Y:S01]  /*20800*/  ENDCOLLECTIVE ;  /* 0x000000000000791b */ /* 0x003fe20003800000 */
.L_x_2448:
[----:B------:R-:W-:Y:S05]  /*20810*/  BSYNC B1 ;  /* 0x0000000000017941 */ /* 0x000fea0003800000 */
.L_x_2447:
        /* <DEDUP_REMOVED lines=8> */
.L_x_2449:
[----:B------:R-:W-:Y:S01]  /*208a0*/  IMAD.MOV.U32 R108, RZ, RZ, 0x4 ;  /* 0x00000004ff6c7424 */ /* 0x000fe200078e00ff */
[----:B------:R-:W-:-:S05]  /*208b0*/  FMNMX R3, R110, R0, !PT ;  /* 0x000000006e037209 */ /* 0x000fca0007800000 */
[----:B------:R-:W-:-:S07]  /*208c0*/  IMAD.MOV.U32 R110, RZ, RZ, R3 ;  /* 0x000000ffff6e7224 */ /* 0x000fce00078e0003 */
[----:B------:R-:W-:Y:S05]  /*208d0*/  WARPSYNC.COLLECTIVE R107, `(.L_x_2450) ;  /* 0x000000006b087348 */ /* 0x000fea0003c00000 */
[----:B------:R0:W1:Y:S02]  /*208e0*/  SHFL.DOWN P0, R0, R110, R108, R109 ;  /* 0x0800006c6e007389 */ /* 0x000064000000006d */
[----:B01----:R-:W-:Y:S01]  /*208f0*/  ENDCOLLECTIVE ;  /* 0x000000000000791b */ /* 0x003fe20003800000 */
.L_x_2450:
[----:B------:R-:W-:Y:S01]  /*20900*/  IMAD.MOV.U32 R108, RZ, RZ, 0x2 ;  /* 0x00000002ff6c7424 */ /* 0x000fe200078e00ff */
[----:B------:R-:W-:Y:S01]  /*20910*/  FMNMX R75, R3, R0, !PT ;  /* 0x00000000034b7209 */ /* 0x000fe20007800000 */
[----:B------:R-:W-:-:S04]  /*20920*/  IMAD.MOV.U32 R3, RZ, RZ, RZ ;  /* 0x000000ffff037224 */ /* 0x000fc800078e00ff */
[----:B------:R-:W-:-:S07]  /*20930*/  IMAD.MOV.U32 R110, RZ, RZ, R75 ;  /* 0x000000ffff6e7224 */ /* 0x000fce00078e004b */
[----:B------:R-:W-:Y:S05]  /*20940*/  WARPSYNC.COLLECTIVE R107, `(.L_x_2451) ;  /* 0x000000006b087348 */ /* 0x000fea0003c00000 */
[----:B------:R0:W1:Y:S02]  /*20950*/  SHFL.DOWN P0, R0, R110, R108, R109 ;  /* 0x0800006c6e007389 */ /* 0x000064000000006d */
[----:B01----:R-:W-:Y:S01]  /*20960*/  ENDCOLLECTIVE ;  /* 0x000000000000791b */ /* 0x003fe20003800000 */
.L_x_2451:
[----:B------:R-:W-:Y:S01]  /*20970*/  IMAD.MOV.U32 R108, RZ, RZ, 0x1 ;  /* 0x00000001ff6c7424 */ /* 0x000fe200078e00ff */
[----:B------:R-:W-:-:S05]  /*20980*/  FMNMX R76, R75, R0, !PT ;  /* 0x000000004b4c7209 */ /* 0x000fca0007800000 */
[----:B------:R-:W-:-:S07]  /*20990*/  IMAD.MOV.U32 R110, RZ, RZ, R76 ;  /* 0x000000ffff6e7224 */ /* 0x000fce00078e004c */
[----:B------:R-:W-:Y:S05]  /*209a0*/  WARPSYNC.COLLECTIVE R107, `(.L_x_2452) ;  /* 0x000000006b087348 */ /* 0x000fea0003c00000 */
[----:B------:R0:W1:Y:S02]  /*209b0*/  SHFL.DOWN P0, R0, R110, R108, R109 ;  /* 0x0800006c6e007389 */ /* 0x000064000000006d */
[----:B01----:R-:W-:Y:S01]  /*209c0*/  ENDCOLLECTIVE ;  /* 0x000000000000791b */ /* 0x003fe20003800000 */
.L_x_2452:
[----:B------:R-:W-:-:S07]  /*209d0*/  FMNMX R0, R76, R0, !PT ;  /* 0x000000004c007209 */ /* 0x000fce0007800000 */
[----:B------:R-:W-:Y:S05]  /*209e0*/  WARPSYNC.COLLECTIVE R107, `(.L_x_2453) ;  /* 0x000000006b087348 */ /* 0x000fea0003c00000 */
[----:B------:R0:W1:Y:S02]  /*209f0*/  SHFL.IDX P0, R0, R0, R3, R106 ;  /* 0x0000000300007389 */ /* 0x000064000000006a */
[----:B01----:R-:W-:Y:S01]  /*20a00*/  ENDCOLLECTIVE ;  /* 0x000000000000791b */ /* 0x003fe20003800000 */
.L_x_2453:
[----:B------:R-:W-:Y:S01]  /*20a10*/  IMAD.MOV.U32 R77, RZ, RZ, R0 ;  /* 0x000000ffff4d7224 */ /* 0x000fe200078e0000 */
[----:B------:R-:W-:Y:S06]  /*20a20*/  BRA `(.L_x_2454) ;  /* 0xffffff3400587947 */ /* 0x000fec000383ffff */
.L_x_2048:
[----:B------:R-:W-:Y:S01]  /*20a30*/  BSSY B1, `(.L_x_2455) ;  /* 0x0000007000017945 */ /* 0x000fe20003800000 */
[----:B------:R-:W-:Y:S02]  /*20a40*/  IMAD.MOV.U32 R108, RZ, RZ, 0x10 ;  /* 0x00000010ff6c7424 */ /* 0x000fe400078e00ff */
[----:B------:R-:W-:Y:S02]  /*20a50*/  IMAD.MOV.U32 R109, RZ, RZ, 0x1f ;  /* 0x0000001fff6d7424 */ /* 0x000fe400078e00ff */
[----:B-123--:R-:W-:-:S07]  /*20a60*/  IMAD.MOV.U32 R107, RZ, RZ, -0x1 ;  /* 0xffffffffff6b7424 */ /* 0x00efce00078e00ff */
[----:B------:R-:W-:Y:S05]  /*20a70*/  WARPSYNC.COLLECTIVE R107, `(.L_x_2456) ;  /* 0x000000006b087348 */ /* 0x000fea0003c00000 */
[----:B------:R0:W1:Y:S02]  /*20a80*/  SHFL.DOWN P0, R0, R110, R108, R109 ;  /* 0x0800006c6e007389 */ /* 0x000064000000006d */
[----:B01----:R-:W-:Y:S01]  /*20a90*/  ENDCOLLECTIVE ;  /* 0x000000000000791b */ /* 0x003fe20003800000 */
.L_x_2456:
[----:B------:R-:W-:Y:S05]  /*20aa0*/  BSYNC B1 ;  /* 0x0000000000017941 */ /* 0x000fea0003800000 */
.L_x_2455:
        /* <DEDUP_REMOVED lines=8> */
.L_x_2457:
[----:B------:R-:W-:Y:S01]  /*20b30*/  IMAD.MOV.U32 R108, RZ, RZ, 0x4 ;  /* 0x00000004ff6c7424 */ /* 0x000fe200078e00ff */
[----:B------:R-:W-:-:S05]  /*20b40*/  FMNMX R3, R110, R0, !PT ;  /* 0x000000006e037209 */ /* 0x000fca0007800000 */
[----:B------:R-:W-:-:S07]  /*20b50*/  IMAD.MOV.U32 R110, RZ, RZ, R3 ;  /* 0x000000ffff6e7224 */ /* 0x000fce00078e0003 */
[----:B------:R-:W-:Y:S05]  /*20b60*/  WARPSYNC.COLLECTIVE R107, `(.L_x_2458) ;  /* 0x000000006b087348 */ /* 0x000fea0003c00000 */
[----:B------:R0:W1:Y:S02]  /*20b70*/  SHFL.DOWN P0, R0, R110, R108, R109 ;  /* 0x0800006c6e007389 */ /* 0x000064000000006d */
[----:B01----:R-:W-:Y:S01]  /*20b80*/  ENDCOLLECTIVE ;  /* 0x000000000000791b */ /* 0x003fe20003800000 */
.L_x_2458:
[----:B------:R-:W-:Y:S01]  /*20b90*/  IMAD.MOV.U32 R108, RZ, RZ, 0x2 ;  /* 0x00000002ff6c7424 */ /* 0x000fe200078e00ff */
[----:B------:R-:W-:Y:S01]  /*20ba0*/  FMNMX R76, R3, R0, !PT ;  /* 0x00000000034c7209 */ /* 0x000fe20007800000 */
[----:B------:R-:W-:-:S04]  /*20bb0*/  IMAD.MOV.U32 R3, RZ, RZ, RZ ;  /* 0x000000ffff037224 */ /* 0x000fc800078e00ff */
[----:B------:R-:W-:-:S07]  /*20bc0*/  IMAD.MOV.U32 R110, RZ, RZ, R76 ;  /* 0x000000ffff6e7224 */ /* 0x000fce00078e004c */
[----:B------:R-:W-:Y:S05]  /*20bd0*/  WARPSYNC.COLLECTIVE R107, `(.L_x_2459) ;  /* 0x000000006b087348 */ /* 0x000fea0003c00000 */
[----:B------:R0:W1:Y:S02]  /*20be0*/  SHFL.DOWN P0, R0, R110, R108, R109 ;  /* 0x0800006c6e007389 */ /* 0x000064000000006d */
[----:B01----:R-:W-:Y:S01]  /*20bf0*/  ENDCOLLECTIVE ;  /* 0x000000000000791b */ /* 0x003fe20003800000 */
.L_x_2459:
[----:B------:R-:W-:Y:S01]  /*20c00*/  IMAD.MOV.U32 R108, RZ, RZ, 0x1 ;  /* 0x00000001ff6c7424 */ /* 0x000fe200078e00ff */
[----:B------:R-:W-:-:S05]  /*20c10*/  FMNMX R77, R76, R0, !PT ;  /* 0x000000004c4d7209 */ /* 0x000fca0007800000 */
[----:B------:R-:W-:-:S07]  /*20c20*/  IMAD.MOV.U32 R110, RZ, RZ, R77 ;  /* 0x000000ffff6e7224 */ /* 0x000fce00078e004d */
[----:B------:R-:W-:Y:S05]  /*20c30*/  WARPSYNC.COLLECTIVE R107, `(.L_x_2460) ;  /* 0x000000006b087348 */ /* 0x000fea0003c00000 */
[----:B------:R0:W1:Y:S02]  /*20c40*/  SHFL.DOWN P0, R0, R110, R108, R109 ;  /* 0x0800006c6e007389 */ /* 0x000064000000006d */
[----:B01----:R-:W-:Y:S01]  /*20c50*/  ENDCOLLECTIVE ;  /* 0x000000000000791b */ /* 0x003fe20003800000 */
.L_x_2460:
[----:B------:R-:W-:-:S07]  /*20c60*/  FMNMX R0, R77, R0, !PT ;  /* 0x000000004d007209 */ /* 0x000fce0007800000 */
[----:B------:R-:W-:Y:S05]  /*20c70*/  WARPSYNC.COLLECTIVE R107, `(.L_x_2461) ;  /* 0x000000006b087348 */ /* 0x000fea0003c00000 */
[----:B------:R0:W1:Y:S02]  /*20c80*/  SHFL.IDX P0, R0, R0, R3, R106 ;  /* 0x0000000300007389 */ /* 0x000064000000006a */
[----:B01----:R-:W-:Y:S01]  /*20c90*/  ENDCOLLECTIVE ;  /* 0x000000000000791b */ /* 0x003fe20003800000 */
.L_x_2461:
[----:B------:R-:W-:Y:S01]  /*20ca0*/  IMAD.MOV.U32 R78, RZ, RZ, R0 ;  /* 0x000000ffff4e7224 */ /* 0x000fe200078e0000 */
[----:B------:R-:W-:Y:S06]  /*20cb0*/  BRA `(.L_x_2462) ;  /* 0xffffff3400b07947 */ /* 0x000fec000383ffff */
.L_x_2056:
[----:B------:R-:W-:Y:S01]  /*20cc0*/  BSSY B1, `(.L_x_2463) ;  /* 0x0000007000017945 */ /* 0x000fe20003800000 */
[----:B------:R-:W-:Y:S02]  /*20cd0*/  IMAD.MOV.U32 R108, RZ, RZ, 0x10 ;  /* 0x00000010ff6c7424 */ /* 0x000fe400078e00ff */
[----:B------:R-:W-:Y:S02]  /*20ce0*/  IMAD.MOV.U32 R109, RZ, RZ, 0x1f ;  /* 0x0000001fff6d7424 */ /* 0x000fe400078e00ff */
[----:B-1-3--:R-:W-:-:S07]  /*20cf0*/  IMAD.MOV.U32 R107, RZ, RZ, -0x1 ;  /* 0xffffffffff6b7424 */ /* 0x00afce00078e00ff */
[----:B------:R-:W-:Y:S05]  /*20d00*/  WARPSYNC.COLLECTIVE R107, `(.L_x_2464) ;  /* 0x000000006b087348 */ /* 0x000fea0003c00000 */
[----:B------:R0:W1:Y:S02]  /*20d10*/  SHFL.DOWN P0, R0, R110, R108, R109 ;  /* 0x0800006c6e007389 */ /* 0x000064000000006d */
[----:B01----:R-:W-:Y:S01]  /*20d20*/  ENDCOLLECTIVE ;  /* 0x000000000000791b */ /* 0x003fe20003800000 */
.L_x_2464:
[----:B------:R-:W-:Y:S05]  /*20d30*/  BSYNC B1 ;  /* 0x0000000000017941 */ /* 0x000fea0003800000 */
.L_x_2463:
        /* <DEDUP_REMOVED lines=8> */
.L_x_2465:
[----:B------:R-:W-:Y:S01]  /*20dc0*/  IMAD.MOV.U32 R108, RZ, RZ, 0x4 ;  /* 0x00000004ff6c7424 */ /* 0x000fe200078e00ff */
[----:B------:R-:W-:-:S05]  /*20dd0*/  FMNMX R3, R110, R0, !PT ;  /* 0x000000006e037209 */ /* 0x000fca0007800000 */
[----:B------:R-:W-:-:S07]  /*20de0*/  IMAD.MOV.U32 R110, RZ, RZ, R3 ;  /* 0x000000ffff6e7224 */ /* 0x000fce00078e0003 */
[----:B------:R-:W-:Y:S05]  /*20df0*/  WARPSYNC.COLLECTIVE R107, `(.L_x_2466) ;  /* 0x000000006b087348 */ /* 0x000fea0003c00000 */
[----:B------:R0:W1:Y:S02]  /*20e00*/  SHFL.DOWN P0, R0, R110, R108, R109 ;  /* 0x0800006c6e007389 */ /* 0x000064000000006d */
[----:B01----:R-:W-:Y:S01]  /*20e10*/  ENDCOLLECTIVE ;  /* 0x000000000000791b */ /* 0x003fe20003800000 */
.L_x_2466:
[----:B------:R-:W-:Y:S01]  /*20e20*/  IMAD.MOV.U32 R108, RZ, RZ, 0x2 ;  /* 0x00000002ff6c7424 */ /* 0x000fe200078e00ff */
[----:B------:R-:W-:Y:S01]  /*20e30*/  FMNMX R76, R3, R0, !PT ;  /* 0x00000000034c7209 */ /* 0x000fe20007800000 */
[----:B------:R-:W-:-:S04]  /*20e40*/  IMAD.MOV.U32 R3, RZ, RZ, RZ ;  /* 0x000000ffff037224 */ /* 0x000fc800078e00ff */
[----:B------:R-:W-:-:S07]  /*20e50*/  IMAD.MOV.U32 R110, RZ, RZ, R76 ;  /* 0x000000ffff6e7224 */ /* 0x000fce00078e004c */
[----:B------:R-:W-:Y:S05]  /*20e60*/  WARPSYNC.COLLECTIVE R107, `(.L_x_2467) ;  /* 0x000000006b087348 */ /* 0x000fea0003c00000 */
[----:B------:R0:W1:Y:S02]  /*20e70*/  SHFL.DOWN P0, R0, R110, R108, R109 ;  /* 0x0800006c6e007389 */ /* 0x000064000000006d */
[----:B01----:R-:W-:Y:S01]  /*20e80*/  ENDCOLLECTIVE ;  /* 0x000000000000791b */ /* 0x003fe20003800000 */
.L_x_2467:
[----:B------:R-:W-:Y:S01]  /*20e90*/  IMAD.MOV.U32 R108, RZ, RZ, 0x1 ;  /* 0x00000001ff6c7424 */ /* 0x000fe200078e00ff */
[----:B------:R-:W-:-:S05]  /*20ea0*/  FMNMX R78, R76, R0, !PT ;  /* 0x000000004c4e7209 */ /* 0x000fca0007800000 */
[----:B------:R-:W-:-:S07]  /*20eb0*/  IMAD.MOV.U32 R110, RZ, RZ, R78 ;  /* 0x000000ffff6e7224 */ /* 0x000fce00078e004e */
[----:B------:R-:W-:Y:S05]  /*20ec0*/  WARPSYNC.COLLECTIVE R107, `(.L_x_2468) ;  /* 0x000000006b087348 */ /* 0x000fea0003c00000 */
[----:B------:R0:W1:Y:S02]  /*20ed0*/  SHFL.DOWN P0, R0, R110, R108, R109 ;  /* 0x0800006c6e007389 */ /* 0x000064000000006d */
[----:B01----:R-:W-:Y:S01]  /*20ee0*/  ENDCOLLECTIVE ;  /* 0x000000000000791b */ /* 0x003fe20003800000 */
.L_x_2468:
[----:B------:R-:W-:-:S07]  /*20ef0*/  FMNMX R0, R78, R0, !PT ;  /* 0x000000004e007209 */ /* 0x000fce0007800000 */
[----:B------:R-:W-:Y:S05]  /*20f00*/  WARPSYNC.COLLECTIVE R107, `(.L_x_2469) ;  /* 0x000000006b087348 */ /* 0x000fea0003c00000 */
[----:B------:R0:W1:Y:S02]  /*20f10*/  SHFL.IDX P0, R0, R0, R3, R106 ;  /* 0x0000000300007389 */ /* 0x000064000000006a */
[----:B01----:R-:W-:Y:S01]  /*20f20*/  ENDCOLLECTIVE ;  /* 0x000000000000791b */ /* 0x003fe20003800000 */
.L_x_2469:
[----:B------:R-:W-:Y:S01]  /*20f30*/  IMAD.MOV.U32 R79, RZ, RZ, R0 ;  /* 0x000000ffff4f7224 */ /* 0x000fe200078e0000 */
[----:B------:R-:W-:Y:S06]  /*20f40*/  BRA `(.L_x_2470) ;  /* 0xffffff3800387947 */ /* 0x000fec000383ffff */
.L_x_2064:
[----:B------:R-:W-:Y:S01]  /*20f50*/  BSSY B1, `(.L_x_2471) ;  /* 0x0000007000017945 */ /* 0x000fe20003800000 */
[----:B------:R-:W-:Y:S02]  /*20f60*/  IMAD.MOV.U32 R108, RZ, RZ, 0x10 ;  /* 0x00000010ff6c7424 */ /* 0x000fe400078e00ff */
[----:B------:R-:W-:Y:S02]  /*20f70*/  IMAD.MOV.U32 R109, RZ, RZ, 0x1f ;  /* 0x0000001fff6d7424 */ /* 0x000fe400078e00ff */
[----:B-123--:R-:W-:-:S07]  /*20f80*/  IMAD.MOV.U32 R107, RZ, RZ, -0x1 ;  /* 0xffffffffff6b7424 */ /* 0x00efce00078e00ff */
[----:B------:R-:W-:Y:S05]  /*20f90*/  WARPSYNC.COLLECTIVE R107, `(.L_x_2472) ;  /* 0x000000006b087348 */ /* 0x000fea0003c00000 */
[----:B------:R0:W1:Y:S02]  /*20fa0*/  SHFL.DOWN P0, R0, R110, R108, R109 ;  /* 0x0800006c6e007389 */ /* 0x000064000000006d */
[----:B01----:R-:W-:Y:S01]  /*20fb0*/  ENDCOLLECTIVE ;  /* 0x000000000000791b */ /* 0x003fe20003800000 */
.L_x_2472:
[----:B------:R-:W-:Y:S05]  /*20fc0*/  BSYNC B1 ;  /* 0x0000000000017941 */ /* 0x000fea0003800000 */
.L_x_2471:
        /* <DEDUP_REMOVED lines=8> */
.L_x_2473:
[----:B------:R-:W-:Y:S01]  /*21050*/  IMAD.MOV.U32 R108, RZ, RZ, 0x4 ;  /* 0x00000004ff6c7424 */ /* 0x000fe200078e00ff */
[----:B------:R-:W-:-:S05]  /*21060*/  FMNMX R3, R110, R0, !PT ;  /* 0x000000006e037209 */ /* 0x000fca0007800000 */
[----:B------:R-:W-:-:S07]  /*21070*/  IMAD.MOV.U32 R110, RZ, RZ, R3 ;  /* 0x000000ffff6e7224 */ /* 0x000fce00078e0003 */
[----:B------:R-:W-:Y:S05]  /*21080*/  WARPSYNC.COLLECTIVE R107, `(.L_x_2474) ;  /* 0x000000006b087348 */ /* 0x000fea0003c00000 */
[----:B------:R0:W1:Y:S02]  /*21090*/  SHFL.DOWN P0, R0, R110, R108, R109 ;  /* 0x0800006c6e007389 */ /* 0x000064000000006d */
[----:B01----:R-:W-:Y:S01]  /*210a0*/  ENDCOLLECTIVE ;  /* 0x000000000000791b */ /* 0x003fe20003800000 */
.L_x_2474:
[----:B------:R-:W-:Y:S01]  /*210b0*/  IMAD.MOV.U32 R108, RZ, RZ, 0x2 ;  /* 0x00000002ff6c7424 */ /* 0x000fe200078e00ff */
[----:B------:R-:W-:Y:S01]  /*210c0*/  FMNMX R59, R3, R0, !PT ;  /* 0x00000000033b7209 */ /* 0x000fe20007800000 */
[----:B------:R-:W-:-:S04]  /*210d0*/  IMAD.MOV.U32 R3, RZ, RZ, RZ ;  /* 0x000000ffff037224 */ /* 0x000fc800078e00ff */
[----:B------:R-:W-:-:S07]  /*210e0*/  IMAD.MOV.U32 R110, RZ, RZ, R59 ;  /* 0x000000ffff6e7224 */ /* 0x000fce00078e003b */
[----:B------:R-:W-:Y:S05]  /*210f0*/  WARPSYNC.COLLECTIVE R107, `(.L_x_2475) ;  /* 0x000000006b087348 */ /* 0x000fea0003c00000 */
[----:B------:R0:W1:Y:S02]  /*21100*/  SHFL.DOWN P0, R0, R110, R108, R109 ;  /* 0x0800006c6e007389 */ /* 0x000064000000006d */
[----:B01----:R-:W-:Y:S01]  /*21110*/  ENDCOLLECTIVE ;  /* 0x000000000000791b */ /* 0x003fe20003800000 */
.L_x_2475:
[----:B------:R-:W-:Y:S01]  /*21120*/  IMAD.MOV.U32 R108, RZ, RZ, 0x1 ;  /* 0x00000001ff6c7424 */ /* 0x000fe200078e00ff */
[----:B------:R-:W-:-:S05]  /*21130*/  FMNMX R60, R59, R0, !PT ;  /* 0x000000003b3c7209 */ /* 0x000fca0007800000 */
[----:B------:R-:W-:-:S07]  /*21140*/  IMAD.MOV.U32 R110, RZ, RZ, R60 ;  /* 0x000000ffff6e7224 */ /* 0x000fce00078e003c */
[----:B------:R-:W-:Y:S05]  /*21150*/  WARPSYNC.COLLECTIVE R107, `(.L_x_2476) ;  /* 0x000000006b087348 */ /* 0x000fea0003c00000 */
[----:B------:R0:W1:Y:S02]  /*21160*/  SHFL.DOWN P0, R0, R110, R108, R109 ;  /* 0x0800006c6e007389 */ /* 0x000064000000006d */
[----:B01----:R-:W-:Y:S01]  /*21170*/  ENDCOLLECTIVE ;  /* 0x000000000000791b */ /* 0x003fe20003800000 */
.L_x_2476:
[----:B------:R-:W-:-:S07]  /*21180*/  FMNMX R0, R60, R0, !PT ;  /* 0x000000003c007209 */ /* 0x000fce0007800000 */
[----:B------:R-:W-:Y:S05]  /*21190*/  WARPSYNC.COLLECTIVE R107, `(.L_x_2477) ;  /* 0x000000006b087348 */ /* 0x000fea0003c00000 */
[----:B------:R0:W1:Y:S02]  /*211a0*/  SHFL.IDX P0, R0, R0, R3, R106 ;  /* 0x0000000300007389 */ /* 0x000064000000006a */
[----:B01----:R-:W-:Y:S01]  /*211b0*/  ENDCOLLECTIVE ;  /* 0x000000000000791b */ /* 0x003fe20003800000 */
.L_x_2477:
[----:B------:R-:W-:Y:S01]  /*211c0*/  IMAD.MOV.U32 R78, RZ, RZ, R0 ;  /* 0x000000ffff4e7224 */ /* 0x000fe200078e0000 */
[----:B------:R-:W-:Y:S06]  /*211d0*/  BRA `(.L_x_2478) ;  /* 0xffffff3800c07947 */ /* 0x000fec000383ffff */
.L_x_2072:
[----:B------:R-:W-:Y:S01]  /*211e0*/  BSSY B1, `(.L_x_2479) ;  /* 0x0000007000017945 */ /* 0x000fe20003800000 */
[----:B------:R-:W-:Y:S02]  /*211f0*/  IMAD.MOV.U32 R108, RZ, RZ, 0x10 ;  /* 0x00000010ff6c7424 */ /* 0x000fe400078e00ff */
[----:B------:R-:W-:Y:S02]  /*21200*/  IMAD.MOV.U32 R109, RZ, RZ, 0x1f ;  /* 0x0000001fff6d7424 */ /* 0x000fe400078e00ff */
[----:B-1----:R-:W-:-:S07]  /*21210*/  IMAD.MOV.U32 R107, RZ, RZ, -0x1 ;  /* 0xffffffffff6b7424 */ /* 0x002fce00078e00ff */
[----:B------:R-:W-:Y:S05]  /*21220*/  WARPSYNC.COLLECTIVE R107, `(.L_x_2480) ;  /* 0x000000006b087348 */ /* 0x000fea0003c00000 */
[----:B------:R0:W1:Y:S02]  /*21230*/  SHFL.DOWN P0, R0, R110, R108, R109 ;  /* 0x0800006c6e007389 */ /* 0x000064000000006d */
[----:B01----:R-:W-:Y:S01]  /*21240*/  ENDCOLLECTIVE ;  /* 0x000000000000791b */ /* 0x003fe20003800000 */
.L_x_2480:
[----:B------:R-:W-:Y:S05]  /*21250*/  BSYNC B1 ;  /* 0x0000000000017941 */ /* 0x000fea0003800000 */
.L_x_2479:
        /* <DEDUP_REMOVED lines=8> */
.L_x_2481:
[----:B------:R-:W-:Y:S01]  /*212e0*/  IMAD.MOV.U32 R108, RZ, RZ, 0x4 ;  /* 0x00000004ff6c7424 */ /* 0x000fe200078e00ff */
[----:B------:R-:W-:-:S05]  /*212f0*/  FMNMX R3, R110, R0, !PT ;  /* 0x000000006e037209 */ /* 0x000fca0007800000 */
[----:B------:R-:W-:-:S07]  /*21300*/  IMAD.MOV.U32 R110, RZ, RZ, R3 ;  /* 0x000000ffff6e7224 */ /* 0x000fce00078e0003 */
[----:B------:R-:W-:Y:S05]  /*21310*/  WARPSYNC.COLLECTIVE R107, `(.L_x_2482) ;  /* 0x000000006b087348 */ /* 0x000fea0003c00000 */
[----:B------:R0:W1:Y:S02]  /*21320*/  SHFL.DOWN P0, R0, R110, R108, R109 ;  /* 0x0800006c6e007389 */ /* 0x000064000000006d */
[----:B01----:R-:W-:Y:S01]  /*21330*/  ENDCOLLECTIVE ;  /* 0x000000000000791b */ /* 0x003fe20003800000 */
.L_x_2482:
[----:B------:R-:W-:Y:S01]  /*21340*/  IMAD.MOV.U32 R108, RZ, RZ, 0x2 ;  /* 0x00000002ff6c7424 */ /* 0x000fe200078e00ff */
[----:B------:R-:W-:Y:S01]  /*21350*/  FMNMX R59, R3, R0, !PT ;  /* 0x00000000033b7209 */ /* 0x000fe20007800000 */
[----:B------:R-:W-:-:S04]  /*21360*/  IMAD.MOV.U32 R3, RZ, RZ, RZ ;  /* 0x000000ffff037224 */ /* 0x000fc800078e00ff */
[----:B------:R-:W-:-:S07]  /*21370*/  IMAD.MOV.U32 R110, RZ, RZ, R59 ;  /* 0x000000ffff6e7224 */ /* 0x000fce00078e003b */
[----:B------:R-:W-:Y:S05]  /*21380*/  WARPSYNC.COLLECTIVE R107, `(.L_x_2483) ;  /* 0x000000006b087348 */ /* 0x000fea0003c00000 */
[----:B------:R0:W1:Y:S02]  /*21390*/  SHFL.DOWN P0, R0, R110, R108, R109 ;  /* 0x0800006c6e007389 */ /* 0x000064000000006d */
[----:B01----:R-:W-:Y:S01]  /*213a0*/  ENDCOLLECTIVE ;  /* 0x000000000000791b */ /* 0x003fe20003800000 */
.L_x_2483:
[----:B------:R-:W-:Y:S01]  /*213b0*/  IMAD.MOV.U32 R108, RZ, RZ, 0x1 ;  /* 0x00000001ff6c7424 */ /* 0x000fe200078e00ff */
[----:B------:R-:W-:-:S05]  /*213c0*/  FMNMX R60, R59, R0, !PT ;  /* 0x000000003b3c7209 */ /* 0x000fca0007800000 */
[----:B------:R-:W-:-:S07]  /*213d0*/  IMAD.MOV.U32 R110, RZ, RZ, R60 ;  /* 0x000000ffff6e7224 */ /* 0x000fce00078e003c */
[----:B------:R-:W-:Y:S05]  /*213e0*/  WARPSYNC.COLLECTIVE R107, `(.L_x_2484) ;  /* 0x000000006b087348 */ /* 0x000fea0003c00000 */
[----:B------:R0:W1:Y:S02]  /*213f0*/  SHFL.DOWN P0, R0, R110, R108, R109 ;  /* 0x0800006c6e007389 */ /* 0x000064000000006d */
[----:B01----:R-:W-:Y:S01]  /*21400*/  ENDCOLLECTIVE ;  /* 0x000000000000791b */ /* 0x003fe20003800000 */
.L_x_2484:
[----:B------:R-:W-:-:S07]  /*21410*/  FMNMX R0, R60, R0, !PT ;  /* 0x000000003c007209 */ /* 0x000fce0007800000 */
[----:B------:R-:W-:Y:S05]  /*21420*/  WARPSYNC.COLLECTIVE R107, `(.L_x_2485) ;  /* 0x000000006b087348 */ /* 0x000fea0003c00000 */
[----:B------:R0:W1:Y:S02]  /*21430*/  SHFL.IDX P0, R0, R0, R3, R106 ;  /* 0x0000000300007389 */ /* 0x000064000000006a */
[----:B01----:R-:W-:Y:S01]  /*21440*/  ENDCOLLECTIVE ;  /* 0x000000000000791b */ /* 0x003fe20003800000 */
.L_x_2485:
[----:B------:R-:W-:Y:S01]  /*21450*/  IMAD.MOV.U32 R78, RZ, RZ, R0 ;  /* 0x000000ffff4e7224 */ /* 0x000fe200078e0000 */
[----:B------:R-:W-:Y:S06]  /*21460*/  BRA `(.L_x_2486) ;  /* 0xffffff3c005c7947 */ /* 0x000fec000383ffff */
.L_x_2080:
[----:B------:R-:W-:Y:S01]  /*21470*/  BSSY B1, `(.L_x_2487) ;  /* 0x0000007000017945 */ /* 0x000fe20003800000 */
[----:B------:R-:W-:Y:S02]  /*21480*/  IMAD.MOV.U32 R108, RZ, RZ, 0x10 ;  /* 0x00000010ff6c7424 */ /* 0x000fe400078e00ff */
[----:B------:R-:W-:Y:S02]  /*21490*/  IMAD.MOV.U32 R109, RZ, RZ, 0x1f ;  /* 0x0000001fff6d7424 */ /* 0x000fe400078e00ff */
[----:B-1----:R-:W-:-:S07]  /*214a0*/  IMAD.MOV.U32 R107, RZ, RZ, -0x1 ;  /* 0xffffffffff6b7424 */ /* 0x002fce00078e00ff */
[----:B------:R-:W-:Y:S05]  /*214b0*/  WARPSYNC.COLLECTIVE R107, `(.L_x_2488) ;  /* 0x000000006b087348 */ /* 0x000fea0003c00000 */
[----:B------:R0:W1:Y:S02]  /*214c0*/  SHFL.DOWN P0, R0, R110, R108, R109 ;  /* 0x0800006c6e007389 */ /* 0x000064000000006d */
[----:B01----:R-:W-:Y:S01]  /*214d0*/  ENDCOLLECTIVE ;  /* 0x000000000000791b */ /* 0x003fe20003800000 */
.L_x_2488:
[----:B------:R-:W-:Y:S05]  /*214e0*/  BSYNC B1 ;  /* 0x0000000000017941 */ /* 0x000fea0003800000 */
.L_x_2487:
        /* <DEDUP_REMOVED lines=8> */
.L_x_2489:
[----:B------:R-:W-:Y:S01]  /*21570*/  IMAD.MOV.U32 R108, RZ, RZ, 0x4 ;  /* 0x00000004ff6c7424 */ /* 0x000fe200078e00ff */
[----:B------:R-:W-:-:S05]  /*21580*/  FMNMX R3, R110, R0, !PT ;  /* 0x000000006e037209 */ /* 0x000fca0007800000 */
[----:B------:R-:W-:-:S07]  /*21590*/  IMAD.MOV.U32 R110, RZ, RZ, R3 ;  /* 0x000000ffff6e7224 */ /* 0x000fce00078e0003 */
[----:B------:R-:W-:Y:S05]  /*215a0*/  WARPSYNC.COLLECTIVE R107, `(.L_x_2490) ;  /* 0x000000006b087348 */ /* 0x000fea0003c00000 */
[----:B------:R0:W1:Y:S02]  /*215b0*/  SHFL.DOWN P0, R0, R110, R108, R109 ;  /* 0x0800006c6e007389 */ /* 0x000064000000006d */
[----:B01----:R-:W-:Y:S01]  /*215c0*/  ENDCOLLECTIVE ;  /* 0x000000000000791b */ /* 0x003fe20003800000 */
.L_x_2490:
[----:B------:R-:W-:Y:S01]  /*215d0*/  IMAD.MOV.U32 R108, RZ, RZ, 0x2 ;  /* 0x00000002ff6c7424 */ /* 0x000fe200078e00ff */
[----:B------:R-:W-:Y:S01]  /*215e0*/  FMNMX R59, R3, R0, !PT ;  /* 0x00000000033b7209 */ /* 0x000fe20007800000 */
[----:B------:R-:W-:-:S04]  /*215f0*/  IMAD.MOV.U32 R3, RZ, RZ, RZ ;  /* 0x000000ffff037224 */ /* 0x000fc800078e00ff */
[----:B------:R-:W-:-:S07]  /*21600*/  IMAD.MOV.U32 R110, RZ, RZ, R59 ;  /* 0x000000ffff6e7224 */ /* 0x000fce00078e003b */
[----:B------:R-:W-:Y:S05]  /*21610*/  WARPSYNC.COLLECTIVE R107, `(.L_x_2491) ;  /* 0x000000006b087348 */ /* 0x000fea0003c00000 */
[----:B------:R0:W1:Y:S02]  /*21620*/  SHFL.DOWN P0, R0, R110, R108, R109 ;  /* 0x0800006c6e007389 */ /* 0x000064000000006d */
[----:B01----:R-:W-:Y:S01]  /*21630*/  ENDCOLLECTIVE ;  /* 0x000000000000791b */ /* 0x003fe20003800000 */
.L_x_2491:
[----:B------:R-:W-:Y:S01]  /*21640*/  IMAD.MOV.U32 R108, RZ, RZ, 0x1 ;  /* 0x00000001ff6c7424 */ /* 0x000fe200078e00ff */
[----:B------:R-:W-:-:S05]  /*21650*/  FMNMX R60, R59, R0, !PT ;  /* 0x000000003b3c7209 */ /* 0x000fca0007800000 */
[----:B------:R-:W-:-:S07]  /*21660*/  IMAD.MOV.U32 R110, RZ, RZ, R60 ;  /* 0x000000ffff6e7224 */ /* 0x000fce00078e003c */
[----:B------:R-:W-:Y:S05]  /*21670*/  WARPSYNC.COLLECTIVE R107, `(.L_x_2492) ;  /* 0x000000006b087348 */ /* 0x000fea0003c00000 */
[----:B------:R0:W1:Y:S02]  /*21680*/  SHFL.DOWN P0, R0, R110, R108, R109 ;  /* 0x0800006c6e007389 */ /* 0x000064000000006d */
[----:B01----:R-:W-:Y:S01]  /*21690*/  ENDCOLLECTIVE ;  /* 0x000000000000791b */ /* 0x003fe20003800000 */
.L_x_2492:
[----:B------:R-:W-:-:S07]  /*216a0*/  FMNMX R0, R60, R0, !PT ;  /* 0x000000003c007209 */ /* 0x000fce0007800000 */
[----:B------:R-:W-:Y:S05]  /*216b0*/  WARPSYNC.COLLECTIVE R107, `(.L_x_2493) ;  /* 0x000000006b087348 */ /* 0x000fea0003c00000 */
[----:B------:R0:W1:Y:S02]  /*216c0*/  SHFL.IDX P0, R0, R0, R3, R106 ;  /* 0x0000000300007389 */ /* 0x000064000000006a */
[----:B01----:R-:W-:Y:S01]  /*216d0*/  ENDCOLLECTIVE ;  /* 0x000000000000791b */ /* 0x003fe20003800000 */
.L_x_2493:
[----:B------:R-:W-:Y:S01]  /*216e0*/  IMAD.MOV.U32 R78, RZ, RZ, R0 ;  /* 0x000000ffff4e7224 */ /* 0x000fe200078e0000 */
[----:B------:R-:W-:Y:S06]  /*216f0*/  BRA `(.L_x_2494) ;  /* 0xffffff3c00e07947 */ /* 0x000fec000383ffff */
.L_x_2088:
[----:B------:R-:W-:Y:S01]  /*21700*/  BSSY B1, `(.L_x_2495) ;  /* 0x0000007000017945 */ /* 0x000fe20003800000 */
[----:B------:R-:W-:Y:S02]  /*21710*/  IMAD.MOV.U32 R108, RZ, RZ, 0x10 ;  /* 0x00000010ff6c7424 */ /* 0x000fe400078e00ff */
[----:B------:R-:W-:Y:S02]  /*21720*/  IMAD.MOV.U32 R109, RZ, RZ, 0x1f ;  /* 0x0000001fff6d7424 */ /* 0x000fe400078e00ff */
[----:B-12---:R-:W-:-:S07]  /*21730*/  IMAD.MOV.U32 R107, RZ, RZ, -0x1 ;  /* 0xffffffffff6b7424 */ /* 0x006fce00078e00ff */
[----:B------:R-:W-:Y:S05]  /*21740*/  WARPSYNC.COLLECTIVE R107, `(.L_x_2496) ;  /* 0x000000006b087348 */ /* 0x000fea0003c00000 */
[----:B------:R0:W1:Y:S02]  /*21750*/  SHFL.DOWN P0, R0, R110, R108, R109 ;  /* 0x0800006c6e007389 */ /* 0x000064000000006d */
[----:B01----:R-:W-:Y:S01]  /*21760*/  ENDCOLLECTIVE ;  /* 0x000000000000791b */ /* 0x003fe20003800000 */
.L_x_2496:
[----:B------:R-:W-:Y:S05]  /*21770*/  BSYNC B1 ;  /* 0x0000000000017941 */ /* 0x000fea0003800000 */
.L_x_2495:
        /* <DEDUP_REMOVED lines=8> */
.L_x_2497:
[----:B------:R-:W-:Y:S01]  /*21800*/  IMAD.MOV.U32 R108, RZ, RZ, 0x4 ;  /* 0x00000004ff6c7424 */ /* 0x000fe200078e00ff */
[----:B------:R-:W-:-:S05]  /*21810*/  FMNMX R3, R110, R0, !PT ;  /* 0x000000006e037209 */ /* 0x000fca0007800000 */
[----:B------:R-:W-:-:S07]  /*21820*/  IMAD.MOV.U32 R110, RZ, RZ, R3 ;  /* 0x000000ffff6e7224 */ /* 0x000fce00078e0003 */
[----:B------:R-:W-:Y:S05]  /*21830*/  WARPSYNC.COLLECTIVE R107, `(.L_x_2498) ;  /* 0x000000006b087348 */ /* 0x000fea0003c00000 */
[----:B------:R0:W1:Y:S02]  /*21840*/  SHFL.DOWN P0, R0, R110, R108, R109 ;  /* 0x0800006c6e007389 */ /* 0x000064000000006d */
[----:B01----:R-:W-:Y:S01]  /*21850*/  ENDCOLLECTIVE ;  /* 0x000000000000791b */ /* 0x003fe20003800000 */
.L_x_2498:
[----:B------:R-:W-:Y:S01]  /*21860*/  IMAD.MOV.U32 R108, RZ, RZ, 0x2 ;  /* 0x00000002ff6c7424 */ /* 0x000fe200078e00ff */
[----:B------:R-:W-:Y:S01]  /*21870*/  FMNMX R59, R3, R0, !PT ;  /* 0x00000000033b7209 */ /* 0x000fe20007800000 */
[----:B------:R-:W-:-:S04]  /*21880*/  IMAD.MOV.U32 R3, RZ, RZ, RZ ;  /* 0x000000ffff037224 */ /* 0x000fc800078e00ff */
[----:B------:R-:W-:-:S07]  /*21890*/  IMAD.MOV.U32 R110, RZ, RZ, R59 ;  /* 0x000000ffff6e7224 */ /* 0x000fce00078e003b */
[----:B------:R-:W-:Y:S05]  /*218a0*/  WARPSYNC.COLLECTIVE R107, `(.L_x_2499) ;  /* 0x000000006b087348 */ /* 0x000fea0003c00000 */
[----:B------:R0:W1:Y:S02]  /*218b0*/  SHFL.DOWN P0, R0, R110, R108, R109 ;  /* 0x0800006c6e007389 */ /* 0x000064000000006d */
[----:B01----:R-:W-:Y:S01]  /*218c0*/  ENDCOLLECTIVE ;  /* 0x000000000000791b */ /* 0x003fe20003800000 */
.L_x_2499:
[----:B------:R-:W-:Y:S01]  /*218d0*/  IMAD.MOV.U32 R108, RZ, RZ, 0x1 ;  /* 0x00000001ff6c7424 */ /* 0x000fe200078e00ff */
[----:B------:R-:W-:-:S05]  /*218e0*/  FMNMX R60, R59, R0, !PT ;  /* 0x000000003b3c7209 */ /* 0x000fca0007800000 */
[----:B------:R-:W-:-:S07]  /*218f0*/  IMAD.MOV.U32 R110, RZ, RZ, R60 ;  /* 0x000000ffff6e7224 */ /* 0x000fce00078e003c */
[----:B------:R-:W-:Y:S05]  /*21900*/  WARPSYNC.COLLECTIVE R107, `(.L_x_2500) ;  /* 0x000000006b087348 */ /* 0x000fea0003c00000 */
[----:B------:R0:W1:Y:S02]  /*21910*/  SHFL.DOWN P0, R0, R110, R108, R109 ;  /* 0x0800006c6e007389 */ /* 0x000064000000006d */
[----:B01----:R-:W-:Y:S01]  /*21920*/  ENDCOLLECTIVE ;  /* 0x000000000000791b */ /* 0x003fe20003800000 */
.L_x_2500:
[----:B------:R-:W-:-:S07]  /*21930*/  FMNMX R0, R60, R0, !PT ;  /* 0x000000003c007209 */ /* 0x000fce0007800000 */
[----:B------:R-:W-:Y:S05]  /*21940*/  WARPSYNC.COLLECTIVE R107, `(.L_x_2501) ;  /* 0x000000006b087348 */ /* 0x000fea0003c00000 */
[----:B------:R0:W1:Y:S02]  /*21950*/  SHFL.IDX P0, R0, R0, R3, R106 ;  /* 0x0000000300007389 */ /* 0x000064000000006a */
[----:B01----:R-:W-:Y:S01]  /*21960*/  ENDCOLLECTIVE ;  /* 0x000000000000791b */ /* 0x003fe20003800000 */
.L_x_2501:
[----:B------:R-:W-:Y:S01]  /*21970*/  IMAD.MOV.U32 R81, RZ, RZ, R0 ;  /* 0x000000ffff517224 */ /* 0x000fe200078e0000 */
[----:B------:R-:W-:Y:S06]  /*21980*/  BRA `(.L_x_2502) ;  /* 0xffffff4000647947 */ /* 0x000fec000383ffff */
.L_x_2096:
[----:B------:R-:W-:Y:S01]  /*21990*/  BSSY B1, `(.L_x_2503) ;  /* 0x0000007000017945 */ /* 0x000fe20003800000 */
[----:B------:R-:W-:Y:S02]  /*219a0*/  IMAD.MOV.U32 R108, RZ, RZ, 0x10 ;  /* 0x00000010ff6c7424 */ /* 0x000fe400078e00ff */
[----:B------:R-:W-:Y:S02]  /*219b0*/  IMAD.MOV.U32 R109, RZ, RZ, 0x1f ;  /* 0x0000001fff6d7424 */ /* 0x000fe400078e00ff */
[----:B-123--:R-:W-:-:S07]  /*219c0*/  IMAD.MOV.U32 R107, RZ, RZ, -0x1 ;  /* 0xffffffffff6b7424 */ /* 0x00efce00078e00ff */
[----:B------:R-:W-:Y:S05]  /*219d0*/  WARPSYNC.COLLECTIVE R107, `(.L_x_2504) ;  /* 0x000000006b087348 */ /* 0x000fea0003c00000 */
[----:B------:R0:W1:Y:S02]  /*219e0*/  SHFL.DOWN P0, R0, R110, R108, R109 ;  /* 0x0800006c6e007389 */ /* 0x000064000000006d */
[----:B01----:R-:W-:Y:S01]  /*219f0*/  ENDCOLLECTIVE ;  /* 0x000000000000791b */ /* 0x003fe20003800000 */
.L_x_2504:
[----:B------:R-:W-:Y:S05]  /*21a00*/  BSYNC B1 ;  /* 0x0000000000017941 */ /* 0x000fea0003800000 */
.L_x_2503:
        /* <DEDUP_REMOVED lines=8> */
.L_x_2505:
[----:B------:R-:W-:Y:S01]  /*21a90*/  IMAD.MOV.U32 R108, RZ, RZ, 0x4 ;  /* 0x00000004ff6c7424 */ /* 0x000fe200078e00ff */
[----:B------:R-:W-:-:S05]  /*21aa0*/  FMNMX R3, R110, R0, !PT ;  /* 0x000000006e037209 */ /* 0x000fca0007800000 */
[----:B------:R-:W-:-:S07]  /*21ab0*/  IMAD.MOV.U32 R110, RZ, RZ, R3 ;  /* 0x000000ffff6e7224 */ /* 0x000fce00078e0003 */
[----:B------:R-:W-:Y:S05]  /*21ac0*/  WARPSYNC.COLLECTIVE R107, `(.L_x_2506) ;  /* 0x000000006b087348 */ /* 0x000fea0003c00000 */
[----:B------:R0:W1:Y:S02]  /*21ad0*/  SHFL.DOWN P0, R0, R110, R108, R109 ;  /* 0x0800006c6e007389 */ /* 0x000064000000006d */
[----:B01----:R-:W-:Y:S01]  /*21ae0*/  ENDCOLLECTIVE ;  /* 0x000000000000791b */ /* 0x003fe20003800000 */
.L_x_2506:
[----:B------:R-:W-:Y:S01]  /*21af0*/  IMAD.MOV.U32 R108, RZ, RZ, 0x2 ;  /* 0x00000002ff6c7424 */ /* 0x000fe200078e00ff */
[----:B------:R-:W-:Y:S01]  /*21b00*/  FMNMX R59, R3, R0, !PT ;  /* 0x00000000033b7209 */ /* 0x000fe20007800000 */
[----:B------:R-:W-:-:S04]  /*21b10*/  IMAD.MOV.U32 R3, RZ, RZ, RZ ;  /* 0x000000ffff037224 */ /* 0x000fc800078e00ff */
[----:B------:R-:W-:-:S07]  /*21b20*/  IMAD.MOV.U32 R110, RZ, RZ, R59 ;  /* 0x000000ffff6e7224 */ /* 0x000fce00078e003b */
[----:B------:R-:W-:Y:S05]  /*21b30*/  WARPSYNC.COLLECTIVE R107, `(.L_x_2507) ;  /* 0x000000006b087348 */ /* 0x000fea0003c00000 */
[----:B------:R0:W1:Y:S02]  /*21b40*/  SHFL.DOWN P0, R0, R110, R108, R109 ;  /* 0x0800006c6e007389 */ /* 0x000064000000006d */
[----:B01----:R-:W-:Y:S01]  /*21b50*/  ENDCOLLECTIVE ;  /* 0x000000000000791b */ /* 0x003fe20003800000 */
.L_x_2507:
[----:B------:R-:W-:Y:S01]  /*21b60*/  IMAD.MOV.U32 R108, RZ, RZ, 0x1 ;  /* 0x00000001ff6c7424 */ /* 0x000fe200078e00ff */
[----:B------:R-:W-:-:S05]  /*21b70*/  FMNMX R81, R59, R0, !PT ;  /* 0x000000003b517209 */ /* 0x000fca0007800000 */
[----:B------:R-:W-:-:S07]  /*21b80*/  IMAD.MOV.U32 R110, RZ, RZ, R81 ;  /* 0x000000ffff6e7224 */ /* 0x000fce00078e0051 */
[----:B------:R-:W-:Y:S05]  /*21b90*/  WARPSYNC.COLLECTIVE R107, `(.L_x_2508) ;  /* 0x000000006b087348 */ /* 0x000fea0003c00000 */
[----:B------:R0:W1:Y:S02]  /*21ba0*/  SHFL.DOWN P0, R0, R110, R108, R109 ;  /* 0x0800006c6e007389 */ /* 0x000064000000006d */
[----:B01----:R-:W-:Y:S01]  /*21bb0*/  ENDCOLLECTIVE ;  /* 0x000000000000791b */ /* 0x003fe20003800000 */
.L_x_2508:
[----:B------:R-:W-:-:S07]  /*21bc0*/  FMNMX R0, R81, R0, !PT ;  /* 0x0000000051007209 */ /* 0x000fce0007800000 */
[----:B------:R-:W-:Y:S05]  /*21bd0*/  WARPSYNC.COLLECTIVE R107, `(.L_x_2509) ;  /* 0x000000006b087348 */ /* 0x000fea0003c00000 */
[----:B------:R0:W1:Y:S02]  /*21be0*/  SHFL.IDX P0, R0, R0, R3, R106 ;  /* 0x0000000300007389 */ /* 0x000064000000006a */
[----:B01----:R-:W-:Y:S01]  /*21bf0*/  ENDCOLLECTIVE ;  /* 0x000000000000791b */ /* 0x003fe20003800000 */
.L_x_2509:
[----:B------:R-:W-:Y:S01]  /*21c00*/  IMAD.MOV.U32 R84, RZ, RZ, R0 ;  /* 0x000000ffff547224 */ /* 0x000fe200078e0000 */
[----:B------:R-:W-:Y:S06]  /*21c10*/  BRA `(.L_x_2510) ;  /* 0xffffff4000e87947 */ /* 0x000fec000383ffff */
.L_x_2104:
[----:B------:R-:W-:Y:S01]  /*21c20*/  BSSY B1, `(.L_x_2511) ;  /* 0x0000007000017945 */ /* 0x000fe20003800000 */
[----:B------:R-:W-:Y:S02]  /*21c30*/  IMAD.MOV.U32 R108, RZ, RZ, 0x10 ;  /* 0x00000010ff6c7424 */ /* 0x000fe400078e00ff */
[----:B------:R-:W-:Y:S02]  /*21c40*/  IMAD.MOV.U32 R109, RZ, RZ, 0x1f ;  /* 0x0000001fff6d7424 */ /* 0x000fe400078e00ff */
[----:B-1234-:R-:W-:-:S07]  /*21c50*/  IMAD.MOV.U32 R107, RZ, RZ, -0x1 ;  /* 0xffffffffff6b7424 */ /* 0x01efce00078e00ff */
[----:B------:R-:W-:Y:S05]  /*21c60*/  WARPSYNC.COLLECTIVE R107, `(.L_x_2512) ;  /* 0x000000006b087348 */ /* 0x000fea0003c00000 */
[----:B------:R0:W1:Y:S02]  /*21c70*/  SHFL.DOWN P0, R0, R110, R108, R109 ;  /* 0x0800006c6e007389 */ /* 0x000064000000006d */
[----:B01----:R-:W-:Y:S01]  /*21c80*/  ENDCOLLECTIVE ;  /* 0x000000000000791b */ /* 0x003fe20003800000 */
.L_x_2512:
[----:B------:R-:W-:Y:S05]  /*21c90*/  BSYNC B1 ;  /* 0x0000000000017941 */ /* 0x000fea0003800000 */
.L_x_2511:
        /* <DEDUP_REMOVED lines=8> */
.L_x_2513:
[----:B------:R-:W-:Y:S01]  /*21d20*/  IMAD.MOV.U32 R108, RZ, RZ, 0x4 ;  /* 0x00000004ff6c7424 */ /* 0x000fe200078e00ff */
[----:B------:R-:W-:-:S05]  /*21d30*/  FMNMX R3, R110, R0, !PT ;  /* 0x000000006e037209 */ /* 0x000fca0007800000 */
[----:B------:R-:W-:-:S07]  /*21d40*/  IMAD.MOV.U32 R110, RZ, RZ, R3 ;  /* 0x000000ffff6e7224 */ /* 0x000fce00078e0003 */
[----:B------:R-:W-:Y:S05]  /*21d50*/  WARPSYNC.COLLECTIVE R107, `(.L_x_2514) ;  /* 0x000000006b087348 */ /* 0x000fea0003c00000 */
[----:B------:R0:W1:Y:S02]  /*21d60*/  SHFL.DOWN P0, R0, R110, R108, R109 ;  /* 0x0800006c6e007389 */ /* 0x000064000000006d */
[----:B01----:R-:W-:Y:S01]  /*21d70*/  ENDCOLLECTIVE ;  /* 0x000000000000791b */ /* 0x003fe20003800000 */
.L_x_2514:
[----:B------:R-:W-:Y:S01]  /*21d80*/  IMAD.MOV.U32 R108, RZ, RZ, 0x2 ;  /* 0x00000002ff6c7424 */ /* 0x000fe200078e00ff */
[----:B------:R-:W-:Y:S01]  /*21d90*/  FMNMX R81, R3, R0, !PT ;  /* 0x0000000003517209 */ /* 0x000fe20007800000 */
[----:B------:R-:W-:-:S04]  /*21da0*/  IMAD.MOV.U32 R3, RZ, RZ, RZ ;  /* 0x000000ffff037224 */ /* 0x000fc800078e00ff */
[----:B------:R-:W-:-:S07]  /*21db0*/  IMAD.MOV.U32 R110, RZ, RZ, R81 ;  /* 0x000000ffff6e7224 */ /* 0x000fce00078e0051 */
[----:B------:R-:W-:Y:S05]  /*21dc0*/  WARPSYNC.COLLECTIVE R107, `(.L_x_2515) ;  /* 0x000000006b087348 */ /* 0x000fea0003c00000 */
[----:B------:R0:W1:Y:S02]  /*21dd0*/  SHFL.DOWN P0, R0, R110, R108, R109 ;  /* 0x0800006c6e007389 */ /* 0x000064000000006d */
[----:B01----:R-:W-:Y:S01]  /*21de0*/  ENDCOLLECTIVE ;  /* 0x000000000000791b */ /* 0x003fe20003800000 */
.L_x_2515:
[----:B------:R-:W-:Y:S01]  /*21df0*/  IMAD.MOV.U32 R108, RZ, RZ, 0x1 ;  /* 0x00000001ff6c7424 */ /* 0x000fe200078e00ff */
[----:B------:R-:W-:-:S05]  /*21e00*/  FMNMX R84, R81, R0, !PT ;  /* 0x0000000051547209 */ /* 0x000fca0007800000 */
[----:B------:R-:W-:-:S07]  /*21e10*/  IMAD.MOV.U32 R110, RZ, RZ, R84 ;  /* 0x000000ffff6e7224 */ /* 0x000fce00078e0054 */
[----:B------:R-:W-:Y:S05]  /*21e20*/  WARPSYNC.COLLECTIVE R107, `(.L_x_2516) ;  /* 0x000000006b087348 */ /* 0x000fea0003c00000 */
[----:B------:R0:W1:Y:S02]  /*21e30*/  SHFL.DOWN P0, R0, R110, R108, R109 ;  /* 0x0800006c6e007389 */ /* 0x000064000000006d */
[----:B01----:R-:W-:Y:S01]  /*21e40*/  ENDCOLLECTIVE ;  /* 0x000000000000791b */ /* 0x003fe20003800000 */
.L_x_2516:
[----:B------:R-:W-:-:S07]  /*21e50*/  FMNMX R0, R84, R0, !PT ;  /* 0x0000000054007209 */ /* 0x000fce0007800000 */
[----:B------:R-:W-:Y:S05]  /*21e60*/  WARPSYNC.COLLECTIVE R107, `(.L_x_2517) ;  /* 0x000000006b087348 */ /* 0x000fea0003c00000 */
[----:B------:R0:W1:Y:S02]  /*21e70*/  SHFL.IDX P0, R0, R0, R3, R106 ;  /* 0x0000000300007389 */ /* 0x000064000000006a */
[----:B01----:R-:W-:Y:S01]  /*21e80*/  ENDCOLLECTIVE ;  /* 0x000000000000791b */ /* 0x003fe20003800000 */
.L_x_2517:
[----:B------:R-:W-:Y:S01]  /*21e90*/  IMAD.MOV.U32 R85, RZ, RZ, R0 ;  /* 0x000000ffff557224 */ /* 0x000fe200078e0000 */
[----:B------:R-:W-:Y:S06]  /*21ea0*/  BRA `(.L_x_2518) ;  /* 0xffffff44006c7947 */ /* 0x000fec000383ffff */
.L_x_2111:
[----:B------:R-:W-:Y:S01]  /*21eb0*/  BSSY B1, `(.L_x_2519) ;  /* 0x0000007000017945 */ /* 0x000fe20003800000 */
[----:B------:R-:W-:Y:S02]  /*21ec0*/  IMAD.MOV.U32 R108, RZ, RZ, 0x10 ;  /* 0x00000010ff6c7424 */ /* 0x000fe400078e00ff */
[----:B------:R-:W-:Y:S02]  /*21ed0*/  IMAD.MOV.U32 R109, RZ, RZ, 0x1f ;  /* 0x0000001fff6d7424 */ /* 0x000fe400078e00ff */
[----:B------:R-:W-:-:S07]  /*21ee0*/  IMAD.MOV.U32 R107, RZ, RZ, -0x1 ;  /* 0xffffffffff6b7424 */ /* 0x000fce00078e00ff */
[----:B------:R-:W-:Y:S05]  /*21ef0*/  WARPSYNC.COLLECTIVE R107, `(.L_x_2520) ;  /* 0x000000006b087348 */ /* 0x000fea0003c00000 */
[----:B------:R0:W1:Y:S02]  /*21f00*/  SHFL.DOWN P0, R0, R110, R108, R109 ;  /* 0x0800006c6e007389 */ /* 0x000064000000006d */
[----:B01----:R-:W-:Y:S01]  /*21f10*/  ENDCOLLECTIVE ;  /* 0x000000000000791b */ /* 0x003fe20003800000 */
.L_x_2520:
[----:B------:R-:W-:Y:S05]  /*21f20*/  BSYNC B1 ;  /* 0x0000000000017941 */ /* 0x000fea0003800000 */
.L_x_2519:
        /* <DEDUP_REMOVED lines=8> */
.L_x_2521:
[----:B------:R-:W-:Y:S01]  /*21fb0*/  IMAD.MOV.U32 R108, RZ, RZ, 0x4 ;  /* 0x00000004ff6c7424 */ /* 0x000fe200078e00ff */
[----:B------:R-:W-:-:S05]  /*21fc0*/  FMNMX R3, R110, R0, !PT ;  /* 0x000000006e037209 */ /* 0x000fca0007800000 */
[----:B------:R-:W-:-:S07]  /*21fd0*/  IMAD.MOV.U32 R110, RZ, RZ, R3 ;  /* 0x000000ffff6e7224 */ /* 0x000fce00078e0003 */
[----:B------:R-:W-:Y:S05]  /*21fe0*/  WARPSYNC.COLLECTIVE R107, `(.L_x_2522) ;  /* 0x000000006b087348 */ /* 0x000fea0003c00000 */
[----:B------:R0:W1:Y:S02]  /*21ff0*/  SHFL.DOWN P0, R0, R110, R108, R109 ;  /* 0x0800006c6e007389 */ /* 0x000064000000006d */
[----:B01----:R-:W-:Y:S01]  /*22000*/  ENDCOLLECTIVE ;  /* 0x000000000000791b */ /* 0x003fe20003800000 */
.L_x_2522:
[----:B------:R-:W-:Y:S01]  /*22010*/  IMAD.MOV.U32 R108, RZ, RZ, 0x2 ;  /* 0x00000002ff6c7424 */ /* 0x000fe200078e00ff */
[----:B------:R-:W-:Y:S01]  /*22020*/  FMNMX R4, R3, R0, !PT ;  /* 0x0000000003047209 */ /* 0x000fe20007800000 */
[----:B------:R-:W-:-:S04]  /*22030*/  IMAD.MOV.U32 R3, RZ, RZ, RZ ;  /* 0x000000ffff037224 */ /* 0x000fc800078e00ff */
[----:B------:R-:W-:-:S07]  /*22040*/  IMAD.MOV.U32 R110, RZ, RZ, R4 ;  /* 0x000000ffff6e7224 */ /* 0x000fce00078e0004 */
[----:B------:R-:W-:Y:S05]  /*22050*/  WARPSYNC.COLLECTIVE R107, `(.L_x_2523) ;  /* 0x000000006b087348 */ /* 0x000fea0003c00000 */
[----:B------:R0:W1:Y:S02]  /*22060*/  SHFL.DOWN P0, R0, R110, R108, R109 ;  /* 0x0800006c6e007389 */ /* 0x000064000000006d */
[----:B01----:R-:W-:Y:S01]  /*22070*/  ENDCOLLECTIVE ;  /* 0x000000000000791b */ /* 0x003fe20003800000 */
.L_x_2523:
[----:B------:R-:W-:Y:S01]  /*22080*/  IMAD.MOV.U32 R108, RZ, RZ, 0x1 ;  /* 0x00000001ff6c7424 */ /* 0x000fe200078e00ff */
[----:B------:R-:W-:-:S05]  /*22090*/  FMNMX R5, R4, R0, !PT ;  /* 0x0000000004057209 */ /* 0x000fca0007800000 */
[----:B------:R-:W-:-:S07]  /*220a0*/  IMAD.MOV.U32 R110, RZ, RZ, R5 ;  /* 0x000000ffff6e7224 */ /* 0x000fce00078e0005 */
[----:B------:R-:W-:Y:S05]  /*220b0*/  WARPSYNC.COLLECTIVE R107, `(.L_x_2524) ;  /* 0x000000006b087348 */ /* 0x000fea0003c00000 */
[----:B------:R0:W1:Y:S02]  /*220c0*/  SHFL.DOWN P0, R0, R110, R108, R109 ;  /* 0x0800006c6e007389 */ /* 0x000064000000006d */
[----:B01----:R-:W-:Y:S01]  /*220d0*/  ENDCOLLECTIVE ;  /* 0x000000000000791b */ /* 0x003fe20003800000 */
.L_x_2524:
[----:B------:R-:W-:-:S07]  /*220e0*/  FMNMX R0, R5, R0, !PT ;  /* 0x0000000005007209 */ /* 0x000fce0007800000 */
[----:B------:R-:W-:Y:S05]  /*220f0*/  WARPSYNC.COLLECTIVE R107, `(.L_x_2525) ;  /* 0x000000006b087348 */ /* 0x000fea0003c00000 */
[----:B------:R0:W1:Y:S02]  /*22100*/  SHFL.IDX P0, R0, R0, R3, R106 ;  /* 0x0000000300007389 */ /* 0x000064000000006a */
[----:B01----:R-:W-:Y:S01]  /*22110*/  ENDCOLLECTIVE ;  /* 0x000000000000791b */ /* 0x003fe20003800000 */
.L_x_2525:
[----:B------:R-:W-:Y:S01]  /*22120*/  IMAD.MOV.U32 R111, RZ, RZ, R0 ;  /* 0x000000ffff6f7224 */ /* 0x000fe200078e0000 */
[----:B------:R-:W-:Y:S06]  /*22130*/  BRA `(.L_x_2526) ;  /* 0xffffff4400c47947 */ /* 0x000fec000383ffff */
.L_x_2119:
        /* <DEDUP_REMOVED lines=8> */
.L_x_2528:
[----:B------:R-:W-:Y:S05]  /*221c0*/  BSYNC B1 ;  /* 0x0000000000017941 */ /* 0x000fea0003800000 */
.L_x_2527:
[----:B------:R-:W-:Y:S01]  /*221d0*/  FMNMX R110, R113, R0, !PT ;  /* 0x00000000716e7209 */ /* 0x000fe20007800000 */
[----:B------:R-:W-:Y:S02]  /*221e0*/  IMAD.MOV.U32 R108, RZ, RZ, 0x8 ;  /* 0x00000008ff6c7424 */ /* 0x000fe400078e00ff */
[----:B------:R-:W-:Y:S02]  /*221f0*/  IMAD.MOV.U32 R109, RZ, RZ, 0x1f ;  /* 0x0000001fff6d7424 */ /* 0x000fe400078e00ff */
[----:B------:R-:W-:-:S07]  /*22200*/  IMAD.MOV.U32 R107, RZ, RZ, -0x1 ;  /* 0xffffffffff6b7424 */ /* 0x000fce00078e00ff */
[----:B------:R-:W-:Y:S05]  /*22210*/  WARPSYNC.COLLECTIVE R107, `(.L_x_2529) ;  /* 0x000000006b087348 */ /* 0x000fea0003c00000 */
[----:B------:R0:W1:Y:S02]  /*22220*/  SHFL.DOWN P0, R0, R110, R108, R109 ;  /* 0x0800006c6e007389 */ /* 0x000064000000006d */
[----:B01----:R-:W-:Y:S01]  /*22230*/  ENDCOLLECTIVE ;  /* 0x000000000000791b */ /* 0x003fe20003800000 */
.L_x_2529:
[----:B------:R-:W-:Y:S01]  /*22240*/  IMAD.MOV.U32 R108, RZ, RZ, 0x4 ;  /* 0x00000004ff6c7424 */ /* 0x000fe200078e00ff */
[----:B------:R-:W-:-:S05]  /*22250*/  FMNMX R3, R110, R0, !PT ;  /* 0x000000006e037209 */ /* 0x000fca0007800000 */
[----:B------:R-:W-:-:S07]  /*22260*/  IMAD.MOV.U32 R110, RZ, RZ, R3 ;  /* 0x000000ffff6e7224 */ /* 0x000fce00078e0003 */
[----:B------:R-:W-:Y:S05]  /*22270*/  WARPSYNC.COLLECTIVE R107, `(.L_x_2530) ;  /* 0x000000006b087348 */ /* 0x000fea0003c00000 */
[----:B------:R0:W1:Y:S02]  /*22280*/  SHFL.DOWN P0, R0, R110, R108, R109 ;  /* 0x0800006c6e007389 */ /* 0x000064000000006d */
[----:B01----:R-:W-:Y:S01]  /*22290*/  ENDCOLLECTIVE ;  /* 0x000000000000791b */ /* 0x003fe20003800000 */
.L_x_2530:
[----:B------:R-:W-:Y:S01]  /*222a0*/  IMAD.MOV.U32 R108, RZ, RZ, 0x2 ;  /* 0x00000002ff6c7424 */ /* 0x000fe200078e00ff */
[----:B------:R-:W-:Y:S01]  /*222b0*/  FMNMX R4, R3, R0, !PT ;  /* 0x0000000003047209 */ /* 0x000fe20007800000 */
[----:B------:R-:W-:-:S04]  /*222c0*/  IMAD.MOV.U32 R3, RZ, RZ, RZ ;  /* 0x000000ffff037224 */ /* 0x000fc800078e00ff */
[----:B------:R-:W-:-:S07]  /*222d0*/  IMAD.MOV.U32 R110, RZ, RZ, R4 ;  /* 0x000000ffff6e7224 */ /* 0x000fce00078e0004 */
[----:B------:R-:W-:Y:S05]  /*222e0*/  WARPSYNC.COLLECTIVE R107, `(.L_x_2531) ;  /* 0x000000006b087348 */ /* 0x000fea0003c00000 */
[----:B------:R0:W1:Y:S02]  /*222f0*/  SHFL.DOWN P0, R0, R110, R108, R109 ;  /* 0x0800006c6e007389 */ /* 0x000064000000006d */
[----:B01----:R-:W-:Y:S01]  /*22300*/  ENDCOLLECTIVE ;  /* 0x000000000000791b */ /* 0x003fe20003800000 */
.L_x_2531:
[----:B------:R-:W-:Y:S01]  /*22310*/  IMAD.MOV.U32 R108, RZ, RZ, 0x1 ;  /* 0x00000001ff6c7424 */ /* 0x000fe200078e00ff */
[----:B------:R-:W-:-:S05]  /*22320*/  FMNMX R106, R4, R0, !PT ;  /* 0x00000000046a7209 */ /* 0x000fca0007800000 */
[----:B------:R-:W-:-:S07]  /*22330*/  IMAD.MOV.U32 R110, RZ, RZ, R106 ;  /* 0x000000ffff6e7224 */ /* 0x000fce00078e006a */
[----:B------:R-:W-:Y:S05]  /*22340*/  WARPSYNC.COLLECTIVE R107, `(.L_x_2532) ;  /* 0x000000006b087348 */ /* 0x000fea0003c00000 */
[----:B------:R0:W1:Y:S02]  /*22350*/  SHFL.DOWN P0, R0, R110, R108, R109 ;  /* 0x0800006c6e007389 */ /* 0x000064000000006d */
[----:B01----:R-:W-:Y:S01]  /*22360*/  ENDCOLLECTIVE ;  /* 0x000000000000791b */ /* 0x003fe20003800000 */
.L_x_2532:
[----:B------:R-:W-:Y:S01]  /*22370*/  FMNMX R0, R106, R0, !PT ;  /* 0x000000006a007209 */ /* 0x000fe20007800000 */
[----:B------:R-:W-:-:S07]  /*22380*/  IMAD.MOV.U32 R106, RZ, RZ, 0x1f ;  /* 0x0000001fff6a7424 */ /* 0x000fce00078e00ff */
[----:B------:R-:W-:Y:S05]  /*22390*/  WARPSYNC.COLLECTIVE R107, `(.L_x_2533) ;  /* 0x000000006b087348 */ /* 0x000fea0003c00000 */
[----:B------:R0:W1:Y:S02]  /*223a0*/  SHFL.IDX P0, R0, R0, R3, R106 ;  /* 0x0000000300007389 */ /* 0x000064000000006a */
[----:B01----:R-:W-:Y:S01]  /*223b0*/  ENDCOLLECTIVE ;  /* 0x000000000000791b */ /* 0x003fe20003800000 */
.L_x_2533:
[----:B------:R-:W-:Y:S01]  /*223c0*/  IMAD.MOV.U32 R111, RZ, RZ, R0 ;  /* 0x000000ffff6f7224 */ /* 0x000fe200078e0000 */
[----:B------:R-:W-:Y:S06]  /*223d0*/  BRA `(.L_x_2534) ;  /* 0xffffff48001c7947 */ /* 0x000fec000383ffff */
.L_x_2127:
        /* <DEDUP_REMOVED lines=8> */
.L_x_2536:
[----:B------:R-:W-:Y:S05]  /*22460*/  BSYNC B1 ;  /* 0x0000000000017941 */ /* 0x000fea0003800000 */
.L_x_2535:
        /* <DEDUP_REMOVED lines=8> */
.L_x_2537:
[----:B------:R-:W-:Y:S01]  /*224f0*/  IMAD.MOV.U32 R108, RZ, RZ, 0x4 ;  /* 0x00000004ff6c7424 */ /* 0x000fe200078e00ff */
[----:B------:R-:W-:-:S05]  /*22500*/  FMNMX R3, R110, R0, !PT ;  /* 0x000000006e037209 */ /* 0x000fca0007800000 */
[----:B------:R-:W-:-:S07]  /*22510*/  IMAD.MOV.U32 R110, RZ, RZ, R3 ;  /* 0x000000ffff6e7224 */ /* 0x000fce00078e0003 */
[----:B------:R-:W-:Y:S05]  /*22520*/  WARPSYNC.COLLECTIVE R107, `(.L_x_2538) ;  /* 0x000000006b087348 */ /* 0x000fea0003c00000 */
[----:B------:R0:W1:Y:S02]  /*22530*/  SHFL.DOWN P0, R0, R110, R108, R109 ;  /* 0x0800006c6e007389 */ /* 0x000064000000006d */
[----:B01----:R-:W-:Y:S01]  /*22540*/  ENDCOLLECTIVE ;  /* 0x000000000000791b */ /* 0x003fe20003800000 */
.L_x_2538:
[----:B------:R-:W-:Y:S01]  /*22550*/  IMAD.MOV.U32 R108, RZ, RZ, 0x2 ;  /* 0x00000002ff6c7424 */ /* 0x000fe200078e00ff */
[----:B------:R-:W-:Y:S01]  /*22560*/  FMNMX R70, R3, R0, !PT ;  /* 0x0000000003467209 */ /* 0x000fe20007800000 */
[----:B------:R-:W-:-:S04]  /*22570*/  IMAD.MOV.U32 R3, RZ, RZ, RZ ;  /* 0x000000ffff037224 */ /* 0x000fc800078e00ff */
[----:B------:R-:W-:-:S07]  /*22580*/  IMAD.MOV.U32 R110, RZ, RZ, R70 ;  /* 0x000000ffff6e7224 */ /* 0x000fce00078e0046 */
[----:B------:R-:W-:Y:S05]  /*22590*/  WARPSYNC.COLLECTIVE R107, `(.L_x_2539) ;  /* 0x000000006b087348 */ /* 0x000fea0003c00000 */
[----:B------:R0:W1:Y:S02]  /*225a0*/  SHFL.DOWN P0, R0, R110, R108, R109 ;  /* 0x0800006c6e007389 */ /* 0x000064000000006d */
[----:B01----:R-:W-:Y:S01]  /*225b0*/  ENDCOLLECTIVE ;  /* 0x000000000000791b */ /* 0x003fe20003800000 */
.L_x_2539:
[----:B------:R-:W-:Y:S01]  /*225c0*/  IMAD.MOV.U32 R108, RZ, RZ, 0x1 ;  /* 0x00000001ff6c7424 */ /* 0x000fe200078e00ff */
[----:B------:R-:W-:-:S05]  /*225d0*/  FMNMX R71, R70, R0, !PT ;  /* 0x0000000046477209 */ /* 0x000fca0007800000 */
[----:B------:R-:W-:-:S07]  /*225e0*/  IMAD.MOV.U32 R110, RZ, RZ, R71 ;  /* 0x000000ffff6e7224 */ /* 0x000fce00078e0047 */
[----:B------:R-:W-:Y:S05]  /*225f0*/  WARPSYNC.COLLECTIVE R107, `(.L_x_2540) ;  /* 0x000000006b087348 */ /* 0x000fea0003c00000 */
[----:B------:R0:W1:Y:S02]  /*22600*/  SHFL.DOWN P0, R0, R110, R108, R109 ;  /* 0x0800006c6e007389 */ /* 0x000064000000006d */
[----:B01----:R-:W-:Y:S01]  /*22610*/  ENDCOLLECTIVE ;  /* 0x000000000000791b */ /* 0x003fe20003800000 */
.L_x_2540:
[----:B------:R-:W-:-:S07]  /*22620*/  FMNMX R0, R71, R0, !PT ;  /* 0x0000000047007209 */ /* 0x000fce0007800000 */
[----:B------:R-:W-:Y:S05]  /*22630*/  WARPSYNC.COLLECTIVE R107, `(.L_x_2541) ;  /* 0x000000006b087348 */ /* 0x000fea0003c00000 */
[----:B------:R0:W1:Y:S02]  /*22640*/  SHFL.IDX P0, R0, R0, R3, R106 ;  /* 0x0000000300007389 */ /* 0x000064000000006a */
[----:B01----:R-:W-:Y:S01]  /*22650*/  ENDCOLLECTIVE ;  /* 0x000000000000791b */ /* 0x003fe20003800000 */
.L_x_2541:
[----:B------:R-:W-:Y:S01]  /*22660*/  IMAD.MOV.U32 R86, RZ, RZ, R0 ;  /* 0x000000ffff567224 */ /* 0x000fe200078e0000 */
[----:B------:R-:W-:Y:S06]  /*22670*/  BRA `(.L_x_2542) ;  /* 0xffffff48006c7947 */ /* 0x000fec000383ffff */
.L_x_2135:
        /* <DEDUP_REMOVED lines=8> */
.L_x_2544:
[----:B------:R-:W-:Y:S05]  /*22700*/  BSYNC B1 ;  /* 0x0000000000017941 */ /* 0x000fea0003800000 */
.L_x_2543:
        /* <DEDUP_REMOVED lines=8> */
.L_x_2545:
[----:B------:R-:W-:Y:S01]  /*22790*/  IMAD.MOV.U32 R108, RZ, RZ, 0x4 ;  /* 0x00000004ff6c7424 */ /* 0x000fe200078e00ff */
[----:B------:R-:W-:-:S05]  /*227a0*/  FMNMX R3, R110, R0, !PT ;  /* 0x000000006e037209 */ /* 0x000fca0007800000 */
[----:B------:R-:W-:-:S07]  /*227b0*/  IMAD.MOV.U32 R110, RZ, RZ, R3 ;  /* 0x000000ffff6e7224 */ /* 0x000fce00078e0003 */
[----:B------:R-:W-:Y:S05]  /*227c0*/  WARPSYNC.COLLECTIVE R107, `(.L_x_2546) ;  /* 0x000000006b087348 */ /* 0x000fea0003c00000 */
[----:B------:R0:W1:Y:S02]  /*227d0*/  SHFL.DOWN P0, R0, R110, R108, R109 ;  /* 0x0800006c6e007389 */ /* 0x000064000000006d */
[----:B01----:R-:W-:Y:S01]  /*227e0*/  ENDCOLLECTIVE ;  /* 0x000000000000791b */ /* 0x003fe20003800000 */
.L_x_2546:
[----:B------:R-:W-:Y:S01]  /*227f0*/  IMAD.MOV.U32 R108, RZ, RZ, 0x2 ;  /* 0x00000002ff6c7424 */ /* 0x000fe200078e00ff */
[----:B------:R-:W-:Y:S01]  /*22800*/  FMNMX R71, R3, R0, !PT ;  /* 0x0000000003477209 */ /* 0x000fe20007800000 */
[----:B------:R-:W-:-:S04]  /*22810*/  IMAD.MOV.U32 R3, RZ, RZ, RZ ;  /* 0x000000ffff037224 */ /* 0x000fc800078e00ff */
[----:B------:R-:W-:-:S07]  /*22820*/  IMAD.MOV.U32 R110, RZ, RZ, R71 ;  /* 0x000000ffff6e7224 */ /* 0x000fce00078e0047 */
[----:B------:R-:W-:Y:S05]  /*22830*/  WARPSYNC.COLLECTIVE R107, `(.L_x_2547) ;  /* 0x000000006b087348 */ /* 0x000fea0003c00000 */
[----:B------:R0:W1:Y:S02]  /*22840*/  SHFL.DOWN P0, R0, R110, R108, R109 ;  /* 0x0800006c6e007389 */ /* 0x000064000000006d */
[----:B01----:R-:W-:Y:S01]  /*22850*/  ENDCOLLECTIVE ;  /* 0x000000000000791b */ /* 0x003fe20003800000 */
.L_x_2547:
[----:B------:R-:W-:Y:S01]  /*22860*/  IMAD.MOV.U32 R108, RZ, RZ, 0x1 ;  /* 0x00000001ff6c7424 */ /* 0x000fe200078e00ff */
[----:B------:R-:W-:-:S05]  /*22870*/  FMNMX R72, R71, R0, !PT ;  /* 0x0000000047487209 */ /* 0x000fca0007800000 */
[----:B------:R-:W-:-:S07]  /*22880*/  IMAD.MOV.U32 R110, RZ, RZ, R72 ;  /* 0x000000ffff6e7224 */ /* 0x000fce00078e0048 */
[----:B------:R-:W-:Y:S05]  /*22890*/  WARPSYNC.COLLECTIVE R107, `(.L_x_2548) ;  /* 0x000000006b087348 */ /* 0x000fea0003c00000 */
[----:B------:R0:W1:Y:S02]  /*228a0*/  SHFL.DOWN P0, R0, R110, R108, R109 ;  /* 0x0800006c6e007389 */ /* 0x000064000000006d */
[----:B01----:R-:W-:Y:S01]  /*228b0*/  ENDCOLLECTIVE ;  /* 0x000000000000791b */ /* 0x003fe20003800000 */
.L_x_2548:
[----:B------:R-:W-:-:S07]  /*228c0*/  FMNMX R0, R72, R0, !PT ;  /* 0x0000000048007209 */ /* 0x000fce0007800000 */
[----:B------:R-:W-:Y:S05]  /*228d0*/  WARPSYNC.COLLECTIVE R107, `(.L_x_2549) ;  /* 0x000000006b087348 */ /* 0x000fea0003c00000 */
[----:B------:R0:W1:Y:S02]  /*228e0*/  SHFL.IDX P0, R0, R0, R3, R106 ;  /* 0x0000000300007389 */ /* 0x000064000000006a */
[----:B01----:R-:W-:Y:S01]  /*228f0*/  ENDCOLLECTIVE ;  /* 0x000000000000791b */ /* 0x003fe20003800000 */
.L_x_2549:
[----:B------:R-:W-:Y:S01]  /*22900*/  IMAD.MOV.U32 R73, RZ, RZ, R0 ;  /* 0x000000ffff497224 */ /* 0x000fe200078e0000 */
[----:B------:R-:W-:Y:S06]  /*22910*/  BRA `(.L_x_2550) ;  /* 0xffffff4800bc7947 */ /* 0x000fec000383ffff */
.L_x_2143:
        /* <DEDUP_REMOVED lines=8> */
.L_x_2552:
[----:B------:R-:W-:Y:S05]  /*229a0*/  BSYNC B1 ;  /* 0x0000000000017941 */ /* 0x000fea0003800000 */
.L_x_2551:
        /* <DEDUP_REMOVED lines=8> */
.L_x_2553:
[----:B------:R-:W-:Y:S01]  /*22a30*/  IMAD.MOV.U32 R108, RZ, RZ, 0x4 ;  /* 0x00000004ff6c7424 */ /* 0x000fe200078e00ff */
[----:B------:R-:W-:-:S05]  /*22a40*/  FMNMX R3, R110, R0, !PT ;  /* 0x000000006e037209 */ /* 0x000fca0007800000 */
[----:B------:R-:W-:-:S07]  /*22a50*/  IMAD.MOV.U32 R110, RZ, RZ, R3 ;  /* 0x000000ffff6e7224 */ /* 0x000fce00078e0003 */
[----:B------:R-:W-:Y:S05]  /*22a60*/  WARPSYNC.COLLECTIVE R107, `(.L_x_2554) ;  /* 0x000000006b087348 */ /* 0x000fea0003c00000 */
[----:B------:R0:W1:Y:S02]  /*22a70*/  SHFL.DOWN P0, R0, R110, R108, R109 ;  /* 0x0800006c6e007389 */ /* 0x000064000000006d */
[----:B01----:R-:W-:Y:S01]  /*22a80*/  ENDCOLLECTIVE ;  /* 0x000000000000791b */ /* 0x003fe20003800000 */
.L_x_2554:
[----:B------:R-:W-:Y:S01]  /*22a90*/  IMAD.MOV.U32 R108, RZ, RZ, 0x2 ;  /* 0x00000002ff6c7424 */ /* 0x000fe200078e00ff */
[----:B------:R-:W-:Y:S01]  /*22aa0*/  FMNMX R72, R3, R0, !PT ;  /* 0x0000000003487209 */ /* 0x000fe20007800000 */
[----:B------:R-:W-:-:S04]  /*22ab0*/  IMAD.MOV.U32 R3, RZ, RZ, RZ ;  /* 0x000000ffff037224 */ /* 0x000fc800078e00ff */
[----:B------:R-:W-:-:S07]  /*22ac0*/  IMAD.MOV.U32 R110, RZ, RZ, R72 ;  /* 0x000000ffff6e7224 */ /* 0x000fce00078e0048 */
[----:B------:R-:W-:Y:S05]  /*22ad0*/  WARPSYNC.COLLECTIVE R107, `(.L_x_2555) ;  /* 0x000000006b087348 */ /* 0x000fea0003c00000 */
[----:B------:R0:W1:Y:S02]  /*22ae0*/  SHFL.DOWN P0, R0, R110, R108, R109 ;  /* 0x0800006c6e007389 */ /* 0x000064000000006d */
[----:B01----:R-:W-:Y:S01]  /*22af0*/  ENDCOLLECTIVE ;  /* 0x000000000000791b */ /* 0x003fe20003800000 */
.L_x_2555:
[----:B------:R-:W-:Y:S01]  /*22b00*/  IMAD.MOV.U32 R108, RZ, RZ, 0x1 ;  /* 0x00000001ff6c7424 */ /* 0x000fe200078e00ff */
[----:B------:R-:W-:-:S05]  /*22b10*/  FMNMX R73, R72, R0, !PT ;  /* 0x0000000048497209 */ /* 0x000fca0007800000 */
[----:B------:R-:W-:-:S07]  /*22b20*/  IMAD.MOV.U32 R110, RZ, RZ, R73 ;  /* 0x000000ffff6e7224 */ /* 0x000fce00078e0049 */
[----:B------:R-:W-:Y:S05]  /*22b30*/  WARPSYNC.COLLECTIVE R107, `(.L_x_2556) ;  /* 0x000000006b087348 */ /* 0x000fea0003c00000 */
[----:B------:R0:W1:Y:S02]  /*22b40*/  SHFL.DOWN P0, R0, R110, R108, R109 ;  /* 0x0800006c6e007389 */ /* 0x000064000000006d */
[----:B01----:R-:W-:Y:S01]  /*22b50*/  ENDCOLLECTIVE ;  /* 0x000000000000791b */ /* 0x003fe20003800000 */
.L_x_2556:
[----:B------:R-:W-:-:S07]  /*22b60*/  FMNMX R0, R73, R0, !PT ;  /* 0x0000000049007209 */ /* 0x000fce0007800000 */
[----:B------:R-:W-:Y:S05]  /*22b70*/  WARPSYNC.COLLECTIVE R107, `(.L_x_2557) ;  /* 0x000000006b087348 */ /* 0x000fea0003c00000 */
[----:B------:R0:W1:Y:S02]  /*22b80*/  SHFL.IDX P0, R0, R0, R3, R106 ;  /* 0x0000000300007389 */ /* 0x000064000000006a */
[----:B01----:R-:W-:Y:S01]  /*22b90*/  ENDCOLLECTIVE ;  /* 0x000000000000791b */ /* 0x003fe20003800000 */
.L_x_2557:
[----:B------:R-:W-:Y:S01]  /*22ba0*/  IMAD.MOV.U32 R74, RZ, RZ, R0 ;  /* 0x000000ffff4a7224 */ /* 0x000fe200078e0000 */
[----:B------:R-:W-:Y:S06]  /*22bb0*/  BRA `(.L_x_2558) ;  /* 0xffffff4c000c7947 */ /* 0x000fec000383ffff */
.L_x_2151:
        /* <DEDUP_REMOVED lines=8> */
.L_x_2560:
[----:B------:R-:W-:Y:S05]  /*22c40*/  BSYNC B1 ;  /* 0x0000000000017941 */ /* 0x000fea0003800000 */
.L_x_2559:
        /* <DEDUP_REMOVED lines=8> */
.L_x_2561:
[----:B------:R-:W-:Y:S01]  /*22cd0*/  IMAD.MOV.U32 R108, RZ, RZ, 0x4 ;  /* 0x00000004ff6c7424 */ /* 0x000fe200078e00ff */
[----:B------:R-:W-:-:S05]  /*22ce0*/  FMNMX R3, R110, R0, !PT ;  /* 0x000000006e037209 */ /* 0x000fca0007800000 */
[----:B------:R-:W-:-:S07]  /*22cf0*/  IMAD.MOV.U32 R110, RZ, RZ, R3 ;  /* 0x000000ffff6e7224 */ /* 0x000fce00078e0003 */
[----:B------:R-:W-:Y:S05]  /*22d00*/  WARPSYNC.COLLECTIVE R107, `(.L_x_2562) ;  /* 0x000000006b087348 */ /* 0x000fea0003c00000 */
[----:B------:R0:W1:Y:S02]  /*22d10*/  SHFL.DOWN P0, R0, R110, R108, R109 ;  /* 0x0800006c6e007389 */ /* 0x000064000000006d */
[----:B01----:R-:W-:Y:S01]  /*22d20*/  ENDCOLLECTIVE ;  /* 0x000000000000791b */ /* 0x003fe20003800000 */
.L_x_2562:
[----:B------:R-:W-:Y:S01]  /*22d30*/  IMAD.MOV.U32 R108, RZ, RZ, 0x2 ;  /* 0x00000002ff6c7424 */ /* 0x000fe200078e00ff */
[----:B------:R-:W-:Y:S01]  /*22d40*/  FMNMX R73, R3, R0, !PT ;  /* 0x0000000003497209 */ /* 0x000fe20007800000 */
[----:B------:R-:W-:-:S04]  /*22d50*/  IMAD.MOV.U32 R3, RZ, RZ, RZ ;  /* 0x000000ffff037224 */ /* 0x000fc800078e00ff */
[----:B------:R-:W-:-:S07]  /*22d60*/  IMAD.MOV.U32 R110, RZ, RZ, R73 ;  /* 0x000000ffff6e7224 */ /* 0x000fce00078e0049 */
[----:B------:R-:W-:Y:S05]  /*22d70*/  WARPSYNC.COLLECTIVE R107, `(.L_x_2563) ;  /* 0x000000006b087348 */ /* 0x000fea0003c00000 */
[----:B------:R0:W1:Y:S02]  /*22d80*/  SHFL.DOWN P0, R0, R110, R108, R109 ;  /* 0x0800006c6e007389 */ /* 0x000064000000006d */
[----:B01----:R-:W-:Y:S01]  /*22d90*/  ENDCOLLECTIVE ;  /* 0x000000000000791b */ /* 0x003fe20003800000 */
.L_x_2563:
[----:B------:R-:W-:Y:S01]  /*22da0*/  IMAD.MOV.U32 R108, RZ, RZ, 0x1 ;  /* 0x00000001ff6c7424 */ /* 0x000fe200078e00ff */
[----:B------:R-:W-:-:S05]  /*22db0*/  FMNMX R74, R73, R0, !PT ;  /* 0x00000000494a7209 */ /* 0x000fca0007800000 */
[----:B------:R-:W-:-:S07]  /*22dc0*/  IMAD.MOV.U32 R110, RZ, RZ, R74 ;  /* 0x000000ffff6e7224 */ /* 0x000fce00078e004a */
[----:B------:R-:W-:Y:S05]  /*22dd0*/  WARPSYNC.COLLECTIVE R107, `(.L_x_2564) ;  /* 0x000000006b087348 */ /* 0x000fea0003c00000 */
[----:B------:R0:W1:Y:S02]  /*22de0*/  SHFL.DOWN P0, R0, R110, R108, R109 ;  /* 0x0800006c6e007389 */ /* 0x000064000000006d */
[----:B01----:R-:W-:Y:S01]  /*22df0*/  ENDCOLLECTIVE ;  /* 0x000000000000791b */ /* 0x003fe20003800000 */
.L_x_2564:
[----:B------:R-:W-:-:S07]  /*22e00*/  FMNMX R0, R74, R0, !PT ;  /* 0x000000004a007209 */ /* 0x000fce0007800000 */
[----:B------:R-:W-:Y:S05]  /*22e10*/  WARPSYNC.COLLECTIVE R107, `(.L_x_2565) ;  /* 0x000000006b087348 */ /* 0x000fea0003c00000 */
[----:B------:R0:W1:Y:S02]  /*22e20*/  SHFL.IDX P0, R0, R0, R3, R106 ;  /* 0x0000000300007389 */ /* 0x000064000000006a */
[----:B01----:R-:W-:Y:S01]  /*22e30*/  ENDCOLLECTIVE ;  /* 0x000000000000791b */ /* 0x003fe20003800000 */
.L_x_2565:
[----:B------:R-:W-:Y:S01]  /*22e40*/  IMAD.MOV.U32 R75, RZ, RZ, R0 ;  /* 0x000000ffff4b7224 */ /* 0x000fe200078e0000 */
[----:B------:R-:W-:Y:S06]  /*22e50*/  BRA `(.L_x_2566) ;  /* 0xffffff4c005c7947 */ /* 0x000fec000383ffff */
.L_x_2159:
        /* <DEDUP_REMOVED lines=8> */
.L_x_2568:
[----:B------:R-:W-:Y:S05]  /*22ee0*/  BSYNC B1 ;  /* 0x0000000000017941 */ /* 0x000fea0003800000 */
.L_x_2567:
        /* <DEDUP_REMOVED lines=8> */
.L_x_2569:
[----:B------:R-:W-:Y:S01]  /*22f70*/  IMAD.MOV.U32 R108, RZ, RZ, 0x4 ;  /* 0x00000004ff6c7424 */ /* 0x000fe200078e00ff */
[----:B------:R-:W-:-:S05]  /*22f80*/  FMNMX R3, R110, R0, !PT ;  /* 0x000000006e037209 */ /* 0x000fca0007800000 */
[----:B------:R-:W-:-:S07]  /*22f90*/  IMAD.MOV.U32 R110, RZ, RZ, R3 ;  /* 0x000000ffff6e7224 */ /* 0x000fce00078e0003 */
[----:B------:R-:W-:Y:S05]  /*22fa0*/  WARPSYNC.COLLECTIVE R107, `(.L_x_2570) ;  /* 0x000000006b087348 */ /* 0x000fea0003c00000 */
[----:B------:R0:W1:Y:S02]  /*22fb0*/  SHFL.DOWN P0, R0, R110, R108, R109 ;  /* 0x0800006c6e007389 */ /* 0x000064000000006d */
[----:B01----:R-:W-:Y:S01]  /*22fc0*/  ENDCOLLECTIVE ;  /* 0x000000000000791b */ /* 0x003fe20003800000 */
.L_x_2570:
[----:B------:R-:W-:Y:S01]  /*22fd0*/  IMAD.MOV.U32 R108, RZ, RZ, 0x2 ;  /* 0x00000002ff6c7424 */ /* 0x000fe200078e00ff */
[----:B------:R-:W-:Y:S01]  /*22fe0*/  FMNMX R74, R3, R0, !PT ;  /* 0x00000000034a7209 */ /* 0x000fe20007800000 */
[----:B------:R-:W-:-:S04]  /*22ff0*/  IMAD.MOV.U32 R3, RZ, RZ, RZ ;  /* 0x000000ffff037224 */ /* 0x000fc800078e00ff */
[----:B------:R-:W-:-:S07]  /*23000*/  IMAD.MOV.U32 R110, RZ, RZ, R74 ;  /* 0x000000ffff6e7224 */ /* 0x000fce00078e004a */
[----:B------:R-:W-:Y:S05]  /*23010*/  WARPSYNC.COLLECTIVE R107, `(.L_x_2571) ;  /* 0x000000006b087348 */ /* 0x000fea0003c00000 */
[----:B------:R0:W1:Y:S02]  /*23020*/  SHFL.DOWN P0, R0, R110, R108, R109 ;  /* 0x0800006c6e007389 */ /* 0x000064000000006d */
[----:B01----:R-:W-:Y:S01]  /*23030*/  ENDCOLLECTIVE ;  /* 0x000000000000791b */ /* 0x003fe20003800000 */
.L_x_2571:
[----:B------:R-:W-:Y:S01]  /*23040*/  IMAD.MOV.U32 R108, RZ, RZ, 0x1 ;  /* 0x00000001ff6c7424 */ /* 0x000fe200078e00ff */
[----:B------:R-:W-:-:S05]  /*23050*/  FMNMX R75, R74, R0, !PT ;  /* 0x000000004a4b7209 */ /* 0x000fca0007800000 */
[----:B------:R-:W-:-:S07]  /*23060*/  IMAD.MOV.U32 R110, RZ, RZ, R75 ;  /* 0x000000ffff6e7224 */ /* 0x000fce00078e004b */
[----:B------:R-:W-:Y:S05]  /*23070*/  WARPSYNC.COLLECTIVE R107, `(.L_x_2572) ;  /* 0x000000006b087348 */ /* 0x000fea0003c00000 */
[----:B------:R0:W1:Y:S02]  /*23080*/  SHFL.DOWN P0, R0, R110, R108, R109 ;  /* 0x0800006c6e007389 */ /* 0x000064000000006d */
[----:B01----:R-:W-:Y:S01]  /*23090*/  ENDCOLLECTIVE ;  /* 0x000000000000791b */ /* 0x003fe20003800000 */
.L_x_2572:
[----:B------:R-:W-:-:S07]  /*230a0*/  FMNMX R0, R75, R0, !PT ;  /* 0x000000004b007209 */ /* 0x000fce0007800000 */
[----:B------:R-:W-:Y:S05]  /*230b0*/  WARPSYNC.COLLECTIVE R107, `(.L_x_2573) ;  /* 0x000000006b087348 */ /* 0x000fea0003c00000 */
[----:B------:R0:W1:Y:S02]  /*230c0*/  SHFL.IDX P0, R0, R0, R3, R106 ;  /* 0x0000000300007389 */ /* 0x000064000000006a */
[----:B01----:R-:W-:Y:S01]  /*230d0*/  ENDCOLLECTIVE ;  /* 0x000000000000791b */ /* 0x003fe20003800000 */
.L_x_2573:
[----:B------:R-:W-:Y:S01]  /*230e0*/  IMAD.MOV.U32 R76, RZ, RZ, R0 ;  /* 0x000000ffff4c7224 */ /* 0x000fe200078e0000 */
[----:B------:R-:W-:Y:S06]  /*230f0*/  BRA `(.L_x_2574) ;  /* 0xffffff4c00ac7947 */ /* 0x000fec000383ffff */
.L_x_2167:
        /* <DEDUP_REMOVED lines=8> */
.L_x_2576:
[----:B------:R-:W-:Y:S05]  /*23180*/  BSYNC B1 ;  /* 0x0000000000017941 */ /* 0x000fea0003800000 */
.L_x_2575:
        /* <DEDUP_REMOVED lines=8> */
.L_x_2577:
[----:B------:R-:W-:Y:S01]  /*23210*/  IMAD.MOV.U32 R108, RZ, RZ, 0x4 ;  /* 0x00000004ff6c7424 */ /* 0x000fe200078e00ff */
[----:B------:R-:W-:-:S05]  /*23220*/  FMNMX R3, R110, R0, !PT ;  /* 0x000000006e037209 */ /* 0x000fca0007800000 */
[----:B------:R-:W-:-:S07]  /*23230*/  IMAD.MOV.U32 R110, RZ, RZ, R3 ;  /* 0x000000ffff6e7224 */ /* 0x000fce00078e0003 */
[----:B------:R-:W-:Y:S05]  /*23240*/  WARPSYNC.COLLECTIVE R107, `(.L_x_2578) ;  /* 0x000000006b087348 */ /* 0x000fea0003c00000 */
[----:B------:R0:W1:Y:S02]  /*23250*/  SHFL.DOWN P0, R0, R110, R108, R109 ;  /* 0x0800006c6e007389 */ /* 0x000064000000006d */
[----:B01----:R-:W-:Y:S01]  /*23260*/  ENDCOLLECTIVE ;  /* 0x000000000000791b */ /* 0x003fe20003800000 */
.L_x_2578:
[----:B------:R-:W-:Y:S01]  /*23270*/  IMAD.MOV.U32 R108, RZ, RZ, 0x2 ;  /* 0x00000002ff6c7424 */ /* 0x000fe200078e00ff */
[----:B------:R-:W-:Y:S01]  /*23280*/  FMNMX R75, R3, R0, !PT ;  /* 0x00000000034b7209 */ /* 0x000fe20007800000 */
[----:B------:R-:W-:-:S04]  /*23290*/  IMAD.MOV.U32 R3, RZ, RZ, RZ ;  /* 0x000000ffff037224 */ /* 0x000fc800078e00ff */
[----:B------:R-:W-:-:S07]  /*232a0*/  IMAD.MOV.U32 R110, RZ, RZ, R75 ;  /* 0x000000ffff6e7224 */ /* 0x000fce00078e004b */
[----:B------:R-:W-:Y:S05]  /*232b0*/  WARPSYNC.COLLECTIVE R107, `(.L_x_2579) ;  /* 0x000000006b087348 */ /* 0x000fea0003c00000 */
[----:B------:R0:W1:Y:S02]  /*232c0*/  SHFL.DOWN P0, R0, R110, R108, R109 ;  /* 0x0800006c6e007389 */ /* 0x000064000000006d */
[----:B01----:R-:W-:Y:S01]  /*232d0*/  ENDCOLLECTIVE ;  /* 0x000000000000791b */ /* 0x003fe20003800000 */
.L_x_2579:
[----:B------:R-:W-:Y:S01]  /*232e0*/  IMAD.MOV.U32 R108, RZ, RZ, 0x1 ;  /* 0x00000001ff6c7424 */ /* 0x000fe200078e00ff */
[----:B------:R-:W-:-:S05]  /*232f0*/  FMNMX R76, R75, R0, !PT ;  /* 0x000000004b4c7209 */ /* 0x000fca0007800000 */
[----:B------:R-:W-:-:S07]  /*23300*/  IMAD.MOV.U32 R110, RZ, RZ, R76 ;  /* 0x000000ffff6e7224 */ /* 0x000fce00078e004c */
[----:B------:R-:W-:Y:S05]  /*23310*/  WARPSYNC.COLLECTIVE R107, `(.L_x_2580) ;  /* 0x000000006b087348 */ /* 0x000fea0003c00000 */
[----:B------:R0:W1:Y:S02]  /*23320*/  SHFL.DOWN P0, R0, R110, R108, R109 ;  /* 0x0800006c6e007389 */ /* 0x000064000000006d */
[----:B01----:R-:W-:Y:S01]  /*23330*/  ENDCOLLECTIVE ;  /* 0x000000000000791b */ /* 0x003fe20003800000 */
.L_x_2580:
[----:B------:R-:W-:-:S07]  /*23340*/  FMNMX R0, R76, R0, !PT ;  /* 0x000000004c007209 */ /* 0x000fce0007800000 */
[----:B------:R-:W-:Y:S05]  /*23350*/  WARPSYNC.COLLECTIVE R107, `(.L_x_2581) ;  /* 0x000000006b087348 */ /* 0x000fea0003c00000 */
[----:B------:R0:W1:Y:S02]  /*23360*/  SHFL.IDX P0, R0, R0, R3, R106 ;  /* 0x0000000300007389 */ /* 0x000064000000006a */
[----:B01----:R-:W-:Y:S01]  /*23370*/  ENDCOLLECTIVE ;  /* 0x000000000000791b */ /* 0x003fe20003800000 */
.L_x_2581:
[----:B------:R-:W-:Y:S01]  /*23380*/  IMAD.MOV.U32 R77, RZ, RZ, R0 ;  /* 0x000000ffff4d7224 */ /* 0x000fe200078e0000 */
[----:B------:R-:W-:Y:S06]  /*23390*/  BRA `(.L_x_2582) ;  /* 0xffffff4c00fc7947 */ /* 0x000fec000383ffff */
.L_x_2175:
        /* <DEDUP_REMOVED lines=8> */
.L_x_2584:
[----:B------:R-:W-:Y:S05]  /*23420*/  BSYNC B1 ;  /* 0x0000000000017941 */ /* 0x000fea0003800000 */
.L_x_2583:
        /* <DEDUP_REMOVED lines=8> */
.L_x_2585:
[----:B------:R-:W-:Y:S01]  /*234b0*/  IMAD.MOV.U32 R108, RZ, RZ, 0x4 ;  /* 0x00000004ff6c7424 */ /* 0x000fe200078e00ff */
[----:B------:R-:W-:-:S05]  /*234c0*/  FMNMX R3, R110, R0, !PT ;  /* 0x000000006e037209 */ /* 0x000fca0007800000 */
[----:B------:R-:W-:-:S07]  /*234d0*/  IMAD.MOV.U32 R110, RZ, RZ, R3 ;  /* 0x000000ffff6e7224 */ /* 0x000fce00078e0003 */
[----:B------:R-:W-:Y:S05]  /*234e0*/  WARPSYNC.COLLECTIVE R107, `(.L_x_2586) ;  /* 0x000000006b087348 */ /* 0x000fea0003c00000 */
[----:B------:R0:W1:Y:S02]  /*234f0*/  SHFL.DOWN P0, R0, R110, R108, R109 ;  /* 0x0800006c6e007389 */ /* 0x000064000000006d */
[----:B01----:R-:W-:Y:S01]  /*23500*/  ENDCOLLECTIVE ;  /* 0x000000000000791b */ /* 0x003fe20003800000 */
.L_x_2586:
[----:B------:R-:W-:Y:S01]  /*23510*/  IMAD.MOV.U32 R108, RZ, RZ, 0x2 ;  /* 0x00000002ff6c7424 */ /* 0x000fe200078e00ff */
[----:B------:R-:W-:Y:S01]  /*23520*/  FMNMX R76, R3, R0, !PT ;  /* 0x00000000034c7209 */ /* 0x000fe20007800000 */
[----:B------:R-:W-:-:S04]  /*23530*/  IMAD.MOV.U32 R3, RZ, RZ, RZ ;  /* 0x000000ffff037224 */ /* 0x000fc800078e00ff */
[----:B------:R-:W-:-:S07]  /*23540*/  IMAD.MOV.U32 R110, RZ, RZ, R76 ;  /* 0x000000ffff6e7224 */ /* 0x000fce00078e004c */
[----:B------:R-:W-:Y:S05]  /*23550*/  WARPSYNC.COLLECTIVE R107, `(.L_x_2587) ;  /* 0x000000006b087348 */ /* 0x000fea0003c00000 */
[----:B------:R0:W1:Y:S02]  /*23560*/  SHFL.DOWN P0, R0, R110, R108, R109 ;  /* 0x0800006c6e007389 */ /* 0x000064000000006d */
[----:B01----:R-:W-:Y:S01]  /*23570*/  ENDCOLLECTIVE ;  /* 0x000000000000791b */ /* 0x003fe20003800000 */
.L_x_2587:
[----:B------:R-:W-:Y:S01]  /*23580*/  IMAD.MOV.U32 R108, RZ, RZ, 0x1 ;  /* 0x00000001ff6c7424 */ /* 0x000fe200078e00ff */
[----:B------:R-:W-:-:S05]  /*23590*/  FMNMX R77, R76, R0, !PT ;  /* 0x000000004c4d7209 */ /* 0x000fca0007800000 */
[----:B------:R-:W-:-:S07]  /*235a0*/  IMAD.MOV.U32 R110, RZ, RZ, R77 ;  /* 0x000000ffff6e7224 */ /* 0x000fce00078e004d */
[----:B------:R-:W-:Y:S05]  /*235b0*/  WARPSYNC.COLLECTIVE R107, `(.L_x_2588) ;  /* 0x000000006b087348 */ /* 0x000fea0003c00000 */
[----:B------:R0:W1:Y:S02]  /*235c0*/  SHFL.DOWN P0, R0, R110, R108, R109 ;  /* 0x0800006c6e007389 */ /* 0x000064000000006d */
[----:B01----:R-:W-:Y:S01]  /*235d0*/  ENDCOLLECTIVE ;  /* 0x000000000000791b */ /* 0x003fe20003800000 */
.L_x_2588:
[----:B------:R-:W-:-:S07]  /*235e0*/  FMNMX R0, R77, R0, !PT ;  /* 0x000000004d007209 */ /* 0x000fce0007800000 */
[----:B------:R-:W-:Y:S05]  /*235f0*/  WARPSYNC.COLLECTIVE R107, `(.L_x_2589) ;  /* 0x000000006b087348 */ /* 0x000fea0003c00000 */
[----:B------:R0:W1:Y:S02]  /*23600*/  SHFL.IDX P0, R0, R0, R3, R106 ;  /* 0x0000000300007389 */ /* 0x000064000000006a */
[----:B01----:R-:W-:Y:S01]  /*23610*/  ENDCOLLECTIVE ;  /* 0x000000000000791b */ /* 0x003fe20003800000 */
.L_x_2589:
[----:B------:R-:W-:Y:S01]  /*23620*/  IMAD.MOV.U32 R78, RZ, RZ, R0 ;  /* 0x000000ffff4e7224 */ /* 0x000fe200078e0000 */
[----:B------:R-:W-:Y:S06]  /*23630*/  BRA `(.L_x_2590) ;  /* 0xffffff50004c7947 */ /* 0x000fec000383ffff */
.L_x_2183:
        /* <DEDUP_REMOVED lines=8> */
.L_x_2592:
[----:B------:R-:W-:Y:S05]  /*236c0*/  BSYNC B1 ;  /* 0x0000000000017941 */ /* 0x000fea0003800000 */
.L_x_2591:
        /* <DEDUP_REMOVED lines=8> */
.L_x_2593:
[----:B------:R-:W-:Y:S01]  /*23750*/  IMAD.MOV.U32 R108, RZ, RZ, 0x4 ;  /* 0x00000004ff6c7424 */ /* 0x000fe200078e00ff */
[----:B------:R-:W-:-:S05]  /*23760*/  FMNMX R3, R110, R0, !PT ;  /* 0x000000006e037209 */ /* 0x000fca0007800000 */
[----:B------:R-:W-:-:S07]  /*23770*/  IMAD.MOV.U32 R110, RZ, RZ, R3 ;  /* 0x000000ffff6e7224 */ /* 0x000fce00078e0003 */
[----:B------:R-:W-:Y:S05]  /*23780*/  WARPSYNC.COLLECTIVE R107, `(.L_x_2594) ;  /* 0x000000006b087348 */ /* 0x000fea0003c00000 */
[----:B------:R0:W1:Y:S02]  /*23790*/  SHFL.DOWN P0, R0, R110, R108, R109 ;  /* 0x0800006c6e007389 */ /* 0x000064000000006d */
[----:B01----:R-:W-:Y:S01]  /*237a0*/  ENDCOLLECTIVE ;  /* 0x000000000000791b */ /* 0x003fe20003800000 */
.L_x_2594:
[----:B------:R-:W-:Y:S01]  /*237b0*/  IMAD.MOV.U32 R108, RZ, RZ, 0x2 ;  /* 0x00000002ff6c7424 */ /* 0x000fe200078e00ff */
[----:B------:R-:W-:Y:S01]  /*237c0*/  FMNMX R76, R3, R0, !PT ;  /* 0x00000000034c7209 */ /* 0x000fe20007800000 */
[----:B------:R-:W-:-:S04]  /*237d0*/  IMAD.MOV.U32 R3, RZ, RZ, RZ ;  /* 0x000000ffff037224 */ /* 0x000fc800078e00ff */
[----:B------:R-:W-:-:S07]  /*237e0*/  IMAD.MOV.U32 R110, RZ, RZ, R76 ;  /* 0x000000ffff6e7224 */ /* 0x000fce00078e004c */
[----:B------:R-:W-:Y:S05]  /*237f0*/  WARPSYNC.COLLECTIVE R107, `(.L_x_2595) ;  /* 0x000000006b087348 */ /* 0x000fea0003c00000 */
[----:B------:R0:W1:Y:S02]  /*23800*/  SHFL.DOWN P0, R0, R110, R108, R109 ;  /* 0x0800006c6e007389 */ /* 0x000064000000006d */
[----:B01----:R-:W-:Y:S01]  /*23810*/  ENDCOLLECTIVE ;  /* 0x000000000000791b */ /* 0x003fe20003800000 */
.L_x_2595:
[----:B------:R-:W-:Y:S01]  /*23820*/  IMAD.MOV.U32 R108, RZ, RZ, 0x1 ;  /* 0x00000001ff6c7424 */ /* 0x000fe200078e00ff */
[----:B------:R-:W-:-:S05]  /*23830*/  FMNMX R78, R76, R0, !PT ;  /* 0x000000004c4e7209 */ /* 0x000fca0007800000 */
[----:B------:R-:W-:-:S07]  /*23840*/  IMAD.MOV.U32 R110, RZ, RZ, R78 ;  /* 0x000000ffff6e7224 */ /* 0x000fce00078e004e */
[----:B------:R-:W-:Y:S05]  /*23850*/  WARPSYNC.COLLECTIVE R107, `(.L_x_2596) ;  /* 0x000000006b087348 */ /* 0x000fea0003c00000 */
[----:B------:R0:W1:Y:S02]  /*23860*/  SHFL.DOWN P0, R0, R110, R108, R109 ;  /* 0x0800006c6e007389 */ /* 0x000064000000006d */
[----:B01----:R-:W-:Y:S01]  /*23870*/  ENDCOLLECTIVE ;  /* 0x000000000000791b */ /* 0x003fe20003800000 */
.L_x_2596:
[----:B------:R-:W-:-:S07]  /*23880*/  FMNMX R0, R78, R0, !PT ;  /* 0x000000004e007209 */ /* 0x000fce0007800000 */
[----:B------:R-:W-:Y:S05]  /*23890*/  WARPSYNC.COLLECTIVE R107, `(.L_x_2597) ;  /* 0x000000006b087348 */ /* 0x000fea0003c00000 */
[----:B------:R0:W1:Y:S02]  /*238a0*/  SHFL.IDX P0, R0, R0, R3, R106 ;  /* 0x0000000300007389 */ /* 0x000064000000006a */
[----:B01----:R-:W-:Y:S01]  /*238b0*/  ENDCOLLECTIVE ;  /* 0x000000000000791b */ /* 0x003fe20003800000 */
.L_x_2597:
[----:B------:R-:W-:Y:S01]  /*238c0*/  IMAD.MOV.U32 R79, RZ, RZ, R0 ;  /* 0x000000ffff4f7224 */ /* 0x000fe200078e0000 */
[----:B------:R-:W-:Y:S06]  /*238d0*/  BRA `(.L_x_2598) ;  /* 0xffffff5000cc7947 */ /* 0x000fec000383ffff */
.L_x_2191:
        /* <DEDUP_REMOVED lines=8> */
.L_x_2600:
[----:B------:R-:W-:Y:S05]  /*23960*/  BSYNC B1 ;  /* 0x0000000000017941 */ /* 0x000fea0003800000 */
.L_x_2599:
        /* <DEDUP_REMOVED lines=8> */
.L_x_2601:
[----:B------:R-:W-:Y:S01]  /*239f0*/  IMAD.MOV.U32 R108, RZ, RZ, 0x4 ;  /* 0x00000004ff6c7424 */ /* 0x000fe200078e00ff */
[----:B------:R-:W-:-:S05]  /*23a00*/  FMNMX R3, R110, R0, !PT ;  /* 0x000000006e037209 */ /* 0x000fca0007800000 */
[----:B------:R-:W-:-:S07]  /*23a10*/  IMAD.MOV.U32 R110, RZ, RZ, R3 ;  /* 0x000000ffff6e7224 */ /* 0x000fce00078e0003 */
[----:B------:R-:W-:Y:S05]  /*23a20*/  WARPSYNC.COLLECTIVE R107, `(.L_x_2602) ;  /* 0x000000006b087348 */ /* 0x000fea0003c00000 */
[----:B------:R0:W1:Y:S02]  /*23a30*/  SHFL.DOWN P0, R0, R110, R108, R109 ;  /* 0x0800006c6e007389 */ /* 0x000064000000006d */
[----:B01----:R-:W-:Y:S01]  /*23a40*/  ENDCOLLECTIVE ;  /* 0x000000000000791b */ /* 0x003fe20003800000 */
.L_x_2602:
[----:B------:R-:W-:Y:S01]  /*23a50*/  IMAD.MOV.U32 R108, RZ, RZ, 0x2 ;  /* 0x00000002ff6c7424 */ /* 0x000fe200078e00ff */
[----:B------:R-:W-:Y:S01]  /*23a60*/  FMNMX R59, R3, R0, !PT ;  /* 0x00000000033b7209 */ /* 0x000fe20007800000 */
[----:B------:R-:W-:-:S04]  /*23a70*/  IMAD.MOV.U32 R3, RZ, RZ, RZ ;  /* 0x000000ffff037224 */ /* 0x000fc800078e00ff */
[----:B------:R-:W-:-:S07]  /*23a80*/  IMAD.MOV.U32 R110, RZ, RZ, R59 ;  /* 0x000000ffff6e7224 */ /* 0x000fce00078e003b */
[----:B------:R-:W-:Y:S05]  /*23a90*/  WARPSYNC.COLLECTIVE R107, `(.L_x_2603) ;  /* 0x000000006b087348 */ /* 0x000fea0003c00000 */
[----:B------:R0:W1:Y:S02]  /*23aa0*/  SHFL.DOWN P0, R0, R110, R108, R109 ;  /* 0x0800006c6e007389 */ /* 0x000064000000006d */
[----:B01----:R-:W-:Y:S01]  /*23ab0*/  ENDCOLLECTIVE ;  /* 0x000000000000791b */ /* 0x003fe20003800000 */
.L_x_2603:
[----:B------:R-:W-:Y:S01]  /*23ac0*/  IMAD.MOV.U32 R108, RZ, RZ, 0x1 ;  /* 0x00000001ff6c7424 */ /* 0x000fe200078e00ff */
[----:B------:R-:W-:-:S05]  /*23ad0*/  FMNMX R60, R59, R0, !PT ;  /* 0x000000003b3c7209 */ /* 0x000fca0007800000 */
[----:B------:R-:W-:-:S07]  /*23ae0*/  IMAD.MOV.U32 R110, RZ, RZ, R60 ;  /* 0x000000ffff6e7224 */ /* 0x000fce00078e003c */
[----:B------:R-:W-:Y:S05]  /*23af0*/  WARPSYNC.COLLECTIVE R107, `(.L_x_2604) ;  /* 0x000000006b087348 */ /* 0x000fea0003c00000 */
[----:B------:R0:W1:Y:S02]  /*23b00*/  SHFL.DOWN P0, R0, R110, R108, R109 ;  /* 0x0800006c6e007389 */ /* 0x000064000000006d */
[----:B01----:R-:W-:Y:S01]  /*23b10*/  ENDCOLLECTIVE ;  /* 0x000000000000791b */ /* 0x003fe20003800000 */
.L_x_2604:
[----:B------:R-:W-:-:S07]  /*23b20*/  FMNMX R0, R60, R0, !PT ;  /* 0x000000003c007209 */ /* 0x000fce0007800000 */
[----:B------:R-:W-:Y:S05]  /*23b30*/  WARPSYNC.COLLECTIVE R107, `(.L_x_2605) ;  /* 0x000000006b087348 */ /* 0x000fea0003c00000 */
[----:B------:R0:W1:Y:S02]  /*23b40*/  SHFL.IDX P0, R0, R0, R3, R106 ;  /* 0x0000000300007389 */ /* 0x000064000000006a */
[----:B01----:R-:W-:Y:S01]  /*23b50*/  ENDCOLLECTIVE ;  /* 0x000000000000791b */ /* 0x003fe20003800000 */
.L_x_2605:
[----:B------:R-:W-:Y:S01]  /*23b60*/  IMAD.MOV.U32 R78, RZ, RZ, R0 ;  /* 0x000000ffff4e7224 */ /* 0x000fe200078e0000 */
[----:B------:R-:W-:Y:S06]  /*23b70*/  BRA `(.L_x_2606) ;  /* 0xffffff54004c7947 */ /* 0x000fec000383ffff */
.L_x_2199:
        /* <DEDUP_REMOVED lines=8> */
.L_x_2608:
[----:B------:R-:W-:Y:S05]  /*23c00*/  BSYNC B1 ;  /* 0x0000000000017941 */ /* 0x000fea0003800000 */
.L_x_2607:
        /* <DEDUP_REMOVED lines=8> */
.L_x_2609:
[----:B------:R-:W-:Y:S01]  /*23c90*/  IMAD.MOV.U32 R108, RZ, RZ, 0x4 ;  /* 0x00000004ff6c7424 */ /* 0x000fe200078e00ff */
[----:B------:R-:W-:-:S05]  /*23ca0*/  FMNMX R3, R110, R0, !PT ;  /* 0x000000006e037209 */ /* 0x000fca0007800000 */
[----:B------:R-:W-:-:S07]  /*23cb0*/  IMAD.MOV.U32 R110, RZ, RZ, R3 ;  /* 0x000000ffff6e7224 */ /* 0x000fce00078e0003 */
[----:B------:R-:W-:Y:S05]  /*23cc0*/  WARPSYNC.COLLECTIVE R107, `(.L_x_2610) ;  /* 0x000000006b087348 */ /* 0x000fea0003c00000 */
[----:B------:R0:W1:Y:S02]  /*23cd0*/  SHFL.DOWN P0, R0, R110, R108, R109 ;  /* 0x0800006c6e007389 */ /* 0x000064000000006d */
[----:B01----:R-:W-:Y:S01]  /*23ce0*/  ENDCOLLECTIVE ;  /* 0x000000000000791b */ /* 0x003fe20003800000 */
.L_x_2610:
[----:B------:R-:W-:Y:S01]  /*23cf0*/  IMAD.MOV.U32 R108, RZ, RZ, 0x2 ;  /* 0x00000002ff6c7424 */ /* 0x000fe200078e00ff */
[----:B------:R-:W-:Y:S01]  /*23d00*/  FMNMX R59, R3, R0, !PT ;  /* 0x00000000033b7209 */ /* 0x000fe20007800000 */
[----:B------:R-:W-:-:S04]  /*23d10*/  IMAD.MOV.U32 R3, RZ, RZ, RZ ;  /* 0x000000ffff037224 */ /* 0x000fc800078e00ff */
[----:B------:R-:W-:-:S07]  /*23d20*/  IMAD.MOV.U32 R110, RZ, RZ, R59 ;  /* 0x000000ffff6e7224 */ /* 0x000fce00078e003b */
[----:B------:R-:W-:Y:S05]  /*23d30*/  WARPSYNC.COLLECTIVE R107, `(.L_x_2611) ;  /* 0x000000006b087348 */ /* 0x000fea0003c00000 */
[----:B------:R0:W1:Y:S02]  /*23d40*/  SHFL.DOWN P0, R0, R110, R108, R109 ;  /* 0x0800006c6e007389 */ /* 0x000064000000006d */
[----:B01----:R-:W-:Y:S01]  /*23d50*/  ENDCOLLECTIVE ;  /* 0x000000000000791b */ /* 0x003fe20003800000 */
.L_x_2611:
[----:B------:R-:W-:Y:S01]  /*23d60*/  IMAD.MOV.U32 R108, RZ, RZ, 0x1 ;  /* 0x00000001ff6c7424 */ /* 0x000fe200078e00ff */
[----:B------:R-:W-:-:S05]  /*23d70*/  FMNMX R60, R59, R0, !PT ;  /* 0x000000003b3c7209 */ /* 0x000fca0007800000 */
[----:B------:R-:W-:-:S07]  /*23d80*/  IMAD.MOV.U32 R110, RZ, RZ, R60 ;  /* 0x000000ffff6e7224 */ /* 0x000fce00078e003c */
[----:B------:R-:W-:Y:S05]  /*23d90*/  WARPSYNC.COLLECTIVE R107, `(.L_x_2612) ;  /* 0x000000006b087348 */ /* 0x000fea0003c00000 */
[----:B------:R0:W1:Y:S02]  /*23da0*/  SHFL.DOWN P0, R0, R110, R108, R109 ;  /* 0x0800006c6e007389 */ /* 0x000064000000006d */
[----:B01----:R-:W-:Y:S01]  /*23db0*/  ENDCOLLECTIVE ;  /* 0x000000000000791b */ /* 0x003fe20003800000 */
.L_x_2612:
[----:B------:R-:W-:-:S07]  /*23dc0*/  FMNMX R0, R60, R0, !PT ;  /* 0x000000003c007209 */ /* 0x000fce0007800000 */
[----:B------:R-:W-:Y:S05]  /*23dd0*/  WARPSYNC.COLLECTIVE R107, `(.L_x_2613) ;  /* 0x000000006b087348 */ /* 0x000fea0003c00000 */
[----:B------:R0:W1:Y:S02]  /*23de0*/  SHFL.IDX P0, R0, R0, R3, R106 ;  /* 0x0000000300007389 */ /* 0x000064000000006a */
[----:B01----:R-:W-:Y:S01]  /*23df0*/  ENDCOLLECTIVE ;  /* 0x000000000000791b */ /* 0x003fe20003800000 */
.L_x_2613:
[----:B------:R-:W-:Y:S01]  /*23e00*/  IMAD.MOV.U32 R78, RZ, RZ, R0 ;  /* 0x000000ffff4e7224 */ /* 0x000fe200078e0000 */
[----:B------:R-:W-:Y:S06]  /*23e10*/  BRA `(.L_x_2614) ;  /* 0xffffff5400e07947 */ /* 0x000fec000383ffff */
.L_x_2207:
        /* <DEDUP_REMOVED lines=8> */
.L_x_2616:
[----:B------:R-:W-:Y:S05]  /*23ea0*/  BSYNC B1 ;  /* 0x0000000000017941 */ /* 0x000fea0003800000 */
.L_x_2615:
        /* <DEDUP_REMOVED lines=8> */
.L_x_2617:
[----:B------:R-:W-:Y:S01]  /*23f30*/  IMAD.MOV.U32 R108, RZ, RZ, 0x4 ;  /* 0x00000004ff6c7424 */ /* 0x000fe200078e00ff */
[----:B------:R-:W-:-:S05]  /*23f40*/  FMNMX R3, R110, R0, !PT ;  /* 0x000000006e037209 */ /* 0x000fca0007800000 */
[----:B------:R-:W-:-:S07]  /*23f50*/  IMAD.MOV.U32 R110, RZ, RZ, R3 ;  /* 0x000000ffff6e7224 */ /* 0x000fce00078e0003 */
[----:B------:R-:W-:Y:S05]  /*23f60*/  WARPSYNC.COLLECTIVE R107, `(.L_x_2618) ;  /* 0x000000006b087348 */ /* 0x000fea0003c00000 */
[----:B------:R0:W1:Y:S02]  /*23f70*/  SHFL.DOWN P0, R0, R110, R108, R109 ;  /* 0x0800006c6e007389 */ /* 0x000064000000006d */
[----:B01----:R-:W-:Y:S01]  /*23f80*/  ENDCOLLECTIVE ;  /* 0x000000000000791b */ /* 0x003fe20003800000 */
.L_x_2618:
[----:B------:R-:W-:Y:S01]  /*23f90*/  IMAD.MOV.U32 R108, RZ, RZ, 0x2 ;  /* 0x00000002ff6c7424 */ /* 0x000fe200078e00ff */
[----:B------:R-:W-:Y:S01]  /*23fa0*/  FMNMX R59, R3, R0, !PT ;  /* 0x00000000033b7209 */ /* 0x000fe20007800000 */
[----:B------:R-:W-:-:S04]  /*23fb0*/  IMAD.MOV.U32 R3, RZ, RZ, RZ ;  /* 0x000000ffff037224 */ /* 0x000fc800078e00ff */
[----:B------:R-:W-:-:S07]  /*23fc0*/  IMAD.MOV.U32 R110, RZ, RZ, R59 ;  /* 0x000000ffff6e7224 */ /* 0x000fce00078e003b */
[----:B------:R-:W-:Y:S05]  /*23fd0*/  WARPSYNC.COLLECTIVE R107, `(.L_x_2619) ;  /* 0x000000006b087348 */ /* 0x000fea0003c00000 */
[----:B------:R0:W1:Y:S02]  /*23fe0*/  SHFL.DOWN P0, R0, R110, R108, R109 ;  /* 0x0800006c6e007389 */ /* 0x000064000000006d */
[----:B01----:R-:W-:Y:S01]  /*23ff0*/  ENDCOLLECTIVE ;  /* 0x000000000000791b */ /* 0x003fe20003800000 */
.L_x_2619:
[----:B------:R-:W-:Y:S01]  /*24000*/  IMAD.MOV.U32 R108, RZ, RZ, 0x1 ;  /* 0x00000001ff6c7424 */ /* 0x000fe200078e00ff */
[----:B------:R-:W-:-:S05]  /*24010*/  FMNMX R60, R59, R0, !PT ;  /* 0x000000003b3c7209 */ /* 0x000fca0007800000 */
[----:B------:R-:W-:-:S07]  /*24020*/  IMAD.MOV.U32 R110, RZ, RZ, R60 ;  /* 0x000000ffff6e7224 */ /* 0x000fce00078e003c */
[----:B------:R-:W-:Y:S05]  /*24030*/  WARPSYNC.COLLECTIVE R107, `(.L_x_2620) ;  /* 0x000000006b087348 */ /* 0x000fea0003c00000 */
[----:B------:R0:W1:Y:S02]  /*24040*/  SHFL.DOWN P0, R0, R110, R108, R109 ;  /* 0x0800006c6e007389 */ /* 0x000064000000006d */
[----:B01----:R-:W-:Y:S01]  /*24050*/  ENDCOLLECTIVE ;  /* 0x000000000000791b */ /* 0x003fe20003800000 */
.L_x_2620:
[----:B------:R-:W-:-:S07]  /*24060*/  FMNMX R0, R60, R0, !PT ;  /* 0x000000003c007209 */ /* 0x000fce0007800000 */
[----:B------:R-:W-:Y:S05]  /*24070*/  WARPSYNC.COLLECTIVE R107, `(.L_x_2621) ;  /* 0x000000006b087348 */ /* 0x000fea0003c00000 */
[----:B------:R0:W1:Y:S02]  /*24080*/  SHFL.IDX P0, R0, R0, R3, R106 ;  /* 0x0000000300007389 */ /* 0x000064000000006a */
[----:B01----:R-:W-:Y:S01]  /*24090*/  ENDCOLLECTIVE ;  /* 0x000000000000791b */ /* 0x003fe20003800000 */
.L_x_2621:
[----:B------:R-:W-:Y:S01]  /*240a0*/  IMAD.MOV.U32 R78, RZ, RZ, R0 ;  /* 0x000000ffff4e7224 */ /* 0x000fe200078e0000 */
[----:B------:R-:W-:Y:S06]  /*240b0*/  BRA `(.L_x_2622) ;  /* 0xffffff58005c7947 */ /* 0x000fec000383ffff */
.L_x_2215:
        /* <DEDUP_REMOVED lines=8> */
.L_x_2624:
[----:B------:R-:W-:Y:S05]  /*24140*/  BSYNC B1 ;  /* 0x0000000000017941 */ /* 0x000fea0003800000 */
.L_x_2623:
        /* <DEDUP_REMOVED lines=8> */
.L_x_2625:
[----:B------:R-:W-:Y:S01]  /*241d0*/  IMAD.MOV.U32 R108, RZ, RZ, 0x4 ;  /* 0x00000004ff6c7424 */ /* 0x000fe200078e00ff */
[----:B------:R-:W-:-:S05]  /*241e0*/  FMNMX R3, R110, R0, !PT ;  /* 0x000000006e037209 */ /* 0x000fca0007800000 */
[----:B------:R-:W-:-:S07]  /*241f0*/  IMAD.MOV.U32 R110, RZ, RZ, R3 ;  /* 0x000000ffff6e7224 */ /* 0x000fce00078e0003 */
[----:B------:R-:W-:Y:S05]  /*24200*/  WARPSYNC.COLLECTIVE R107, `(.L_x_2626) ;  /* 0x000000006b087348 */ /* 0x000fea0003c00000 */
[----:B------:R0:W1:Y:S02]  /*24210*/  SHFL.DOWN P0, R0, R110, R108, R109 ;  /* 0x0800006c6e007389 */ /* 0x000064000000006d */
[----:B01----:R-:W-:Y:S01]  /*24220*/  ENDCOLLECTIVE ;  /* 0x000000000000791b */ /* 0x003fe20003800000 */
.L_x_2626:
[----:B------:R-:W-:Y:S01]  /*24230*/  IMAD.MOV.U32 R108, RZ, RZ, 0x2 ;  /* 0x00000002ff6c7424 */ /* 0x000fe200078e00ff */
[----:B------:R-:W-:Y:S01]  /*24240*/  FMNMX R59, R3, R0, !PT ;  /* 0x00000000033b7209 */ /* 0x000fe20007800000 */
[----:B------:R-:W-:-:S04]  /*24250*/  IMAD.MOV.U32 R3, RZ, RZ, RZ ;  /* 0x000000ffff037224 */ /* 0x000fc800078e00ff */
[----:B------:R-:W-:-:S07]  /*24260*/  IMAD.MOV.U32 R110, RZ, RZ, R59 ;  /* 0x000000ffff6e7224 */ /* 0x000fce00078e003b */
[----:B------:R-:W-:Y:S05]  /*24270*/  WARPSYNC.COLLECTIVE R107, `(.L_x_2627) ;  /* 0x000000006b087348 */ /* 0x000fea0003c00000 */
[----:B------:R0:W1:Y:S02]  /*24280*/  SHFL.DOWN P0, R0, R110, R108, R109 ;  /* 0x0800006c6e007389 */ /* 0x000064000000006d */
[----:B01----:R-:W-:Y:S01]  /*24290*/  ENDCOLLECTIVE ;  /* 0x000000000000791b */ /* 0x003fe20003800000 */
.L_x_2627:
[----:B------:R-:W-:Y:S01]  /*242a0*/  IMAD.MOV.U32 R108, RZ, RZ, 0x1 ;  /* 0x00000001ff6c7424 */ /* 0x000fe200078e00ff */
[----:B------:R-:W-:-:S05]  /*242b0*/  FMNMX R60, R59, R0, !PT ;  /* 0x000000003b3c7209 */ /* 0x000fca0007800000 */
[----:B------:R-:W-:-:S07]  /*242c0*/  IMAD.MOV.U32 R110, RZ, RZ, R60 ;  /* 0x000000ffff6e7224 */ /* 0x000fce00078e003c */
[----:B------:R-:W-:Y:S05]  /*242d0*/  WARPSYNC.COLLECTIVE R107, `(.L_x_2628) ;  /* 0x000000006b087348 */ /* 0x000fea0003c00000 */
[----:B------:R0:W1:Y:S02]  /*242e0*/  SHFL.DOWN P0, R0, R110, R108, R109 ;  /* 0x0800006c6e007389 */ /* 0x000064000000006d */
[----:B01----:R-:W-:Y:S01]  /*242f0*/  ENDCOLLECTIVE ;  /* 0x000000000000791b */ /* 0x003fe20003800000 */
.L_x_2628:
[----:B------:R-:W-:-:S07]  /*24300*/  FMNMX R0, R60, R0, !PT ;  /* 0x000000003c007209 */ /* 0x000fce0007800000 */
[----:B------:R-:W-:Y:S05]  /*24310*/  WARPSYNC.COLLECTIVE R107, `(.L_x_2629) ;  /* 0x000000006b087348 */ /* 0x000fea0003c00000 */
[----:B------:R0:W1:Y:S02]  /*24320*/  SHFL.IDX P0, R0, R0, R3, R106 ;  /* 0x0000000300007389 */ /* 0x000064000000006a */
[----:B01----:R-:W-:Y:S01]  /*24330*/  ENDCOLLECTIVE ;  /* 0x000000000000791b */ /* 0x003fe20003800000 */
.L_x_2629:
[----:B------:R-:W-:Y:S01]  /*24340*/  IMAD.MOV.U32 R81, RZ, RZ, R0 ;  /* 0x000000ffff517224 */ /* 0x000fe200078e0000 */
[----:B------:R-:W-:Y:S06]  /*24350*/  BRA `(.L_x_2630) ;  /* 0xffffff5800d87947 */ /* 0x000fec000383ffff */
.L_x_2223:
        /* <DEDUP_REMOVED lines=8> */
.L_x_2632:
[----:B------:R-:W-:Y:S05]  /*243e0*/  BSYNC B1 ;  /* 0x0000000000017941 */ /* 0x000fea0003800000 */
.L_x_2631:
        /* <DEDUP_REMOVED lines=8> */
.L_x_2633:
[----:B------:R-:W-:Y:S01]  /*24470*/  IMAD.MOV.U32 R108, RZ, RZ, 0x4 ;  /* 0x00000004ff6c7424 */ /* 0x000fe200078e00ff */
[----:B------:R-:W-:-:S05]  /*24480*/  FMNMX R3, R110, R0, !PT ;  /* 0x000000006e037209 */ /* 0x000fca0007800000 */
[----:B------:R-:W-:-:S07]  /*24490*/  IMAD.MOV.U32 R110, RZ, RZ, R3 ;  /* 0x000000ffff6e7224 */ /* 0x000fce00078e0003 */
[----:B------:R-:W-:Y:S05]  /*244a0*/  WARPSYNC.COLLECTIVE R107, `(.L_x_2634) ;  /* 0x000000006b087348 */ /* 0x000fea0003c00000 */
[----:B------:R0:W1:Y:S02]  /*244b0*/  SHFL.DOWN P0, R0, R110, R108, R109 ;  /* 0x0800006c6e007389 */ /* 0x000064000000006d */
[----:B01----:R-:W-:Y:S01]  /*244c0*/  ENDCOLLECTIVE ;  /* 0x000000000000791b */ /* 0x003fe20003800000 */
.L_x_2634:
[----:B------:R-:W-:Y:S01]  /*244d0*/  IMAD.MOV.U32 R108, RZ, RZ, 0x2 ;  /* 0x00000002ff6c7424 */ /* 0x000fe200078e00ff */
[----:B------:R-:W-:Y:S01]  /*244e0*/  FMNMX R59, R3, R0, !PT ;  /* 0x00000000033b7209 */ /* 0x000fe20007800000 */
[----:B------:R-:W-:-:S04]  /*244f0*/  IMAD.MOV.U32 R3, RZ, RZ, RZ ;  /* 0x000000ffff037224 */ /* 0x000fc800078e00ff */
[----:B------:R-:W-:-:S07]  /*24500*/  IMAD.MOV.U32 R110, RZ, RZ, R59 ;  /* 0x000000ffff6e7224 */ /* 0x000fce00078e003b */
[----:B------:R-:W-:Y:S05]  /*24510*/  WARPSYNC.COLLECTIVE R107, `(.L_x_2635) ;  /* 0x000000006b087348 */ /* 0x000fea0003c00000 */
[----:B------:R0:W1:Y:S02]  /*24520*/  SHFL.DOWN P0, R0, R110, R108, R109 ;  /* 0x0800006c6e007389 */ /* 0x000064000000006d */
[----:B01----:R-:W-:Y:S01]  /*24530*/  ENDCOLLECTIVE ;  /* 0x000000000000791b */ /* 0x003fe20003800000 */
.L_x_2635:
[----:B------:R-:W-:Y:S01]  /*24540*/  IMAD.MOV.U32 R108, RZ, RZ, 0x1 ;  /* 0x00000001ff6c7424 */ /* 0x000fe200078e00ff */
[----:B------:R-:W-:-:S05]  /*24550*/  FMNMX R81, R59, R0, !PT ;  /* 0x000000003b517209 */ /* 0x000fca0007800000 */
[----:B------:R-:W-:-:S07]  /*24560*/  IMAD.MOV.U32 R110, RZ, RZ, R81 ;  /* 0x000000ffff6e7224 */ /* 0x000fce00078e0051 */
[----:B------:R-:W-:Y:S05]  /*24570*/  WARPSYNC.COLLECTIVE R107, `(.L_x_2636) ;  /* 0x000000006b087348 */ /* 0x000fea0003c00000 */
[----:B------:R0:W1:Y:S02]  /*24580*/  SHFL.DOWN P0, R0, R110, R108, R109 ;  /* 0x0800006c6e007389 */ /* 0x000064000000006d */
[----:B01----:R-:W-:Y:S01]  /*24590*/  ENDCOLLECTIVE ;  /* 0x000000000000791b */ /* 0x003fe20003800000 */
.L_x_2636:
[----:B------:R-:W-:-:S07]  /*245a0*/  FMNMX R0, R81, R0, !PT ;  /* 0x0000000051007209 */ /* 0x000fce0007800000 */
[----:B------:R-:W-:Y:S05]  /*245b0*/  WARPSYNC.COLLECTIVE R107, `(.L_x_2637) ;  /* 0x000000006b087348 */ /* 0x000fea0003c00000 */
[----:B------:R0:W1:Y:S02]  /*245c0*/  SHFL.IDX P0, R0, R0, R3, R106 ;  /* 0x0000000300007389 */ /* 0x000064000000006a */
[----:B01----:R-:W-:Y:S01]  /*245d0*/  ENDCOLLECTIVE ;  /* 0x000000000000791b */ /* 0x003fe20003800000 */
.L_x_2637:
[----:B------:R-:W-:Y:S01]  /*245e0*/  IMAD.MOV.U32 R84, RZ, RZ, R0 ;  /* 0x000000ffff547224 */ /* 0x000fe200078e0000 */
[----:B------:R-:W-:Y:S06]  /*245f0*/  BRA `(.L_x_2638) ;  /* 0xffffff5c00547947 */ /* 0x000fec000383ffff */
.L_x_2231:
        /* <DEDUP_REMOVED lines=8> */
.L_x_2640:
[----:B------:R-:W-:Y:S05]  /*24680*/  BSYNC B1 ;  /* 0x0000000000017941 */ /* 0x000fea0003800000 */
.L_x_2639:
        /* <DEDUP_REMOVED lines=8> */
.L_x_2641:
[----:B------:R-:W-:Y:S01]  /*24710*/  IMAD.MOV.U32 R108, RZ, RZ, 0x4 ;  /* 0x00000004ff6c7424 */ /* 0x000fe200078e00ff */
[----:B------:R-:W-:-:S05]  /*24720*/  FMNMX R3, R110, R0, !PT ;  /* 0x000000006e037209 */ /* 0x000fca0007800000 */
[----:B------:R-:W-:-:S07]  /*24730*/  IMAD.MOV.U32 R110, RZ, RZ, R3 ;  /* 0x000000ffff6e7224 */ /* 0x000fce00078e0003 */
[----:B------:R-:W-:Y:S05]  /*24740*/  WARPSYNC.COLLECTIVE R107, `(.L_x_2642) ;  /* 0x000000006b087348 */ /* 0x000fea0003c00000 */
[----:B------:R0:W1:Y:S02]  /*24750*/  SHFL.DOWN P0, R0, R110, R108, R109 ;  /* 0x0800006c6e007389 */ /* 0x000064000000006d */
[----:B01----:R-:W-:Y:S01]  /*24760*/  ENDCOLLECTIVE ;  /* 0x000000000000791b */ /* 0x003fe20003800000 */
.L_x_2642:
[----:B------:R-:W-:Y:S01]  /*24770*/  IMAD.MOV.U32 R108, RZ, RZ, 0x2 ;  /* 0x00000002ff6c7424 */ /* 0x000fe200078e00ff */
[----:B------:R-:W-:Y:S01]  /*24780*/  FMNMX R81, R3, R0, !PT ;  /* 0x0000000003517209 */ /* 0x000fe20007800000 */
[----:B------:R-:W-:-:S04]  /*24790*/  IMAD.MOV.U32 R3, RZ, RZ, RZ ;  /* 0x000000ffff037224 */ /* 0x000fc800078e00ff */
[----:B------:R-:W-:-:S07]  /*247a0*/  IMAD.MOV.U32 R110, RZ, RZ, R81 ;  /* 0x000000ffff6e7224 */ /* 0x000fce00078e0051 */
[----:B------:R-:W-:Y:S05]  /*247b0*/  WARPSYNC.COLLECTIVE R107, `(.L_x_2643) ;  /* 0x000000006b087348 */ /* 0x000fea0003c00000 */
[----:B------:R0:W1:Y:S02]  /*247c0*/  SHFL.DOWN P0, R0, R110, R108, R109 ;  /* 0x0800006c6e007389 */ /* 0x000064000000006d */
[----:B01----:R-:W-:Y:S01]  /*247d0*/  ENDCOLLECTIVE ;  /* 0x000000000000791b */ /* 0x003fe20003800000 */
.L_x_2643:
[----:B------:R-:W-:Y:S01]  /*247e0*/  IMAD.MOV.U32 R108, RZ, RZ, 0x1 ;  /* 0x00000001ff6c7424 */ /* 0x000fe200078e00ff */
[----:B------:R-:W-:-:S05]  /*247f0*/  FMNMX R84, R81, R0, !PT ;  /* 0x0000000051547209 */ /* 0x000fca0007800000 */
[----:B------:R-:W-:-:S07]  /*24800*/  IMAD.MOV.U32 R110, RZ, RZ, R84 ;  /* 0x000000ffff6e7224 */ /* 0x000fce00078e0054 */
[----:B------:R-:W-:Y:S05]  /*24810*/  WARPSYNC.COLLECTIVE R107, `(.L_x_2644) ;  /* 0x000000006b087348 */ /* 0x000fea0003c00000 */
[----:B------:R0:W1:Y:S02]  /*24820*/  SHFL.DOWN P0, R0, R110, R108, R109 ;  /* 0x0800006c6e007389 */ /* 0x000064000000006d */
[----:B01----:R-:W-:Y:S01]  /*24830*/  ENDCOLLECTIVE ;  /* 0x000000000000791b */ /* 0x003fe20003800000 */
.L_x_2644:
[----:B------:R-:W-:-:S07]  /*24840*/  FMNMX R0, R84, R0, !PT ;  /* 0x0000000054007209 */ /* 0x000fce0007800000 */
[----:B------:R-:W-:Y:S05]  /*24850*/  WARPSYNC.COLLECTIVE R107, `(.L_x_2645) ;  /* 0x000000006b087348 */ /* 0x000fea0003c00000 */
[----:B------:R0:W1:Y:S02]  /*24860*/  SHFL.IDX P0, R0, R0, R3, R106 ;  /* 0x0000000300007389 */ /* 0x000064000000006a */
[----:B01----:R-:W-:Y:S01]  /*24870*/  ENDCOLLECTIVE ;  /* 0x000000000000791b */ /* 0x003fe20003800000 */
.L_x_2645:
[----:B------:R-:W-:Y:S01]  /*24880*/  IMAD.MOV.U32 R85, RZ, RZ, R0 ;  /* 0x000000ffff557224 */ /* 0x000fe200078e0000 */
[----:B------:R-:W-:Y:S06]  /*24890*/  BRA `(.L_x_2646) ;  /* 0xffffff5c00d07947 */ /* 0x000fec000383ffff */
        .weak           $__internal_4_$__cuda_sm20_rcp_rn_f32_slowpath
        .type           $__internal_4_$__cuda_sm20_rcp_rn_f32_slowpath,@function
        .size           $__internal_4_$__cuda_sm20_rcp_rn_f32_slowpath,($__internal_5_$__cuda_sm3x_div_rn_noftz_f32_slowpath - $__internal_4_$__cuda_sm20_rcp_rn_f32_slowpath)
$__internal_4_$__cuda_sm20_rcp_rn_f32_slowpath:
        /* <DEDUP_REMOVED lines=15> */
.L_x_2648:
        /* <DEDUP_REMOVED lines=33> */
.L_x_2650:
[----:B------:R0:W1:Y:S02]  /*24ba0*/  MUFU.RCP R107, R0 ;  /* 0x00000000006b7308 */ /* 0x0000640000001000 */
.L_x_2649:
[----:B------:R-:W-:Y:S05]  /*24bb0*/  BSYNC B1 ;  /* 0x0000000000017941 */ /* 0x000fea0003800000 */
.L_x_2647:
[----:B------:R-:W-:Y:S02]  /*24bc0*/  IMAD.MOV.U32 R108, RZ, RZ, R106 ;  /* 0x000000ffff6c7224 */ /* 0x000fe400078e006a */
[----:B------:R-:W-:-:S04]  /*24bd0*/  IMAD.MOV.U32 R109, RZ, RZ, 0x0 ;  /* 0x00000000ff6d7424 */ /* 0x000fc800078e00ff */
[----:B01----:R-:W-:Y:S05]  /*24be0*/  RET.REL.NODEC R108 `(_ZN18transformer_engine71_GLOBAL__N__fadcdbdc_38_quantize_transpose_vector_blockwise_cu_d4a478bd37block_scaled_1d_cast_transpose_kernelILb0Ef13__nv_bfloat1613__nv_fp8_e5m2EEvPKT1_PT2_S8_PT0_SA_mmmmmmfNS_6detail25FP8BlockwiseRowwiseOptionENSB_28FP8BlockwiseColumnwiseOptionEbPKf) ;  /* 0xfffffdb46c047950 */ /* 0x003fea0003c3ffff */
        .weak           $__internal_5_$__cuda_sm3x_div_rn_noftz_f32_slowpath
        .type           $__internal_5_$__cuda_sm3x_div_rn_noftz_f32_slowpath,@function
        .size           $__internal_5_$__cuda_sm3x_div_rn_noftz_f32_slowpath,(.L_x_10512 - $__internal_5_$__cuda_sm3x_div_rn_noftz_f32_slowpath)
$__internal_5_$__cuda_sm3x_div_rn_noftz_f32_slowpath:
        /* <DEDUP_REMOVED lines=36> */
.L_x_2652:
        /* <DEDUP_REMOVED lines=51> */
.L_x_2659:
[----:B------:R-:W-:-:S04]  /*25160*/  LOP3.LUT R0, R0, 0x80000000, RZ, 0xc0, !PT ;  /* 0x8000000000007812 */ /* 0x000fc800078ec0ff */
[----:B------:R-:W-:Y:S01]  /*25170*/  LOP3.LUT R0, R0, 0x7f800000, RZ, 0xfc, !PT ;  /* 0x7f80000000007812 */ /* 0x000fe200078efcff */
[----:B------:R-:W-:Y:S06]  /*25180*/  BRA `(.L_x_2660) ;  /* 0x0000000000047947 */ /* 0x000fec0003800000 */
.L_x_2658:
[----:B------:R-:W-:-:S07]  /*25190*/  IMAD R0, R107, 0x800000, R0 ;  /* 0x008000006b007824 */ /* 0x000fce00078e0200 */
.L_x_2660:
[----:B------:R-:W-:Y:S05]  /*251a0*/  BSYNC B2 ;  /* 0x0000000000027941 */ /* 0x000fea0003800000 */
.L_x_2657:
[----:B------:R-:W-:Y:S05]  /*251b0*/  BRA `(.L_x_2661) ;  /* 0x0000000000207947 */ /* 0x000fea0003800000 */
.L_x_2656:
[----:B------:R-:W-:-:S04]  /*251c0*/  LOP3.LUT R0, R3, 0x80000000, R109, 0x48, !PT ;  /* 0x8000000003007812 */ /* 0x000fc800078e486d */
[----:B------:R-:W-:Y:S01]  /*251d0*/  LOP3.LUT R0, R0, 0x7f800000, RZ, 0xfc, !PT ;  /* 0x7f80000000007812 */ /* 0x000fe200078efcff */
[----:B------:R-:W-:Y:S06]  /*251e0*/  BRA `(.L_x_2661) ;  /* 0x0000000000147947 */ /* 0x000fec0003800000 */
.L_x_2655:
[----:B------:R-:W-:Y:S01]  /*251f0*/  LOP3.LUT R0, R3, 0x80000000, R109, 0x48, !PT ;  /* 0x8000000003007812 */ /* 0x000fe200078e486d */
[----:B------:R-:W-:Y:S06]  /*25200*/  BRA `(.L_x_2661) ;  /* 0x00000000000c7947 */ /* 0x000fec0003800000 */
.L_x_2654:
[----:B------:R-:W0:Y:S01]  /*25210*/  MUFU.RSQ R0, -QNAN ;  /* 0xffc0000000007908 */ /* 0x000e220000001400 */
[----:B------:R-:W-:Y:S05]  /*25220*/  BRA `(.L_x_2661) ;  /* 0x0000000000047947 */ /* 0x000fea0003800000 */
.L_x_2653:
[----:B------:R-:W-:-:S07]  /*25230*/  FADD.FTZ R0, R0, R3 ;  /* 0x0000000300007221 */ /* 0x000fce0000010000 */
.L_x_2661:
[----:B------:R-:W-:Y:S05]  /*25240*/  BSYNC B1 ;  /* 0x0000000000017941 */ /* 0x000fea0003800000 */
.L_x_2651:
[----:B------:R-:W-:-:S04]  /*25250*/  IMAD.MOV.U32 R107, RZ, RZ, 0x0 ;  /* 0x00000000ff6b7424 */ /* 0x000fc800078e00ff */
[----:B0-----:R-:W-:Y:S05]  /*25260*/  RET.REL.NODEC R106 `(_ZN18transformer_engine71_GLOBAL__N__fadcdbdc_38_quantize_transpose_vector_blockwise_cu_d4a478bd37block_scaled_1d_cast_transpose_kernelILb0Ef13__nv_bfloat1613__nv_fp8_e5m2EEvPKT1_PT2_S8_PT0_SA_mmmmmmfNS_6detail25FP8BlockwiseRowwiseOptionENSB_28FP8BlockwiseColumnwiseOptionEbPKf) ;  /* 0xfffffdac6a647950 */ /* 0x001fea0003c3ffff */
.L_x_2662:
        /* <DEDUP_REMOVED lines=9> */
.L_x_10512:


//--------------------- .text._ZN18transformer_engine71_GLOBAL__N__fadcdbdc_38_quantize_transpose_vector_blockwise_cu_d4a478bd37block_scaled_1d_cast_transpose_kernelILb1Ef13__nv_bfloat1613__nv_fp8_e5m2EEvPKT1_PT2_S8_PT0_SA_mmmmmmfNS_6detail25FP8BlockwiseRowwiseOptionENSB_28FP8BlockwiseColumnwiseOptionEbPKf --------------------------
	.section	.text._ZN18transformer_engine71_GLOBAL__N__fadcdbdc_38_quantize_transpose_vector_blockwise_cu_d4a478bd37block_scaled_1d_cast_transpose_kernelILb1Ef13__nv_bfloat1613__nv_fp8_e5m2EEvPKT1_PT2_S8_PT0_SA_mmmmmmfNS_6detail25FP8BlockwiseRowwiseOptionENSB_28FP8BlockwiseColumnwiseOptionEbPKf,"ax",@progbits
	.align	128
.text._ZN18transformer_engine71_GLOBAL__N__fadcdbdc_38_quantize_transpose_vector_blockwise_cu_d4a478bd37block_scaled_1d_cast_transpose_kernelILb1Ef13__nv_bfloat1613__nv_fp8_e5m2EEvPKT1_PT2_S8_PT0_SA_mmmmmmfNS_6detail25FP8BlockwiseRowwiseOptionENSB_28FP8BlockwiseColumnwiseOptionEbPKf:
        .type           _ZN18transformer_engine71_GLOBAL__N__fadcdbdc_38_quantize_transpose_vector_blockwise_cu_d4a478bd37block_scaled_1d_cast_transpose_kernelILb1Ef13__nv_bfloat1613__nv_fp8_e5m2EEvPKT1_PT2_S8_PT0_SA_mmmmmmfNS_6detail25FP8BlockwiseRowwiseOptionENSB_28FP8BlockwiseColumnwiseOptionEbPKf,@function
        .size           _ZN18transformer_engine71_GLOBAL__N__fadcdbdc_38_quantize_transpose_vector_blockwise_cu_d4a478bd37block_scaled_1d_cast_transpose_kernelILb1Ef13__nv_bfloat1613__nv_fp8_e5m2EEvPKT1_PT2_S8_PT0_SA_mmmmmmfNS_6detail25FP8BlockwiseRowwiseOptionENSB_28FP8BlockwiseColumnwiseOptionEbPKf,(.L_x_10515 - _ZN18transformer_engine71_GLOBAL__N__fadcdbdc_38_quantize_transpose_vector_blockwise_cu_d4a478bd37block_scaled_1d_cast_transpose_kernelILb1Ef13__nv_bfloat1613__nv_fp8_e5m2EEvPKT1_PT2_S8_PT0_SA_mmmmmmfNS_6detail25FP8BlockwiseRowwiseOptionENSB_28FP8BlockwiseColumnwiseOptionEbPKf)
        .other          _ZN18transformer_engine71_GLOBAL__N__fadcdbdc_38_quantize_transpose_vector_blockwise_cu_d4a478bd37block_scaled_1d_cast_transpose_kernelILb1Ef13__nv_bfloat1613__nv_fp8_e5m2EEvPKT1_PT2_S8_PT0_SA_mmmmmmfNS_6detail25FP8BlockwiseRowwiseOptionENSB_28FP8BlockwiseColumnwiseOptionEbPKf,@"STO_CUDA_ENTRY STV_DEFAULT"
_ZN18transformer_engine71_GLOBAL__N__fadcdbdc_38_quantize_transpose_vector_blockwise_cu_d4a478bd37block_scaled_1d_cast_transpose_kernelILb1Ef13__nv_bfloat1613__nv_fp8_e5m2EEvPKT1_PT2_S8_PT0_SA_mmmmmmfNS_6detail25FP8BlockwiseRowwiseOptionENSB_28FP8BlockwiseColumnwiseOptionEbPKf:
        /* <DEDUP_REMOVED lines=10> */
.L_x_2663:
        /* <DEDUP_REMOVED lines=215> */
.L_x_3094:
        /* <DEDUP_REMOVED lines=20> */
[----:B0-----:R-:W-:Y:S05]  /*0f50*/  CALL.REL.NOINC `($__internal_7_$__cuda_sm3x_div_rn_noftz_f32_slowpath) ;  /* 0x000001d800087944 */ /* 0x001fea0003c00000 */
.L_x_2670:
[----:B------:R-:W-:Y:S05]  /*0f60*/  BSYNC B3 ;  /* 0x0000000000037941 */ /* 0x000fea0003800000 */
.L_x_2669:
[----:B------:R-:W-:-:S04]  /*0f70*/  FSETP.NEU.AND P0, PT, |R0|, +INF , PT ;  /* 0x7f8000000000780b */ /* 0x000fc80003f0d200 */
[----:B------:R-:W-:-:S04]  /*0f80*/  FSEL R0, R0, 3.38953138925153547590e+38, P0 ;  /* 0x7f7f000000007808 */ /* 0x000fc80000000000 */
[----:B------:R-:W-:-:S07]  /*0f90*/  LOP3.LUT R0, R0, 0xff800000, RZ, 0xc0, !PT ;  /* 0xff80000000007812 */ /* 0x000fce00078ec0ff */
.L_x_2668:
[----:B------:R-:W-:Y:S05]  /*0fa0*/  BSYNC B2 ;  /* 0x0000000000027941 */ /* 0x000fea0003800000 */
.L_x_2667:
        /* <DEDUP_REMOVED lines=16> */
[----:B0-----:R-:W-:Y:S05]  /*10b0*/  CALL.REL.NOINC `($__internal_6_$__cuda_sm20_rcp_rn_f32_slowpath) ;  /* 0x000001d000e07944 */ /* 0x001fea0003c00000 */
[----:B------:R-:W-:Y:S05]  /*10c0*/  BRA `(.L_x_2675) ;  /* 0x0000000000107947 */ /* 0x000fea0003800000 */
.L_x_2674:
[----:B------:R-:W1:Y:S02]  /*10d0*/  MUFU.RCP R3, R0 ;  /* 0x0000000000037308 */ /* 0x000e640000001000 */
[----:B-1----:R-:W-:-:S04]  /*10e0*/  FFMA R2, R3, R0, -1 ;  /* 0xbf80000003027423 */ /* 0x002fc80000000000 */
[----:B------:R-:W-:-:S04]  /*10f0*/  FADD.FTZ R2, -R2, -RZ ;  /* 0x800000ff02027221 */ /* 0x000fc80000010100 */
[----:B------:R-:W-:-:S07]  /*1100*/  FFMA R3, R3, R2, R3 ;  /* 0x0000000203037223 */ /* 0x000fce0000000003 */
.L_x_2675:
[----:B------:R-:W-:Y:S05]  /*1110*/  BSYNC B2 ;  /* 0x0000000000027941 */ /* 0x000fea0003800000 */
.L_x_2673:
[----:B------:R1:W-:Y:S02]  /*1120*/  STG.E desc[UR6][R22.64], R3 ;  /* 0x0000000316007986 */ /* 0x0003e4000c101906 */
.L_x_2672:
[----:B------:R-:W-:Y:S05]  /*1130*/  BSYNC B1 ;  /* 0x0000000000017941 */ /* 0x000fea0003800000 */
.L_x_2671:
        /* <DEDUP_REMOVED lines=14> */
[----:B------:R-:W-:Y:S01]  /*1220*/  F2FP.SATFINITE.E5M2.F32.PACK_AB_MERGE_C R14, RZ, R14, RZ ;  /* 0x0000000eff0e723e */ /* 0x000fe200048060ff */
        /* <DEDUP_REMOVED lines=14> */
[----:B------:R-:W-:-:S02]  /*1310*/  F2FP.SATFINITE.E5M2.F32.PACK_AB_MERGE_C R42, RZ, R42, RZ ;  /* 0x0000002aff2a723e */ /* 0x000fc400048060ff */
[----:B------:R-:W-:Y:S02]  /*1320*/  F2FP.SATFINITE.E5M2.F32.PACK_AB_MERGE_C R18, RZ, R18, RZ ;  /* 0x00000012ff12723e */ /* 0x000fe400048060ff */
[----:B------:R-:W-:Y:S02]  /*1330*/  LOP3.LUT R42, R42, 0xffff, RZ, 0xc0, !PT ;  /* 0x0000ffff2a2a7812 */ /* 0x000fe400078ec0ff */
[----:B------:R-:W-:Y:S01]  /*1340*/  F2FP.SATFINITE.E5M2.F32.PACK_AB_MERGE_C R40, RZ, R40, RZ ;  /* 0x00000028ff28723e */ /* 0x000fe200048060ff */
[C---:B-1----:R-:W-:Y:S01]  /*1350*/  IMAD.U32 R3, R22.reuse, 0x10000, RZ ;  /* 0x0001000016037824 */ /* 0x042fe200078e00ff */
[----:B------:R-:W-:Y:S02]  /*1360*/  PRMT R2, R22, 0x7632, R2 ;  /* 0x0000763216027816 */ /* 0x000fe40000000002 */
[----:B------:R-:W-:Y:S01]  /*1370*/  F2FP.SATFINITE.E5M2.F32.PACK_AB_MERGE_C R19, RZ, R19, RZ ;  /* 0x00000013ff13723e */ /* 0x000fe200048060ff */
[----:B---3--:R-:W-:Y:S01]  /*1380*/  IMAD.U32 R38, R23, 0x10000, RZ ;  /* 0x0001000017267824 */ /* 0x008fe200078e00ff */
[----:B------:R-:W-:Y:S01]  /*1390*/  FMNMX R3, RZ, |R3|, !PT ;  /* 0x40000003ff037209 */ /* 0x000fe20007800000 */
[----:B------:R-:W-:Y:S01]  /*13a0*/  IMAD.U32 R2, R2, 0x10000, RZ ;  /* 0x0001000002027824 */ /* 0x000fe200078e00ff */
[----:B------:R-:W-:-:S02]  /*13b0*/  F2FP.SATFINITE.E5M2.F32.PACK_AB_MERGE_C R16, RZ, R16, RZ ;  /* 0x00000010ff10723e */ /* 0x000fc400048060ff */
        /* <DEDUP_REMOVED lines=18> */
[----:B------:R-:W-:-:S02]  /*14e0*/  F2FP.SATFINITE.E5M2.F32.PACK_AB_MERGE_C R44, RZ, R44, RZ ;  /* 0x0000002cff2c723e */ /* 0x000fc400048060ff */
[----:B------:R-:W-:Y:S01]  /*14f0*/  FMNMX R2, R3, |R2|, !PT ;  /* 0x4000000203027209 */ /* 0x000fe20007800000 */
[----:B------:R-:W-:Y:S02]  /*1500*/  IMAD.U32 R3, R20, 0x10000, RZ ;  /* 0x0001000014037824 */ /* 0x000fe400078e00ff */
[----:B------:R-:W-:Y:S01]  /*1510*/  FMUL R20, R55, R0 ;  /* 0x0000000037147220 */ /* 0x000fe20000400000 */
[----:B------:R-:W-:Y:S02]  /*1520*/  F2FP.SATFINITE.E5M2.F32.PACK_AB_MERGE_C R38, RZ, R38, RZ ;  /* 0x00000026ff26723e */ /* 0x000fe400048060ff */
[----:B------:R-:W-:Y:S01]  /*1530*/  FMNMX R45, R2, |R39|, !PT ;  /* 0x40000027022d7209 */ /* 0x000fe20007800000 */
[----:B------:R-:W-:Y:S02]  /*1540*/  IMAD.U32 R39, R12, 0x10000, RZ ;  /* 0x000100000c277824 */ /* 0x000fe400078e00ff */
[-C--:B------:R-:W-:Y:S01]  /*1550*/  FMUL R2, R17, R0.reuse ;  /* 0x0000000011027220 */ /* 0x080fe20000400000 */
[----:B------:R-:W1:Y:S01]  /*1560*/  LDS R12, [R21+0x2090] ;  /* 0x00209000150c7984 */ /* 0x000e620000000800 */
[-C--:B------:R-:W-:Y:S01]  /*1570*/  FMUL R17, R41, R0.reuse ;  /* 0x0000000029117220 */ /* 0x080fe20000400000 */
[-C--:B------:R-:W-:Y:S01]  /*1580*/  FMUL R3, R3, R0.reuse ;  /* 0x0000000003037220 */ /* 0x080fe20000400000 */
[----:B------:R-:W-:Y:S01]  /*1590*/  FMUL R13, R39, R0 ;  /* 0x00000000270d7220 */ /* 0x000fe20000400000 */
[----:B------:R-:W-:Y:S01]  /*15a0*/  F2FP.SATFINITE.E5M2.F32.PACK_AB_MERGE_C R2, RZ, R2, RZ ;  /* 0x00000002ff02723e */ /* 0x000fe200048060ff */
[-C--:B------:R-:W-:Y:S01]  /*15b0*/  FMUL R41, R61, R0.reuse ;  /* 0x000000003d297220 */ /* 0x080fe20000400000 */
[----:B------:R-:W-:Y:S01]  /*15c0*/  F2FP.SATFINITE.E5M2.F32.PACK_AB_MERGE_C R17, RZ, R17, RZ ;  /* 0x00000011ff11723e */ /* 0x000fe200048060ff */
[----:B------:R-:W-:Y:S01]  /*15d0*/  FMUL R39, R57, R0 ;  /* 0x0000000039277220 */ /* 0x000fe20000400000 */
[----:B------:R-:W-:-:S02]  /*15e0*/  F2FP.SATFINITE.E5M2.F32.PACK_AB_MERGE_C R3, RZ, R3, RZ ;  /* 0x00000003ff03723e */ /* 0x000fc400048060ff */
[----:B------:R-:W-:Y:S02]  /*15f0*/  LOP3.LUT R17, R17, 0xffff, RZ, 0xc0, !PT ;  /* 0x0000ffff11117812 */ /* 0x000fe400078ec0ff */
[----:B------:R-:W-:Y:S02]  /*1600*/  F2FP.SATFINITE.E5M2.F32.PACK_AB_MERGE_C R13, RZ, R13, RZ ;  /* 0x0000000dff0d723e */ /* 0x000fe400048060ff */
        /* <DEDUP_REMOVED lines=9> */
[----:B------:R-:W-:Y:S02]  /*16a0*/  F2FP.SATFINITE.E5M2.F32.PACK_AB_MERGE_C R20, RZ, R20, RZ ;  /* 0x00000014ff14723e */ /* 0x000fe400048060ff */
[----:B------:R-:W-:Y:S02]  /*16b0*/  F2FP.SATFINITE.E5M2.F32.PACK_AB_MERGE_C R41, RZ, R41, RZ ;  /* 0x00000029ff29723e */ /* 0x000fe400048060ff */
[----:B------:R-:W-:-:S02]  /*16c0*/  LOP3.LUT R20, R20, 0xff, RZ, 0xc0, !PT ;  /* 0x000000ff14147812 */ /* 0x000fc400078ec0ff */
[----:B------:R-:W-:Y:S02]  /*16d0*/  LOP3.LUT R3, R38, 0xffff, RZ, 0xc0, !PT ;  /* 0x0000ffff26037812 */ /* 0x000fe400078ec0ff */
[----:B------:R-:W-:Y:S02]  /*16e0*/  LOP3.LUT R41, R41, 0xff, RZ, 0xc0, !PT ;  /* 0x000000ff29297812 */ /* 0x000fe400078ec0ff */
[C---:B-1----:R-:W-:Y:S01]  /*16f0*/  PRMT R0, R12.reuse, 0x7632, R0 ;  /* 0x000076320c007816 */ /* 0x042fe20000000000 */
[----:B------:R-:W-:Y:S01]  /*1700*/  IMAD.U32 R46, R12, 0x10000, RZ ;  /* 0x000100000c2e7824 */ /* 0x000fe200078e00ff */
[----:B------:R-:W-:Y:S02]  /*1710*/  F2FP.SATFINITE.E5M2.F32.PACK_AB_MERGE_C R43, RZ, R43, RZ ;  /* 0x0000002bff2b723e */ /* 0x000fe400048060ff */
[----:B------:R-:W-:Y:S01]  /*1720*/  PRMT R3, R3, 0x7604, R20 ;  /* 0x0000760403037816 */ /* 0x000fe20000000014 */
[----:B------:R-:W-:Y:S01]  /*1730*/  IMAD.U32 R0, R0, 0x10000, RZ ;  /* 0x0001000000007824 */ /* 0x000fe200078e00ff */
[----:B------:R-:W-:-:S02]  /*1740*/  FMNMX R45, R45, |R46|, !PT ;  /* 0x4000002e2d2d7209 */ /* 0x000fc40007800000 */
[----:B------:R-:W-:Y:S01]  /*1750*/  PRMT R41, R42, 0x7604, R41 ;  /* 0x000076042a297816 */ /* 0x000fe20000000029 */
[C---:B------:R-:W-:Y:S01]  /*1760*/  IMAD.U32 R42, R15.reuse, 0x10000, RZ ;  /* 0x000100000f2a7824 */ /* 0x040fe200078e00ff */
[----:B------:R-:W-:Y:S02]  /*1770*/  F2FP.SATFINITE.E5M2.F32.PACK_AB_MERGE_C R39, RZ, R39, RZ ;  /* 0x00000027ff27723e */ /* 0x000fe400048060ff */
        /* <DEDUP_REMOVED lines=41> */
.L_x_3103:
        /* <DEDUP_REMOVED lines=20> */
[----:B01----:R-:W-:Y:S05]  /*1b50*/  CALL.REL.NOINC `($__internal_7_$__cuda_sm3x_div_rn_noftz_f32_slowpath) ;  /* 0x000001cc00087944 */ /* 0x003fea0003c00000 */
.L_x_2680:
[----:B------:R-:W-:Y:S05]  /*1b60*/  BSYNC B3 ;  /* 0x0000000000037941 */ /* 0x000fea0003800000 */
.L_x_2679:
[----:B------:R-:W-:-:S04]  /*1b70*/  FSETP.NEU.AND P0, PT, |R0|, +INF , PT ;  /* 0x7f8000000000780b */ /* 0x000fc80003f0d200 */
[----:B------:R-:W-:-:S04]  /*1b80*/  FSEL R0, R0, 3.38953138925153547590e+38, P0 ;  /* 0x7f7f000000007808 */ /* 0x000fc80000000000 */
[----:B------:R-:W-:-:S07]  /*1b90*/  LOP3.LUT R0, R0, 0xff800000, RZ, 0xc0, !PT ;  /* 0xff80000000007812 */ /* 0x000fce00078ec0ff */
.L_x_2678:
[----:B------:R-:W-:Y:S05]  /*1ba0*/  BSYNC B2 ;  /* 0x0000000000027941 */ /* 0x000fea0003800000 */
.L_x_2677:
        /* <DEDUP_REMOVED lines=16> */
[----:B01----:R-:W-:Y:S05]  /*1cb0*/  CALL.REL.NOINC `($__internal_6_$__cuda_sm20_rcp_rn_f32_slowpath) ;  /* 0x000001c400e07944 */ /* 0x003fea0003c00000 */
[----:B------:R-:W-:Y:S05]  /*1cc0*/  BRA `(.L_x_2685) ;  /* 0x0000000000107947 */ /* 0x000fea0003800000 */
.L_x_2684:
[----:B------:R-:W2:Y:S02]  /*1cd0*/  MUFU.RCP R3, R0 ;  /* 0x0000000000037308 */ /* 0x000ea40000001000 */
[----:B--2---:R-:W-:-:S04]  /*1ce0*/  FFMA R2, R3, R0, -1 ;  /* 0xbf80000003027423 */ /* 0x004fc80000000000 */
[----:B------:R-:W-:-:S04]  /*1cf0*/  FADD.FTZ R2, -R2, -RZ ;  /* 0x800000ff02027221 */ /* 0x000fc80000010100 */
[----:B------:R-:W-:-:S07]  /*1d00*/  FFMA R3, R3, R2, R3 ;  /* 0x0000000203037223 */ /* 0x000fce0000000003 */
.L_x_2685:
[----:B------:R-:W-:Y:S05]  /*1d10*/  BSYNC B2 ;  /* 0x0000000000027941 */ /* 0x000fea0003800000 */
.L_x_2683:
[----:B------:R2:W-:Y:S02]  /*1d20*/  STG.E desc[UR6][R36.64], R3 ;  /* 0x0000000324007986 */ /* 0x0005e4000c101906 */
.L_x_2682:
[----:B------:R-:W-:Y:S05]  /*1d30*/  BSYNC B1 ;  /* 0x0000000000017941 */ /* 0x000fea0003800000 */
.L_x_2681:
        /* <DEDUP_REMOVED lines=13> */
[----:B------:R-:W-:Y:S01]  /*1e10*/  F2FP.SATFINITE.E5M2.F32.PACK_AB_MERGE_C R13, RZ, R13, RZ ;  /* 0x0000000dff0d723e */ /* 0x000fe200048060ff */
        /* <DEDUP_REMOVED lines=9> */
[----:B------:R-:W-:Y:S01]  /*1eb0*/  F2FP.SATFINITE.E5M2.F32.PACK_AB_MERGE_C R14, RZ, R14, RZ ;  /* 0x0000000eff0e723e */ /* 0x000fe200048060ff */
[----:B------:R-:W-:Y:S01]  /*1ec0*/  IMAD.U32 R59, R42, 0x10000, RZ ;  /* 0x000100002a3b7824 */ /* 0x000fe200078e00ff */
[----:B------:R-:W-:Y:S01]  /*1ed0*/  F2FP.SATFINITE.E5M2.F32.PACK_AB_MERGE_C R25, RZ, R25, RZ ;  /* 0x00000019ff19723e */ /* 0x000fe200048060ff */
        /* <DEDUP_REMOVED lines=9> */
[----:B------:R-:W-:-:S02]  /*1f70*/  F2FP.SATFINITE.E5M2.F32.PACK_AB_MERGE_C R23, RZ, R23, RZ ;  /* 0x00000017ff17723e */ /* 0x000fc400048060ff */
[----:B------:R-:W-:Y:S01]  /*1f80*/  F2FP.SATFINITE.E5M2.F32.PACK_AB_MERGE_C R38, RZ, R38, RZ ;  /* 0x00000026ff26723e */ /* 0x000fe200048060ff */
[C---:B---3--:R-:W-:Y:S01]  /*1f90*/  IMAD.U32 R3, R16.reuse, 0x10000, RZ ;  /* 0x0001000010037824 */ /* 0x048fe200078e00ff */
[----:B------:R-:W-:Y:S02]  /*1fa0*/  PRMT R2, R16, 0x7632, R2 ;  /* 0x0000763210027816 */ /* 0x000fe40000000002 */
[----:B------:R-:W-:Y:S01]  /*1fb0*/  F2FP.SATFINITE.E5M2.F32.PACK_AB_MERGE_C R36, RZ, R36, RZ ;  /* 0x00000024ff24723e */ /* 0x000fe200048060ff */
[----:B-----5:R-:W-:Y:S01]  /*1fc0*/  IMAD.U32 R20, R19, 0x10000, RZ ;  /* 0x0001000013147824 */ /* 0x020fe200078e00ff */
[----:B------:R-:W-:Y:S01]  /*1fd0*/  FMNMX R3, RZ, |R3|, !PT ;  /* 0x40000003ff037209 */ /* 0x000fe20007800000 */
[----:B------:R-:W-:Y:S01]  /*1fe0*/  IMAD.U32 R2, R2, 0x10000, RZ ;  /* 0x0001000002027824 */ /* 0x000fe200078e00ff */
[----:B------:R-:W-:Y:S02]  /*1ff0*/  F2FP.SATFINITE.E5M2.F32.PACK_AB_MERGE_C R24, RZ, R24, RZ ;  /* 0x00000018ff18723e */ /* 0x000fe400048060ff */
        /* <DEDUP_REMOVED lines=8> */
[----:B------:R-:W-:Y:S01]  /*2080*/  F2FP.SATFINITE.E5M2.F32.PACK_AB_MERGE_C R39, RZ, R39, RZ ;  /* 0x00000027ff27723e */ /* 0x000fe200048060ff */
        /* <DEDUP_REMOVED lines=16> */
[----:B------:R-:W-:Y:S01]  /*2190*/  F2FP.SATFINITE.E5M2.F32.PACK_AB_MERGE_C R22, RZ, R22, RZ ;  /* 0x00000016ff16723e */ /* 0x000fe200048060ff */
[----:B------:R-:W-:-:S02]  /*21a0*/  IMAD.U32 R29, R28, 0x10000, RZ ;  /* 0x000100001c1d7824 */ /* 0x000fc400078e00ff */
[----:B------:R-:W-:Y:S01]  /*21b0*/  FMUL R28, R51, R0 ;  /* 0x00000000331c7220 */ /* 0x000fe20000400000 */
[----:B------:R-:W-:Y:S01]  /*21c0*/  F2FP.SATFINITE.E5M2.F32.PACK_AB_MERGE_C R2, RZ, R2, RZ ;  /* 0x00000002ff02723e */ /* 0x000fe200048060ff */
[-C--:B------:R-:W-:Y:S01]  /*21d0*/  FMUL R37, R57, R0.reuse ;  /* 0x0000000039257220 */ /* 0x080fe20000400000 */
[----:B------:R-:W-:Y:S01]  /*21e0*/  F2FP.SATFINITE.E5M2.F32.PACK_AB_MERGE_C R3, RZ, R3, RZ ;  /* 0x00000003ff03723e */ /* 0x000fe200048060ff */
        /* <DEDUP_REMOVED lines=10> */
[----:B------:R-:W-:Y:S02]  /*2290*/  F2FP.SATFINITE.E5M2.F32.PACK_AB_MERGE_C R28, RZ, R28, RZ ;  /* 0x0000001cff1c723e */ /* 0x000fe400048060ff */
[----:B------:R-:W-:Y:S02]  /*22a0*/  PRMT R3, R3, 0x5410, R14 ;  /* 0x0000541003037816 */ /* 0x000fe4000000000e */
[----:B------:R-:W-:Y:S01]  /*22b0*/  LOP3.LUT R28, R28, 0xffff, RZ, 0xc0, !PT ;  /* 0x0000ffff1c1c7812 */ /* 0x000fe200078ec0ff */
[----:B------:R-:W5:Y:S01]  /*22c0*/  LDS R14, [R21+0x411c] ;  /* 0x00411c00150e7984 */ /* 0x000f620000000800 */
[----:B------:R-:W-:-:S02]  /*22d0*/  F2FP.SATFINITE.E5M2.F32.PACK_AB_MERGE_C R37, RZ, R37, RZ ;  /* 0x00000025ff25723e */ /* 0x000fc400048060ff */
[----:B------:R-:W-:Y:S01]  /*22e0*/  PRMT R28, R28, 0x7604, R25 ;  /* 0x000076041c1c7816 */ /* 0x000fe20000000019 */
[C---:B--2---:R-:W-:Y:S01]  /*22f0*/  IMAD.U32 R41, R20.reuse, 0x10000, RZ ;  /* 0x0001000014297824 */ /* 0x044fe200078e00ff */
[----:B------:R-:W-:Y:S01]  /*2300*/  PRMT R2, R20, 0x7632, R2 ;  /* 0x0000763214027816 */ /* 0x000fe20000000002 */
[----:B------:R-:W-:Y:S01]  /*2310*/  IMAD.U32 R25, R12, 0x10000, RZ ;  /* 0x000100000c197824 */ /* 0x000fe200078e00ff */
[----:B------:R-:W-:Y:S02]  /*2320*/  F2FP.SATFINITE.E5M2.F32.PACK_AB_MERGE_C R0, RZ, R0, RZ ;  /* 0x00000000ff00723e */ /* 0x000fe400048060ff */
[----:B------:R-:W-:Y:S01]  /*2330*/  FMNMX R40, R40, |R41|, !PT ;  /* 0x4000002928287209 */ /* 0x000fe20007800000 */
[----:B------:R-:W-:Y:S01]  /*2340*/  IMAD.U32 R41, R2, 0x10000, RZ ;  /* 0x0001000002297824 */ /* 0x000fe200078e00ff */
[----:B------:R-:W-:Y:S02]  /*2350*/  PRMT R2, R12, 0x7632, R2 ;  /* 0x000076320c027816 */ /* 0x000fe40000000002 */
[----:B------:R-:W-:-:S02]  /*2360*/  F2FP.SATFINITE.E5M2.F32.PACK_AB_MERGE_C R15, RZ, R15, RZ ;  /* 0x0000000fff0f723e */ /* 0x000fc400048060ff */
[----:B------:R-:W-:Y:S01]  /*2370*/  FMNMX R40, R40, |R41|, !PT ;  /* 0x4000002928287209 */ /* 0x000fe20007800000 */
[----:B------:R-:W-:Y:S01]  /*2380*/  IMAD.U32 R2, R2, 0x10000, RZ ;  /* 0x0001000002027824 */ /* 0x000fe200078e00ff */
[----:B------:R-:W-:Y:S02]  /*2390*/  LOP3.LUT R37, R37, 0xff, RZ, 0xc0, !PT ;  /* 0x000000ff25257812 */ /* 0x000fe400078ec0ff */
[----:B------:R-:W-:Y:S02]  /*23a0*/  FMNMX R25, R40, |R25|, !PT ;  /* 0x4000001928197209 */ /* 0x000fe40007800000 */
[----:B------:R-:W-:Y:S02]  /*23b0*/  F2FP.SATFINITE.E5M2.F32.PACK_AB_MERGE_C R29, RZ, R29, RZ ;  /* 0x0000001dff1d723e */ /* 0x000fe400048060ff */
        /* <DEDUP_REMOVED lines=37> */
.L_x_3112:
        /* <DEDUP_REMOVED lines=20> */
[----:B012---:R-:W-:Y:S05]  /*2750*/  CALL.REL.NOINC `($__internal_7_$__cuda_sm3x_div_rn_noftz_f32_slowpath) ;  /* 0x000001c000087944 */ /* 0x007fea0003c00000 */
.L_x_2690:
[----:B------:R-:W-:Y:S05]  /*2760*/  BSYNC B3 ;  /* 0x0000000000037941 */ /* 0x000fea0003800000 */
.L_x_2689:
[----:B------:R-:W-:-:S04]  /*2770*/  FSETP.NEU.AND P0, PT, |R0|, +INF , PT ;  /* 0x7f8000000000780b */ /* 0x000fc80003f0d200 */
[----:B------:R-:W-:-:S04]  /*2780*/  FSEL R0, R0, 3.38953138925153547590e+38, P0 ;  /* 0x7f7f000000007808 */ /* 0x000fc80000000000 */
[----:B------:R-:W-:-:S07]  /*2790*/  LOP3.LUT R0, R0, 0xff800000, RZ, 0xc0, !PT ;  /* 0xff80000000007812 */ /* 0x000fce00078ec0ff */
.L_x_2688:
[----:B------:R-:W-:Y:S05]  /*27a0*/  BSYNC B2 ;  /* 0x0000000000027941 */ /* 0x000fea0003800000 */
.L_x_2687:
        /* <DEDUP_REMOVED lines=16> */
[----:B012---:R-:W-:Y:S05]  /*28b0*/  CALL.REL.NOINC `($__internal_6_$__cuda_sm20_rcp_rn_f32_slowpath) ;  /* 0x000001b800e07944 */ /* 0x007fea0003c00000 */
[----:B------:R-:W-:Y:S05]  /*28c0*/  BRA `(.L_x_2695) ;  /* 0x0000000000107947 */ /* 0x000fea0003800000 */
.L_x_2694:
[----:B------:R-:W3:Y:S02]  /*28d0*/  MUFU.RCP R3, R0 ;  /* 0x0000000000037308 */ /* 0x000ee40000001000 */
[----:B---3--:R-:W-:-:S04]  /*28e0*/  FFMA R2, R3, R0, -1 ;  /* 0xbf80000003027423 */ /* 0x008fc80000000000 */
[----:B------:R-:W-:-:S04]  /*28f0*/  FADD.FTZ R2, -R2, -RZ ;  /* 0x800000ff02027221 */ /* 0x000fc80000010100 */
[----:B------:R-:W-:-:S07]  /*2900*/  FFMA R3, R3, R2, R3 ;  /* 0x0000000203037223 */ /* 0x000fce0000000003 */
.L_x_2695:
[----:B------:R-:W-:Y:S05]  /*2910*/  BSYNC B2 ;  /* 0x0000000000027941 */ /* 0x000fea0003800000 */
.L_x_2693:
[----:B------:R3:W-:Y:S02]  /*2920*/  STG.E desc[UR6][R34.64], R3 ;  /* 0x0000000322007986 */ /* 0x0007e4000c101906 */
.L_x_2692:
[----:B------:R-:W-:Y:S05]  /*2930*/  BSYNC B1 ;  /* 0x0000000000017941 */ /* 0x000fea0003800000 */
.L_x_2691:
        /* <DEDUP_REMOVED lines=20> */
[----:B------:R-:W-:Y:S01]  /*2a80*/  F2FP.SATFINITE.E5M2.F32.PACK_AB_MERGE_C R29, RZ, R29, RZ ;  /* 0x0000001dff1d723e */ /* 0x000fe200048060ff */
        /* <DEDUP_REMOVED lines=12> */
[----:B------:R-:W-:Y:S02]  /*2b50*/  F2FP.SATFINITE.E5M2.F32.PACK_AB_MERGE_C R25, RZ, R25, RZ ;  /* 0x00000019ff19723e */ /* 0x000fe400048060ff */
[C---:B----4-:R-:W-:Y:S01]  /*2b60*/  PRMT R2, R10.reuse, 0x7632, R2 ;  /* 0x000076320a027816 */ /* 0x050fe20000000002 */
[----:B------:R-:W-:Y:S01]  /*2b70*/  IMAD.U32 R3, R10, 0x10000, RZ ;  /* 0x000100000a037824 */ /* 0x000fe200078e00ff */
[----:B------:R-:W-:Y:S01]  /*2b80*/  PRMT R34, R34, 0x7604, R29 ;  /* 0x0000760422227816 */ /* 0x000fe2000000001d */
[----:B-----5:R-:W-:Y:S01]  /*2b90*/  IMAD.U32 R24, R11, 0x10000, RZ ;  /* 0x000100000b187824 */ /* 0x020fe200078e00ff */
[----:B------:R-:W-:Y:S01]  /*2ba0*/  F2FP.SATFINITE.E5M2.F32.PACK_AB_MERGE_C R19, RZ, R19, RZ ;  /* 0x00000013ff13723e */ /* 0x000fe200048060ff */
[----:B------:R-:W-:Y:S01]  /*2bb0*/  IMAD.U32 R2, R2, 0x10000, RZ ;  /* 0x0001000002027824 */ /* 0x000fe200078e00ff */
[----:B------:R-:W-:Y:S01]  /*2bc0*/  FMNMX R3, RZ, |R3|, !PT ;  /* 0x40000003ff037209 */ /* 0x000fe20007800000 */
[----:B------:R-:W4:Y:S01]  /*2bd0*/  MATCH.ANY R29, R26 ;  /* 0x000000001a1d73a1 */ /* 0x000f2200000e8000 */
[----:B------:R-:W-:-:S02]  /*2be0*/  F2FP.SATFINITE.E5M2.F32.PACK_AB_MERGE_C R28, RZ, R28, RZ ;  /* 0x0000001cff1c723e */ /* 0x000fc400048060ff */
[----:B------:R-:W-:Y:S01]  /*2bf0*/  FMNMX R3, R3, |R2|, !PT ;  /* 0x4000000203037209 */ /* 0x000fe20007800000 */
[C---:B0-----:R-:W-:Y:S01]  /*2c00*/  IMAD.U32 R23, R22.reuse, 0x10000, RZ ;  /* 0x0001000016177824 */ /* 0x041fe200078e00ff */
        /* <DEDUP_REMOVED lines=9> */
[----:B------:R-:W-:Y:S01]  /*2ca0*/  F2FP.SATFINITE.E5M2.F32.PACK_AB_MERGE_C R17, RZ, R17, RZ ;  /* 0x00000011ff11723e */ /* 0x000fe200048060ff */
[----:B------:R-:W-:Y:S01]  /*2cb0*/  IMAD.U32 R2, R2, 0x10000, RZ ;  /* 0x0001000002027824 */ /* 0x000fe200078e00ff */
[----:B------:R-:W-:-:S02]  /*2cc0*/  F2FP.SATFINITE.E5M2.F32.PACK_AB_MERGE_C R14, RZ, R14, RZ ;  /* 0x0000000eff0e723e */ /* 0x000fc400048060ff */
[----:B------:R-:W-:Y:S01]  /*2cd0*/  FMNMX R3, R3, |R24|, !PT ;  /* 0x4000001803037209 */ /* 0x000fe20007800000 */
[----:B------:R-:W-:Y:S01]  /*2ce0*/  FMUL R24, R47, R0 ;  /* 0x000000002f187220 */ /* 0x000fe20000400000 */
[----:B------:R-:W-:Y:S02]  /*2cf0*/  LOP3.LUT R25, R25, 0xff, RZ, 0xc0, !PT ;  /* 0x000000ff19197812 */ /* 0x000fe400078ec0ff */
[----:B------:R-:W-:Y:S01]  /*2d00*/  FMNMX R2, R3, |R2|, !PT ;  /* 0x4000000203027209 */ /* 0x000fe20007800000 */
[----:B------:R-:W-:Y:S01]  /*2d10*/  IMAD.U32 R3, R16, 0x10000, RZ ;  /* 0x0001000010037824 */ /* 0x000fe200078e00ff */
[----:B------:R-:W-:Y:S01]  /*2d20*/  F2FP.SATFINITE.E5M2.F32.PACK_AB_MERGE_C R24, RZ, R24, RZ ;  /* 0x00000018ff18723e */ /* 0x000fe200048060ff */
        /* <DEDUP_REMOVED lines=8> */
[----:B------:R-:W-:Y:S01]  /*2db0*/  F2FP.SATFINITE.E5M2.F32.PACK_AB_MERGE_C R18, RZ, R18, RZ ;  /* 0x00000012ff12723e */ /* 0x000fe200048060ff */
[----:B------:R-:W-:Y:S01]  /*2dc0*/  FMUL R35, R55, R0 ;  /* 0x0000000037237220 */ /* 0x000fe20000400000 */
[----:B------:R-:W-:Y:S01]  /*2dd0*/  F2FP.SATFINITE.E5M2.F32.PACK_AB_MERGE_C R2, RZ, R2, RZ ;  /* 0x00000002ff02723e */ /* 0x000fe200048060ff */
[----:B------:R-:W-:Y:S01]  /*2de0*/  FMUL R0, R57, R0 ;  /* 0x0000000039007220 */ /* 0x000fe20000400000 */
[----:B------:R-:W-:-:S02]  /*2df0*/  F2FP.SATFINITE.E5M2.F32.PACK_AB_MERGE_C R13, RZ, R13, RZ ;  /* 0x0000000dff0d723e */ /* 0x000fc400048060ff */
[----:B------:R-:W-:Y:S02]  /*2e00*/  LOP3.LUT R18, R18, 0xffff, RZ, 0xc0, !PT ;  /* 0x0000ffff12127812 */ /* 0x000fe400078ec0ff */
[----:B------:R-:W-:Y:S02]  /*2e10*/  LOP3.LUT R13, R13, 0xff, RZ, 0xc0, !PT ;  /* 0x000000ff0d0d7812 */ /* 0x000fe400078ec0ff */
[----:B------:R-:W-:Y:S02]  /*2e20*/  F2FP.SATFINITE.E5M2.F32.PACK_AB_MERGE_C R3, RZ, R3, RZ ;  /* 0x00000003ff03723e */ /* 0x000fe400048060ff */
[----:B------:R-:W-:Y:S02]  /*2e30*/  PRMT R18, R18, 0x7604, R13 ;  /* 0x0000760412127816 */ /* 0x000fe4000000000d */
[----:B------:R-:W5:Y:S01]  /*2e40*/  LDS R13, [R21+0x6198] ;  /* 0x00619800150d7984 */ /* 0x000f620000000800 */
[----:B------:R-:W-:Y:S02]  /*2e50*/  LOP3.LUT R2, R2, 0xff, RZ, 0xc0, !PT ;  /* 0x000000ff02027812 */ /* 0x000fe400078ec0ff */
[----:B------:R-:W-:Y:S01]  /*2e60*/  LOP3.LUT R3, R3, 0xffff, RZ, 0xc0, !PT ;  /* 0x0000ffff03037812 */ /* 0x000fe200078ec0ff */
[----:B------:R-:W1:Y:S01]  /*2e70*/  LDS R21, [R21+0x619c] ;  /* 0x00619c0015157984 */ /* 0x000e620000000800 */
[----:B------:R-:W-:-:S02]  /*2e80*/  FMNMX R36, R37, |R36|, !PT ;  /* 0x4000002425247209 */ /* 0x000fc40007800000 */
[--C-:B------:R-:W-:Y:S02]  /*2e90*/  PRMT R3, R3, 0x7604, R2.reuse ;  /* 0x0000760403037816 */ /* 0x100fe40000000002 */
[----:B------:R-:W-:Y:S02]  /*2ea0*/  F2FP.SATFINITE.E5M2.F32.PACK_AB_MERGE_C R23, RZ, R23, RZ ;  /* 0x00000017ff17723e */ /* 0x000fe400048060ff */
[----:B------:R-:W-:Y:S02]  /*2eb0*/  LOP3.LUT R24, R24, 0xffff, RZ, 0xc0, !PT ;  /* 0x0000ffff18187812 */ /* 0x000fe400078ec0ff */
[----:B------:R-:W-:Y:S02]  /*2ec0*/  LOP3.LUT R23, R23, 0xff, RZ, 0xc0, !PT ;  /* 0x000000ff17177812 */ /* 0x000fe400078ec0ff */
[----:B------:R-:W-:Y:S02]  /*2ed0*/  F2FP.SATFINITE.E5M2.F32.PACK_AB_MERGE_C R0, RZ, R0, RZ ;  /* 0x00000000ff00723e */ /* 0x000fe400048060ff */
[----:B------:R-:W-:Y:S01]  /*2ee0*/  PRMT R24, R24, 0x7604, R23 ;  /* 0x0000760418187816 */ /* 0x000fe20000000017 */
[C---:B0-----:R-:W-:Y:S01]  /*2ef0*/  IMAD.U32 R37, R16.reuse, 0x10000, RZ ;  /* 0x0001000010257824 */ /* 0x041fe200078e00ff */
[----:B------:R-:W-:Y:S01]  /*2f00*/  PRMT R2, R16, 0x7632, R2 ;  /* 0x0000763210027816 */ /* 0x000fe20000000002 */
[----:B------:R-:W-:Y:S01]  /*2f10*/  IMAD.U32 R23, R12, 0x10000, RZ ;  /* 0x000100000c177824 */ /* 0x000fe200078e00ff */
[----:B------:R-:W-:-:S02]  /*2f20*/  F2FP.SATFINITE.E5M2.F32.PACK_AB_MERGE_C R35, RZ, R35, RZ ;  /* 0x00000023ff23723e */ /* 0x000fc400048060ff */
        /* <DEDUP_REMOVED lines=46> */
.L_x_3121:
        /* <DEDUP_REMOVED lines=21> */
.L_x_2700:
[----:B------:R-:W-:Y:S05]  /*3360*/  BSYNC B3 ;  /* 0x0000000000037941 */ /* 0x000fea0003800000 */
.L_x_2699:
[----:B------:R-:W-:-:S04]  /*3370*/  FSETP.NEU.AND P0, PT, |R0|, +INF , PT ;  /* 0x7f8000000000780b */ /* 0x000fc80003f0d200 */
[----:B------:R-:W-:-:S04]  /*3380*/  FSEL R0, R0, 3.38953138925153547590e+38, P0 ;  /* 0x7f7f000000007808 */ /* 0x000fc80000000000 */
[----:B------:R-:W-:-:S07]  /*3390*/  LOP3.LUT R0, R0, 0xff800000, RZ, 0xc0, !PT ;  /* 0xff80000000007812 */ /* 0x000fce00078ec0ff */
.L_x_2698:
[----:B------:R-:W-:Y:S05]  /*33a0*/  BSYNC B2 ;  /* 0x0000000000027941 */ /* 0x000fea0003800000 */
.L_x_2697:
        /* <DEDUP_REMOVED lines=18> */
.L_x_2704:
[----:B------:R-:W1:Y:S02]  /*34d0*/  MUFU.RCP R3, R0 ;  /* 0x0000000000037308 */ /* 0x000e640000001000 */
[----:B-1----:R-:W-:-:S04]  /*34e0*/  FFMA R2, R3, R0, -1 ;  /* 0xbf80000003027423 */ /* 0x002fc80000000000 */
[----:B------:R-:W-:-:S04]  /*34f0*/  FADD.FTZ R2, -R2, -RZ ;  /* 0x800000ff02027221 */ /* 0x000fc80000010100 */
[----:B------:R-:W-:-:S07]  /*3500*/  FFMA R3, R3, R2, R3 ;  /* 0x0000000203037223 */ /* 0x000fce0000000003 */
.L_x_2705:
[----:B------:R-:W-:Y:S05]  /*3510*/  BSYNC B2 ;  /* 0x0000000000027941 */ /* 0x000fea0003800000 */
.L_x_2703:
[----:B------:R1:W-:Y:S02]  /*3520*/  STG.E desc[UR6][R32.64], R3 ;  /* 0x0000000320007986 */ /* 0x0003e4000c101906 */
.L_x_2702:
[----:B------:R-:W-:Y:S05]  /*3530*/  BSYNC B1 ;  /* 0x0000000000017941 */ /* 0x000fea0003800000 */
.L_x_2701:
        /* <DEDUP_REMOVED lines=8> */
[----:B------:R-:W-:Y:S01]  /*35c0*/  F2FP.SATFINITE.E5M2.F32.PACK_AB_MERGE_C R15, RZ, R14, RZ ;  /* 0x0000000eff0f723e */ /* 0x000fe200048060ff */
        /* <DEDUP_REMOVED lines=8> */
[----:B------:R-:W-:Y:S01]  /*3650*/  F2FP.SATFINITE.E5M2.F32.PACK_AB_MERGE_C R16, RZ, R16, RZ ;  /* 0x00000010ff10723e */ /* 0x000fe200048060ff */
[----:B------:R-:W-:Y:S01]  /*3660*/  IMAD.U32 R11, R11, 0x10000, RZ ;  /* 0x000100000b0b7824 */ /* 0x000fe200078e00ff */
        /* <DEDUP_REMOVED lines=10> */
[----:B------:R-:W-:Y:S01]  /*3710*/  LOP3.LUT R15, R15, 0xff, RZ, 0xc0, !PT ;  /* 0x000000ff0f0f7812 */ /* 0x000fe200078ec0ff */
[----:B------:R-:W-:Y:S01]  /*3720*/  FMUL R12, R23, R0 ;  /* 0x00000000170c7220 */ /* 0x000fe20000400000 */
[----:B------:R-:W-:-:S02]  /*3730*/  LOP3.LUT R16, R16, 0xffff, RZ, 0xc0, !PT ;  /* 0x0000ffff10107812 */ /* 0x000fc400078ec0ff */
[----:B------:R-:W-:Y:S02]  /*3740*/  F2FP.SATFINITE.E5M2.F32.PACK_AB_MERGE_C R13, RZ, R13, RZ ;  /* 0x0000000dff0d723e */ /* 0x000fe400048060ff */
        /* <DEDUP_REMOVED lines=49> */
.L_x_2665:
        /* <DEDUP_REMOVED lines=49> */
.L_x_3130:
        /* <DEDUP_REMOVED lines=21> */
.L_x_2710:
[----:B------:R-:W-:Y:S05]  /*3ec0*/  BSYNC B3 ;  /* 0x0000000000037941 */ /* 0x000fea0003800000 */
.L_x_2709:
[----:B------:R-:W-:-:S04]  /*3ed0*/  FSETP.NEU.AND P0, PT, |R0|, +INF , PT ;  /* 0x7f8000000000780b */ /* 0x000fc80003f0d200 */
[----:B------:R-:W-:-:S09]  /*3ee0*/  FSEL R0, R0, 3.38953138925153547590e+38, P0 ;  /* 0x7f7f000000007808 */ /* 0x000fd20000000000 */
.L_x_2708:
[----:B------:R-:W-:Y:S05]  /*3ef0*/  BSYNC B2 ;  /* 0x0000000000027941 */ /* 0x000fea0003800000 */
.L_x_2707:
        /* <DEDUP_REMOVED lines=18> */
.L_x_2714:
[----:B------:R-:W1:Y:S02]  /*4020*/  MUFU.RCP R3, R0 ;  /* 0x0000000000037308 */ /* 0x000e640000001000 */
[----:B-1----:R-:W-:-:S04]  /*4030*/  FFMA R2, R3, R0, -1 ;  /* 0xbf80000003027423 */ /* 0x002fc80000000000 */
[----:B------:R-:W-:-:S04]  /*4040*/  FADD.FTZ R2, -R2, -RZ ;  /* 0x800000ff02027221 */ /* 0x000fc80000010100 */
[----:B------:R-:W-:-:S07]  /*4050*/  FFMA R3, R3, R2, R3 ;  /* 0x0000000203037223 */ /* 0x000fce0000000003 */
.L_x_2715:
[----:B------:R-:W-:Y:S05]  /*4060*/  BSYNC B2 ;  /* 0x0000000000027941 */ /* 0x000fea0003800000 */
.L_x_2713:
[----:B------:R1:W-:Y:S02]  /*4070*/  STG.E desc[UR6][R22.64], R3 ;  /* 0x0000000316007986 */ /* 0x0003e4000c101906 */
.L_x_2712:
[----:B------:R-:W-:Y:S05]  /*4080*/  BSYNC B1 ;  /* 0x0000000000017941 */ /* 0x000fea0003800000 */
.L_x_2711:
        /* <DEDUP_REMOVED lines=141> */
.L_x_3139:
        /* <DEDUP_REMOVED lines=21> */
.L_x_2720:
[----:B------:R-:W-:Y:S05]  /*4ab0*/  BSYNC B3 ;  /* 0x0000000000037941 */ /* 0x000fea0003800000 */
.L_x_2719:
[----:B------:R-:W-:-:S04]  /*4ac0*/  FSETP.NEU.AND P0, PT, |R0|, +INF , PT ;  /* 0x7f8000000000780b */ /* 0x000fc80003f0d200 */
[----:B------:R-:W-:-:S09]  /*4ad0*/  FSEL R0, R0, 3.38953138925153547590e+38, P0 ;  /* 0x7f7f000000007808 */ /* 0x000fd20000000000 */
.L_x_2718:
[----:B------:R-:W-:Y:S05]  /*4ae0*/  BSYNC B2 ;  /* 0x0000000000027941 */ /* 0x000fea0003800000 */
.L_x_2717:
        /* <DEDUP_REMOVED lines=18> */
.L_x_2724:
[----:B------:R-:W2:Y:S02]  /*4c10*/  MUFU.RCP R3, R0 ;  /* 0x0000000000037308 */ /* 0x000ea40000001000 */
[----:B--2---:R-:W-:-:S04]  /*4c20*/  FFMA R2, R3, R0, -1 ;  /* 0xbf80000003027423 */ /* 0x004fc80000000000 */
[----:B------:R-:W-:-:S04]  /*4c30*/  FADD.FTZ R2, -R2, -RZ ;  /* 0x800000ff02027221 */ /* 0x000fc80000010100 */
[----:B------:R-:W-:-:S07]  /*4c40*/  FFMA R3, R3, R2, R3 ;  /* 0x0000000203037223 */ /* 0x000fce0000000003 */
.L_x_2725:
[----:B------:R-:W-:Y:S05]  /*4c50*/  BSYNC B2 ;  /* 0x0000000000027941 */ /* 0x000fea0003800000 */
.L_x_2723:
[----:B------:R2:W-:Y:S02]  /*4c60*/  STG.E desc[UR6][R36.64], R3 ;  /* 0x0000000324007986 */ /* 0x0005e4000c101906 */
.L_x_2722:
[----:B------:R-:W-:Y:S05]  /*4c70*/  BSYNC B1 ;  /* 0x0000000000017941 */ /* 0x000fea0003800000 */
.L_x_2721:
        /* <DEDUP_REMOVED lines=141> */
.L_x_3148:
        /* <DEDUP_REMOVED lines=21> */
.L_x_2730:
[----:B------:R-:W-:Y:S05]  /*56a0*/  BSYNC B3 ;  /* 0x0000000000037941 */ /* 0x000fea0003800000 */
.L_x_2729:
[----:B------:R-:W-:-:S04]  /*56b0*/  FSETP.NEU.AND P0, PT, |R0|, +INF , PT ;  /* 0x7f8000000000780b */ /* 0x000fc80003f0d200 */
[----:B------:R-:W-:-:S09]  /*56c0*/  FSEL R0, R0, 3.38953138925153547590e+38, P0 ;  /* 0x7f7f000000007808 */ /* 0x000fd20000000000 */
.L_x_2728:
[----:B------:R-:W-:Y:S05]  /*56d0*/  BSYNC B2 ;  /* 0x0000000000027941 */ /* 0x000fea0003800000 */
.L_x_2727:
        /* <DEDUP_REMOVED lines=18> */
.L_x_2734:
[----:B------:R-:W3:Y:S02]  /*5800*/  MUFU.RCP R3, R0 ;  /* 0x0000000000037308 */ /* 0x000ee40000001000 */
[----:B---3--:R-:W-:-:S04]  /*5810*/  FFMA R2, R3, R0, -1 ;  /* 0xbf80000003027423 */ /* 0x008fc80000000000 */
[----:B------:R-:W-:-:S04]  /*5820*/  FADD.FTZ R2, -R2, -RZ ;  /* 0x800000ff02027221 */ /* 0x000fc80000010100 */
[----:B------:R-:W-:-:S07]  /*5830*/  FFMA R3, R3, R2, R3 ;  /* 0x0000000203037223 */ /* 0x000fce0000000003 */
.L_x_2735:
[----:B------:R-:W-:Y:S05]  /*5840*/  BSYNC B2 ;  /* 0x0000000000027941 */ /* 0x000fea0003800000 */
.L_x_2733:
[----:B------:R3:W-:Y:S02]  /*5850*/  STG.E desc[UR6][R34.64], R3 ;  /* 0x0000000322007986 */ /* 0x0007e4000c101906 */
.L_x_2732:
[----:B------:R-:W-:Y:S05]  /*5860*/  BSYNC B1 ;  /* 0x0000000000017941 */ /* 0x000fea0003800000 */
.L_x_2731:
        /* <DEDUP_REMOVED lines=14> */
[----:B------:R-:W-:Y:S01]  /*5950*/  F2FP.SATFINITE.E5M2.F32.PACK_AB_MERGE_C R13, RZ, R13, RZ ;  /* 0x0000000dff0d723e */ /* 0x000fe200048060ff */
[----:B------:R-:W-:Y:S01]  /*5960*/  IMAD.U32 R29, R29, 0x10000, RZ ;  /* 0x000100001d1d7824 */ /* 0x000fe200078e00ff */
[----:B------:R-:W1:Y:S01]  /*5970*/  LDS R12, [R21+0x6194] ;  /* 0x00619400150c7984 */ /* 0x000e620000000800 */
[----:B------:R-:W-:Y:S01]  /*5980*/  F2FP.SATFINITE.E5M2.F32.PACK_AB_MERGE_C R18, RZ, R18, RZ ;  /* 0x00000012ff12723e */ /* 0x000fe200048060ff */
        /* <DEDUP_REMOVED lines=11> */
[----:B------:R-:W-:Y:S01]  /*5a40*/  F2FP.SATFINITE.E5M2.F32.PACK_AB_MERGE_C R34, RZ, R34, RZ ;  /* 0x00000022ff22723e */ /* 0x000fe200048060ff */
[----:B------:R-:W-:Y:S02]  /*5a50*/  IMAD.U32 R57, R14, 0x10000, RZ ;  /* 0x000100000e397824 */ /* 0x000fe400078e00ff */
[----:B------:R-:W-:Y:S01]  /*5a60*/  FMUL R14, R19, R0 ;  /* 0x00000000130e7220 */ /* 0x000fe20000400000 */
[----:B------:R-:W-:-:S02]  /*5a70*/  IMAD.U32 R39, R39, 0x10000, RZ ;  /* 0x0001000027277824 */ /* 0x000fc400078e00ff */
[-C--:B------:R-:W-:Y:S01]  /*5a80*/  FMUL R19, R43, R0.reuse ;  /* 0x000000002b137220 */ /* 0x080fe20000400000 */
[-C--:B------:R-:W-:Y:S01]  /*5a90*/  FMUL R20, R45, R0.reuse ;  /* 0x000000002d147220 */ /* 0x080fe20000400000 */
[----:B------:R-:W-:Y:S01]  /*5aa0*/  FMUL R28, R51, R0 ;  /* 0x00000000331c7220 */ /* 0x000fe20000400000 */
[----:B------:R-:W-:Y:S02]  /*5ab0*/  LOP3.LUT R34, R34, 0xffff, RZ, 0xc0, !PT ;  /* 0x0000ffff22227812 */ /* 0x000fe400078ec0ff */
[----:B------:R-:W-:Y:S02]  /*5ac0*/  F2FP.SATFINITE.E5M2.F32.PACK_AB_MERGE_C R25, RZ, R25, RZ ;  /* 0x00000019ff19723e */ /* 0x000fe400048060ff */
[C---:B----4-:R-:W-:Y:S01]  /*5ad0*/  PRMT R2, R10.reuse, 0x7632, R2 ;  /* 0x000076320a027816 */ /* 0x050fe20000000002 */
[----:B------:R-:W-:Y:S01]  /*5ae0*/  IMAD.U32 R3, R10, 0x10000, RZ ;  /* 0x000100000a037824 */ /* 0x000fe200078e00ff */
[----:B------:R-:W-:Y:S01]  /*5af0*/  F2FP.SATFINITE.E5M2.F32.PACK_AB_MERGE_C R19, RZ, R19, RZ ;  /* 0x00000013ff13723e */ /* 0x000fe200048060ff */
[----:B0-----:R-:W-:Y:S01]  /*5b00*/  IMAD.U32 R24, R11, 0x10000, RZ ;  /* 0x000100000b187824 */ /* 0x001fe200078e00ff */
[----:B------:R-:W-:Y:S01]  /*5b10*/  F2FP.SATFINITE.E5M2.F32.PACK_AB_MERGE_C R28, RZ, R28, RZ ;  /* 0x0000001cff1c723e */ /* 0x000fe200048060ff */
[----:B------:R-:W-:Y:S01]  /*5b20*/  IMAD.U32 R2, R2, 0x10000, RZ ;  /* 0x0001000002027824 */ /* 0x000fe200078e00ff */
[----:B------:R-:W-:-:S02]  /*5b30*/  FMNMX R3, RZ, |R3|, !PT ;  /* 0x40000003ff037209 */ /* 0x000fc40007800000 */
[----:B------:R-:W-:Y:S02]  /*5b40*/  F2FP.SATFINITE.E5M2.F32.PACK_AB_MERGE_C R20, RZ, R20, RZ ;  /* 0x00000014ff14723e */ /* 0x000fe400048060ff */
[----:B------:R-:W-:Y:S01]  /*5b50*/  FMNMX R3, R3, |R2|, !PT ;  /* 0x4000000203037209 */ /* 0x000fe20007800000 */
[C---:B---3--:R-:W-:Y:S01]  /*5b60*/  IMAD.U32 R23, R22.reuse, 0x10000, RZ ;  /* 0x0001000016177824 */ /* 0x048fe200078e00ff */
[----:B------:R-:W-:Y:S02]  /*5b70*/  PRMT R2, R11, 0x7632, R2 ;  /* 0x000076320b027816 */ /* 0x000fe40000000002 */
[----:B------:R-:W-:Y:S02]  /*5b80*/  FMNMX R3, R3, |R24|, !PT ;  /* 0x4000001803037209 */ /* 0x000fe40007800000 */
[----:B------:R-:W-:Y:S01]  /*5b90*/  PRMT R36, R22, 0x7632, R36 ;  /* 0x0000763216247816 */ /* 0x000fe20000000024 */
[----:B------:R-:W-:Y:S01]  /*5ba0*/  IMAD.U32 R24, R2, 0x10000, RZ ;  /* 0x0001000002187824 */ /* 0x000fe200078e00ff */
[----:B------:R-:W-:-:S02]  /*5bb0*/  PRMT R2, R15, 0x7632, R2 ;  /* 0x000076320f027816 */ /* 0x000fc40000000002 */
[----:B------:R-:W-:Y:S01]  /*5bc0*/  F2FP.SATFINITE.E5M2.F32.PACK_AB_MERGE_C R14, RZ, R14, RZ ;  /* 0x0000000eff0e723e */ /* 0x000fe200048060ff */
        /* <DEDUP_REMOVED lines=12> */
[----:B------:R-:W-:Y:S01]  /*5c90*/  F2FP.SATFINITE.E5M2.F32.PACK_AB_MERGE_C R24, RZ, R24, RZ ;  /* 0x00000018ff18723e */ /* 0x000fe200048060ff */
[----:B------:R-:W0:Y:S01]  /*5ca0*/  LDS R16, [R21+0x6190] ;  /* 0x0061900015107984 */ /* 0x000e220000000800 */
[----:B------:R-:W-:Y:S01]  /*5cb0*/  FMNMX R37, R2, |R23|, !PT ;  /* 0x4000001702257209 */ /* 0x000fe20007800000 */
[-C--:B------:R-:W-:Y:S01]  /*5cc0*/  FMUL R2, R3, R0.reuse ;  /* 0x0000000003027220 */ /* 0x080fe20000400000 */
[----:B------:R-:W-:Y:S01]  /*5cd0*/  FMUL R3, R35, R0 ;  /* 0x0000000023037220 */ /* 0x000fe20000400000 */
[----:B------:R-:W-:Y:S01]  /*5ce0*/  IMAD.U32 R23, R40, 0x10000, RZ ;  /* 0x0001000028177824 */ /* 0x000fe200078e00ff */
[----:B------:R-:W-:Y:S01]  /*5cf0*/  FMNMX R36, R37, |R36|, !PT ;  /* 0x4000002425247209 */ /* 0x000fe20007800000 */
[----:B------:R-:W3:Y:S01]  /*5d00*/  LDS R21, [R21+0x619c] ;  /* 0x00619c0015157984 */ /* 0x000ee20000000800 */
        /* <DEDUP_REMOVED lines=8> */
[----:B------:R-:W-:-:S02]  /*5d90*/  F2FP.SATFINITE.E5M2.F32.PACK_AB_MERGE_C R23, RZ, R23, RZ ;  /* 0x00000017ff17723e */ /* 0x000fc400048060ff */
[----:B------:R-:W-:Y:S02]  /*5da0*/  PRMT R3, R3, 0x7604, R2 ;  /* 0x0000760403037816 */ /* 0x000fe40000000002 */
[----:B------:R-:W-:Y:S02]  /*5db0*/  F2FP.SATFINITE.E5M2.F32.PACK_AB_MERGE_C R29, RZ, R29, RZ ;  /* 0x0000001dff1d723e */ /* 0x000fe400048060ff */
[----:B------:R-:W-:Y:S02]  /*5dc0*/  LOP3.LUT R23, R23, 0xff, RZ, 0xc0, !PT ;  /* 0x000000ff17177812 */ /* 0x000fe400078ec0ff */
[----:B------:R-:W-:Y:S02]  /*5dd0*/  LOP3.LUT R24, R24, 0xffff, RZ, 0xc0, !PT ;  /* 0x0000ffff18187812 */ /* 0x000fe400078ec0ff */
[----:B------:R-:W-:Y:S02]  /*5de0*/  LOP3.LUT R29, R29, 0xff, RZ, 0xc0, !PT ;  /* 0x000000ff1d1d7812 */ /* 0x000fe400078ec0ff */
[----:B------:R-:W-:Y:S01]  /*5df0*/  PRMT R24, R24, 0x7604, R23 ;  /* 0x0000760418187816 */ /* 0x000fe20000000017 */
[----:B-1----:R-:W-:Y:S01]  /*5e00*/  IMAD.U32 R23, R12, 0x10000, RZ ;  /* 0x000100000c177824 */ /* 0x002fe200078e00ff */
[----:B------:R-:W-:-:S02]  /*5e10*/  PRMT R34, R34, 0x7604, R29 ;  /* 0x0000760422227816 */ /* 0x000fc4000000001d */
[----:B------:R-:W-:Y:S01]  /*5e20*/  F2FP.SATFINITE.E5M2.F32.PACK_AB_MERGE_C R0, RZ, R0, RZ ;  /* 0x00000000ff00723e */ /* 0x000fe200048060ff */
[----:B------:R-:W1:Y:S01]  /*5e30*/  MATCH.ANY R29, R26 ;  /* 0x000000001a1d73a1 */ /* 0x000e6200000e8000 */
[----:B------:R-:W-:Y:S02]  /*5e40*/  F2FP.SATFINITE.E5M2.F32.PACK_AB_MERGE_C R17, RZ, R17, RZ ;  /* 0x00000011ff11723e */ /* 0x000fe400048060ff */
[----:B------:R-:W-:Y:S02]  /*5e50*/  F2FP.SATFINITE.E5M2.F32.PACK_AB_MERGE_C R35, RZ, R35, RZ ;  /* 0x00000023ff23723e */ /* 0x000fe400048060ff */
        /* <DEDUP_REMOVED lines=46> */
.L_x_3157:
        /* <DEDUP_REMOVED lines=21> */
.L_x_2740:
[----:B------:R-:W-:Y:S05]  /*6290*/  BSYNC B3 ;  /* 0x0000000000037941 */ /* 0x000fea0003800000 */
.L_x_2739:
[----:B------:R-:W-:-:S04]  /*62a0*/  FSETP.NEU.AND P0, PT, |R0|, +INF , PT ;  /* 0x7f8000000000780b */ /* 0x000fc80003f0d200 */
[----:B------:R-:W-:-:S09]  /*62b0*/  FSEL R0, R0, 3.38953138925153547590e+38, P0 ;  /* 0x7f7f000000007808 */ /* 0x000fd20000000000 */
.L_x_2738:
[----:B------:R-:W-:Y:S05]  /*62c0*/  BSYNC B2 ;  /* 0x0000000000027941 */ /* 0x000fea0003800000 */
.L_x_2737:
        /* <DEDUP_REMOVED lines=18> */
.L_x_2744:
[----:B------:R-:W1:Y:S02]  /*63f0*/  MUFU.RCP R3, R0 ;  /* 0x0000000000037308 */ /* 0x000e640000001000 */
[----:B-1----:R-:W-:-:S04]  /*6400*/  FFMA R2, R3, R0, -1 ;  /* 0xbf80000003027423 */ /* 0x002fc80000000000 */
[----:B------:R-:W-:-:S04]  /*6410*/  FADD.FTZ R2, -R2, -RZ ;  /* 0x800000ff02027221 */ /* 0x000fc80000010100 */
[----:B------:R-:W-:-:S07]  /*6420*/  FFMA R3, R3, R2, R3 ;  /* 0x0000000203037223 */ /* 0x000fce0000000003 */
.L_x_2745:
[----:B------:R-:W-:Y:S05]  /*6430*/  BSYNC B2 ;  /* 0x0000000000027941 */ /* 0x000fea0003800000 */
.L_x_2743:
[----:B------:R1:W-:Y:S02]  /*6440*/  STG.E desc[UR6][R32.64], R3 ;  /* 0x0000000320007986 */ /* 0x0003e4000c101906 */
.L_x_2742:
[----:B------:R-:W-:Y:S05]  /*6450*/  BSYNC B1 ;  /* 0x0000000000017941 */ /* 0x000fea0003800000 */
.L_x_2741:
        /* <DEDUP_REMOVED lines=81> */
.L_x_2664:
        /* <DEDUP_REMOVED lines=128> */
.L_x_3166:
        /* <DEDUP_REMOVED lines=21> */
.L_x_2752:
[----:B------:R-:W-:Y:S05]  /*72c0*/  BSYNC B3 ;  /* 0x0000000000037941 */ /* 0x000fea0003800000 */
.L_x_2751:
[----:B------:R-:W-:-:S04]  /*72d0*/  FSETP.NEU.AND P0, PT, |R0|, +INF , PT ;  /* 0x7f8000000000780b */ /* 0x000fc80003f0d200 */
[----:B------:R-:W-:-:S04]  /*72e0*/  FSEL R0, R0, 3.38953138925153547590e+38, P0 ;  /* 0x7f7f000000007808 */ /* 0x000fc80000000000 */
[----:B------:R-:W-:-:S07]  /*72f0*/  LOP3.LUT R0, R0, 0xff800000, RZ, 0xc0, !PT ;  /* 0xff80000000007812 */ /* 0x000fce00078ec0ff */
.L_x_2750:
[----:B------:R-:W-:Y:S05]  /*7300*/  BSYNC B2 ;  /* 0x0000000000027941 */ /* 0x000fea0003800000 */
.L_x_2749:
        /* <DEDUP_REMOVED lines=11> */
.L_x_2756:
[----:B------:R-:W1:Y:S02]  /*73c0*/  MUFU.RCP R3, R0 ;  /* 0x0000000000037308 */ /* 0x000e640000001000 */
[----:B-1----:R-:W-:-:S04]  /*73d0*/  FFMA R2, R3, R0, -1 ;  /* 0xbf80000003027423 */ /* 0x002fc80000000000 */
[----:B------:R-:W-:-:S04]  /*73e0*/  FADD.FTZ R2, -R2, -RZ ;  /* 0x800000ff02027221 */ /* 0x000fc80000010100 */
[----:B------:R-:W-:-:S07]  /*73f0*/  FFMA R3, R3, R2, R3 ;  /* 0x0000000203037223 */ /* 0x000fce0000000003 */
.L_x_2757:
[----:B------:R-:W-:Y:S05]  /*7400*/  BSYNC B2 ;  /* 0x0000000000027941 */ /* 0x000fea0003800000 */
.L_x_2755:
[----:B------:R1:W-:Y:S02]  /*7410*/  STG.E desc[UR6][R56.64], R3 ;  /* 0x0000000338007986 */ /* 0x0003e4000c101906 */
.L_x_2754:
[----:B------:R-:W-:Y:S05]  /*7420*/  BSYNC B1 ;  /* 0x0000000000017941 */ /* 0x000fea0003800000 */
.L_x_2753:
        /* <DEDUP_REMOVED lines=32> */
[----:B------:R-:W-:Y:S01]  /*7630*/  F2FP.SATFINITE.E5M2.F32.PACK_AB_MERGE_C R11, RZ, R11, RZ ;  /* 0x0000000bff0b723e */ /* 0x000fe200048060ff */
[----:B------:R-:W-:Y:S01]  /*7640*/  IMAD.U32 R63, R16, 0x10000, RZ ;  /* 0x00010000103f7824 */ /* 0x000fe200078e00ff */
[----:B------:R-:W-:Y:S01]  /*7650*/  F2FP.SATFINITE.E5M2.F32.PACK_AB_MERGE_C R12, RZ, R12, RZ ;  /* 0x0000000cff0c723e */ /* 0x000fe200048060ff */
        /* <DEDUP_REMOVED lines=18> */
[----:B------:R-:W-:Y:S02]  /*7780*/  F2FP.SATFINITE.E5M2.F32.PACK_AB_MERGE_C R19, RZ, R19, RZ ;  /* 0x00000013ff13723e */ /* 0x000fe400048060ff */
[----:B------:R-:W-:Y:S02]  /*7790*/  F2FP.SATFINITE.E5M2.F32.PACK_AB_MERGE_C R20, RZ, R20, RZ ;  /* 0x00000014ff14723e */ /* 0x000fe400048060ff */
[----:B------:R-:W-:Y:S01]  /*77a0*/  PRMT R11, R12, 0x7604, R11 ;  /* 0x000076040c0b7816 */ /* 0x000fe2000000000b */
[----:B------:R-:W-:Y:S01]  /*77b0*/  IMAD.U32 R12, R29, 0x10000, RZ ;  /* 0x000100001d0c7824 */ /* 0x000fe200078e00ff */
[----:B------:R-:W-:Y:S02]  /*77c0*/  F2FP.SATFINITE.E5M2.F32.PACK_AB_MERGE_C R2, RZ, R2, RZ ;  /* 0x00000002ff02723e */ /* 0x000fe400048060ff */
[----:B------:R-:W-:Y:S02]  /*77d0*/  F2FP.SATFINITE.E5M2.F32.PACK_AB_MERGE_C R3, RZ, R3, RZ ;  /* 0x00000003ff03723e */ /* 0x000fe400048060ff */
[----:B------:R-:W-:-:S02]  /*77e0*/  LOP3.LUT R19, R19, 0xff, RZ, 0xc0, !PT ;  /* 0x000000ff13137812 */ /* 0x000fc400078ec0ff */
[----:B------:R-:W-:Y:S02]  /*77f0*/  LOP3.LUT R20, R20, 0xffff, RZ, 0xc0, !PT ;  /* 0x0000ffff14147812 */ /* 0x000fe400078ec0ff */
[----:B------:R-:W-:Y:S02]  /*7800*/  FMNMX R23, R23, |R0|, !PT ;  /* 0x4000000017177209 */ /* 0x000fe40007800000 */
[----:B------:R-:W-:Y:S02]  /*7810*/  F2FP.SATFINITE.E5M2.F32.PACK_AB_MERGE_C R17, RZ, R17, RZ ;  /* 0x00000011ff11723e */ /* 0x000fe400048060ff */
[----:B------:R-:W-:Y:S02]  /*7820*/  F2FP.SATFINITE.E5M2.F32.PACK_AB_MERGE_C R15, RZ, R15, RZ ;  /* 0x0000000fff0f723e */ /* 0x000fe400048060ff */
[----:B------:R-:W-:Y:S02]  /*7830*/  F2FP.SATFINITE.E5M2.F32.PACK_AB_MERGE_C R16, RZ, R16, RZ ;  /* 0x00000010ff10723e */ /* 0x000fe400048060ff */
[----:B------:R-:W-:-:S02]  /*7840*/  LOP3.LUT R2, R2, 0xff, RZ, 0xc0, !PT ;  /* 0x000000ff02027812 */ /* 0x000fc400078ec0ff */
[----:B------:R-:W-:Y:S02]  /*7850*/  LOP3.LUT R3, R3, 0xffff, RZ, 0xc0, !PT ;  /* 0x0000ffff03037812 */ /* 0x000fe400078ec0ff */
[----:B------:R-:W-:Y:S01]  /*7860*/  PRMT R19, R20, 0x7604, R19 ;  /* 0x0000760414137816 */ /* 0x000fe20000000013 */
[----:B------:R-:W-:Y:S01]  /*7870*/  IMAD.U32 R20, R30, 0x10000, RZ ;  /* 0x000100001e147824 */ /* 0x000fe200078e00ff */
[----:B------:R-:W-:Y:S02]  /*7880*/  FMNMX R23, R23, |R12|, !PT ;  /* 0x4000000c17177209 */ /* 0x000fe40007800000 */
[----:B------:R-:W-:Y:S02]  /*7890*/  F2FP.SATFINITE.E5M2.F32.PACK_AB_MERGE_C R9, RZ, R9, RZ ;  /* 0x00000009ff09723e */ /* 0x000fe400048060ff */
[----:B------:R-:W-:Y:S02]  /*78a0*/  LOP3.LUT R12, R17, 0xff, RZ, 0xc0, !PT ;  /* 0x000000ff110c7812 */ /* 0x000fe400078ec0ff */
[----:B------:R-:W-:Y:S01]  /*78b0*/  F2FP.SATFINITE.E5M2.F32.PACK_AB_MERGE_C R18, RZ, R18, RZ ;  /* 0x00000012ff12723e */ /* 0x000fe200048060ff */
[----:B------:R-:W1:Y:S01]  /*78c0*/  MATCH.ANY R17, R42 ;  /* 0x000000002a1173a1 */ /* 0x000e6200000e8000 */
[----:B------:R-:W-:-:S02]  /*78d0*/  F2FP.SATFINITE.E5M2.F32.PACK_AB_MERGE_C R22, RZ, R22, RZ ;  /* 0x00000016ff16723e */ /* 0x000fc400048060ff */
[----:B------:R-:W-:Y:S02]  /*78e0*/  F2FP.SATFINITE.E5M2.F32.PACK_AB_MERGE_C R14, RZ, R14, RZ ;  /* 0x0000000eff0e723e */ /* 0x000fe400048060ff */
[----:B------:R-:W-:Y:S02]  /*78f0*/  F2FP.SATFINITE.E5M2.F32.PACK_AB_MERGE_C R10, RZ, R10, RZ ;  /* 0x0000000aff0a723e */ /* 0x000fe400048060ff */
[----:B------:R-:W-:Y:S02]  /*7900*/  LOP3.LUT R15, R15, 0xff, RZ, 0xc0, !PT ;  /* 0x000000ff0f0f7812 */ /* 0x000fe400078ec0ff */
[----:B------:R-:W-:Y:S02]  /*7910*/  LOP3.LUT R16, R16, 0xffff, RZ, 0xc0, !PT ;  /* 0x0000ffff10107812 */ /* 0x000fe400078ec0ff */
[----:B------:R-:W-:Y:S01]  /*7920*/  PRMT R2, R3, 0x7604, R2 ;  /* 0x0000760403027816 */ /* 0x000fe20000000002 */
[----:B------:R-:W-:Y:S01]  /*7930*/  IMAD.U32 R3, R31, 0x10000, RZ ;  /* 0x000100001f037824 */ /* 0x000fe200078e00ff */
[----:B------:R-:W-:-:S02]  /*7940*/  F2FP.SATFINITE.E5M2.F32.PACK_AB_MERGE_C R13, RZ, R13, RZ ;  /* 0x0000000dff0d723e */ /* 0x000fc400048060ff */
[----:B------:R-:W-:Y:S02]  /*7950*/  F2FP.SATFINITE.E5M2.F32.PACK_AB_MERGE_C R21, RZ, R21, RZ ;  /* 0x00000015ff15723e */ /* 0x000fe400048060ff */
        /* <DEDUP_REMOVED lines=42> */
.L_x_3175:
        /* <DEDUP_REMOVED lines=21> */
.L_x_2762:
[----:B------:R-:W-:Y:S05]  /*7d50*/  BSYNC B3 ;  /* 0x0000000000037941 */ /* 0x000fea0003800000 */
.L_x_2761:
[----:B------:R-:W-:-:S04]  /*7d60*/  FSETP.NEU.AND P0, PT, |R0|, +INF , PT ;  /* 0x7f8000000000780b */ /* 0x000fc80003f0d200 */
[----:B------:R-:W-:-:S04]  /*7d70*/  FSEL R0, R0, 3.38953138925153547590e+38, P0 ;  /* 0x7f7f000000007808 */ /* 0x000fc80000000000 */
[----:B------:R-:W-:-:S07]  /*7d80*/  LOP3.LUT R0, R0, 0xff800000, RZ, 0xc0, !PT ;  /* 0xff80000000007812 */ /* 0x000fce00078ec0ff */
.L_x_2760:
[----:B------:R-:W-:Y:S05]  /*7d90*/  BSYNC B2 ;  /* 0x0000000000027941 */ /* 0x000fea0003800000 */
.L_x_2759:
        /* <DEDUP_REMOVED lines=10> */
.L_x_2766:
[----:B------:R-:W2:Y:S02]  /*7e40*/  MUFU.RCP R3, R0 ;  /* 0x0000000000037308 */ /* 0x000ea40000001000 */
[----:B--2---:R-:W-:-:S04]  /*7e50*/  FFMA R2, R3, R0, -1 ;  /* 0xbf80000003027423 */ /* 0x004fc80000000000 */
[----:B------:R-:W-:-:S04]  /*7e60*/  FADD.FTZ R2, -R2, -RZ ;  /* 0x800000ff02027221 */ /* 0x000fc80000010100 */
[----:B------:R-:W-:-:S07]  /*7e70*/  FFMA R3, R3, R2, R3 ;  /* 0x0000000203037223 */ /* 0x000fce0000000003 */
.L_x_2767:
[----:B------:R-:W-:Y:S05]  /*7e80*/  BSYNC B2 ;  /* 0x0000000000027941 */ /* 0x000fea0003800000 */
.L_x_2765:
[----:B------:R2:W-:Y:S02]  /*7e90*/  STG.E desc[UR6][R54.64], R3 ;  /* 0x0000000336007986 */ /* 0x0005e4000c101906 */
.L_x_2764:
[----:B------:R-:W-:Y:S05]  /*7ea0*/  BSYNC B1 ;  /* 0x0000000000017941 */ /* 0x000fea0003800000 */
.L_x_2763:
        /* <DEDUP_REMOVED lines=15> */
[----:B------:R-:W-:Y:S01]  /*7fa0*/  F2FP.SATFINITE.E5M2.F32.PACK_AB_MERGE_C R11, RZ, R11, RZ ;  /* 0x0000000bff0b723e */ /* 0x000fe200048060ff */
        /* <DEDUP_REMOVED lines=11> */
[----:B------:R-:W-:-:S02]  /*8060*/  LOP3.LUT R13, R11, 0xff, RZ, 0xc0, !PT ;  /* 0x000000ff0b0d7812 */ /* 0x000fc400078ec0ff */
[----:B------:R-:W-:Y:S02]  /*8070*/  LOP3.LUT R12, R12, 0xffff, RZ, 0xc0, !PT ;  /* 0x0000ffff0c0c7812 */ /* 0x000fe400078ec0ff */
[----:B------:R-:W-:Y:S02]  /*8080*/  F2FP.SATFINITE.E5M2.F32.PACK_AB_MERGE_C R2, RZ, R2, RZ ;  /* 0x00000002ff02723e */ /* 0x000fe400048060ff */
[----:B------:R-:W-:Y:S02]  /*8090*/  F2FP.SATFINITE.E5M2.F32.PACK_AB_MERGE_C R3, RZ, R3, RZ ;  /* 0x00000003ff03723e */ /* 0x000fe400048060ff */
        /* <DEDUP_REMOVED lines=51> */
.L_x_2747:
        /* <DEDUP_REMOVED lines=12> */
.L_x_3184:
        /* <DEDUP_REMOVED lines=21> */
.L_x_2773:
[----:B------:R-:W-:Y:S05]  /*85e0*/  BSYNC B3 ;  /* 0x0000000000037941 */ /* 0x000fea0003800000 */
.L_x_2772:
[----:B------:R-:W-:-:S04]  /*85f0*/  FSETP.NEU.AND P0, PT, |R0|, +INF , PT ;  /* 0x7f8000000000780b */ /* 0x000fc80003f0d200 */
[----:B------:R-:W-:-:S09]  /*8600*/  FSEL R0, R0, 3.38953138925153547590e+38, P0 ;  /* 0x7f7f000000007808 */ /* 0x000fd20000000000 */
.L_x_2771:
[----:B------:R-:W-:Y:S05]  /*8610*/  BSYNC B2 ;  /* 0x0000000000027941 */ /* 0x000fea0003800000 */
.L_x_2770:
        /* <DEDUP_REMOVED lines=11> */
.L_x_2777:
[----:B------:R-:W1:Y:S02]  /*86d0*/  MUFU.RCP R3, R0 ;  /* 0x0000000000037308 */ /* 0x000e640000001000 */
[----:B-1----:R-:W-:-:S04]  /*86e0*/  FFMA R2, R3, R0, -1 ;  /* 0xbf80000003027423 */ /* 0x002fc80000000000 */
[----:B------:R-:W-:-:S04]  /*86f0*/  FADD.FTZ R2, -R2, -RZ ;  /* 0x800000ff02027221 */ /* 0x000fc80000010100 */
[----:B------:R-:W-:-:S07]  /*8700*/  FFMA R3, R3, R2, R3 ;  /* 0x0000000203037223 */ /* 0x000fce0000000003 */
.L_x_2778:
[----:B------:R-:W-:Y:S05]  /*8710*/  BSYNC B2 ;  /* 0x0000000000027941 */ /* 0x000fea0003800000 */
.L_x_2776:
[----:B------:R1:W-:Y:S02]  /*8720*/  STG.E desc[UR6][R56.64], R3 ;  /* 0x0000000338007986 */ /* 0x0003e4000c101906 */
.L_x_2775:
[----:B------:R-:W-:Y:S05]  /*8730*/  BSYNC B1 ;  /* 0x0000000000017941 */ /* 0x000fea0003800000 */
.L_x_2774:
        /* <DEDUP_REMOVED lines=31> */
[----:B------:R-:W-:Y:S01]  /*8930*/  F2FP.SATFINITE.E5M2.F32.PACK_AB_MERGE_C R2, RZ, R2, RZ ;  /* 0x00000002ff02723e */ /* 0x000fe200048060ff */
[-C--:B------:R-:W-:Y:S01]  /*8940*/  FMUL R15, R17, R0.reuse ;  /* 0x00000000110f7220 */ /* 0x080fe20000400000 */
[----:B------:R-:W-:Y:S01]  /*8950*/  F2FP.SATFINITE.E5M2.F32.PACK_AB_MERGE_C R3, RZ, R3, RZ ;  /* 0x00000003ff03723e */ /* 0x000fe200048060ff */
[----:B------:R-:W-:Y:S02]  /*8960*/  IMAD.U32 R65, R20, 0x10000, RZ ;  /* 0x0001000014417824 */ /* 0x000fe400078e00ff */
[-C--:B------:R-:W-:Y:S01]  /*8970*/  FMUL R17, R19, R0.reuse ;  /* 0x0000000013117220 */ /* 0x080fe20000400000 */
[-C--:B------:R-:W-:Y:S01]  /*8980*/  FMUL R19, R21, R0.reuse ;  /* 0x0000000015137220 */ /* 0x080fe20000400000 */
[----:B------:R-:W-:Y:S01]  /*8990*/  FMUL R20, R67, R0 ;  /* 0x0000000043147220 */ /* 0x000fe20000400000 */
[----:B------:R-:W-:Y:S01]  /*89a0*/  F2FP.SATFINITE.E5M2.F32.PACK_AB_MERGE_C R11, RZ, R11, RZ ;  /* 0x0000000bff0b723e */ /* 0x000fe200048060ff */
[----:B------:R-:W-:Y:S01]  /*89b0*/  IMAD.U32 R71, R27, 0x10000, RZ ;  /* 0x000100001b477824 */ /* 0x000fe200078e00ff */
[----:B------:R-:W-:Y:S01]  /*89c0*/  F2FP.SATFINITE.E5M2.F32.PACK_AB_MERGE_C R12, RZ, R12, RZ ;  /* 0x0000000cff0c723e */ /* 0x000fe200048060ff */
        /* <DEDUP_REMOVED lines=11> */
[----:B------:R-:W-:Y:S01]  /*8a80*/  F2FP.SATFINITE.E5M2.F32.PACK_AB_MERGE_C R19, RZ, R19, RZ ;  /* 0x00000013ff13723e */ /* 0x000fe200048060ff */
[----:B------:R-:W-:Y:S01]  /*8a90*/  FMUL R18, R65, R0 ;  /* 0x0000000041127220 */ /* 0x000fe20000400000 */
[----:B------:R-:W-:Y:S01]  /*8aa0*/  F2FP.SATFINITE.E5M2.F32.PACK_AB_MERGE_C R20, RZ, R20, RZ ;  /* 0x00000014ff14723e */ /* 0x000fe200048060ff */
        /* <DEDUP_REMOVED lines=10> */
[----:B------:R-:W-:Y:S02]  /*8b50*/  F2FP.SATFINITE.E5M2.F32.PACK_AB_MERGE_C R17, RZ, R17, RZ ;  /* 0x00000011ff11723e */ /* 0x000fe400048060ff */
[----:B------:R-:W-:Y:S01]  /*8b60*/  PRMT R19, R20, 0x7604, R19 ;  /* 0x0000760414137816 */ /* 0x000fe20000000013 */
[----:B------:R-:W-:Y:S01]  /*8b70*/  IMAD.U32 R20, R30, 0x10000, RZ ;  /* 0x000100001e147824 */ /* 0x000fe200078e00ff */
[----:B------:R-:W-:Y:S02]  /*8b80*/  F2FP.SATFINITE.E5M2.F32.PACK_AB_MERGE_C R15, RZ, R15, RZ ;  /* 0x0000000fff0f723e */ /* 0x000fe400048060ff */
[----:B------:R-:W-:Y:S02]  /*8b90*/  F2FP.SATFINITE.E5M2.F32.PACK_AB_MERGE_C R16, RZ, R16, RZ ;  /* 0x00000010ff10723e */ /* 0x000fe400048060ff */
[----:B------:R-:W-:Y:S02]  /*8ba0*/  FMNMX R3, R3, |R12|, !PT ;  /* 0x4000000c03037209 */ /* 0x000fe40007800000 */
[----:B------:R-:W-:-:S02]  /*8bb0*/  F2FP.SATFINITE.E5M2.F32.PACK_AB_MERGE_C R9, RZ, R9, RZ ;  /* 0x00000009ff09723e */ /* 0x000fc400048060ff */
[----:B------:R-:W-:Y:S02]  /*8bc0*/  F2FP.SATFINITE.E5M2.F32.PACK_AB_MERGE_C R18, RZ, R18, RZ ;  /* 0x00000012ff12723e */ /* 0x000fe400048060ff */
[----:B------:R-:W-:Y:S02]  /*8bd0*/  LOP3.LUT R12, R17, 0xff, RZ, 0xc0, !PT ;  /* 0x000000ff110c7812 */ /* 0x000fe400078ec0ff */
[----:B------:R-:W-:Y:S01]  /*8be0*/  F2FP.SATFINITE.E5M2.F32.PACK_AB_MERGE_C R10, RZ, R10, RZ ;  /* 0x0000000aff0a723e */ /* 0x000fe200048060ff */
[----:B------:R-:W1:Y:S01]  /*8bf0*/  MATCH.ANY R17, R42 ;  /* 0x000000002a1173a1 */ /* 0x000e6200000e8000 */
[----:B------:R-:W-:Y:S02]  /*8c00*/  LOP3.LUT R15, R15, 0xff, RZ, 0xc0, !PT ;  /* 0x000000ff0f0f7812 */ /* 0x000fe400078ec0ff */
[----:B------:R-:W-:Y:S02]  /*8c10*/  LOP3.LUT R16, R16, 0xffff, RZ, 0xc0, !PT ;  /* 0x0000ffff10107812 */ /* 0x000fe400078ec0ff */
[----:B------:R-:W-:-:S02]  /*8c20*/  F2FP.SATFINITE.E5M2.F32.PACK_AB_MERGE_C R22, RZ, R22, RZ ;  /* 0x00000016ff16723e */ /* 0x000fc400048060ff */
[----:B------:R-:W-:Y:S02]  /*8c30*/  F2FP.SATFINITE.E5M2.F32.PACK_AB_MERGE_C R14, RZ, R14, RZ ;  /* 0x0000000eff0e723e */ /* 0x000fe400048060ff */
[----:B------:R-:W-:Y:S01]  /*8c40*/  FMNMX R3, R3, |R20|, !PT ;  /* 0x4000001403037209 */ /* 0x000fe20007800000 */
[----:B------:R-:W-:Y:S01]  /*8c50*/  IMAD.U32 R20, R31, 0x10000, RZ ;  /* 0x000100001f147824 */ /* 0x000fe200078e00ff */
[----:B------:R-:W-:Y:S02]  /*8c60*/  LOP3.LUT R9, R9, 0xff, RZ, 0xc0, !PT ;  /* 0x000000ff09097812 */ /* 0x000fe400078ec0ff */
[----:B------:R-:W-:Y:S02]  /*8c70*/  F2FP.SATFINITE.E5M2.F32.PACK_AB_MERGE_C R13, RZ, R13, RZ ;  /* 0x0000000dff0d723e */ /* 0x000fe400048060ff */
[----:B------:R-:W-:Y:S02]  /*8c80*/  F2FP.SATFINITE.E5M2.F32.PACK_AB_MERGE_C R21, RZ, R21, RZ ;  /* 0x00000015ff15723e */ /* 0x000fe400048060ff */
        /* <DEDUP_REMOVED lines=42> */
.L_x_3193:
        /* <DEDUP_REMOVED lines=21> */
.L_x_2783:
[----:B------:R-:W-:Y:S05]  /*9080*/  BSYNC B3 ;  /* 0x0000000000037941 */ /* 0x000fea0003800000 */
.L_x_2782:
[----:B------:R-:W-:-:S04]  /*9090*/  FSETP.NEU.AND P0, PT, |R0|, +INF , PT ;  /* 0x7f8000000000780b */ /* 0x000fc80003f0d200 */
[----:B------:R-:W-:-:S09]  /*90a0*/  FSEL R0, R0, 3.38953138925153547590e+38, P0 ;  /* 0x7f7f000000007808 */ /* 0x000fd20000000000 */
.L_x_2781:
[----:B------:R-:W-:Y:S05]  /*90b0*/  BSYNC B2 ;  /* 0x0000000000027941 */ /* 0x000fea0003800000 */
.L_x_2780:
        /* <DEDUP_REMOVED lines=10> */
.L_x_2787:
[----:B------:R-:W2:Y:S02]  /*9160*/  MUFU.RCP R3, R0 ;  /* 0x0000000000037308 */ /* 0x000ea40000001000 */
[----:B--2---:R-:W-:-:S04]  /*9170*/  FFMA R2, R3, R0, -1 ;  /* 0xbf80000003027423 */ /* 0x004fc80000000000 */
[----:B------:R-:W-:-:S04]  /*9180*/  FADD.FTZ R2, -R2, -RZ ;  /* 0x800000ff02027221 */ /* 0x000fc80000010100 */
[----:B------:R-:W-:-:S07]  /*9190*/  FFMA R3, R3, R2, R3 ;  /* 0x0000000203037223 */ /* 0x000fce0000000003 */
.L_x_2788:
[----:B------:R-:W-:Y:S05]  /*91a0*/  BSYNC B2 ;  /* 0x0000000000027941 */ /* 0x000fea0003800000 */
.L_x_2786:
[----:B------:R2:W-:Y:S02]  /*91b0*/  STG.E desc[UR6][R54.64], R3 ;  /* 0x0000000336007986 */ /* 0x0005e4000c101906 */
.L_x_2785:
[----:B------:R-:W-:Y:S05]  /*91c0*/  BSYNC B1 ;  /* 0x0000000000017941 */ /* 0x000fea0003800000 */
.L_x_2784:
        /* <DEDUP_REMOVED lines=81> */
.L_x_2768:
        /* <DEDUP_REMOVED lines=103> */
.L_x_3202:
        /* <DEDUP_REMOVED lines=21> */
.L_x_2794:
[----:B------:R-:W-:Y:S05]  /*9ea0*/  BSYNC B3 ;  /* 0x0000000000037941 */ /* 0x000fea0003800000 */
.L_x_2793:
[----:B------:R-:W-:-:S04]  /*9eb0*/  FSETP.NEU.AND P0, PT, |R0|, +INF , PT ;  /* 0x7f8000000000780b */ /* 0x000fc80003f0d200 */
[----:B------:R-:W-:-:S04]  /*9ec0*/  FSEL R0, R0, 3.38953138925153547590e+38, P0 ;  /* 0x7f7f000000007808 */ /* 0x000fc80000000000 */
[----:B------:R-:W-:-:S07]  /*9ed0*/  LOP3.LUT R0, R0, 0xff800000, RZ, 0xc0, !PT ;  /* 0xff80000000007812 */ /* 0x000fce00078ec0ff */
.L_x_2792:
[----:B------:R-:W-:Y:S05]  /*9ee0*/  BSYNC B2 ;  /* 0x0000000000027941 */ /* 0x000fea0003800000 */
.L_x_2791:
        /* <DEDUP_REMOVED lines=11> */
.L_x_2798:
[----:B------:R-:W1:Y:S02]  /*9fa0*/  MUFU.RCP R3, R0 ;  /* 0x0000000000037308 */ /* 0x000e640000001000 */
[----:B-1----:R-:W-:-:S04]  /*9fb0*/  FFMA R2, R3, R0, -1 ;  /* 0xbf80000003027423 */ /* 0x002fc80000000000 */
[----:B------:R-:W-:-:S04]  /*9fc0*/  FADD.FTZ R2, -R2, -RZ ;  /* 0x800000ff02027221 */ /* 0x000fc80000010100 */
[----:B------:R-:W-:-:S07]  /*9fd0*/  FFMA R3, R3, R2, R3 ;  /* 0x0000000203037223 */ /* 0x000fce0000000003 */
.L_x_2799:
[----:B------:R-:W-:Y:S05]  /*9fe0*/  BSYNC B2 ;  /* 0x0000000000027941 */ /* 0x000fea0003800000 */
.L_x_2797:
[----:B------:R1:W-:Y:S02]  /*9ff0*/  STG.E desc[UR6][R52.64], R3 ;  /* 0x0000000334007986 */ /* 0x0003e4000c101906 */
.L_x_2796:
[----:B------:R-:W-:Y:S05]  /*a000*/  BSYNC B1 ;  /* 0x0000000000017941 */ /* 0x000fea0003800000 */
.L_x_2795:
        /* <DEDUP_REMOVED lines=18> */
[----:B------:R-:W-:Y:S01]  /*a130*/  F2FP.SATFINITE.E5M2.F32.PACK_AB_MERGE_C R10, RZ, R10, RZ ;  /* 0x0000000aff0a723e */ /* 0x000fe200048060ff */
[----:B------:R-:W-:Y:S01]  /*a140*/  IMAD.U32 R9, R9, 0x10000, RZ ;  /* 0x0001000009097824 */ /* 0x000fe200078e00ff */
[----:B------:R-:W-:Y:S01]  /*a150*/  FMNMX R2, R2, |R41|, !PT ;  /* 0x4000002902027209 */ /* 0x000fe20007800000 */
[----:B------:R-:W-:Y:S01]  /*a160*/  IMAD.U32 R41, R23, 0x10000, RZ ;  /* 0x0001000017297824 */ /* 0x000fe200078e00ff */
[----:B------:R-:W-:Y:S01]  /*a170*/  F2FP.SATFINITE.E5M2.F32.PACK_AB_MERGE_C R11, RZ, R11, RZ ;  /* 0x0000000bff0b723e */ /* 0x000fe200048060ff */
        /* <DEDUP_REMOVED lines=16> */
[----:B------:R-:W-:Y:S01]  /*a280*/  F2FP.SATFINITE.E5M2.F32.PACK_AB_MERGE_C R2, RZ, R2, RZ ;  /* 0x00000002ff02723e */ /* 0x000fe200048060ff */
[----:B------:R-:W-:Y:S01]  /*a290*/  IMAD.U32 R67, R16, 0x10000, RZ ;  /* 0x0001000010437824 */ /* 0x000fe200078e00ff */
[----:B------:R-:W-:Y:S01]  /*a2a0*/  F2FP.SATFINITE.E5M2.F32.PACK_AB_MERGE_C R3, RZ, R3, RZ ;  /* 0x00000003ff03723e */ /* 0x000fe200048060ff */
[----:B------:R-:W-:Y:S01]  /*a2b0*/  IMAD.U32 R71, R18, 0x10000, RZ ;  /* 0x0001000012477824 */ /* 0x000fe200078e00ff */
[----:B------:R-:W-:Y:S01]  /*a2c0*/  PRMT R10, R11, 0x7604, R10 ;  /* 0x000076040b0a7816 */ /* 0x000fe2000000000a */
[----:B------:R-:W-:Y:S01]  /*a2d0*/  IMAD.U32 R73, R24, 0x10000, RZ ;  /* 0x0001000018497824 */ /* 0x000fe200078e00ff */
[----:B------:R-:W-:Y:S01]  /*a2e0*/  F2FP.SATFINITE.E5M2.F32.PACK_AB_MERGE_C R14, RZ, R14, RZ ;  /* 0x0000000eff0e723e */ /* 0x000fe200048060ff */
[----:B------:R-:W-:Y:S01]  /*a2f0*/  IMAD.U32 R11, R34, 0x10000, RZ ;  /* 0x00010000220b7824 */ /* 0x000fe200078e00ff */
[----:B------:R-:W-:Y:S01]  /*a300*/  F2FP.SATFINITE.E5M2.F32.PACK_AB_MERGE_C R15, RZ, R15, RZ ;  /* 0x0000000fff0f723e */ /* 0x000fe200048060ff */
        /* <DEDUP_REMOVED lines=12> */
[----:B------:R-:W-:Y:S01]  /*a3d0*/  F2FP.SATFINITE.E5M2.F32.PACK_AB_MERGE_C R8, RZ, R8, RZ ;  /* 0x00000008ff08723e */ /* 0x000fe200048060ff */
[----:B------:R-:W-:Y:S01]  /*a3e0*/  IMAD.U32 R0, R33, 0x10000, RZ ;  /* 0x0001000021007824 */ /* 0x000fe200078e00ff */
[----:B------:R-:W-:-:S02]  /*a3f0*/  LOP3.LUT R14, R14, 0xff, RZ, 0xc0, !PT ;  /* 0x000000ff0e0e7812 */ /* 0x000fc400078ec0ff */
[----:B------:R-:W-:Y:S02]  /*a400*/  LOP3.LUT R15, R15, 0xffff, RZ, 0xc0, !PT ;  /* 0x0000ffff0f0f7812 */ /* 0x000fe400078ec0ff */
[----:B------:R-:W-:Y:S02]  /*a410*/  FMNMX R11, R22, |R11|, !PT ;  /* 0x4000000b160b7209 */ /* 0x000fe40007800000 */
[----:B------:R-:W-:Y:S02]  /*a420*/  PRMT R2, R3, 0x7604, R2 ;  /* 0x0000760403027816 */ /* 0x000fe40000000002 */
[----:B------:R-:W-:Y:S02]  /*a430*/  F2FP.SATFINITE.E5M2.F32.PACK_AB_MERGE_C R19, RZ, R19, RZ ;  /* 0x00000013ff13723e */ /* 0x000fe400048060ff */
[----:B------:R-:W-:Y:S01]  /*a440*/  PRMT R14, R15, 0x7604, R14 ;  /* 0x000076040f0e7816 */ /* 0x000fe2000000000e */
[----:B------:R-:W-:Y:S01]  /*a450*/  IMAD.U32 R15, R32, 0x10000, RZ ;  /* 0x00010000200f7824 */ /* 0x000fe200078e00ff */
[----:B------:R-:W-:-:S02]  /*a460*/  LOP3.LUT R3, R8, 0xff, RZ, 0xc0, !PT ;  /* 0x000000ff08037812 */ /* 0x000fc400078ec0ff */
[----:B------:R-:W-:Y:S02]  /*a470*/  F2FP.SATFINITE.E5M2.F32.PACK_AB_MERGE_C R18, RZ, R18, RZ ;  /* 0x00000012ff12723e */ /* 0x000fe400048060ff */
[----:B------:R-:W-:Y:S02]  /*a480*/  F2FP.SATFINITE.E5M2.F32.PACK_AB_MERGE_C R12, RZ, R12, RZ ;  /* 0x0000000cff0c723e */ /* 0x000fe400048060ff */
[----:B------:R-:W-:Y:S02]  /*a490*/  FMNMX R8, R11, |R0|, !PT ;  /* 0x400000000b087209 */ /* 0x000fe40007800000 */
[----:B------:R-:W-:Y:S02]  /*a4a0*/  LOP3.LUT R19, R19, 0xffff, RZ, 0xc0, !PT ;  /* 0x0000ffff13137812 */ /* 0x000fe400078ec0ff */
[----:B------:R-:W-:Y:S02]  /*a4b0*/  PRMT R2, R2, 0x5410, R3 ;  /* 0x0000541002027816 */ /* 0x000fe40000000003 */
[----:B------:R-:W-:-:S02]  /*a4c0*/  F2FP.SATFINITE.E5M2.F32.PACK_AB_MERGE_C R21, RZ, R21, RZ ;  /* 0x00000015ff15723e */ /* 0x000fc400048060ff */
[----:B------:R-:W-:Y:S02]  /*a4d0*/  LOP3.LUT R18, R18, 0xff, RZ, 0xc0, !PT ;  /* 0x000000ff12127812 */ /* 0x000fe400078ec0ff */
[----:B------:R-:W-:Y:S01]  /*a4e0*/  LOP3.LUT R3, R12, 0xff, RZ, 0xc0, !PT ;  /* 0x000000ff0c037812 */ /* 0x000fe200078ec0ff */
[----:B------:R-:W-:Y:S01]  /*a4f0*/  IMAD.U32 R12, R30, 0x10000, RZ ;  /* 0x000100001e0c7824 */ /* 0x000fe200078e00ff */
[----:B------:R-:W-:Y:S02]  /*a500*/  F2FP.SATFINITE.E5M2.F32.PACK_AB_MERGE_C R20, RZ, R20, RZ ;  /* 0x00000014ff14723e */ /* 0x000fe400048060ff */
[----:B------:R-:W-:Y:S01]  /*a510*/  FMNMX R8, R8, |R15|, !PT ;  /* 0x4000000f08087209 */ /* 0x000fe20007800000 */
[----:B------:R-:W-:Y:S01]  /*a520*/  IMAD.U32 R15, R31, 0x10000, RZ ;  /* 0x000100001f0f7824 */ /* 0x000fe200078e00ff */
[----:B------:R-:W-:Y:S02]  /*a530*/  LOP3.LUT R21, R21, 0xffff, RZ, 0xc0, !PT ;  /* 0x0000ffff15157812 */ /* 0x000fe400078ec0ff */
[----:B------:R-:W-:-:S02]  /*a540*/  PRMT R18, R19, 0x7604, R18 ;  /* 0x0000760413127816 */ /* 0x000fc40000000012 */
[----:B------:R-:W-:Y:S01]  /*a550*/  F2FP.SATFINITE.E5M2.F32.PACK_AB_MERGE_C R16, RZ, R16, RZ ;  /* 0x00000010ff10723e */ /* 0x000fe200048060ff */
[----:B------:R-:W1:Y:S01]  /*a560*/  MATCH.ANY R19, R42 ;  /* 0x000000002a1373a1 */ /* 0x000e6200000e8000 */
[----:B------:R-:W-:Y:S02]  /*a570*/  PRMT R0, R10, 0x5410, R3 ;  /* 0x000054100a007816 */ /* 0x000fe40000000003 */
[----:B------:R-:W-:Y:S02]  /*a580*/  LOP3.LUT R3, R20, 0xff, RZ, 0xc0, !PT ;  /* 0x000000ff14037812 */ /* 0x000fe400078ec0ff */
[----:B------:R-:W-:Y:S02]  /*a590*/  F2FP.SATFINITE.E5M2.F32.PACK_AB_MERGE_C R17, RZ, R17, RZ ;  /* 0x00000011ff11723e */ /* 0x000fe400048060ff */
[----:B------:R-:W-:Y:S02]  /*a5a0*/  F2FP.SATFINITE.E5M2.F32.PACK_AB_MERGE_C R13, RZ, R13, RZ ;  /* 0x0000000dff0d723e */ /* 0x000fe400048060ff */
[----:B------:R-:W-:-:S02]  /*a5b0*/  F2FP.SATFINITE.E5M2.F32.PACK_AB_MERGE_C R9, RZ, R9, RZ ;  /* 0x00000009ff09723e */ /* 0x000fc400048060ff */
        /* <DEDUP_REMOVED lines=34> */
.L_x_3211:
        /* <DEDUP_REMOVED lines=21> */
.L_x_2804:
[----:B------:R-:W-:Y:S05]  /*a930*/  BSYNC B3 ;  /* 0x0000000000037941 */ /* 0x000fea0003800000 */
.L_x_2803:
[----:B------:R-:W-:-:S04]  /*a940*/  FSETP.NEU.AND P0, PT, |R0|, +INF , PT ;  /* 0x7f8000000000780b */ /* 0x000fc80003f0d200 */
[----:B------:R-:W-:-:S04]  /*a950*/  FSEL R0, R0, 3.38953138925153547590e+38, P0 ;  /* 0x7f7f000000007808 */ /* 0x000fc80000000000 */
[----:B------:R-:W-:-:S07]  /*a960*/  LOP3.LUT R0, R0, 0xff800000, RZ, 0xc0, !PT ;  /* 0xff80000000007812 */ /* 0x000fce00078ec0ff */
.L_x_2802:
[----:B------:R-:W-:Y:S05]  /*a970*/  BSYNC B2 ;  /* 0x0000000000027941 */ /* 0x000fea0003800000 */
.L_x_2801:
        /* <DEDUP_REMOVED lines=10> */
.L_x_2808:
[----:B------:R-:W1:Y:S02]  /*aa20*/  MUFU.RCP R3, R0 ;  /* 0x0000000000037308 */ /* 0x000e640000001000 */
[----:B-1----:R-:W-:-:S04]  /*aa30*/  FFMA R2, R3, R0, -1 ;  /* 0xbf80000003027423 */ /* 0x002fc80000000000 */
[----:B------:R-:W-:-:S04]  /*aa40*/  FADD.FTZ R2, -R2, -RZ ;  /* 0x800000ff02027221 */ /* 0x000fc80000010100 */
[----:B------:R-:W-:-:S07]  /*aa50*/  FFMA R3, R3, R2, R3 ;  /* 0x0000000203037223 */ /* 0x000fce0000000003 */
.L_x_2809:
[----:B------:R-:W-:Y:S05]  /*aa60*/  BSYNC B2 ;  /* 0x0000000000027941 */ /* 0x000fea0003800000 */
.L_x_2807:
[----:B------:R1:W-:Y:S02]  /*aa70*/  STG.E desc[UR6][R50.64], R3 ;  /* 0x0000000332007986 */ /* 0x0003e4000c101906 */
.L_x_2806:
[----:B------:R-:W-:Y:S05]  /*aa80*/  BSYNC B1 ;  /* 0x0000000000017941 */ /* 0x000fea0003800000 */
.L_x_2805:
        /* <DEDUP_REMOVED lines=82> */
.L_x_2789:
        /* <DEDUP_REMOVED lines=12> */
.L_x_3220:
        /* <DEDUP_REMOVED lines=21> */
.L_x_2815:
[----:B------:R-:W-:Y:S05]  /*b1c0*/  BSYNC B3 ;  /* 0x0000000000037941 */ /* 0x000fea0003800000 */
.L_x_2814:
[----:B------:R-:W-:-:S04]  /*b1d0*/  FSETP.NEU.AND P0, PT, |R0|, +INF , PT ;  /* 0x7f8000000000780b */ /* 0x000fc80003f0d200 */
[----:B------:R-:W-:-:S09]  /*b1e0*/  FSEL R0, R0, 3.38953138925153547590e+38, P0 ;  /* 0x7f7f000000007808 */ /* 0x000fd20000000000 */
.L_x_2813:
[----:B------:R-:W-:Y:S05]  /*b1f0*/  BSYNC B2 ;  /* 0x0000000000027941 */ /* 0x000fea0003800000 */
.L_x_2812:
        /* <DEDUP_REMOVED lines=11> */
.L_x_2819:
[----:B------:R-:W1:Y:S02]  /*b2b0*/  MUFU.RCP R3, R0 ;  /* 0x0000000000037308 */ /* 0x000e640000001000 */
[----:B-1----:R-:W-:-:S04]  /*b2c0*/  FFMA R2, R3, R0, -1 ;  /* 0xbf80000003027423 */ /* 0x002fc80000000000 */
[----:B------:R-:W-:-:S04]  /*b2d0*/  FADD.FTZ R2, -R2, -RZ ;  /* 0x800000ff02027221 */ /* 0x000fc80000010100 */
[----:B------:R-:W-:-:S07]  /*b2e0*/  FFMA R3, R3, R2, R3 ;  /* 0x0000000203037223 */ /* 0x000fce0000000003 */
.L_x_2820:
[----:B------:R-:W-:Y:S05]  /*b2f0*/  BSYNC B2 ;  /* 0x0000000000027941 */ /* 0x000fea0003800000 */
.L_x_2818:
[----:B------:R1:W-:Y:S02]  /*b300*/  STG.E desc[UR6][R52.64], R3 ;  /* 0x0000000334007986 */ /* 0x0003e4000c101906 */
.L_x_2817:
[----:B------:R-:W-:Y:S05]  /*b310*/  BSYNC B1 ;  /* 0x0000000000017941 */ /* 0x000fea0003800000 */
.L_x_2816:
        /* <DEDUP_REMOVED lines=29> */
[----:B------:R-:W-:Y:S01]  /*b4f0*/  F2FP.SATFINITE.E5M2.F32.PACK_AB_MERGE_C R10, RZ, R10, RZ ;  /* 0x0000000aff0a723e */ /* 0x000fe200048060ff */
        /* <DEDUP_REMOVED lines=95> */
.L_x_3229:
        /* <DEDUP_REMOVED lines=21> */
.L_x_2825:
[----:B------:R-:W-:Y:S05]  /*bc40*/  BSYNC B3 ;  /* 0x0000000000037941 */ /* 0x000fea0003800000 */
.L_x_2824:
[----:B------:R-:W-:-:S04]  /*bc50*/  FSETP.NEU.AND P0, PT, |R0|, +INF , PT ;  /* 0x7f8000000000780b */ /* 0x000fc80003f0d200 */
[----:B------:R-:W-:-:S09]  /*bc60*/  FSEL R0, R0, 3.38953138925153547590e+38, P0 ;  /* 0x7f7f000000007808 */ /* 0x000fd20000000000 */
.L_x_2823:
[----:B------:R-:W-:Y:S05]  /*bc70*/  BSYNC B2 ;  /* 0x0000000000027941 */ /* 0x000fea0003800000 */
.L_x_2822:
        /* <DEDUP_REMOVED lines=10> */
.L_x_2829:
[----:B------:R-:W1:Y:S02]  /*bd20*/  MUFU.RCP R3, R0 ;  /* 0x0000000000037308 */ /* 0x000e640000001000 */
[----:B-1----:R-:W-:-:S04]  /*bd30*/  FFMA R2, R3, R0, -1 ;  /* 0xbf80000003027423 */ /* 0x002fc80000000000 */
[----:B------:R-:W-:-:S04]  /*bd40*/  FADD.FTZ R2, -R2, -RZ ;  /* 0x800000ff02027221 */ /* 0x000fc80000010100 */
[----:B------:R-:W-:-:S07]  /*bd50*/  FFMA R3, R3, R2, R3 ;  /* 0x0000000203037223 */ /* 0x000fce0000000003 */
.L_x_2830:
[----:B------:R-:W-:Y:S05]  /*bd60*/  BSYNC B2 ;  /* 0x0000000000027941 */ /* 0x000fea0003800000 */
.L_x_2828:
[----:B------:R1:W-:Y:S02]  /*bd70*/  STG.E desc[UR6][R50.64], R3 ;  /* 0x0000000332007986 */ /* 0x0003e4000c101906 */
.L_x_2827:
[----:B------:R-:W-:Y:S05]  /*bd80*/  BSYNC B1 ;  /* 0x0000000000017941 */ /* 0x000fea0003800000 */
.L_x_2826:
        /* <DEDUP_REMOVED lines=81> */
.L_x_2810:
[----:B------:R-:W3:Y:S02]  /*c2a0*/  LDC R0, c[0x0][0x270] ;  /* 0x00009c00ff007b82 */ /* 0x000ee40000000800 */
[----:B---3--:R-:W-:-:S13]  /*c2b0*/  ISETP.NE.AND P0, PT, R0, 0x2, PT ;  /* 0x000000020000780c */ /* 0x008fda0003f05270 */
[----:B------:R-:W-:Y:S05]  /*c2c0*/  @P0 EXIT ;  /* 0x000000000000094d */ /* 0x000fea0003800000 */
.L_x_2746:
        /* <DEDUP_REMOVED lines=144> */
.L_x_3237:
        /* <DEDUP_REMOVED lines=19> */
.L_x_2835:
[----:B------:R-:W-:-:S04]  /*cd00*/  FSETP.NEU.AND P0, PT, |R0|, +INF , PT ;  /* 0x7f8000000000780b */ /* 0x000fc80003f0d200 */
[----:B------:R-:W-:-:S04]  /*cd10*/  FSEL R0, R0, 3.38953138925153547590e+38, P0 ;  /* 0x7f7f000000007808 */ /* 0x000fc80000000000 */
[----:B------:R-:W-:-:S07]  /*cd20*/  LOP3.LUT R91, R0, 0xff800000, RZ, 0xc0, !PT ;  /* 0xff800000005b7812 */ /* 0x000fce00078ec0ff */
.L_x_2834:
        /* <DEDUP_REMOVED lines=11> */
[----:B0-----:R-:W-:Y:S05]  /*cde0*/  CALL.REL.NOINC `($__internal_6_$__cuda_sm20_rcp_rn_f32_slowpath) ;  /* 0x0000011400947944 */ /* 0x001fea0003c00000 */
[----:B------:R-:W-:Y:S05]  /*cdf0*/  BRA `(.L_x_2840) ;  /* 0x0000000000107947 */ /* 0x000fea0003800000 */
.L_x_2839:
[----:B------:R-:W1:Y:S02]  /*ce00*/  MUFU.RCP R0, R91 ;  /* 0x0000005b00007308 */ /* 0x000e640000001000 */
[----:B-1----:R-:W-:-:S04]  /*ce10*/  FFMA R2, R91, R0, -1 ;  /* 0xbf8000005b027423 */ /* 0x002fc80000000000 */
[----:B------:R-:W-:-:S04]  /*ce20*/  FADD.FTZ R3, -R2, -RZ ;  /* 0x800000ff02037221 */ /* 0x000fc80000010100 */
[----:B------:R-:W-:-:S07]  /*ce30*/  FFMA R3, R0, R3, R0 ;  /* 0x0000000300037223 */ /* 0x000fce0000000000 */
.L_x_2840:
[----:B------:R-:W-:Y:S05]  /*ce40*/  BSYNC B3 ;  /* 0x0000000000037941 */ /* 0x000fea0003800000 */
.L_x_2838:
[----:B------:R1:W-:Y:S02]  /*ce50*/  STG.E desc[UR6][R78.64], R3 ;  /* 0x000000034e007986 */ /* 0x0003e4000c101906 */
.L_x_2837:
[----:B------:R-:W-:Y:S05]  /*ce60*/  BSYNC B1 ;  /* 0x0000000000017941 */ /* 0x000fea0003800000 */
.L_x_2836:
        /* <DEDUP_REMOVED lines=21> */
.L_x_3245:
        /* <DEDUP_REMOVED lines=19> */
.L_x_2843:
[----:B------:R-:W-:-:S04]  /*d0f0*/  FSETP.NEU.AND P0, PT, |R0|, +INF , PT ;  /* 0x7f8000000000780b */ /* 0x000fc80003f0d200 */
[----:B------:R-:W-:-:S04]  /*d100*/  FSEL R0, R0, 3.38953138925153547590e+38, P0 ;  /* 0x7f7f000000007808 */ /* 0x000fc80000000000 */
[----:B------:R-:W-:-:S07]  /*d110*/  LOP3.LUT R78, R0, 0xff800000, RZ, 0xc0, !PT ;  /* 0xff800000004e7812 */ /* 0x000fce00078ec0ff */
.L_x_2842:
        /* <DEDUP_REMOVED lines=11> */
.L_x_2847:
[----:B------:R-:W1:Y:S02]  /*d1d0*/  MUFU.RCP R3, R78 ;  /* 0x0000004e00037308 */ /* 0x000e640000001000 */
[----:B-1----:R-:W-:-:S04]  /*d1e0*/  FFMA R0, R78, R3, -1 ;  /* 0xbf8000004e007423 */ /* 0x002fc80000000003 */
[----:B------:R-:W-:-:S04]  /*d1f0*/  FADD.FTZ R0, -R0, -RZ ;  /* 0x800000ff00007221 */ /* 0x000fc80000010100 */
[----:B------:R-:W-:-:S07]  /*d200*/  FFMA R3, R3, R0, R3 ;  /* 0x0000000003037223 */ /* 0x000fce0000000003 */
.L_x_2848:
[----:B------:R-:W-:Y:S05]  /*d210*/  BSYNC B3 ;  /* 0x0000000000037941 */ /* 0x000fea0003800000 */
.L_x_2846:
[----:B------:R1:W-:Y:S02]  /*d220*/  STG.E desc[UR6][R80.64], R3 ;  /* 0x0000000350007986 */ /* 0x0003e4000c101906 */
.L_x_2845:
[----:B------:R-:W-:Y:S05]  /*d230*/  BSYNC B1 ;  /* 0x0000000000017941 */ /* 0x000fea0003800000 */
.L_x_2844:
        /* <DEDUP_REMOVED lines=21> */
.L_x_3253:
        /* <DEDUP_REMOVED lines=19> */
.L_x_2851:
[----:B------:R-:W-:-:S04]  /*d4c0*/  FSETP.NEU.AND P0, PT, |R0|, +INF , PT ;  /* 0x7f8000000000780b */ /* 0x000fc80003f0d200 */
[----:B------:R-:W-:-:S04]  /*d4d0*/  FSEL R0, R0, 3.38953138925153547590e+38, P0 ;  /* 0x7f7f000000007808 */ /* 0x000fc80000000000 */
[----:B------:R-:W-:-:S07]  /*d4e0*/  LOP3.LUT R79, R0, 0xff800000, RZ, 0xc0, !PT ;  /* 0xff800000004f7812 */ /* 0x000fce00078ec0ff */
.L_x_2850:
        /* <DEDUP_REMOVED lines=11> */
.L_x_2855:
[----:B------:R-:W1:Y:S02]  /*d5a0*/  MUFU.RCP R0, R79 ;  /* 0x0000004f00007308 */ /* 0x000e640000001000 */
[----:B-1----:R-:W-:-:S04]  /*d5b0*/  FFMA R2, R79, R0, -1 ;  /* 0xbf8000004f027423 */ /* 0x002fc80000000000 */
[----:B------:R-:W-:-:S04]  /*d5c0*/  FADD.FTZ R3, -R2, -RZ ;  /* 0x800000ff02037221 */ /* 0x000fc80000010100 */
[----:B------:R-:W-:-:S07]  /*d5d0*/  FFMA R3, R0, R3, R0 ;  /* 0x0000000300037223 */ /* 0x000fce0000000000 */
.L_x_2856:
[----:B------:R-:W-:Y:S05]  /*d5e0*/  BSYNC B3 ;  /* 0x0000000000037941 */ /* 0x000fea0003800000 */
.L_x_2854:
[----:B------:R1:W-:Y:S02]  /*d5f0*/  STG.E desc[UR6][R76.64], R3 ;  /* 0x000000034c007986 */ /* 0x0003e4000c101906 */
.L_x_2853:
[----:B------:R-:W-:Y:S05]  /*d600*/  BSYNC B1 ;  /* 0x0000000000017941 */ /* 0x000fea0003800000 */
.L_x_2852:
        /* <DEDUP_REMOVED lines=21> */
.L_x_3261:
        /* <DEDUP_REMOVED lines=19> */
.L_x_2859:
[----:B------:R-:W-:-:S04]  /*d890*/  FSETP.NEU.AND P0, PT, |R0|, +INF , PT ;  /* 0x7f8000000000780b */ /* 0x000fc80003f0d200 */
[----:B------:R-:W-:-:S04]  /*d8a0*/  FSEL R0, R0, 3.38953138925153547590e+38, P0 ;  /* 0x7f7f000000007808 */ /* 0x000fc80000000000 */
[----:B------:R-:W-:-:S07]  /*d8b0*/  LOP3.LUT R76, R0, 0xff800000, RZ, 0xc0, !PT ;  /* 0xff800000004c7812 */ /* 0x000fce00078ec0ff */
.L_x_2858:
        /* <DEDUP_REMOVED lines=11> */
.L_x_2863:
[----:B------:R-:W1:Y:S02]  /*d970*/  MUFU.RCP R3, R76 ;  /* 0x0000004c00037308 */ /* 0x000e640000001000 */
[----:B-1----:R-:W-:-:S04]  /*d980*/  FFMA R0, R76, R3, -1 ;  /* 0xbf8000004c007423 */ /* 0x002fc80000000003 */
[----:B------:R-:W-:-:S04]  /*d990*/  FADD.FTZ R0, -R0, -RZ ;  /* 0x800000ff00007221 */ /* 0x000fc80000010100 */
[----:B------:R-:W-:-:S07]  /*d9a0*/  FFMA R3, R3, R0, R3 ;  /* 0x0000000003037223 */ /* 0x000fce0000000003 */
.L_x_2864:
[----:B------:R-:W-:Y:S05]  /*d9b0*/  BSYNC B3 ;  /* 0x0000000000037941 */ /* 0x000fea0003800000 */
.L_x_2862:
[----:B------:R1:W-:Y:S02]  /*d9c0*/  STG.E desc[UR6][R74.64], R3 ;  /* 0x000000034a007986 */ /* 0x0003e4000c101906 */
.L_x_2861:
[----:B------:R-:W-:Y:S05]  /*d9d0*/  BSYNC B1 ;  /* 0x0000000000017941 */ /* 0x000fea0003800000 */
.L_x_2860:
        /* <DEDUP_REMOVED lines=21> */
.L_x_3269:
        /* <DEDUP_REMOVED lines=19> */
.L_x_2867:
[----:B------:R-:W-:-:S04]  /*dc60*/  FSETP.NEU.AND P0, PT, |R0|, +INF , PT ;  /* 0x7f8000000000780b */ /* 0x000fc80003f0d200 */
[----:B------:R-:W-:-:S04]  /*dc70*/  FSEL R0, R0, 3.38953138925153547590e+38, P0 ;  /* 0x7f7f000000007808 */ /* 0x000fc80000000000 */
[----:B------:R-:W-:-:S07]  /*dc80*/  LOP3.LUT R74, R0, 0xff800000, RZ, 0xc0, !PT ;  /* 0xff800000004a7812 */ /* 0x000fce00078ec0ff */
.L_x_2866:
        /* <DEDUP_REMOVED lines=11> */
.L_x_2871:
[----:B------:R-:W1:Y:S02]  /*dd40*/  MUFU.RCP R3, R74 ;  /* 0x0000004a00037308 */ /* 0x000e640000001000 */
[----:B-1----:R-:W-:-:S04]  /*dd50*/  FFMA R0, R74, R3, -1 ;  /* 0xbf8000004a007423 */ /* 0x002fc80000000003 */
[----:B------:R-:W-:-:S04]  /*dd60*/  FADD.FTZ R0, -R0, -RZ ;  /* 0x800000ff00007221 */ /* 0x000fc80000010100 */
[----:B------:R-:W-:-:S07]  /*dd70*/  FFMA R3, R3, R0, R3 ;  /* 0x0000000003037223 */ /* 0x000fce0000000003 */
.L_x_2872:
[----:B------:R-:W-:Y:S05]  /*dd80*/  BSYNC B3 ;  /* 0x0000000000037941 */ /* 0x000fea0003800000 */
.L_x_2870:
[----:B------:R1:W-:Y:S02]  /*dd90*/  STG.E desc[UR6][R72.64], R3 ;  /* 0x0000000348007986 */ /* 0x0003e4000c101906 */
.L_x_2869:
[----:B------:R-:W-:Y:S05]  /*dda0*/  BSYNC B1 ;  /* 0x0000000000017941 */ /* 0x000fea0003800000 */
.L_x_2868:
        /* <DEDUP_REMOVED lines=21> */
.L_x_3277:
        /* <DEDUP_REMOVED lines=19> */
.L_x_2875:
[----:B------:R-:W-:-:S04]  /*e030*/  FSETP.NEU.AND P0, PT, |R0|, +INF , PT ;  /* 0x7f8000000000780b */ /* 0x000fc80003f0d200 */
[----:B------:R-:W-:-:S04]  /*e040*/  FSEL R0, R0, 3.38953138925153547590e+38, P0 ;  /* 0x7f7f000000007808 */ /* 0x000fc80000000000 */
[----:B------:R-:W-:-:S07]  /*e050*/  LOP3.LUT R72, R0, 0xff800000, RZ, 0xc0, !PT ;  /* 0xff80000000487812 */ /* 0x000fce00078ec0ff */
.L_x_2874:
        /* <DEDUP_REMOVED lines=11> */
.L_x_2879:
[----:B------:R-:W1:Y:S02]  /*e110*/  MUFU.RCP R3, R72 ;  /* 0x0000004800037308 */ /* 0x000e640000001000 */
[----:B-1----:R-:W-:-:S04]  /*e120*/  FFMA R0, R72, R3, -1 ;  /* 0xbf80000048007423 */ /* 0x002fc80000000003 */
[----:B------:R-:W-:-:S04]  /*e130*/  FADD.FTZ R0, -R0, -RZ ;  /* 0x800000ff00007221 */ /* 0x000fc80000010100 */
[----:B------:R-:W-:-:S07]  /*e140*/  FFMA R3, R3, R0, R3 ;  /* 0x0000000003037223 */ /* 0x000fce0000000003 */
.L_x_2880:
[----:B------:R-:W-:Y:S05]  /*e150*/  BSYNC B3 ;  /* 0x0000000000037941 */ /* 0x000fea0003800000 */
.L_x_2878:
[----:B------:R1:W-:Y:S02]  /*e160*/  STG.E desc[UR6][R70.64], R3 ;  /* 0x0000000346007986 */ /* 0x0003e4000c101906 */
.L_x_2877:
[----:B------:R-:W-:Y:S05]  /*e170*/  BSYNC B1 ;  /* 0x0000000000017941 */ /* 0x000fea0003800000 */
.L_x_2876:
        /* <DEDUP_REMOVED lines=21> */
.L_x_3285:
        /* <DEDUP_REMOVED lines=19> */
.L_x_2883:
[----:B------:R-:W-:-:S04]  /*e400*/  FSETP.NEU.AND P0, PT, |R0|, +INF , PT ;  /* 0x7f8000000000780b */ /* 0x000fc80003f0d200 */
[----:B------:R-:W-:-:S04]  /*e410*/  FSEL R0, R0, 3.38953138925153547590e+38, P0 ;  /* 0x7f7f000000007808 */ /* 0x000fc80000000000 */
[----:B------:R-:W-:-:S07]  /*e420*/  LOP3.LUT R70, R0, 0xff800000, RZ, 0xc0, !PT ;  /* 0xff80000000467812 */ /* 0x000fce00078ec0ff */
.L_x_2882:
        /* <DEDUP_REMOVED lines=13> */
.L_x_2887:
[----:B------:R-:W1:Y:S02]  /*e500*/  MUFU.RCP R3, R70 ;  /* 0x0000004600037308 */ /* 0x000e640000001000 */
[----:B-1----:R-:W-:-:S04]  /*e510*/  FFMA R0, R70, R3, -1 ;  /* 0xbf80000046007423 */ /* 0x002fc80000000003 */
[----:B------:R-:W-:-:S04]  /*e520*/  FADD.FTZ R0, -R0, -RZ ;  /* 0x800000ff00007221 */ /* 0x000fc80000010100 */
[----:B------:R-:W-:-:S07]  /*e530*/  FFMA R3, R3, R0, R3 ;  /* 0x0000000003037223 */ /* 0x000fce0000000003 */
.L_x_2888:
[----:B------:R-:W-:Y:S05]  /*e540*/  BSYNC B3 ;  /* 0x0000000000037941 */ /* 0x000fea0003800000 */
.L_x_2886:
[----:B------:R1:W-:Y:S02]  /*e550*/  STG.E desc[UR6][R68.64], R3 ;  /* 0x0000000344007986 */ /* 0x0003e4000c101906 */
.L_x_2885:
[----:B------:R-:W-:Y:S05]  /*e560*/  BSYNC B1 ;  /* 0x0000000000017941 */ /* 0x000fea0003800000 */
.L_x_2884:
        /* <DEDUP_REMOVED lines=21> */
.L_x_3293:
        /* <DEDUP_REMOVED lines=19> */
.L_x_2891:
[----:B------:R-:W-:-:S04]  /*e7f0*/  FSETP.NEU.AND P0, PT, |R0|, +INF , PT ;  /* 0x7f8000000000780b */ /* 0x000fc80003f0d200 */
[----:B------:R-:W-:-:S04]  /*e800*/  FSEL R0, R0, 3.38953138925153547590e+38, P0 ;  /* 0x7f7f000000007808 */ /* 0x000fc80000000000 */
[----:B------:R-:W-:-:S07]  /*e810*/  LOP3.LUT R68, R0, 0xff800000, RZ, 0xc0, !PT ;  /* 0xff80000000447812 */ /* 0x000fce00078ec0ff */
.L_x_2890:
        /* <DEDUP_REMOVED lines=13> */
.L_x_2895:
[----:B------:R-:W1:Y:S02]  /*e8f0*/  MUFU.RCP R3, R68 ;  /* 0x0000004400037308 */ /* 0x000e640000001000 */
[----:B-1----:R-:W-:-:S04]  /*e900*/  FFMA R0, R68, R3, -1 ;  /* 0xbf80000044007423 */ /* 0x002fc80000000003 */
[----:B------:R-:W-:-:S04]  /*e910*/  FADD.FTZ R0, -R0, -RZ ;  /* 0x800000ff00007221 */ /* 0x000fc80000010100 */
[----:B------:R-:W-:-:S07]  /*e920*/  FFMA R3, R3, R0, R3 ;  /* 0x0000000003037223 */ /* 0x000fce0000000003 */
.L_x_2896:
[----:B------:R-:W-:Y:S05]  /*e930*/  BSYNC B3 ;  /* 0x0000000000037941 */ /* 0x000fea0003800000 */
.L_x_2894:
[----:B------:R1:W-:Y:S02]  /*e940*/  STG.E desc[UR6][R66.64], R3 ;  /* 0x0000000342007986 */ /* 0x0003e4000c101906 */
.L_x_2893:
[----:B------:R-:W-:Y:S05]  /*e950*/  BSYNC B1 ;  /* 0x0000000000017941 */ /* 0x000fea0003800000 */
.L_x_2892:
        /* <DEDUP_REMOVED lines=21> */
.L_x_3301:
        /* <DEDUP_REMOVED lines=19> */
.L_x_2899:
[----:B------:R-:W-:-:S04]  /*ebe0*/  FSETP.NEU.AND P0, PT, |R0|, +INF , PT ;  /* 0x7f8000000000780b */ /* 0x000fc80003f0d200 */
[----:B------:R-:W-:-:S04]  /*ebf0*/  FSEL R0, R0, 3.38953138925153547590e+38, P0 ;  /* 0x7f7f000000007808 */ /* 0x000fc80000000000 */
[----:B------:R-:W-:-:S07]  /*ec00*/  LOP3.LUT R66, R0, 0xff800000, RZ, 0xc0, !PT ;  /* 0xff80000000427812 */ /* 0x000fce00078ec0ff */
.L_x_2898:
        /* <DEDUP_REMOVED lines=12> */
[----:B------:R-:W-:Y:S01]  /*ecd0*/  IMAD.MOV.U32 R67, RZ, RZ, R3 ;  /* 0x000000ffff437224 */ /* 0x000fe200078e0003 */
[----:B------:R-:W-:Y:S06]  /*ece0*/  BRA `(.L_x_2904) ;  /* 0x0000000000107947 */ /* 0x000fec0003800000 */
.L_x_2903:
[----:B------:R-:W1:Y:S02]  /*ecf0*/  MUFU.RCP R67, R66 ;  /* 0x0000004200437308 */ /* 0x000e640000001000 */
[----:B-1----:R-:W-:-:S04]  /*ed00*/  FFMA R0, R66, R67, -1 ;  /* 0xbf80000042007423 */ /* 0x002fc80000000043 */
[----:B------:R-:W-:-:S04]  /*ed10*/  FADD.FTZ R0, -R0, -RZ ;  /* 0x800000ff00007221 */ /* 0x000fc80000010100 */
[----:B------:R-:W-:-:S07]  /*ed20*/  FFMA R67, R67, R0, R67 ;  /* 0x0000000043437223 */ /* 0x000fce0000000043 */
.L_x_2904:
[----:B------:R-:W-:Y:S05]  /*ed30*/  BSYNC B3 ;  /* 0x0000000000037941 */ /* 0x000fea0003800000 */
.L_x_2902:
        /* <DEDUP_REMOVED lines=13> */
.L_x_2901:
[----:B------:R-:W-:Y:S05]  /*ee10*/  BSYNC B1 ;  /* 0x0000000000017941 */ /* 0x000fea0003800000 */
.L_x_2900:
        /* <DEDUP_REMOVED lines=21> */
.L_x_3309:
        /* <DEDUP_REMOVED lines=19> */
.L_x_2907:
[----:B------:R-:W-:-:S04]  /*f0a0*/  FSETP.NEU.AND P0, PT, |R0|, +INF , PT ;  /* 0x7f8000000000780b */ /* 0x000fc80003f0d200 */
[----:B------:R-:W-:-:S04]  /*f0b0*/  FSEL R0, R0, 3.38953138925153547590e+38, P0 ;  /* 0x7f7f000000007808 */ /* 0x000fc80000000000 */
[----:B------:R-:W-:-:S07]  /*f0c0*/  LOP3.LUT R67, R0, 0xff800000, RZ, 0xc0, !PT ;  /* 0xff80000000437812 */ /* 0x000fce00078ec0ff */
.L_x_2906:
        /* <DEDUP_REMOVED lines=14> */
.L_x_2911:
[----:B------:R-:W1:Y:S02]  /*f1b0*/  MUFU.RCP R0, R67 ;  /* 0x0000004300007308 */ /* 0x000e640000001000 */
[----:B-1----:R-:W-:-:S04]  /*f1c0*/  FFMA R2, R67, R0, -1 ;  /* 0xbf80000043027423 */ /* 0x002fc80000000000 */
[----:B------:R-:W-:-:S04]  /*f1d0*/  FADD.FTZ R69, -R2, -RZ ;  /* 0x800000ff02457221 */ /* 0x000fc80000010100 */
[----:B------:R-:W-:-:S07]  /*f1e0*/  FFMA R69, R0, R69, R0 ;  /* 0x0000004500457223 */ /* 0x000fce0000000000 */
.L_x_2912:
[----:B------:R-:W-:Y:S05]  /*f1f0*/  BSYNC B3 ;  /* 0x0000000000037941 */ /* 0x000fea0003800000 */
.L_x_2910:
        /* <DEDUP_REMOVED lines=13> */
.L_x_2909:
[----:B------:R-:W-:Y:S05]  /*f2d0*/  BSYNC B1 ;  /* 0x0000000000017941 */ /* 0x000fea0003800000 */
.L_x_2908:
        /* <DEDUP_REMOVED lines=21> */
.L_x_3317:
        /* <DEDUP_REMOVED lines=19> */
.L_x_2915:
[----:B------:R-:W-:-:S04]  /*f560*/  FSETP.NEU.AND P0, PT, |R0|, +INF , PT ;  /* 0x7f8000000000780b */ /* 0x000fc80003f0d200 */
[----:B------:R-:W-:-:S04]  /*f570*/  FSEL R0, R0, 3.38953138925153547590e+38, P0 ;  /* 0x7f7f000000007808 */ /* 0x000fc80000000000 */
[----:B------:R-:W-:-:S07]  /*f580*/  LOP3.LUT R20, R0, 0xff800000, RZ, 0xc0, !PT ;  /* 0xff80000000147812 */ /* 0x000fce00078ec0ff */
.L_x_2914:
        /* <DEDUP_REMOVED lines=12> */
[----:B01----:R-:W-:Y:S05]  /*f650*/  CALL.REL.NOINC `($__internal_6_$__cuda_sm20_rcp_rn_f32_slowpath) ;  /* 0x000000ec00787944 */ /* 0x003fea0003c00000 */
[----:B------:R-:W-:Y:S01]  /*f660*/  IMAD.MOV.U32 R69, RZ, RZ, R3 ;  /* 0x000000ffff457224 */ /* 0x000fe200078e0003 */
[----:B------:R-:W-:Y:S06]  /*f670*/  BRA `(.L_x_2920) ;  /* 0x0000000000107947 */ /* 0x000fec0003800000 */
.L_x_2919:
[----:B------:R-:W2:Y:S02]  /*f680*/  MUFU.RCP R69, R20 ;  /* 0x0000001400457308 */ /* 0x000ea40000001000 */
[----:B--2---:R-:W-:-:S04]  /*f690*/  FFMA R0, R20, R69, -1 ;  /* 0xbf80000014007423 */ /* 0x004fc80000000045 */
[----:B------:R-:W-:-:S04]  /*f6a0*/  FADD.FTZ R0, -R0, -RZ ;  /* 0x800000ff00007221 */ /* 0x000fc80000010100 */
[----:B------:R-:W-:-:S07]  /*f6b0*/  FFMA R69, R69, R0, R69 ;  /* 0x0000000045457223 */ /* 0x000fce0000000045 */
.L_x_2920:
[----:B------:R-:W-:Y:S05]  /*f6c0*/  BSYNC B3 ;  /* 0x0000000000037941 */ /* 0x000fea0003800000 */
.L_x_2918:
        /* <DEDUP_REMOVED lines=16> */
.L_x_2917:
[----:B------:R-:W-:Y:S05]  /*f7d0*/  BSYNC B1 ;  /* 0x0000000000017941 */ /* 0x000fea0003800000 */
.L_x_2916:
        /* <DEDUP_REMOVED lines=21> */
.L_x_3325:
        /* <DEDUP_REMOVED lines=19> */
.L_x_2923:
[----:B------:R-:W-:-:S04]  /*fa60*/  FSETP.NEU.AND P0, PT, |R0|, +INF , PT ;  /* 0x7f8000000000780b */ /* 0x000fc80003f0d200 */
[----:B------:R-:W-:-:S04]  /*fa70*/  FSEL R0, R0, 3.38953138925153547590e+38, P0 ;  /* 0x7f7f000000007808 */ /* 0x000fc80000000000 */
[----:B------:R-:W-:-:S07]  /*fa80*/  LOP3.LUT R21, R0, 0xff800000, RZ, 0xc0, !PT ;  /* 0xff80000000157812 */ /* 0x000fce00078ec0ff */
.L_x_2922:
        /* <DEDUP_REMOVED lines=15> */
.L_x_2927:
[----:B------:R-:W2:Y:S02]  /*fb80*/  MUFU.RCP R0, R21 ;  /* 0x0000001500007308 */ /* 0x000ea40000001000 */
[----:B--2---:R-:W-:-:S04]  /*fb90*/  FFMA R2, R21, R0, -1 ;  /* 0xbf80000015027423 */ /* 0x004fc80000000000 */
[----:B------:R-:W-:-:S04]  /*fba0*/  FADD.FTZ R71, -R2, -RZ ;  /* 0x800000ff02477221 */ /* 0x000fc80000010100 */
[----:B------:R-:W-:-:S07]  /*fbb0*/  FFMA R71, R0, R71, R0 ;  /* 0x0000004700477223 */ /* 0x000fce0000000000 */
.L_x_2928:
[----:B------:R-:W-:Y:S05]  /*fbc0*/  BSYNC B3 ;  /* 0x0000000000037941 */ /* 0x000fea0003800000 */
.L_x_2926:
        /* <DEDUP_REMOVED lines=16> */
.L_x_2925:
[----:B------:R-:W-:Y:S05]  /*fcd0*/  BSYNC B1 ;  /* 0x0000000000017941 */ /* 0x000fea0003800000 */
.L_x_2924:
        /* <DEDUP_REMOVED lines=21> */
.L_x_3333:
        /* <DEDUP_REMOVED lines=19> */
.L_x_2931:
[----:B------:R-:W-:-:S04]  /*ff60*/  FSETP.NEU.AND P0, PT, |R0|, +INF , PT ;  /* 0x7f8000000000780b */ /* 0x000fc80003f0d200 */
[----:B------:R-:W-:-:S04]  /*ff70*/  FSEL R0, R0, 3.38953138925153547590e+38, P0 ;  /* 0x7f7f000000007808 */ /* 0x000fc80000000000 */
[----:B------:R-:W-:-:S07]  /*ff80*/  LOP3.LUT R69, R0, 0xff800000, RZ, 0xc0, !PT ;  /* 0xff80000000457812 */ /* 0x000fce00078ec0ff */
.L_x_2930:
        /* <DEDUP_REMOVED lines=15> */
.L_x_2935:
[----:B------:R-:W2:Y:S02]  /*10080*/  MUFU.RCP R0, R69 ;  /* 0x0000004500007308 */ /* 0x000ea40000001000 */
[----:B--2---:R-:W-:-:S04]  /*10090*/  FFMA R2, R69, R0, -1 ;  /* 0xbf80000045027423 */ /* 0x004fc80000000000 */
[----:B------:R-:W-:-:S04]  /*100a0*/  FADD.FTZ R75, -R2, -RZ ;  /* 0x800000ff024b7221 */ /* 0x000fc80000010100 */
[----:B------:R-:W-:-:S07]  /*100b0*/  FFMA R75, R0, R75, R0 ;  /* 0x0000004b004b7223 */ /* 0x000fce0000000000 */
.L_x_2936:
[----:B------:R-:W-:Y:S05]  /*100c0*/  BSYNC B3 ;  /* 0x0000000000037941 */ /* 0x000fea0003800000 */
.L_x_2934:
        /* <DEDUP_REMOVED lines=16> */
.L_x_2933:
[----:B------:R-:W-:Y:S05]  /*101d0*/  BSYNC B1 ;  /* 0x0000000000017941 */ /* 0x000fea0003800000 */
.L_x_2932:
        /* <DEDUP_REMOVED lines=21> */
.L_x_3341:
        /* <DEDUP_REMOVED lines=19> */
.L_x_2939:
[----:B------:R-:W-:-:S04]  /*10460*/  FSETP.NEU.AND P0, PT, |R0|, +INF , PT ;  /* 0x7f8000000000780b */ /* 0x000fc80003f0d200 */
[----:B------:R-:W-:-:S04]  /*10470*/  FSEL R0, R0, 3.38953138925153547590e+38, P0 ;  /* 0x7f7f000000007808 */ /* 0x000fc80000000000 */
[----:B------:R-:W-:-:S07]  /*10480*/  LOP3.LUT R71, R0, 0xff800000, RZ, 0xc0, !PT ;  /* 0xff80000000477812 */ /* 0x000fce00078ec0ff */
.L_x_2938:
        /* <DEDUP_REMOVED lines=15> */
.L_x_2943:
[----:B------:R-:W2:Y:S02]  /*10580*/  MUFU.RCP R0, R71 ;  /* 0x0000004700007308 */ /* 0x000ea40000001000 */
[----:B--2---:R-:W-:-:S04]  /*10590*/  FFMA R2, R71, R0, -1 ;  /* 0xbf80000047027423 */ /* 0x004fc80000000000 */
[----:B------:R-:W-:-:S04]  /*105a0*/  FADD.FTZ R77, -R2, -RZ ;  /* 0x800000ff024d7221 */ /* 0x000fc80000010100 */
[----:B------:R-:W-:-:S07]  /*105b0*/  FFMA R77, R0, R77, R0 ;  /* 0x0000004d004d7223 */ /* 0x000fce0000000000 */
.L_x_2944:
[----:B------:R-:W-:Y:S05]  /*105c0*/  BSYNC B3 ;  /* 0x0000000000037941 */ /* 0x000fea0003800000 */
.L_x_2942:
        /* <DEDUP_REMOVED lines=16> */
.L_x_2941:
[----:B------:R-:W-:Y:S05]  /*106d0*/  BSYNC B1 ;  /* 0x0000000000017941 */ /* 0x000fea0003800000 */
.L_x_2940:
        /* <DEDUP_REMOVED lines=21> */
.L_x_3349:
        /* <DEDUP_REMOVED lines=19> */
.L_x_2947:
[----:B------:R-:W-:-:S04]  /*10960*/  FSETP.NEU.AND P0, PT, |R0|, +INF , PT ;  /* 0x7f8000000000780b */ /* 0x000fc80003f0d200 */
[----:B------:R-:W-:-:S04]  /*10970*/  FSEL R0, R0, 3.38953138925153547590e+38, P0 ;  /* 0x7f7f000000007808 */ /* 0x000fc80000000000 */
[----:B------:R-:W-:-:S07]  /*10980*/  LOP3.LUT R73, R0, 0xff800000, RZ, 0xc0, !PT ;  /* 0xff80000000497812 */ /* 0x000fce00078ec0ff */
.L_x_2946:
        /* <DEDUP_REMOVED lines=15> */
.L_x_2951:
[----:B------:R-:W2:Y:S02]  /*10a80*/  MUFU.RCP R0, R73 ;  /* 0x0000004900007308 */ /* 0x000ea40000001000 */
[----:B--2---:R-:W-:-:S04]  /*10a90*/  FFMA R2, R73, R0, -1 ;  /* 0xbf80000049027423 */ /* 0x004fc80000000000 */
[----:B0-----:R-:W-:-:S04]  /*10aa0*/  FADD.FTZ R93, -R2, -RZ ;  /* 0x800000ff025d7221 */ /* 0x001fc80000010100 */
[----:B------:R-:W-:-:S07]  /*10ab0*/  FFMA R93, R0, R93, R0 ;  /* 0x0000005d005d7223 */ /* 0x000fce0000000000 */
.L_x_2952:
[----:B------:R-:W-:Y:S05]  /*10ac0*/  BSYNC B3 ;  /* 0x0000000000037941 */ /* 0x000fea0003800000 */
.L_x_2950:
        /* <DEDUP_REMOVED lines=16> */
.L_x_2949:
[----:B------:R-:W-:Y:S05]  /*10bd0*/  BSYNC B1 ;  /* 0x0000000000017941 */ /* 0x000fea0003800000 */
.L_x_2948:
        /* <DEDUP_REMOVED lines=21> */
.L_x_3357:
        /* <DEDUP_REMOVED lines=19> */
.L_x_2955:
[----:B------:R-:W-:-:S04]  /*10e60*/  FSETP.NEU.AND P0, PT, |R0|, +INF , PT ;  /* 0x7f8000000000780b */ /* 0x000fc80003f0d200 */
[----:B------:R-:W-:-:S04]  /*10e70*/  FSEL R0, R0, 3.38953138925153547590e+38, P0 ;  /* 0x7f7f000000007808 */ /* 0x000fc80000000000 */
[----:B------:R-:W-:-:S07]  /*10e80*/  LOP3.LUT R0, R0, 0xff800000, RZ, 0xc0, !PT ;  /* 0xff80000000007812 */ /* 0x000fce00078ec0ff */
.L_x_2954:
        /* <DEDUP_REMOVED lines=10> */
[----:B01----:R-:W-:Y:S05]  /*10f30*/  CALL.REL.NOINC `($__internal_6_$__cuda_sm20_rcp_rn_f32_slowpath) ;  /* 0x000000d400407944 */ /* 0x003fea0003c00000 */
[----:B------:R-:W-:Y:S01]  /*10f40*/  IMAD.MOV.U32 R77, RZ, RZ, R3 ;  /* 0x000000ffff4d7224 */ /* 0x000fe200078e0003 */
[----:B------:R-:W-:Y:S06]  /*10f50*/  BRA `(.L_x_2959) ;  /* 0x0000000000107947 */ /* 0x000fec0003800000 */
.L_x_2958:
[----:B------:R-:W2:Y:S02]  /*10f60*/  MUFU.RCP R77, R0 ;  /* 0x00000000004d7308 */ /* 0x000ea40000001000 */
[----:B--2---:R-:W-:-:S04]  /*10f70*/  FFMA R2, R0, R77, -1 ;  /* 0xbf80000000027423 */ /* 0x004fc8000000004d */
[----:B------:R-:W-:-:S04]  /*10f80*/  FADD.FTZ R2, -R2, -RZ ;  /* 0x800000ff02027221 */ /* 0x000fc80000010100 */
[----:B------:R-:W-:-:S07]  /*10f90*/  FFMA R77, R77, R2, R77 ;  /* 0x000000024d4d7223 */ /* 0x000fce000000004d */
.L_x_2959:
[----:B------:R-:W-:Y:S05]  /*10fa0*/  BSYNC B1 ;  /* 0x0000000000017941 */ /* 0x000fea0003800000 */
.L_x_2957:
        /* <DEDUP_REMOVED lines=17> */
.L_x_2832:
        /* <DEDUP_REMOVED lines=13> */
.L_x_3365:
        /* <DEDUP_REMOVED lines=19> */
.L_x_2962:
[----:B------:R-:W-:-:S04]  /*112c0*/  FSETP.NEU.AND P0, PT, |R0|, +INF , PT ;  /* 0x7f8000000000780b */ /* 0x000fc80003f0d200 */
[----:B------:R-:W-:-:S09]  /*112d0*/  FSEL R91, R0, 3.38953138925153547590e+38, P0 ;  /* 0x7f7f0000005b7808 */ /* 0x000fd20000000000 */
.L_x_2961:
        /* <DEDUP_REMOVED lines=13> */
.L_x_2966:
[----:B------:R-:W1:Y:S02]  /*113b0*/  MUFU.RCP R0, R91 ;  /* 0x0000005b00007308 */ /* 0x000e640000001000 */
[----:B-1----:R-:W-:-:S04]  /*113c0*/  FFMA R2, R91, R0, -1 ;  /* 0xbf8000005b027423 */ /* 0x002fc80000000000 */
[----:B------:R-:W-:-:S04]  /*113d0*/  FADD.FTZ R3, -R2, -RZ ;  /* 0x800000ff02037221 */ /* 0x000fc80000010100 */
[----:B------:R-:W-:-:S07]  /*113e0*/  FFMA R3, R0, R3, R0 ;  /* 0x0000000300037223 */ /* 0x000fce0000000000 */
.L_x_2967:
[----:B------:R-:W-:Y:S05]  /*113f0*/  BSYNC B3 ;  /* 0x0000000000037941 */ /* 0x000fea0003800000 */
.L_x_2965:
[----:B------:R1:W-:Y:S02]  /*11400*/  STG.E desc[UR6][R78.64], R3 ;  /* 0x000000034e007986 */ /* 0x0003e4000c101906 */
.L_x_2964:
[----:B------:R-:W-:Y:S05]  /*11410*/  BSYNC B1 ;  /* 0x0000000000017941 */ /* 0x000fea0003800000 */
.L_x_2963:
        /* <DEDUP_REMOVED lines=21> */
.L_x_3373:
        /* <DEDUP_REMOVED lines=19> */
.L_x_2970:
[----:B------:R-:W-:-:S04]  /*116a0*/  FSETP.NEU.AND P0, PT, |R0|, +INF , PT ;  /* 0x7f8000000000780b */ /* 0x000fc80003f0d200 */
[----:B------:R-:W-:-:S09]  /*116b0*/  FSEL R78, R0, 3.38953138925153547590e+38, P0 ;  /* 0x7f7f0000004e7808 */ /* 0x000fd20000000000 */
.L_x_2969:
        /* <DEDUP_REMOVED lines=11> */
.L_x_2974:
[----:B------:R-:W1:Y:S02]  /*11770*/  MUFU.RCP R3, R78 ;  /* 0x0000004e00037308 */ /* 0x000e640000001000 */
[----:B-1----:R-:W-:-:S04]  /*11780*/  FFMA R0, R78, R3, -1 ;  /* 0xbf8000004e007423 */ /* 0x002fc80000000003 */
[----:B------:R-:W-:-:S04]  /*11790*/  FADD.FTZ R0, -R0, -RZ ;  /* 0x800000ff00007221 */ /* 0x000fc80000010100 */
[----:B------:R-:W-:-:S07]  /*117a0*/  FFMA R3, R3, R0, R3 ;  /* 0x0000000003037223 */ /* 0x000fce0000000003 */
.L_x_2975:
[----:B------:R-:W-:Y:S05]  /*117b0*/  BSYNC B3 ;  /* 0x0000000000037941 */ /* 0x000fea0003800000 */
.L_x_2973:
[----:B------:R1:W-:Y:S02]  /*117c0*/  STG.E desc[UR6][R80.64], R3 ;  /* 0x0000000350007986 */ /* 0x0003e4000c101906 */
.L_x_2972:
[----:B------:R-:W-:Y:S05]  /*117d0*/  BSYNC B1 ;  /* 0x0000000000017941 */ /* 0x000fea0003800000 */
.L_x_2971:
        /* <DEDUP_REMOVED lines=21> */
.L_x_3381:
        /* <DEDUP_REMOVED lines=19> */
.L_x_2978:
[----:B------:R-:W-:-:S04]  /*11a60*/  FSETP.NEU.AND P0, PT, |R0|, +INF , PT ;  /* 0x7f8000000000780b */ /* 0x000fc80003f0d200 */
[----:B------:R-:W-:-:S09]  /*11a70*/  FSEL R79, R0, 3.38953138925153547590e+38, P0 ;  /* 0x7f7f0000004f7808 */ /* 0x000fd20000000000 */
.L_x_2977:
        /* <DEDUP_REMOVED lines=11> */
.L_x_2982:
[----:B------:R-:W1:Y:S02]  /*11b30*/  MUFU.RCP R0, R79 ;  /* 0x0000004f00007308 */ /* 0x000e640000001000 */
[----:B-1----:R-:W-:-:S04]  /*11b40*/  FFMA R2, R79, R0, -1 ;  /* 0xbf8000004f027423 */ /* 0x002fc80000000000 */
[----:B------:R-:W-:-:S04]  /*11b50*/  FADD.FTZ R3, -R2, -RZ ;  /* 0x800000ff02037221 */ /* 0x000fc80000010100 */
[----:B------:R-:W-:-:S07]  /*11b60*/  FFMA R3, R0, R3, R0 ;  /* 0x0000000300037223 */ /* 0x000fce0000000000 */
.L_x_2983:
[----:B------:R-:W-:Y:S05]  /*11b70*/  BSYNC B3 ;  /* 0x0000000000037941 */ /* 0x000fea0003800000 */
.L_x_2981:
[----:B------:R1:W-:Y:S02]  /*11b80*/  STG.E desc[UR6][R76.64], R3 ;  /* 0x000000034c007986 */ /* 0x0003e4000c101906 */
.L_x_2980:
[----:B------:R-:W-:Y:S05]  /*11b90*/  BSYNC B1 ;  /* 0x0000000000017941 */ /* 0x000fea0003800000 */
.L_x_2979:
        /* <DEDUP_REMOVED lines=21> */
.L_x_3389:
        /* <DEDUP_REMOVED lines=19> */
.L_x_2986:
[----:B------:R-:W-:-:S04]  /*11e20*/  FSETP.NEU.AND P0, PT, |R0|, +INF , PT ;  /* 0x7f8000000000780b */ /* 0x000fc80003f0d200 */
[----:B------:R-:W-:-:S09]  /*11e30*/  FSEL R76, R0, 3.38953138925153547590e+38, P0 ;  /* 0x7f7f0000004c7808 */ /* 0x000fd20000000000 */
.L_x_2985:
        /* <DEDUP_REMOVED lines=11> */
.L_x_2990:
[----:B------:R-:W1:Y:S02]  /*11ef0*/  MUFU.RCP R3, R76 ;  /* 0x0000004c00037308 */ /* 0x000e640000001000 */
[----:B-1----:R-:W-:-:S04]  /*11f00*/  FFMA R0, R76, R3, -1 ;  /* 0xbf8000004c007423 */ /* 0x002fc80000000003 */
[----:B------:R-:W-:-:S04]  /*11f10*/  FADD.FTZ R0, -R0, -RZ ;  /* 0x800000ff00007221 */ /* 0x000fc80000010100 */
[----:B------:R-:W-:-:S07]  /*11f20*/  FFMA R3, R3, R0, R3 ;  /* 0x0000000003037223 */ /* 0x000fce0000000003 */
.L_x_2991:
[----:B------:R-:W-:Y:S05]  /*11f30*/  BSYNC B3 ;  /* 0x0000000000037941 */ /* 0x000fea0003800000 */
.L_x_2989:
[----:B------:R1:W-:Y:S02]  /*11f40*/  STG.E desc[UR6][R74.64], R3 ;  /* 0x000000034a007986 */ /* 0x0003e4000c101906 */
.L_x_2988:
[----:B------:R-:W-:Y:S05]  /*11f50*/  BSYNC B1 ;  /* 0x0000000000017941 */ /* 0x000fea0003800000 */
.L_x_2987:
        /* <DEDUP_REMOVED lines=21> */
.L_x_3397:
        /* <DEDUP_REMOVED lines=19> */
.L_x_2994:
[----:B------:R-:W-:-:S04]  /*121e0*/  FSETP.NEU.AND P0, PT, |R0|, +INF , PT ;  /* 0x7f8000000000780b */ /* 0x000fc80003f0d200 */
[----:B------:R-:W-:-:S09]  /*121f0*/  FSEL R74, R0, 3.38953138925153547590e+38, P0 ;  /* 0x7f7f0000004a7808 */ /* 0x000fd20000000000 */
.L_x_2993:
        /* <DEDUP_REMOVED lines=11> */
.L_x_2998:
[----:B------:R-:W1:Y:S02]  /*122b0*/  MUFU.RCP R3, R74 ;  /* 0x0000004a00037308 */ /* 0x000e640000001000 */
[----:B-1----:R-:W-:-:S04]  /*122c0*/  FFMA R0, R74, R3, -1 ;  /* 0xbf8000004a007423 */ /* 0x002fc80000000003 */
[----:B------:R-:W-:-:S04]  /*122d0*/  FADD.FTZ R0, -R0, -RZ ;  /* 0x800000ff00007221 */ /* 0x000fc80000010100 */
[----:B------:R-:W-:-:S07]  /*122e0*/  FFMA R3, R3, R0, R3 ;  /* 0x0000000003037223 */ /* 0x000fce0000000003 */
.L_x_2999:
[----:B------:R-:W-:Y:S05]  /*122f0*/  BSYNC B3 ;  /* 0x0000000000037941 */ /* 0x000fea0003800000 */
.L_x_2997:
[----:B------:R1:W-:Y:S02]  /*12300*/  STG.E desc[UR6][R72.64], R3 ;  /* 0x0000000348007986 */ /* 0x0003e4000c101906 */
.L_x_2996:
[----:B------:R-:W-:Y:S05]  /*12310*/  BSYNC B1 ;  /* 0x0000000000017941 */ /* 0x000fea0003800000 */
.L_x_2995:
        /* <DEDUP_REMOVED lines=21> */
.L_x_3405:
        /* <DEDUP_REMOVED lines=19> */
.L_x_3002:
[----:B------:R-:W-:-:S04]  /*125a0*/  FSETP.NEU.AND P0, PT, |R0|, +INF , PT ;  /* 0x7f8000000000780b */ /* 0x000fc80003f0d200 */
[----:B------:R-:W-:-:S09]  /*125b0*/  FSEL R72, R0, 3.38953138925153547590e+38, P0 ;  /* 0x7f7f000000487808 */ /* 0x000fd20000000000 */
.L_x_3001:
        /* <DEDUP_REMOVED lines=11> */
.L_x_3006:
[----:B------:R-:W1:Y:S02]  /*12670*/  MUFU.RCP R3, R72 ;  /* 0x0000004800037308 */ /* 0x000e640000001000 */
[----:B-1----:R-:W-:-:S04]  /*12680*/  FFMA R0, R72, R3, -1 ;  /* 0xbf80000048007423 */ /* 0x002fc80000000003 */
[----:B------:R-:W-:-:S04]  /*12690*/  FADD.FTZ R0, -R0, -RZ ;  /* 0x800000ff00007221 */ /* 0x000fc80000010100 */
[----:B------:R-:W-:-:S07]  /*126a0*/  FFMA R3, R3, R0, R3 ;  /* 0x0000000003037223 */ /* 0x000fce0000000003 */
.L_x_3007:
[----:B------:R-:W-:Y:S05]  /*126b0*/  BSYNC B3 ;  /* 0x0000000000037941 */ /* 0x000fea0003800000 */
.L_x_3005:
[----:B------:R1:W-:Y:S02]  /*126c0*/  STG.E desc[UR6][R70.64], R3 ;  /* 0x0000000346007986 */ /* 0x0003e4000c101906 */
.L_x_3004:
[----:B------:R-:W-:Y:S05]  /*126d0*/  BSYNC B1 ;  /* 0x0000000000017941 */ /* 0x000fea0003800000 */
.L_x_3003:
        /* <DEDUP_REMOVED lines=21> */
.L_x_3413:
        /* <DEDUP_REMOVED lines=19> */
.L_x_3010:
[----:B------:R-:W-:-:S04]  /*12960*/  FSETP.NEU.AND P0, PT, |R0|, +INF , PT ;  /* 0x7f8000000000780b */ /* 0x000fc80003f0d200 */
[----:B------:R-:W-:-:S09]  /*12970*/  FSEL R70, R0, 3.38953138925153547590e+38, P0 ;  /* 0x7f7f000000467808 */ /* 0x000fd20000000000 */
.L_x_3009:
        /* <DEDUP_REMOVED lines=13> */
.L_x_3014:
[----:B------:R-:W1:Y:S02]  /*12a50*/  MUFU.RCP R3, R70 ;  /* 0x0000004600037308 */ /* 0x000e640000001000 */
[----:B-1----:R-:W-:-:S04]  /*12a60*/  FFMA R0, R70, R3, -1 ;  /* 0xbf80000046007423 */ /* 0x002fc80000000003 */
[----:B------:R-:W-:-:S04]  /*12a70*/  FADD.FTZ R0, -R0, -RZ ;  /* 0x800000ff00007221 */ /* 0x000fc80000010100 */
[----:B------:R-:W-:-:S07]  /*12a80*/  FFMA R3, R3, R0, R3 ;  /* 0x0000000003037223 */ /* 0x000fce0000000003 */
.L_x_3015:
[----:B------:R-:W-:Y:S05]  /*12a90*/  BSYNC B3 ;  /* 0x0000000000037941 */ /* 0x000fea0003800000 */
.L_x_3013:
[----:B------:R1:W-:Y:S02]  /*12aa0*/  STG.E desc[UR6][R68.64], R3 ;  /* 0x0000000344007986 */ /* 0x0003e4000c101906 */
.L_x_3012:
[----:B------:R-:W-:Y:S05]  /*12ab0*/  BSYNC B1 ;  /* 0x0000000000017941 */ /* 0x000fea0003800000 */
.L_x_3011:
        /* <DEDUP_REMOVED lines=21> */
.L_x_3421:
        /* <DEDUP_REMOVED lines=19> */
.L_x_3018:
[----:B------:R-:W-:-:S04]  /*12d40*/  FSETP.NEU.AND P0, PT, |R0|, +INF , PT ;  /* 0x7f8000000000780b */ /* 0x000fc80003f0d200 */
[----:B------:R-:W-:-:S09]  /*12d50*/  FSEL R68, R0, 3.38953138925153547590e+38, P0 ;  /* 0x7f7f000000447808 */ /* 0x000fd20000000000 */
.L_x_3017:
        /* <DEDUP_REMOVED lines=13> */
.L_x_3022:
[----:B------:R-:W1:Y:S02]  /*12e30*/  MUFU.RCP R3, R68 ;  /* 0x0000004400037308 */ /* 0x000e640000001000 */
[----:B-1----:R-:W-:-:S04]  /*12e40*/  FFMA R0, R68, R3, -1 ;  /* 0xbf80000044007423 */ /* 0x002fc80000000003 */
[----:B------:R-:W-:-:S04]  /*12e50*/  FADD.FTZ R0, -R0, -RZ ;  /* 0x800000ff00007221 */ /* 0x000fc80000010100 */
[----:B------:R-:W-:-:S07]  /*12e60*/  FFMA R3, R3, R0, R3 ;  /* 0x0000000003037223 */ /* 0x000fce0000000003 */
.L_x_3023:
[----:B------:R-:W-:Y:S05]  /*12e70*/  BSYNC B3 ;  /* 0x0000000000037941 */ /* 0x000fea0003800000 */
.L_x_3021:
[----:B------:R1:W-:Y:S02]  /*12e80*/  STG.E desc[UR6][R66.64], R3 ;  /* 0x0000000342007986 */ /* 0x0003e4000c101906 */
.L_x_3020:
[----:B------:R-:W-:Y:S05]  /*12e90*/  BSYNC B1 ;  /* 0x0000000000017941 */ /* 0x000fea0003800000 */
.L_x_3019:
        /* <DEDUP_REMOVED lines=21> */
.L_x_3429:
        /* <DEDUP_REMOVED lines=19> */
.L_x_3026:
[----:B------:R-:W-:-:S04]  /*13120*/  FSETP.NEU.AND P0, PT, |R0|, +INF , PT ;  /* 0x7f8000000000780b */ /* 0x000fc80003f0d200 */
[----:B------:R-:W-:-:S09]  /*13130*/  FSEL R66, R0, 3.38953138925153547590e+38, P0 ;  /* 0x7f7f000000427808 */ /* 0x000fd20000000000 */
.L_x_3025:
        /* <DEDUP_REMOVED lines=14> */
.L_x_3030:
[----:B------:R-:W1:Y:S02]  /*13220*/  MUFU.RCP R67, R66 ;  /* 0x0000004200437308 */ /* 0x000e640000001000 */
[----:B-1----:R-:W-:-:S04]  /*13230*/  FFMA R0, R66, R67, -1 ;  /* 0xbf80000042007423 */ /* 0x002fc80000000043 */
[----:B------:R-:W-:-:S04]  /*13240*/  FADD.FTZ R0, -R0, -RZ ;  /* 0x800000ff00007221 */ /* 0x000fc80000010100 */
[----:B------:R-:W-:-:S07]  /*13250*/  FFMA R67, R67, R0, R67 ;  /* 0x0000000043437223 */ /* 0x000fce0000000043 */
.L_x_3031:
[----:B------:R-:W-:Y:S05]  /*13260*/  BSYNC B3 ;  /* 0x0000000000037941 */ /* 0x000fea0003800000 */
.L_x_3029:
        /* <DEDUP_REMOVED lines=13> */
.L_x_3028:
[----:B------:R-:W-:Y:S05]  /*13340*/  BSYNC B1 ;  /* 0x0000000000017941 */ /* 0x000fea0003800000 */
.L_x_3027:
        /* <DEDUP_REMOVED lines=21> */
.L_x_3437:
        /* <DEDUP_REMOVED lines=19> */
.L_x_3034:
[----:B------:R-:W-:-:S04]  /*135d0*/  FSETP.NEU.AND P0, PT, |R0|, +INF , PT ;  /* 0x7f8000000000780b */ /* 0x000fc80003f0d200 */
[----:B------:R-:W-:-:S09]  /*135e0*/  FSEL R67, R0, 3.38953138925153547590e+38, P0 ;  /* 0x7f7f000000437808 */ /* 0x000fd20000000000 */
.L_x_3033:
        /* <DEDUP_REMOVED lines=14> */
.L_x_3038:
[----:B------:R-:W1:Y:S02]  /*136d0*/  MUFU.RCP R0, R67 ;  /* 0x0000004300007308 */ /* 0x000e640000001000 */
[----:B-1----:R-:W-:-:S04]  /*136e0*/  FFMA R2, R67, R0, -1 ;  /* 0xbf80000043027423 */ /* 0x002fc80000000000 */
[----:B------:R-:W-:-:S04]  /*136f0*/  FADD.FTZ R69, -R2, -RZ ;  /* 0x800000ff02457221 */ /* 0x000fc80000010100 */
[----:B------:R-:W-:-:S07]  /*13700*/  FFMA R69, R0, R69, R0 ;  /* 0x0000004500457223 */ /* 0x000fce0000000000 */
.L_x_3039:
[----:B------:R-:W-:Y:S05]  /*13710*/  BSYNC B3 ;  /* 0x0000000000037941 */ /* 0x000fea0003800000 */
.L_x_3037:
        /* <DEDUP_REMOVED lines=13> */
.L_x_3036:
[----:B------:R-:W-:Y:S05]  /*137f0*/  BSYNC B1 ;  /* 0x0000000000017941 */ /* 0x000fea0003800000 */
.L_x_3035:
        /* <DEDUP_REMOVED lines=21> */
.L_x_3445:
        /* <DEDUP_REMOVED lines=19> */
.L_x_3042:
[----:B------:R-:W-:-:S04]  /*13a80*/  FSETP.NEU.AND P0, PT, |R0|, +INF , PT ;  /* 0x7f8000000000780b */ /* 0x000fc80003f0d200 */
[----:B------:R-:W-:-:S09]  /*13a90*/  FSEL R20, R0, 3.38953138925153547590e+38, P0 ;  /* 0x7f7f000000147808 */ /* 0x000fd20000000000 */
.L_x_3041:
        /* <DEDUP_REMOVED lines=15> */
.L_x_3046:
[----:B------:R-:W2:Y:S02]  /*13b90*/  MUFU.RCP R69, R20 ;  /* 0x0000001400457308 */ /* 0x000ea40000001000 */
[----:B--2---:R-:W-:-:S04]  /*13ba0*/  FFMA R0, R20, R69, -1 ;  /* 0xbf80000014007423 */ /* 0x004fc80000000045 */
[----:B------:R-:W-:-:S04]  /*13bb0*/  FADD.FTZ R0, -R0, -RZ ;  /* 0x800000ff00007221 */ /* 0x000fc80000010100 */
[----:B------:R-:W-:-:S07]  /*13bc0*/  FFMA R69, R69, R0, R69 ;  /* 0x0000000045457223 */ /* 0x000fce0000000045 */
.L_x_3047:
[----:B------:R-:W-:Y:S05]  /*13bd0*/  BSYNC B3 ;  /* 0x0000000000037941 */ /* 0x000fea0003800000 */
.L_x_3045:
        /* <DEDUP_REMOVED lines=16> */
.L_x_3044:
[----:B------:R-:W-:Y:S05]  /*13ce0*/  BSYNC B1 ;  /* 0x0000000000017941 */ /* 0x000fea0003800000 */
.L_x_3043:
        /* <DEDUP_REMOVED lines=21> */
.L_x_3453:
        /* <DEDUP_REMOVED lines=19> */
.L_x_3050:
[----:B------:R-:W-:-:S04]  /*13f70*/  FSETP.NEU.AND P0, PT, |R0|, +INF , PT ;  /* 0x7f8000000000780b */ /* 0x000fc80003f0d200 */
[----:B------:R-:W-:-:S09]  /*13f80*/  FSEL R21, R0, 3.38953138925153547590e+38, P0 ;  /* 0x7f7f000000157808 */ /* 0x000fd20000000000 */
.L_x_3049:
        /* <DEDUP_REMOVED lines=15> */
.L_x_3054:
[----:B------:R-:W2:Y:S02]  /*14080*/  MUFU.RCP R0, R21 ;  /* 0x0000001500007308 */ /* 0x000ea40000001000 */
[----:B--2---:R-:W-:-:S04]  /*14090*/  FFMA R2, R21, R0, -1 ;  /* 0xbf80000015027423 */ /* 0x004fc80000000000 */
[----:B------:R-:W-:-:S04]  /*140a0*/  FADD.FTZ R71, -R2, -RZ ;  /* 0x800000ff02477221 */ /* 0x000fc80000010100 */
[----:B------:R-:W-:-:S07]  /*140b0*/  FFMA R71, R0, R71, R0 ;  /* 0x0000004700477223 */ /* 0x000fce0000000000 */
.L_x_3055:
[----:B------:R-:W-:Y:S05]  /*140c0*/  BSYNC B3 ;  /* 0x0000000000037941 */ /* 0x000fea0003800000 */
.L_x_3053:
        /* <DEDUP_REMOVED lines=16> */
.L_x_3052:
[----:B------:R-:W-:Y:S05]  /*141d0*/  BSYNC B1 ;  /* 0x0000000000017941 */ /* 0x000fea0003800000 */
.L_x_3051:
        /* <DEDUP_REMOVED lines=21> */
.L_x_3461:
        /* <DEDUP_REMOVED lines=19> */
.L_x_3058:
[----:B------:R-:W-:-:S04]  /*14460*/  FSETP.NEU.AND P0, PT, |R0|, +INF , PT ;  /* 0x7f8000000000780b */ /* 0x000fc80003f0d200 */
[----:B------:R-:W-:-:S09]  /*14470*/  FSEL R69, R0, 3.38953138925153547590e+38, P0 ;  /* 0x7f7f000000457808 */ /* 0x000fd20000000000 */
.L_x_3057:
        /* <DEDUP_REMOVED lines=15> */
.L_x_3062:
[----:B------:R-:W2:Y:S02]  /*14570*/  MUFU.RCP R0, R69 ;  /* 0x0000004500007308 */ /* 0x000ea40000001000 */
[----:B--2---:R-:W-:-:S04]  /*14580*/  FFMA R2, R69, R0, -1 ;  /* 0xbf80000045027423 */ /* 0x004fc80000000000 */
[----:B------:R-:W-:-:S04]  /*14590*/  FADD.FTZ R75, -R2, -RZ ;  /* 0x800000ff024b7221 */ /* 0x000fc80000010100 */
[----:B------:R-:W-:-:S07]  /*145a0*/  FFMA R75, R0, R75, R0 ;  /* 0x0000004b004b7223 */ /* 0x000fce0000000000 */
.L_x_3063:
[----:B------:R-:W-:Y:S05]  /*145b0*/  BSYNC B3 ;  /* 0x0000000000037941 */ /* 0x000fea0003800000 */
.L_x_3061:
        /* <DEDUP_REMOVED lines=16> */
.L_x_3060:
[----:B------:R-:W-:Y:S05]  /*146c0*/  BSYNC B1 ;  /* 0x0000000000017941 */ /* 0x000fea0003800000 */
.L_x_3059:
        /* <DEDUP_REMOVED lines=21> */
.L_x_3469:
        /* <DEDUP_REMOVED lines=19> */
.L_x_3066:
[----:B------:R-:W-:-:S04]  /*14950*/  FSETP.NEU.AND P0, PT, |R0|, +INF , PT ;  /* 0x7f8000000000780b */ /* 0x000fc80003f0d200 */
[----:B------:R-:W-:-:S09]  /*14960*/  FSEL R71, R0, 3.38953138925153547590e+38, P0 ;  /* 0x7f7f000000477808 */ /* 0x000fd20000000000 */
.L_x_3065:
        /* <DEDUP_REMOVED lines=15> */
.L_x_3070:
[----:B------:R-:W2:Y:S02]  /*14a60*/  MUFU.RCP R0, R71 ;  /* 0x0000004700007308 */ /* 0x000ea40000001000 */
[----:B--2---:R-:W-:-:S04]  /*14a70*/  FFMA R2, R71, R0, -1 ;  /* 0xbf80000047027423 */ /* 0x004fc80000000000 */
[----:B------:R-:W-:-:S04]  /*14a80*/  FADD.FTZ R77, -R2, -RZ ;  /* 0x800000ff024d7221 */ /* 0x000fc80000010100 */
[----:B------:R-:W-:-:S07]  /*14a90*/  FFMA R77, R0, R77, R0 ;  /* 0x0000004d004d7223 */ /* 0x000fce0000000000 */
.L_x_3071:
[----:B------:R-:W-:Y:S05]  /*14aa0*/  BSYNC B3 ;  /* 0x0000000000037941 */ /* 0x000fea0003800000 */
.L_x_3069:
        /* <DEDUP_REMOVED lines=16> */
.L_x_3068:
[----:B------:R-:W-:Y:S05]  /*14bb0*/  BSYNC B1 ;  /* 0x0000000000017941 */ /* 0x000fea0003800000 */
.L_x_3067:
        /* <DEDUP_REMOVED lines=21> */
.L_x_3477:
        /* <DEDUP_REMOVED lines=19> */
.L_x_3074:
[----:B------:R-:W-:-:S04]  /*14e40*/  FSETP.NEU.AND P0, PT, |R0|, +INF , PT ;  /* 0x7f8000000000780b */ /* 0x000fc80003f0d200 */
[----:B------:R-:W-:-:S09]  /*14e50*/  FSEL R73, R0, 3.38953138925153547590e+38, P0 ;  /* 0x7f7f000000497808 */ /* 0x000fd20000000000 */
.L_x_3073:
        /* <DEDUP_REMOVED lines=15> */
.L_x_3078:
[----:B------:R-:W2:Y:S02]  /*14f50*/  MUFU.RCP R0, R73 ;  /* 0x0000004900007308 */ /* 0x000ea40000001000 */
[----:B--2---:R-:W-:-:S04]  /*14f60*/  FFMA R2, R73, R0, -1 ;  /* 0xbf80000049027423 */ /* 0x004fc80000000000 */
[----:B0-----:R-:W-:-:S04]  /*14f70*/  FADD.FTZ R93, -R2, -RZ ;  /* 0x800000ff025d7221 */ /* 0x001fc80000010100 */
[----:B------:R-:W-:-:S07]  /*14f80*/  FFMA R93, R0, R93, R0 ;  /* 0x0000005d005d7223 */ /* 0x000fce0000000000 */
.L_x_3079:
[----:B------:R-:W-:Y:S05]  /*14f90*/  BSYNC B3 ;  /* 0x0000000000037941 */ /* 0x000fea0003800000 */
.L_x_3077:
        /* <DEDUP_REMOVED lines=16> */
.L_x_3076:
[----:B------:R-:W-:Y:S05]  /*150a0*/  BSYNC B1 ;  /* 0x0000000000017941 */ /* 0x000fea0003800000 */
.L_x_3075:
        /* <DEDUP_REMOVED lines=21> */
.L_x_3485:
        /* <DEDUP_REMOVED lines=19> */
.L_x_3082:
[----:B------:R-:W-:-:S04]  /*15330*/  FSETP.NEU.AND P0, PT, |R0|, +INF , PT ;  /* 0x7f8000000000780b */ /* 0x000fc80003f0d200 */
[----:B------:R-:W-:-:S09]  /*15340*/  FSEL R0, R0, 3.38953138925153547590e+38, P0 ;  /* 0x7f7f000000007808 */ /* 0x000fd20000000000 */
.L_x_3081:
        /* <DEDUP_REMOVED lines=13> */
.L_x_3084:
[----:B------:R-:W2:Y:S02]  /*15420*/  MUFU.RCP R77, R0 ;  /* 0x00000000004d7308 */ /* 0x000ea40000001000 */
[----:B--2---:R-:W-:-:S04]  /*15430*/  FFMA R2, R0, R77, -1 ;  /* 0xbf80000000027423 */ /* 0x004fc8000000004d */
[----:B------:R-:W-:-:S04]  /*15440*/  FADD.FTZ R2, -R2, -RZ ;  /* 0x800000ff02027221 */ /* 0x000fc80000010100 */
[----:B------:R-:W-:-:S07]  /*15450*/  FFMA R77, R77, R2, R77 ;  /* 0x000000024d4d7223 */ /* 0x000fce000000004d */
.L_x_3085:
[----:B------:R-:W-:Y:S05]  /*15460*/  BSYNC B1 ;  /* 0x0000000000017941 */ /* 0x000fea0003800000 */
.L_x_3083:
        /* <DEDUP_REMOVED lines=16> */
.L_x_2956:
[----:B------:R-:W-:Y:S05]  /*15570*/  BSYNC B2 ;  /* 0x0000000000027941 */ /* 0x000fea0003800000 */
.L_x_2831:
        /* <DEDUP_REMOVED lines=29> */
[----:B------:R-:W-:Y:S01]  /*15750*/  F2FP.SATFINITE.E5M2.F32.PACK_AB_MERGE_C R27, RZ, R27, RZ ;  /* 0x0000001bff1b723e */ /* 0x000fe200048060ff */
[----:B------:R-:W-:Y:S02]  /*15760*/  IMAD.U32 R33, R10, 0x10000, RZ ;  /* 0x000100000a217824 */ /* 0x000fe400078e00ff */
[----:B------:R-:W-:Y:S01]  /*15770*/  FMUL R13, R14, R79 ;  /* 0x0000004f0e0d7220 */ /* 0x000fe20000400000 */
[----:B------:R-:W-:Y:S02]  /*15780*/  IMAD.U32 R10, R53, 0x10000, RZ ;  /* 0x00010000350a7824 */ /* 0x000fe400078e00ff */
[----:B------:R-:W-:Y:S01]  /*15790*/  FMUL R14, R3, R76 ;  /* 0x0000004c030e7220 */ /* 0x000fe20000400000 */
[----:B------:R-:W-:-:S02]  /*157a0*/  IMAD.U32 R81, R31, 0x10000, RZ ;  /* 0x000100001f517824 */ /* 0x000fc400078e00ff */
[----:B------:R-:W-:Y:S01]  /*157b0*/  FMUL R3, R41, R76 ;  /* 0x0000004c29037220 */ /* 0x000fe20000400000 */
[----:B------:R-:W-:Y:S01]  /*157c0*/  IMAD.U32 R95, R44, 0x10000, RZ ;  /* 0x000100002c5f7824 */ /* 0x000fe200078e00ff */
[----:B------:R-:W-:Y:S01]  /*157d0*/  F2FP.SATFINITE.E5M2.F32.PACK_AB_MERGE_C R28, RZ, R28, RZ ;  /* 0x0000001cff1c723e */ /* 0x000fe200048060ff */
[----:B------:R-:W-:Y:S01]  /*157e0*/  IMAD.U32 R31, R36, 0x10000, RZ ;  /* 0x00010000241f7824 */ /* 0x000fe200078e00ff */
[----:B------:R-:W-:Y:S01]  /*157f0*/  LOP3.LUT R27, R27, 0xff, RZ, 0xc0, !PT ;  /* 0x000000ff1b1b7812 */ /* 0x000fe200078ec0ff */
[----:B------:R-:W-:Y:S01]  /*15800*/  IMAD.U32 R9, R9, 0x10000, RZ ;  /* 0x0001000009097824 */ /* 0x000fe200078e00ff */
[----:B------:R-:W-:Y:S01]  /*15810*/  LOP3.LUT R28, R28, 0xffff, RZ, 0xc0, !PT ;  /* 0x0000ffff1c1c7812 */ /* 0x000fe200078ec0ff */
[----:B------:R-:W-:Y:S01]  /*15820*/  IMAD.U32 R61, R61, 0x10000, RZ ;  /* 0x000100003d3d7824 */ /* 0x000fe200078e00ff */
[----:B------:R-:W-:Y:S01]  /*15830*/  F2FP.SATFINITE.E5M2.F32.PACK_AB_MERGE_C R12, RZ, R12, RZ ;  /* 0x0000000cff0c723e */ /* 0x000fe200048060ff */
        /* <DEDUP_REMOVED lines=11> */
[----:B------:R-:W-:Y:S01]  /*158f0*/  F2FP.SATFINITE.E5M2.F32.PACK_AB_MERGE_C R16, RZ, R16, RZ ;  /* 0x00000010ff10723e */ /* 0x000fe200048060ff */
        /* <DEDUP_REMOVED lines=57> */
[----:B------:R-:W-:Y:S01]  /*15c90*/  F2FP.SATFINITE.E5M2.F32.PACK_AB_MERGE_C R50, RZ, R50, RZ ;  /* 0x00000032ff32723e */ /* 0x000fe200048060ff */
        /* <DEDUP_REMOVED lines=8> */
[----:B------:R-:W-:-:S03]  /*15d20*/  F2FP.SATFINITE.E5M2.F32.PACK_AB_MERGE_C R43, RZ, R43, RZ ;  /* 0x0000002bff2b723e */ /* 0x000fc600048060ff */
[----:B------:R-:W-:Y:S01]  /*15d30*/  FMUL R51, R26, R69 ;  /* 0x000000451a337220 */ /* 0x000fe20000400000 */
[----:B------:R-:W-:Y:S01]  /*15d40*/  F2FP.SATFINITE.E5M2.F32.PACK_AB_MERGE_C R32, RZ, R32, RZ ;  /* 0x00000020ff20723e */ /* 0x000fe200048060ff */
        /* <DEDUP_REMOVED lines=29> */
[----:B------:R-:W-:Y:S01]  /*15f20*/  F2FP.SATFINITE.E5M2.F32.PACK_AB_MERGE_C R51, RZ, R51, RZ ;  /* 0x00000033ff33723e */ /* 0x000fe200048060ff */
[----:B------:R-:W-:Y:S01]  /*15f30*/  FMUL R76, R89, R76 ;  /* 0x0000004c594c7220 */ /* 0x000fe20000400000 */
[----:B------:R-:W-:Y:S01]  /*15f40*/  F2FP.SATFINITE.E5M2.F32.PACK_AB_MERGE_C R53, RZ, R53, RZ ;  /* 0x00000035ff35723e */ /* 0x000fe200048060ff */
[----:B------:R-:W-:Y:S01]  /*15f50*/  FMUL R68, R87, R68 ;  /* 0x0000004457447220 */ /* 0x000fe20000400000 */
[----:B------:R-:W-:Y:S01]  /*15f60*/  LOP3.LUT R23, R10, 0x7c, R23, 0xf8, !PT ;  /* 0x0000007c0a177812 */ /* 0x000fe200078ef817 */
[----:B------:R-:W-:Y:S01]  /*15f70*/  FMUL R34, R34, R73 ;  /* 0x0000004922227220 */ /* 0x000fe20000400000 */
[----:B------:R-:W-:-:S02]  /*15f80*/  LOP3.LUT R5, R5, 0xff, RZ, 0xc0, !PT ;  /* 0x000000ff05057812 */ /* 0x000fc400078ec0ff */
[----:B------:R-:W-:Y:S02]  /*15f90*/  LOP3.LUT R48, R7, 0xffff, RZ, 0xc0, !PT ;  /* 0x0000ffff07307812 */ /* 0x000fe400078ec0ff */
[----:B------:R-:W-:Y:S02]  /*15fa0*/  F2FP.SATFINITE.E5M2.F32.PACK_AB_MERGE_C R26, RZ, R26, RZ ;  /* 0x0000001aff1a723e */ /* 0x000fe400048060ff */
[----:B------:R-:W-:Y:S02]  /*15fb0*/  F2FP.SATFINITE.E5M2.F32.PACK_AB_MERGE_C R35, RZ, R35, RZ ;  /* 0x00000023ff23723e */ /* 0x000fe400048060ff */
[----:B------:R-:W-:Y:S02]  /*15fc0*/  SHF.R.U32.HI R10, RZ, 0x1, R60 ;  /* 0x00000001ff0a7819 */ /* 0x000fe4000001163c */
[----:B------:R-:W-:Y:S02]  /*15fd0*/  PRMT R12, R33, 0x7604, R12 ;  /* 0x00007604210c7816 */ /* 0x000fe4000000000c */
[----:B------:R-:W-:-:S02]  /*15fe0*/  F2FP.SATFINITE.E5M2.F32.PACK_AB_MERGE_C R74, RZ, R74, RZ ;  /* 0x0000004aff4a723e */ /* 0x000fc400048060ff */
[----:B------:R-:W-:Y:S02]  /*15ff0*/  F2FP.SATFINITE.E5M2.F32.PACK_AB_MERGE_C R72, RZ, R72, RZ ;  /* 0x00000048ff48723e */ /* 0x000fe400048060ff */
[----:B------:R-:W-:Y:S02]  /*16000*/  F2FP.SATFINITE.E5M2.F32.PACK_AB_MERGE_C R54, RZ, R54, RZ ;  /* 0x00000036ff36723e */ /* 0x000fe400048060ff */
[----:B------:R-:W-:Y:S02]  /*16010*/  F2FP.SATFINITE.E5M2.F32.PACK_AB_MERGE_C R55, RZ, R55, RZ ;  /* 0x00000037ff37723e */ /* 0x000fe400048060ff */
[----:B------:R-:W-:Y:S02]  /*16020*/  F2FP.SATFINITE.E5M2.F32.PACK_AB_MERGE_C R33, RZ, R30, RZ ;  /* 0x0000001eff21723e */ /* 0x000fe400048060ff */
[----:B------:R-:W-:Y:S02]  /*16030*/  LOP3.LUT R51, R51, 0xff, RZ, 0xc0, !PT ;  /* 0x000000ff33337812 */ /* 0x000fe400078ec0ff */
[----:B------:R-:W-:-:S02]  /*16040*/  LOP3.LUT R30, R53, 0xffff, RZ, 0xc0, !PT ;  /* 0x0000ffff351e7812 */ /* 0x000fc400078ec0ff */
[----:B------:R-:W-:Y:S02]  /*16050*/  F2FP.SATFINITE.E5M2.F32.PACK_AB_MERGE_C R52, RZ, R49, RZ ;  /* 0x00000031ff34723e */ /* 0x000fe400048060ff */
        /* <DEDUP_REMOVED lines=11> */
[----:B------:R-:W-:Y:S01]  /*16110*/  F2FP.SATFINITE.E5M2.F32.PACK_AB_MERGE_C R38, RZ, R38, RZ ;  /* 0x00000026ff26723e */ /* 0x000fe200048060ff */
[----:B------:R-:W-:Y:S01]  /*16120*/  IMAD.WIDE.U32 R10, R23, UR8, R10 ;  /* 0x00000008170a7c25 */ /* 0x000fe2000f8e000a */
[----:B------:R-:W-:Y:S02]  /*16130*/  PRMT R51, R30, 0x7604, R51 ;  /* 0x000076041e337816 */ /* 0x000fe40000000033 */
[----:B------:R-:W-:-:S02]  /*16140*/  PRMT R30, R35, 0x7604, R26 ;  /* 0x00007604231e7816 */ /* 0x000fc4000000001a */
[----:B------:R-:W-:Y:S02]  /*16150*/  F2FP.SATFINITE.E5M2.F32.PACK_AB_MERGE_C R57, RZ, R57, RZ ;  /* 0x00000039ff39723e */ /* 0x000fe400048060ff */
[----:B------:R-:W-:Y:S02]  /*16160*/  F2FP.SATFINITE.E5M2.F32.PACK_AB_MERGE_C R58, RZ, R58, RZ ;  /* 0x0000003aff3a723e */ /* 0x000fe400048060ff */
[----:B------:R-:W-:Y:S02]  /*16170*/  PRMT R35, R5, 0x7604, R74 ;  /* 0x0000760405237816 */ /* 0x000fe4000000004a */
[----:B------:R-:W-:Y:S02]  /*16180*/  F2FP.SATFINITE.E5M2.F32.PACK_AB_MERGE_C R15, RZ, R15, RZ ;  /* 0x0000000fff0f723e */ /* 0x000fe400048060ff */
[----:B------:R-:W-:Y:S02]  /*16190*/  PRMT R50, R55, 0x7604, R50 ;  /* 0x0000760437327816 */ /* 0x000fe40000000032 */
[----:B------:R-:W-:-:S02]  /*161a0*/  F2FP.SATFINITE.E5M2.F32.PACK_AB_MERGE_C R29, RZ, R29, RZ ;  /* 0x0000001dff1d723e */ /* 0x000fc400048060ff */
[----:B------:R-:W-:Y:S02]  /*161b0*/  LOP3.LUT R5, R38, 0xff, RZ, 0xc0, !PT ;  /* 0x000000ff26057812 */ /* 0x000fe400078ec0ff */
[----:B------:R-:W-:Y:S02]  /*161c0*/  F2FP.SATFINITE.E5M2.F32.PACK_AB_MERGE_C R41, RZ, R41, RZ ;  /* 0x00000029ff29723e */ /* 0x000fe400048060ff */
[----:B------:R-:W-:Y:S02]  /*161d0*/  F2FP.SATFINITE.E5M2.F32.PACK_AB_MERGE_C R42, RZ, R42, RZ ;  /* 0x0000002aff2a723e */ /* 0x000fe400048060ff */
[----:B------:R-:W-:Y:S02]  /*161e0*/  F2FP.SATFINITE.E5M2.F32.PACK_AB_MERGE_C R13, RZ, R13, RZ ;  /* 0x0000000dff0d723e */ /* 0x000fe400048060ff */
[----:B------:R-:W-:Y:S02]  /*161f0*/  F2FP.SATFINITE.E5M2.F32.PACK_AB_MERGE_C R14, RZ, R14, RZ ;  /* 0x0000000eff0e723e */ /* 0x000fe400048060ff */
[----:B------:R-:W-:-:S02]  /*16200*/  F2FP.SATFINITE.E5M2.F32.PACK_AB_MERGE_C R44, RZ, R44, RZ ;  /* 0x0000002cff2c723e */ /* 0x000fc400048060ff */
[----:B------:R-:W-:Y:S02]  /*16210*/  F2FP.SATFINITE.E5M2.F32.PACK_AB_MERGE_C R40, RZ, R40, RZ ;  /* 0x00000028ff28723e */ /* 0x000fe400048060ff */
[----:B------:R-:W-:Y:S02]  /*16220*/  F2FP.SATFINITE.E5M2.F32.PACK_AB_MERGE_C R18, RZ, R18, RZ ;  /* 0x00000012ff12723e */ /* 0x000fe400048060ff */
[----:B------:R-:W-:Y:S02]  /*16230*/  LOP3.LUT R43, R57, 0xff, RZ, 0xc0, !PT ;  /* 0x000000ff392b7812 */ /* 0x000fe400078ec0ff */
[----:B------:R-:W-:Y:S02]  /*16240*/  LOP3.LUT R58, R58, 0xffff, RZ, 0xc0, !PT ;  /* 0x0000ffff3a3a7812 */ /* 0x000fe400078ec0ff */
[----:B------:R-:W-:Y:S02]  /*16250*/  LOP3.LUT R55, R52, 0xffff, RZ, 0xc0, !PT ;  /* 0x0000ffff34377812 */ /* 0x000fe400078ec0ff */
[----:B------:R-:W-:-:S02]  /*16260*/  F2FP.SATFINITE.E5M2.F32.PACK_AB_MERGE_C R46, RZ, R46, RZ ;  /* 0x0000002eff2e723e */ /* 0x000fc400048060ff */
        /* <DEDUP_REMOVED lines=13> */
[----:B------:R-:W-:Y:S02]  /*16340*/  F2FP.SATFINITE.E5M2.F32.PACK_AB_MERGE_C R25, RZ, R25, RZ ;  /* 0x00000019ff19723e */ /* 0x000fe400048060ff */
        /* <DEDUP_REMOVED lines=11> */
[----:B------:R-:W-:-:S02]  /*16400*/  F2FP.SATFINITE.E5M2.F32.PACK_AB_MERGE_C R6, RZ, R6, RZ ;  /* 0x00000006ff06723e */ /* 0x000fc400048060ff */
[----:B------:R-:W-:Y:S02]  /*16410*/  PRMT R26, R27, 0x5410, R26 ;  /* 0x000054101b1a7816 */ /* 0x000fe4000000001a */
[----:B------:R-:W-:Y:S02]  /*16420*/  PRMT R43, R43, 0x5410, R46 ;  /* 0x000054102b2b7816 */ /* 0x000fe4000000002e */
[----:B------:R-:W-:Y:S02]  /*16430*/  IADD3 R24, P0, R10, UR10, RZ ;  /* 0x0000000a0a187c10 */ /* 0x000fe4000ff1e0ff */
[----:B------:R-:W-:Y:S02]  /*16440*/  F2FP.SATFINITE.E5M2.F32.PACK_AB_MERGE_C R20, RZ, R20, RZ ;  /* 0x00000014ff14723e */ /* 0x000fe400048060ff */
[----:B------:R-:W-:Y:S02]  /*16450*/  F2FP.SATFINITE.E5M2.F32.PACK_AB_MERGE_C R22, RZ, R22, RZ ;  /* 0x00000016ff16723e */ /* 0x000fe400048060ff */
[----:B------:R-:W-:-:S02]  /*16460*/  F2FP.SATFINITE.E5M2.F32.PACK_AB_MERGE_C R9, RZ, R9, RZ ;  /* 0x00000009ff09723e */ /* 0x000fc400048060ff */
[----:B------:R-:W-:Y:S02]  /*16470*/  F2FP.SATFINITE.E5M2.F32.PACK_AB_MERGE_C R39, RZ, R39, RZ ;  /* 0x00000027ff27723e */ /* 0x000fe400048060ff */
[----:B------:R-:W-:Y:S02]  /*16480*/  F2FP.SATFINITE.E5M2.F32.PACK_AB_MERGE_C R3, RZ, R3, RZ ;  /* 0x00000003ff03723e */ /* 0x000fe400048060ff */
        /* <DEDUP_REMOVED lines=9> */
[----:B------:R-:W-:Y:S01]  /*16520*/  F2FP.SATFINITE.E5M2.F32.PACK_AB_MERGE_C R45, RZ, R45, RZ ;  /* 0x0000002dff2d723e */ /* 0x000fe200048060ff */
[----:B------:R0:W-:Y:S01]  /*16530*/  STG.E.128 desc[UR6][R24.64], R12 ;  /* 0x0000000c18007986 */ /* 0x0001e2000c101d06 */
[----:B------:R-:W-:Y:S01]  /*16540*/  F2FP.SATFINITE.E5M2.F32.PACK_AB_MERGE_C R47, RZ, R47, RZ ;  /* 0x0000002fff2f723e */ /* 0x000fe200048060ff */
[----:B------:R-:W-:Y:S01]  /*16550*/  IMAD.SHL.U32 R5, R20, 0x1000000, RZ ;  /* 0x0100000014057824 */ /* 0x000fe200078e00ff */
[----:B------:R-:W-:-:S02]  /*16560*/  LOP3.LUT R22, R22, 0xff, RZ, 0xc0, !PT ;  /* 0x000000ff16167812 */ /* 0x000fc400078ec0ff */
[----:B------:R-:W-:Y:S02]  /*16570*/  LOP3.LUT R9, R9, 0xffff, RZ, 0xc0, !PT ;  /* 0x0000ffff09097812 */ /* 0x000fe400078ec0ff */
[----:B------:R-:W-:Y:S02]  /*16580*/  PRMT R32, R55, 0x7604, R32 ;  /* 0x0000760437207816 */ /* 0x000fe40000000020 */
[----:B------:R-:W-:Y:S02]  /*16590*/  F2FP.SATFINITE.E5M2.F32.PACK_AB_MERGE_C R91, RZ, R91, RZ ;  /* 0x0000005bff5b723e */ /* 0x000fe400048060ff */
[----:B------:R-:W-:Y:S02]  /*165a0*/  F2FP.SATFINITE.E5M2.F32.PACK_AB_MERGE_C R78, RZ, R78, RZ ;  /* 0x0000004eff4e723e */ /* 0x000fe400048060ff */
[----:B------:R-:W-:Y:S02]  /*165b0*/  F2FP.SATFINITE.E5M2.F32.PACK_AB_MERGE_C R66, RZ, R66, RZ ;  /* 0x00000042ff42723e */ /* 0x000fe400048060ff */
[----:B------:R-:W-:-:S02]  /*165c0*/  F2FP.SATFINITE.E5M2.F32.PACK_AB_MERGE_C R67, RZ, R67, RZ ;  /* 0x00000043ff43723e */ /* 0x000fc400048060ff */
[----:B------:R-:W-:Y:S01]  /*165d0*/  F2FP.SATFINITE.E5M2.F32.PACK_AB_MERGE_C R69, RZ, R69, RZ ;  /* 0x00000045ff45723e */ /* 0x000fe200048060ff */
[----:B0-----:R-:W-:Y:S01]  /*165e0*/  IMAD.SHL.U32 R12, R9, 0x1000000, RZ ;  /* 0x01000000090c7824 */ /* 0x001fe200078e00ff */
[----:B------:R-:W-:Y:S02]  /*165f0*/  F2FP.SATFINITE.E5M2.F32.PACK_AB_MERGE_C R71, RZ, R71, RZ ;  /* 0x00000047ff47723e */ /* 0x000fe400048060ff */
[----:B------:R-:W-:Y:S02]  /*16600*/  LOP3.LUT R39, R39, 0xff, RZ, 0xc0, !PT ;  /* 0x000000ff27277812 */ /* 0x000fe400078ec0ff */
[----:B------:R-:W-:Y:S02]  /*16610*/  F2FP.SATFINITE.E5M2.F32.PACK_AB_MERGE_C R4, RZ, R4, RZ ;  /* 0x00000004ff04723e */ /* 0x000fe400048060ff */
[----:B------:R-:W-:Y:S02]  /*16620*/  LOP3.LUT R3, R3, 0xffff, RZ, 0xc0, !PT ;  /* 0x0000ffff03037812 */ /* 0x000fe400078ec0ff */
[----:B------:R-:W-:-:S02]  /*16630*/  F2FP.SATFINITE.E5M2.F32.PACK_AB_MERGE_C R2, RZ, R2, RZ ;  /* 0x00000002ff02723e */ /* 0x000fc400048060ff */
[----:B------:R-:W-:Y:S01]  /*16640*/  F2FP.SATFINITE.E5M2.F32.PACK_AB_MERGE_C R17, RZ, R17, RZ ;  /* 0x00000011ff11723e */ /* 0x000fe200048060ff */
[----:B------:R-:W-:Y:S01]  /*16650*/  IMAD.SHL.U32 R3, R3, 0x1000000, RZ ;  /* 0x0100000003037824 */ /* 0x000fe200078e00ff */
[----:B------:R-:W-:Y:S02]  /*16660*/  F2FP.SATFINITE.E5M2.F32.PACK_AB_MERGE_C R8, RZ, R8, RZ ;  /* 0x00000008ff08723e */ /* 0x000fe400048060ff */
[----:B------:R-:W-:Y:S02]  /*16670*/  F2FP.SATFINITE.E5M2.F32.PACK_AB_MERGE_C R0, RZ, R0, RZ ;  /* 0x00000000ff00723e */ /* 0x000fe400048060ff */
[----:B------:R-:W-:Y:S02]  /*16680*/  F2FP.SATFINITE.E5M2.F32.PACK_AB_MERGE_C R19, RZ, R19, RZ ;  /* 0x00000013ff13723e */ /* 0x000fe400048060ff */
[----:B------:R-:W-:Y:S02]  /*16690*/  IADD3 R10, P0, R24, UR8, RZ ;  /* 0x00000008180a7c10 */ /* 0x000fe4000ff1e0ff */
[----:B------:R-:W-:-:S02]  /*166a0*/  F2FP.SATFINITE.E5M2.F32.PACK_AB_MERGE_C R21, RZ, R21, RZ ;  /* 0x00000015ff15723e */ /* 0x000fc400048060ff */
[----:B------:R-:W-:Y:S02]  /*166b0*/  F2FP.SATFINITE.E5M2.F32.PACK_AB_MERGE_C R68, RZ, R68, RZ ;  /* 0x00000044ff44723e */ /* 0x000fe400048060ff */
[----:B------:R-:W-:Y:S02]  /*166c0*/  F2FP.SATFINITE.E5M2.F32.PACK_AB_MERGE_C R76, RZ, R76, RZ ;  /* 0x0000004cff4c723e */ /* 0x000fe400048060ff */
[----:B------:R-:W-:Y:S02]  /*166d0*/  LOP3.LUT R45, R45, 0xff, RZ, 0xc0, !PT ;  /* 0x000000ff2d2d7812 */ /* 0x000fe400078ec0ff */
[----:B------:R-:W-:Y:S02]  /*166e0*/  LOP3.LUT R54, R47, 0xffff, RZ, 0xc0, !PT ;  /* 0x0000ffff2f367812 */ /* 0x000fe400078ec0ff */
[----:B------:R-:W-:Y:S02]  /*166f0*/  PRMT R7, R51, 0x5410, R22 ;  /* 0x0000541033077816 */ /* 0x000fe40000000016 */
        /* <DEDUP_REMOVED lines=8> */
[----:B------:R-:W-:Y:S02]  /*16780*/  PRMT R32, R32, 0x5410, R39 ;  /* 0x0000541020207816 */ /* 0x000fe40000000027 */
[----:B------:R-:W-:Y:S02]  /*16790*/  F2FP.SATFINITE.E5M2.F32.PACK_AB_MERGE_C R79, RZ, R79, RZ ;  /* 0x0000004fff4f723e */ /* 0x000fe400048060ff */
[----:B------:R-:W-:Y:S02]  /*167a0*/  F2FP.SATFINITE.E5M2.F32.PACK_AB_MERGE_C R70, RZ, R70, RZ ;  /* 0x00000046ff46723e */ /* 0x000fe400048060ff */
[----:B------:R-:W-:Y:S02]  /*167b0*/  F2FP.SATFINITE.E5M2.F32.PACK_AB_MERGE_C R37, RZ, R37, RZ ;  /* 0x00000025ff25723e */ /* 0x000fe400048060ff */
[----:B------:R-:W-:-:S02]  /*167c0*/  F2FP.SATFINITE.E5M2.F32.PACK_AB_MERGE_C R34, RZ, R34, RZ ;  /* 0x00000022ff22723e */ /* 0x000fc400048060ff */
        /* <DEDUP_REMOVED lines=55> */
.L_x_2666:
[----:B------:R-:W-:Y:S01]  /*16b40*/  BSSY B0, `(.L_x_3086) ;  /* 0x0000007000007945 */ /* 0x000fe20003800000 */
[----:B------:R-:W-:Y:S02]  /*16b50*/  IMAD.MOV.U32 R92, RZ, RZ, 0x4 ;  /* 0x00000004ff5c7424 */ /* 0x000fe400078e00ff */
[----:B------:R-:W-:Y:S02]  /*16b60*/  IMAD.MOV.U32 R95, RZ, RZ, 0x1f ;  /* 0x0000001fff5f7424 */ /* 0x000fe400078e00ff */
[----:B------:R-:W-:-:S07]  /*16b70*/  IMAD.MOV.U32 R0, RZ, RZ, R26 ;  /* 0x000000ffff007224 */ /* 0x000fce00078e001a */
[----:B------:R-:W-:Y:S05]  /*16b80*/  WARPSYNC.COLLECTIVE R0, `(.L_x_3087) ;  /* 0x0000000000087348 */ /* 0x000fea0003c00000 */
[----:B------:R0:W1:Y:S02]  /*16b90*/  SHFL.DOWN P0, R2, R97, R92, R95 ;  /* 0x0800005c61027389 */ /* 0x000064000000005f */
[----:B01----:R-:W-:Y:S01]  /*16ba0*/  ENDCOLLECTIVE ;  /* 0x000000000000791b */ /* 0x003fe20003800000 */
.L_x_3087:
[----:B------:R-:W-:Y:S05]  /*16bb0*/  BSYNC B0 ;  /* 0x0000000000007941 */ /* 0x000fea0003800000 */
.L_x_3086:
        /* <DEDUP_REMOVED lines=9> */
.L_x_3089:
[----:B------:R-:W-:Y:S05]  /*16c50*/  BSYNC B0 ;  /* 0x0000000000007941 */ /* 0x000fea0003800000 */
.L_x_3088:
        /* <DEDUP_REMOVED lines=9> */
.L_x_3091:
[----:B------:R-:W-:Y:S05]  /*16cf0*/  BSYNC B0 ;  /* 0x0000000000007941 */ /* 0x000fea0003800000 */
.L_x_3090:
        /* <DEDUP_REMOVED lines=8> */
.L_x_3093:
[----:B------:R-:W-:Y:S05]  /*16d80*/  BSYNC B0 ;  /* 0x0000000000007941 */ /* 0x000fea0003800000 */
.L_x_3092:
[----:B------:R-:W-:Y:S01]  /*16d90*/  IMAD.MOV.U32 R93, RZ, RZ, R3 ;  /* 0x000000ffff5d7224 */ /* 0x000fe200078e0003 */
[----:B------:R-:W-:Y:S06]  /*16da0*/  BRA `(.L_x_3094) ;  /* 0xfffffea000187947 */ /* 0x000fec000383ffff */
.L_x_2676:
[----:B------:R-:W-:Y:S01]  /*16db0*/  BSSY B0, `(.L_x_3095) ;  /* 0x0000007000007945 */ /* 0x000fe20003800000 */
[----:B------:R-:W-:Y:S02]  /*16dc0*/  IMAD.MOV.U32 R92, RZ, RZ, 0x4 ;  /* 0x00000004ff5c7424 */ /* 0x000fe400078e00ff */
[----:B------:R-:W-:Y:S02]  /*16dd0*/  IMAD.MOV.U32 R95, RZ, RZ, 0x1f ;  /* 0x0000001fff5f7424 */ /* 0x000fe400078e00ff */
[----:B------:R-:W-:-:S07]  /*16de0*/  IMAD.MOV.U32 R0, RZ, RZ, R26 ;  /* 0x000000ffff007224 */ /* 0x000fce00078e001a */
[----:B0-----:R-:W-:Y:S05]  /*16df0*/  WARPSYNC.COLLECTIVE R0, `(.L_x_3096) ;  /* 0x0000000000087348 */ /* 0x001fea0003c00000 */
[----:B------:R1:W2:Y:S02]  /*16e00*/  SHFL.DOWN P0, R2, R97, R92, R95 ;  /* 0x0800005c61027389 */ /* 0x0002a4000000005f */
[----:B012---:R-:W-:Y:S01]  /*16e10*/  ENDCOLLECTIVE ;  /* 0x000000000000791b */ /* 0x007fe20003800000 */
.L_x_3096:
[----:B------:R-:W-:Y:S05]  /*16e20*/  BSYNC B0 ;  /* 0x0000000000007941 */ /* 0x000fea0003800000 */
.L_x_3095:
        /* <DEDUP_REMOVED lines=9> */
.L_x_3098:
[----:B------:R-:W-:Y:S05]  /*16ec0*/  BSYNC B0 ;  /* 0x0000000000007941 */ /* 0x000fea0003800000 */
.L_x_3097:
        /* <DEDUP_REMOVED lines=9> */
.L_x_3100:
[----:B------:R-:W-:Y:S05]  /*16f60*/  BSYNC B0 ;  /* 0x0000000000007941 */ /* 0x000fea0003800000 */
.L_x_3099:
        /* <DEDUP_REMOVED lines=8> */
.L_x_3102:
[----:B------:R-:W-:Y:S05]  /*16ff0*/  BSYNC B0 ;  /* 0x0000000000007941 */ /* 0x000fea0003800000 */
.L_x_3101:
[----:B------:R-:W-:Y:S01]  /*17000*/  IMAD.MOV.U32 R93, RZ, RZ, R3 ;  /* 0x000000ffff5d7224 */ /* 0x000fe200078e0003 */
[----:B------:R-:W-:Y:S06]  /*17010*/  BRA `(.L_x_3103) ;  /* 0xfffffea8007c7947 */ /* 0x000fec000383ffff */
.L_x_2686:
[----:B------:R-:W-:Y:S01]  /*17020*/  BSSY B0, `(.L_x_3104) ;  /* 0x0000007000007945 */ /* 0x000fe20003800000 */
[----:B------:R-:W-:Y:S02]  /*17030*/  IMAD.MOV.U32 R92, RZ, RZ, 0x4 ;  /* 0x00000004ff5c7424 */ /* 0x000fe400078e00ff */
[----:B------:R-:W-:Y:S02]  /*17040*/  IMAD.MOV.U32 R95, RZ, RZ, 0x1f ;  /* 0x0000001fff5f7424 */ /* 0x000fe400078e00ff */
[----:B------:R-:W-:-:S07]  /*17050*/  IMAD.MOV.U32 R0, RZ, RZ, R26 ;  /* 0x000000ffff007224 */ /* 0x000fce00078e001a */
[----:B01----:R-:W-:Y:S05]  /*17060*/  WARPSYNC.COLLECTIVE R0, `(.L_x_3105) ;  /* 0x0000000000087348 */ /* 0x003fea0003c00000 */
[----:B------:R2:W3:Y:S02]  /*17070*/  SHFL.DOWN P0, R2, R97, R92, R95 ;  /* 0x0800005c61027389 */ /* 0x0004e4000000005f */
[----:B0123--:R-:W-:Y:S01]  /*17080*/  ENDCOLLECTIVE ;  /* 0x000000000000791b */ /* 0x00ffe20003800000 */
.L_x_3105:
[----:B------:R-:W-:Y:S05]  /*17090*/  BSYNC B0 ;  /* 0x0000000000007941 */ /* 0x000fea0003800000 */
.L_x_3104:
        /* <DEDUP_REMOVED lines=9> */
.L_x_3107:
[----:B------:R-:W-:Y:S05]  /*17130*/  BSYNC B0 ;  /* 0x0000000000007941 */ /* 0x000fea0003800000 */
.L_x_3106:
        /* <DEDUP_REMOVED lines=9> */
.L_x_3109:
[----:B------:R-:W-:Y:S05]  /*171d0*/  BSYNC B0 ;  /* 0x0000000000007941 */ /* 0x000fea0003800000 */
.L_x_3108:
        /* <DEDUP_REMOVED lines=8> */
.L_x_3111:
[----:B------:R-:W-:Y:S05]  /*17260*/  BSYNC B0 ;  /* 0x0000000000007941 */ /* 0x000fea0003800000 */
.L_x_3110:
[----:B------:R-:W-:Y:S01]  /*17270*/  IMAD.MOV.U32 R93, RZ, RZ, R3 ;  /* 0x000000ffff5d7224 */ /* 0x000fe200078e0003 */
[----:B------:R-:W-:Y:S06]  /*17280*/  BRA `(.L_x_3112) ;  /* 0xfffffeb000e07947 */ /* 0x000fec000383ffff */
.L_x_2696:
[----:B------:R-:W-:Y:S01]  /*17290*/  BSSY B0, `(.L_x_3113) ;  /* 0x0000007000007945 */ /* 0x000fe20003800000 */
[----:B------:R-:W-:Y:S02]  /*172a0*/  IMAD.MOV.U32 R92, RZ, RZ, 0x4 ;  /* 0x00000004ff5c7424 */ /* 0x000fe400078e00ff */
[----:B------:R-:W-:Y:S02]  /*172b0*/  IMAD.MOV.U32 R95, RZ, RZ, 0x1f ;  /* 0x0000001fff5f7424 */ /* 0x000fe400078e00ff */
[----:B------:R-:W-:-:S07]  /*172c0*/  IMAD.MOV.U32 R0, RZ, RZ, R26 ;  /* 0x000000ffff007224 */ /* 0x000fce00078e001a */
[----:B--2---:R-:W-:Y:S05]  /*172d0*/  WARPSYNC.COLLECTIVE R0, `(.L_x_3114) ;  /* 0x0000000000087348 */ /* 0x004fea0003c00000 */
[----:B------:R0:W1:Y:S02]  /*172e0*/  SHFL.DOWN P0, R2, R97, R92, R95 ;  /* 0x0800005c61027389 */ /* 0x000064000000005f */
[----:B012---:R-:W-:Y:S01]  /*172f0*/  ENDCOLLECTIVE ;  /* 0x000000000000791b */ /* 0x007fe20003800000 */
.L_x_3114:
[----:B------:R-:W-:Y:S05]  /*17300*/  BSYNC B0 ;  /* 0x0000000000007941 */ /* 0x000fea0003800000 */
.L_x_3113:
        /* <DEDUP_REMOVED lines=9> */
.L_x_3116:
[----:B------:R-:W-:Y:S05]  /*173a0*/  BSYNC B0 ;  /* 0x0000000000007941 */ /* 0x000fea0003800000 */
.L_x_3115:
        /* <DEDUP_REMOVED lines=9> */
.L_x_3118:
[----:B------:R-:W-:Y:S05]  /*17440*/  BSYNC B0 ;  /* 0x0000000000007941 */ /* 0x000fea0003800000 */
.L_x_3117:
        /* <DEDUP_REMOVED lines=8> */
.L_x_3120:
[----:B------:R-:W-:Y:S05]  /*174d0*/  BSYNC B0 ;  /* 0x0000000000007941 */ /* 0x000fea0003800000 */
.L_x_3119:
[----:B------:R-:W-:Y:S01]  /*174e0*/  IMAD.MOV.U32 R27, RZ, RZ, R3 ;  /* 0x000000ffff1b7224 */ /* 0x000fe200078e0003 */
[----:B------:R-:W-:Y:S06]  /*174f0*/  BRA `(.L_x_3121) ;  /* 0xfffffebc00447947 */ /* 0x000fec000383ffff */
.L_x_2706:
        /* <DEDUP_REMOVED lines=8> */
.L_x_3123:
[----:B------:R-:W-:Y:S05]  /*17580*/  BSYNC B0 ;  /* 0x0000000000007941 */ /* 0x000fea0003800000 */
.L_x_3122:
        /* <DEDUP_REMOVED lines=8> */
.L_x_3125:
[----:B------:R-:W-:Y:S05]  /*17610*/  BSYNC B0 ;  /* 0x0000000000007941 */ /* 0x000fea0003800000 */
.L_x_3124:
        /* <DEDUP_REMOVED lines=9> */
.L_x_3127:
[----:B------:R-:W-:Y:S05]  /*176b0*/  BSYNC B0 ;  /* 0x0000000000007941 */ /* 0x000fea0003800000 */
.L_x_3126:
        /* <DEDUP_REMOVED lines=8> */
.L_x_3129:
[----:B------:R-:W-:Y:S05]  /*17740*/  BSYNC B0 ;  /* 0x0000000000007941 */ /* 0x000fea0003800000 */
.L_x_3128:
[----:B------:R-:W-:Y:S01]  /*17750*/  IMAD.MOV.U32 R93, RZ, RZ, R3 ;  /* 0x000000ffff5d7224 */ /* 0x000fe200078e0003 */
[----:B------:R-:W-:Y:S06]  /*17760*/  BRA `(.L_x_3130) ;  /* 0xfffffec400807947 */ /* 0x000fec000383ffff */
.L_x_2716:
[----:B------:R-:W-:Y:S01]  /*17770*/  BSSY B0, `(.L_x_3131) ;  /* 0x0000007000007945 */ /* 0x000fe20003800000 */
[----:B------:R-:W-:Y:S02]  /*17780*/  IMAD.MOV.U32 R92, RZ, RZ, 0x4 ;  /* 0x00000004ff5c7424 */ /* 0x000fe400078e00ff */
[----:B------:R-:W-:Y:S02]  /*17790*/  IMAD.MOV.U32 R95, RZ, RZ, 0x1f ;  /* 0x0000001fff5f7424 */ /* 0x000fe400078e00ff */
[----:B------:R-:W-:-:S07]  /*177a0*/  IMAD.MOV.U32 R0, RZ, RZ, R26 ;  /* 0x000000ffff007224 */ /* 0x000fce00078e001a */
[----:B0-----:R-:W-:Y:S05]  /*177b0*/  WARPSYNC.COLLECTIVE R0, `(.L_x_3132) ;  /* 0x0000000000087348 */ /* 0x001fea0003c00000 */
[----:B------:R1:W2:Y:S02]  /*177c0*/  SHFL.DOWN P0, R2, R97, R92, R95 ;  /* 0x0800005c61027389 */ /* 0x0002a4000000005f */
[----:B012---:R-:W-:Y:S01]  /*177d0*/  ENDCOLLECTIVE ;  /* 0x000000000000791b */ /* 0x007fe20003800000 */
.L_x_3132:
[----:B------:R-:W-:Y:S05]  /*177e0*/  BSYNC B0 ;  /* 0x0000000000007941 */ /* 0x000fea0003800000 */
.L_x_3131:
        /* <DEDUP_REMOVED lines=9> */
.L_x_3134:
[----:B------:R-:W-:Y:S05]  /*17880*/  BSYNC B0 ;  /* 0x0000000000007941 */ /* 0x000fea0003800000 */
.L_x_3133:
        /* <DEDUP_REMOVED lines=9> */
.L_x_3136:
[----:B------:R-:W-:Y:S05]  /*17920*/  BSYNC B0 ;  /* 0x0000000000007941 */ /* 0x000fea0003800000 */
.L_x_3135:
        /* <DEDUP_REMOVED lines=8> */
.L_x_3138:
[----:B------:R-:W-:Y:S05]  /*179b0*/  BSYNC B0 ;  /* 0x0000000000007941 */ /* 0x000fea0003800000 */
.L_x_3137:
[----:B------:R-:W-:Y:S01]  /*179c0*/  IMAD.MOV.U32 R93, RZ, RZ, R3 ;  /* 0x000000ffff5d7224 */ /* 0x000fe200078e0003 */
[----:B------:R-:W-:Y:S06]  /*179d0*/  BRA `(.L_x_3139) ;  /* 0xfffffecc00e07947 */ /* 0x000fec000383ffff */
.L_x_2726:
[----:B------:R-:W-:Y:S01]  /*179e0*/  BSSY B0, `(.L_x_3140) ;  /* 0x0000007000007945 */ /* 0x000fe20003800000 */
[----:B------:R-:W-:Y:S02]  /*179f0*/  IMAD.MOV.U32 R92, RZ, RZ, 0x4 ;  /* 0x00000004ff5c7424 */ /* 0x000fe400078e00ff */
[----:B------:R-:W-:Y:S02]  /*17a00*/  IMAD.MOV.U32 R95, RZ, RZ, 0x1f ;  /* 0x0000001fff5f7424 */ /* 0x000fe400078e00ff */
[----:B------:R-:W-:-:S07]  /*17a10*/  IMAD.MOV.U32 R0, RZ, RZ, R26 ;  /* 0x000000ffff007224 */ /* 0x000fce00078e001a */
[----:B01----:R-:W-:Y:S05]  /*17a20*/  WARPSYNC.COLLECTIVE R0, `(.L_x_3141) ;  /* 0x0000000000087348 */ /* 0x003fea0003c00000 */
[----:B------:R2:W3:Y:S02]  /*17a30*/  SHFL.DOWN P0, R2, R97, R92, R95 ;  /* 0x0800005c61027389 */ /* 0x0004e4000000005f */
[----:B0123--:R-:W-:Y:S01]  /*17a40*/  ENDCOLLECTIVE ;  /* 0x000000000000791b */ /* 0x00ffe20003800000 */
.L_x_3141:
[----:B------:R-:W-:Y:S05]  /*17a50*/  BSYNC B0 ;  /* 0x0000000000007941 */ /* 0x000fea0003800000 */
.L_x_3140:
        /* <DEDUP_REMOVED lines=9> */
.L_x_3143:
[----:B------:R-:W-:Y:S05]  /*17af0*/  BSYNC B0 ;  /* 0x0000000000007941 */ /* 0x000fea0003800000 */
.L_x_3142:
        /* <DEDUP_REMOVED lines=9> */
.L_x_3145:
[----:B------:R-:W-:Y:S05]  /*17b90*/  BSYNC B0 ;  /* 0x0000000000007941 */ /* 0x000fea0003800000 */
.L_x_3144:
        /* <DEDUP_REMOVED lines=8> */
.L_x_3147:
[----:B------:R-:W-:Y:S05]  /*17c20*/  BSYNC B0 ;  /* 0x0000000000007941 */ /* 0x000fea0003800000 */
.L_x_3146:
[----:B------:R-:W-:Y:S01]  /*17c30*/  IMAD.MOV.U32 R93, RZ, RZ, R3 ;  /* 0x000000ffff5d7224 */ /* 0x000fe200078e0003 */
[----:B------:R-:W-:Y:S06]  /*17c40*/  BRA `(.L_x_3148) ;  /* 0xfffffed800407947 */ /* 0x000fec000383ffff */
.L_x_2736:
[----:B------:R-:W-:Y:S01]  /*17c50*/  BSSY B0, `(.L_x_3149) ;  /* 0x0000007000007945 */ /* 0x000fe20003800000 */
[----:B------:R-:W-:Y:S02]  /*17c60*/  IMAD.MOV.U32 R92, RZ, RZ, 0x4 ;  /* 0x00000004ff5c7424 */ /* 0x000fe400078e00ff */
[----:B------:R-:W-:Y:S02]  /*17c70*/  IMAD.MOV.U32 R95, RZ, RZ, 0x1f ;  /* 0x0000001fff5f7424 */ /* 0x000fe400078e00ff */
[----:B------:R-:W-:-:S07]  /*17c80*/  IMAD.MOV.U32 R0, RZ, RZ, R26 ;  /* 0x000000ffff007224 */ /* 0x000fce00078e001a */
[----:B--2---:R-:W-:Y:S05]  /*17c90*/  WARPSYNC.COLLECTIVE R0, `(.L_x_3150) ;  /* 0x0000000000087348 */ /* 0x004fea0003c00000 */
[----:B------:R0:W1:Y:S02]  /*17ca0*/  SHFL.DOWN P0, R2, R97, R92, R95 ;  /* 0x0800005c61027389 */ /* 0x000064000000005f */
[----:B012---:R-:W-:Y:S01]  /*17cb0*/  ENDCOLLECTIVE ;  /* 0x000000000000791b */ /* 0x007fe20003800000 */
.L_x_3150:
[----:B------:R-:W-:Y:S05]  /*17cc0*/  BSYNC B0 ;  /* 0x0000000000007941 */ /* 0x000fea0003800000 */
.L_x_3149:
        /* <DEDUP_REMOVED lines=9> */
.L_x_3152:
[----:B------:R-:W-:Y:S05]  /*17d60*/  BSYNC B0 ;  /* 0x0000000000007941 */ /* 0x000fea0003800000 */
.L_x_3151:
        /* <DEDUP_REMOVED lines=9> */
.L_x_3154:
[----:B------:R-:W-:Y:S05]  /*17e00*/  BSYNC B0 ;  /* 0x0000000000007941 */ /* 0x000fea0003800000 */
.L_x_3153:
        /* <DEDUP_REMOVED lines=8> */
.L_x_3156:
[----:B------:R-:W-:Y:S05]  /*17e90*/  BSYNC B0 ;  /* 0x0000000000007941 */ /* 0x000fea0003800000 */
.L_x_3155:
[----:B------:R-:W-:Y:S01]  /*17ea0*/  IMAD.MOV.U32 R27, RZ, RZ, R3 ;  /* 0x000000ffff1b7224 */ /* 0x000fe200078e0003 */
[----:B------:R-:W-:Y:S06]  /*17eb0*/  BRA `(.L_x_3157) ;  /* 0xfffffee000a07947 */ /* 0x000fec000383ffff */
.L_x_2748:
[----:B------:R-:W-:Y:S01]  /*17ec0*/  BSSY B0, `(.L_x_3158) ;  /* 0x0000007000007945 */ /* 0x000fe20003800000 */
[----:B------:R-:W-:Y:S02]  /*17ed0*/  IMAD.MOV.U32 R92, RZ, RZ, 0x4 ;  /* 0x00000004ff5c7424 */ /* 0x000fe400078e00ff */
[----:B------:R-:W-:Y:S02]  /*17ee0*/  IMAD.MOV.U32 R95, RZ, RZ, 0x1f ;  /* 0x0000001fff5f7424 */ /* 0x000fe400078e00ff */
[----:B------:R-:W-:-:S07]  /*17ef0*/  IMAD.MOV.U32 R0, RZ, RZ, R42 ;  /* 0x000000ffff007224 */ /* 0x000fce00078e002a */
[----:B------:R-:W-:Y:S05]  /*17f00*/  WARPSYNC.COLLECTIVE R0, `(.L_x_3159) ;  /* 0x0000000000087348 */ /* 0x000fea0003c00000 */
[----:B------:R0:W1:Y:S02]  /*17f10*/  SHFL.DOWN P0, R2, R97, R92, R95 ;  /* 0x0800005c61027389 */ /* 0x000064000000005f */
[----:B01----:R-:W-:Y:S01]  /*17f20*/  ENDCOLLECTIVE ;  /* 0x000000000000791b */ /* 0x003fe20003800000 */
.L_x_3159:
[----:B------:R-:W-:Y:S05]  /*17f30*/  BSYNC B0 ;  /* 0x0000000000007941 */ /* 0x000fea0003800000 */
.L_x_3158:
        /* <DEDUP_REMOVED lines=9> */
.L_x_3161:
[----:B------:R-:W-:Y:S05]  /*17fd0*/  BSYNC B0 ;  /* 0x0000000000007941 */ /* 0x000fea0003800000 */
.L_x_3160:
        /* <DEDUP_REMOVED lines=9> */
.L_x_3163:
[----:B------:R-:W-:Y:S05]  /*18070*/  BSYNC B0 ;  /* 0x0000000000007941 */ /* 0x000fea0003800000 */
.L_x_3162:
        /* <DEDUP_REMOVED lines=8> */
.L_x_3165:
[----:B------:R-:W-:Y:S05]  /*18100*/  BSYNC B0 ;  /* 0x0000000000007941 */ /* 0x000fea0003800000 */
.L_x_3164:
[----:B------:R-:W-:Y:S01]  /*18110*/  IMAD.MOV.U32 R93, RZ, RZ, R3 ;  /* 0x000000ffff5d7224 */ /* 0x000fe200078e0003 */
[----:B------:R-:W-:Y:S06]  /*18120*/  BRA `(.L_x_3166) ;  /* 0xfffffef000107947 */ /* 0x000fec000383ffff */
.L_x_2758:
[----:B------:R-:W-:Y:S01]  /*18130*/  BSSY B0, `(.L_x_3167) ;  /* 0x0000007000007945 */ /* 0x000fe20003800000 */
[----:B------:R-:W-:Y:S02]  /*18140*/  IMAD.MOV.U32 R92, RZ, RZ, 0x4 ;  /* 0x00000004ff5c7424 */ /* 0x000fe400078e00ff */
[----:B------:R-:W-:Y:S02]  /*18150*/  IMAD.MOV.U32 R95, RZ, RZ, 0x1f ;  /* 0x0000001fff5f7424 */ /* 0x000fe400078e00ff */
[----:B------:R-:W-:-:S07]  /*18160*/  IMAD.MOV.U32 R0, RZ, RZ, R42 ;  /* 0x000000ffff007224 */ /* 0x000fce00078e002a */
[----:B0-----:R-:W-:Y:S05]  /*18170*/  WARPSYNC.COLLECTIVE R0, `(.L_x_3168) ;  /* 0x0000000000087348 */ /* 0x001fea0003c00000 */
[----:B------:R1:W2:Y:S02]  /*18180*/  SHFL.DOWN P0, R2, R97, R92, R95 ;  /* 0x0800005c61027389 */ /* 0x0002a4000000005f */
[----:B012---:R-:W-:Y:S01]  /*18190*/  ENDCOLLECTIVE ;  /* 0x000000000000791b */ /* 0x007fe20003800000 */
.L_x_3168:
[----:B------:R-:W-:Y:S05]  /*181a0*/  BSYNC B0 ;  /* 0x0000000000007941 */ /* 0x000fea0003800000 */
.L_x_3167:
        /* <DEDUP_REMOVED lines=9> */
.L_x_3170:
[----:B------:R-:W-:Y:S05]  /*18240*/  BSYNC B0 ;  /* 0x0000000000007941 */ /* 0x000fea0003800000 */
.L_x_3169:
        /* <DEDUP_REMOVED lines=9> */
.L_x_3172:
[----:B------:R-:W-:Y:S05]  /*182e0*/  BSYNC B0 ;  /* 0x0000000000007941 */ /* 0x000fea0003800000 */
.L_x_3171:
        /* <DEDUP_REMOVED lines=8> */
.L_x_3174:
[----:B------:R-:W-:Y:S05]  /*18370*/  BSYNC B0 ;  /* 0x0000000000007941 */ /* 0x000fea0003800000 */
.L_x_3173:
[----:B------:R-:W-:Y:S01]  /*18380*/  IMAD.MOV.U32 R93, RZ, RZ, R3 ;  /* 0x000000ffff5d7224 */ /* 0x000fe200078e0003 */
[----:B------:R-:W-:Y:S06]  /*18390*/  BRA `(.L_x_3175) ;  /* 0xfffffef800187947 */ /* 0x000fec000383ffff */
.L_x_2769:
[----:B------:R-:W-:Y:S01]  /*183a0*/  BSSY B0, `(.L_x_3176) ;  /* 0x0000007000007945 */ /* 0x000fe20003800000 */
[----:B------:R-:W-:Y:S02]  /*183b0*/  IMAD.MOV.U32 R92, RZ, RZ, 0x4 ;  /* 0x00000004ff5c7424 */ /* 0x000fe400078e00ff */
[----:B------:R-:W-:Y:S02]  /*183c0*/  IMAD.MOV.U32 R95, RZ, RZ, 0x1f ;  /* 0x0000001fff5f7424 */ /* 0x000fe400078e00ff */
[----:B------:R-:W-:-:S07]  /*183d0*/  IMAD.MOV.U32 R0, RZ, RZ, R42 ;  /* 0x000000ffff007224 */ /* 0x000fce00078e002a */
[----:B------:R-:W-:Y:S05]  /*183e0*/  WARPSYNC.COLLECTIVE R0, `(.L_x_3177) ;  /* 0x0000000000087348 */ /* 0x000fea0003c00000 */
[----:B------:R0:W1:Y:S02]  /*183f0*/  SHFL.DOWN P0, R2, R97, R92, R95 ;  /* 0x0800005c61027389 */ /* 0x000064000000005f */
[----:B01----:R-:W-:Y:S01]  /*18400*/  ENDCOLLECTIVE ;  /* 0x000000000000791b */ /* 0x003fe20003800000 */
.L_x_3177:
[----:B------:R-:W-:Y:S05]  /*18410*/  BSYNC B0 ;  /* 0x0000000000007941 */ /* 0x000fea0003800000 */
.L_x_3176:
        /* <DEDUP_REMOVED lines=9> */
.L_x_3179:
[----:B------:R-:W-:Y:S05]  /*184b0*/  BSYNC B0 ;  /* 0x0000000000007941 */ /* 0x000fea0003800000 */
.L_x_3178:
        /* <DEDUP_REMOVED lines=9> */
.L_x_3181:
[----:B------:R-:W-:Y:S05]  /*18550*/  BSYNC B0 ;  /* 0x0000000000007941 */ /* 0x000fea0003800000 */
.L_x_3180:
        /* <DEDUP_REMOVED lines=8> */
.L_x_3183:
[----:B------:R-:W-:Y:S05]  /*185e0*/  BSYNC B0 ;  /* 0x0000000000007941 */ /* 0x000fea0003800000 */
.L_x_3182:
[----:B------:R-:W-:Y:S01]  /*185f0*/  IMAD.MOV.U32 R93, RZ, RZ, R3 ;  /* 0x000000ffff5d7224 */ /* 0x000fe200078e0003 */
[----:B------:R-:W-:Y:S06]  /*18600*/  BRA `(.L_x_3184) ;  /* 0xfffffefc00a07947 */ /* 0x000fec000383ffff */
.L_x_2779:
        /* <DEDUP_REMOVED lines=8> */
.L_x_3186:
[----:B------:R-:W-:Y:S05]  /*18690*/  BSYNC B0 ;  /* 0x0000000000007941 */ /* 0x000fea0003800000 */
.L_x_3185:
        /* <DEDUP_REMOVED lines=8> */
.L_x_3188:
[----:B------:R-:W-:Y:S05]  /*18720*/  BSYNC B0 ;  /* 0x0000000000007941 */ /* 0x000fea0003800000 */
.L_x_3187:
        /* <DEDUP_REMOVED lines=9> */
.L_x_3190:
[----:B------:R-:W-:Y:S05]  /*187c0*/  BSYNC B0 ;  /* 0x0000000000007941 */ /* 0x000fea0003800000 */
.L_x_3189:
        /* <DEDUP_REMOVED lines=8> */
.L_x_3192:
[----:B------:R-:W-:Y:S05]  /*18850*/  BSYNC B0 ;  /* 0x0000000000007941 */ /* 0x000fea0003800000 */
.L_x_3191:
[----:B------:R-:W-:Y:S01]  /*18860*/  IMAD.MOV.U32 R93, RZ, RZ, R3 ;  /* 0x000000ffff5d7224 */ /* 0x000fe200078e0003 */
[----:B------:R-:W-:Y:S06]  /*18870*/  BRA `(.L_x_3193) ;  /* 0xffffff0400ac7947 */ /* 0x000fec000383ffff */
.L_x_2790:
[----:B------:R-:W-:Y:S01]  /*18880*/  BSSY B0, `(.L_x_3194) ;  /* 0x0000007000007945 */ /* 0x000fe20003800000 */
[----:B------:R-:W-:Y:S02]  /*18890*/  IMAD.MOV.U32 R92, RZ, RZ, 0x4 ;  /* 0x00000004ff5c7424 */ /* 0x000fe400078e00ff */
[----:B------:R-:W-:Y:S02]  /*188a0*/  IMAD.MOV.U32 R95, RZ, RZ, 0x1f ;  /* 0x0000001fff5f7424 */ /* 0x000fe400078e00ff */
[----:B------:R-:W-:-:S07]  /*188b0*/  IMAD.MOV.U32 R0, RZ, RZ, R42 ;  /* 0x000000ffff007224 */ /* 0x000fce00078e002a */
[----:B------:R-:W-:Y:S05]  /*188c0*/  WARPSYNC.COLLECTIVE R0, `(.L_x_3195) ;  /* 0x0000000000087348 */ /* 0x000fea0003c00000 */
[----:B------:R0:W1:Y:S02]  /*188d0*/  SHFL.DOWN P0, R2, R97, R92, R95 ;  /* 0x0800005c61027389 */ /* 0x000064000000005f */
[----:B01----:R-:W-:Y:S01]  /*188e0*/  ENDCOLLECTIVE ;  /* 0x000000000000791b */ /* 0x003fe20003800000 */
.L_x_3195:
[----:B------:R-:W-:Y:S05]  /*188f0*/  BSYNC B0 ;  /* 0x0000000000007941 */ /* 0x000fea0003800000 */
.L_x_3194:
        /* <DEDUP_REMOVED lines=9> */
.L_x_3197:
[----:B------:R-:W-:Y:S05]  /*18990*/  BSYNC B0 ;  /* 0x0000000000007941 */ /* 0x000fea0003800000 */
.L_x_3196:
        /* <DEDUP_REMOVED lines=9> */
.L_x_3199:
[----:B------:R-:W-:Y:S05]  /*18a30*/  BSYNC B0 ;  /* 0x0000000000007941 */ /* 0x000fea0003800000 */
.L_x_3198:
        /* <DEDUP_REMOVED lines=8> */
.L_x_3201:
[----:B------:R-:W-:Y:S05]  /*18ac0*/  BSYNC B0 ;  /* 0x0000000000007941 */ /* 0x000fea0003800000 */
.L_x_3200:
[----:B------:R-:W-:Y:S01]  /*18ad0*/  IMAD.MOV.U32 R93, RZ, RZ, R3 ;  /* 0x000000ffff5d7224 */ /* 0x000fe200078e0003 */
[----:B------:R-:W-:Y:S06]  /*18ae0*/  BRA `(.L_x_3202) ;  /* 0xffffff1000987947 */ /* 0x000fec000383ffff */
.L_x_2800:
[----:B------:R-:W-:Y:S01]  /*18af0*/  BSSY B0, `(.L_x_3203) ;  /* 0x0000007000007945 */ /* 0x000fe20003800000 */
[----:B------:R-:W-:Y:S02]  /*18b00*/  IMAD.MOV.U32 R92, RZ, RZ, 0x4 ;  /* 0x00000004ff5c7424 */ /* 0x000fe400078e00ff */
[----:B------:R-:W-:Y:S02]  /*18b10*/  IMAD.MOV.U32 R95, RZ, RZ, 0x1f ;  /* 0x0000001fff5f7424 */ /* 0x000fe400078e00ff */
[----:B------:R-:W-:-:S07]  /*18b20*/  IMAD.MOV.U32 R0, RZ, RZ, R42 ;  /* 0x000000ffff007224 */ /* 0x000fce00078e002a */
[----:B0-----:R-:W-:Y:S05]  /*18b30*/  WARPSYNC.COLLECTIVE R0, `(.L_x_3204) ;  /* 0x0000000000087348 */ /* 0x001fea0003c00000 */
[----:B------:R1:W2:Y:S02]  /*18b40*/  SHFL.DOWN P0, R2, R97, R92, R95 ;  /* 0x0800005c61027389 */ /* 0x0002a4000000005f */
[----:B012---:R-:W-:Y:S01]  /*18b50*/  ENDCOLLECTIVE ;  /* 0x000000000000791b */ /* 0x007fe20003800000 */
.L_x_3204:
[----:B------:R-:W-:Y:S05]  /*18b60*/  BSYNC B0 ;  /* 0x0000000000007941 */ /* 0x000fea0003800000 */
.L_x_3203:
        /* <DEDUP_REMOVED lines=9> */
.L_x_3206:
[----:B------:R-:W-:Y:S05]  /*18c00*/  BSYNC B0 ;  /* 0x0000000000007941 */ /* 0x000fea0003800000 */
.L_x_3205:
        /* <DEDUP_REMOVED lines=9> */
.L_x_3208:
[----:B------:R-:W-:Y:S05]  /*18ca0*/  BSYNC B0 ;  /* 0x0000000000007941 */ /* 0x000fea0003800000 */
.L_x_3207:
        /* <DEDUP_REMOVED lines=8> */
.L_x_3210:
[----:B------:R-:W-:Y:S05]  /*18d30*/  BSYNC B0 ;  /* 0x0000000000007941 */ /* 0x000fea0003800000 */
.L_x_3209:
[----:B------:R-:W-:Y:S01]  /*18d40*/  IMAD.MOV.U32 R45, RZ, RZ, R3 ;  /* 0x000000ffff2d7224 */ /* 0x000fe200078e0003 */
[----:B------:R-:W-:Y:S06]  /*18d50*/  BRA `(.L_x_3211) ;  /* 0xffffff1800a07947 */ /* 0x000fec000383ffff */
.L_x_2811:
[----:B------:R-:W-:Y:S01]  /*18d60*/  BSSY B0, `(.L_x_3212) ;  /* 0x0000007000007945 */ /* 0x000fe20003800000 */
[----:B------:R-:W-:Y:S02]  /*18d70*/  IMAD.MOV.U32 R92, RZ, RZ, 0x4 ;  /* 0x00000004ff5c7424 */ /* 0x000fe400078e00ff */
[----:B------:R-:W-:Y:S02]  /*18d80*/  IMAD.MOV.U32 R95, RZ, RZ, 0x1f ;  /* 0x0000001fff5f7424 */ /* 0x000fe400078e00ff */
[----:B------:R-:W-:-:S07]  /*18d90*/  IMAD.MOV.U32 R0, RZ, RZ, R42 ;  /* 0x000000ffff007224 */ /* 0x000fce00078e002a */
[----:B------:R-:W-:Y:S05]  /*18da0*/  WARPSYNC.COLLECTIVE R0, `(.L_x_3213) ;  /* 0x0000000000087348 */ /* 0x000fea0003c00000 */
[----:B------:R0:W1:Y:S02]  /*18db0*/  SHFL.DOWN P0, R2, R97, R92, R95 ;  /* 0x0800005c61027389 */ /* 0x000064000000005f */
[----:B01----:R-:W-:Y:S01]  /*18dc0*/  ENDCOLLECTIVE ;  /* 0x000000000000791b */ /* 0x003fe20003800000 */
.L_x_3213:
[----:B------:R-:W-:Y:S05]  /*18dd0*/  BSYNC B0 ;  /* 0x0000000000007941 */ /* 0x000fea0003800000 */
.L_x_3212:
        /* <DEDUP_REMOVED lines=9> */
.L_x_3215:
[----:B------:R-:W-:Y:S05]  /*18e70*/  BSYNC B0 ;  /* 0x0000000000007941 */ /* 0x000fea0003800000 */
.L_x_3214:
        /* <DEDUP_REMOVED lines=9> */
.L_x_3217:
[----:B------:R-:W-:Y:S05]  /*18f10*/  BSYNC B0 ;  /* 0x0000000000007941 */ /* 0x000fea0003800000 */
.L_x_3216:
        /* <DEDUP_REMOVED lines=8> */
.L_x_3219:
[----:B------:R-:W-:Y:S05]  /*18fa0*/  BSYNC B0 ;  /* 0x0000000000007941 */ /* 0x000fea0003800000 */
.L_x_3218:
[----:B------:R-:W-:Y:S01]  /*18fb0*/  IMAD.MOV.U32 R93, RZ, RZ, R3 ;  /* 0x000000ffff5d7224 */ /* 0x000fe200078e0003 */
[----:B------:R-:W-:Y:S06]  /*18fc0*/  BRA `(.L_x_3220) ;  /* 0xffffff2000287947 */ /* 0x000fec000383ffff */
.L_x_2821:
        /* <DEDUP_REMOVED lines=8> */
.L_x_3222:
[----:B------:R-:W-:Y:S05]  /*19050*/  BSYNC B0 ;  /* 0x0000000000007941 */ /* 0x000fea0003800000 */
.L_x_3221:
        /* <DEDUP_REMOVED lines=8> */
.L_x_3224:
[----:B------:R-:W-:Y:S05]  /*190e0*/  BSYNC B0 ;  /* 0x0000000000007941 */ /* 0x000fea0003800000 */
.L_x_3223:
        /* <DEDUP_REMOVED lines=9> */
.L_x_3226:
[----:B------:R-:W-:Y:S05]  /*19180*/  BSYNC B0 ;  /* 0x0000000000007941 */ /* 0x000fea0003800000 */
.L_x_3225:
        /* <DEDUP_REMOVED lines=8> */
.L_x_3228:
[----:B------:R-:W-:Y:S05]  /*19210*/  BSYNC B0 ;  /* 0x0000000000007941 */ /* 0x000fea0003800000 */
.L_x_3227:
[----:B------:R-:W-:Y:S01]  /*19220*/  IMAD.MOV.U32 R45, RZ, RZ, R3 ;  /* 0x000000ffff2d7224 */ /* 0x000fe200078e0003 */
[----:B------:R-:W-:Y:S06]  /*19230*/  BRA `(.L_x_3229) ;  /* 0xffffff28002c7947 */ /* 0x000fec000383ffff */
.L_x_2833:
[----:B------:R-:W-:Y:S01]  /*19240*/  BSSY B0, `(.L_x_3230) ;  /* 0x0000007000007945 */ /* 0x000fe20003800000 */
[----:B------:R-:W-:Y:S02]  /*19250*/  IMAD.MOV.U32 R92, RZ, RZ, 0x10 ;  /* 0x00000010ff5c7424 */ /* 0x000fe400078e00ff */
[----:B------:R-:W-:Y:S02]  /*19260*/  IMAD.MOV.U32 R95, RZ, RZ, 0x1f ;  /* 0x0000001fff5f7424 */ /* 0x000fe400078e00ff */
[----:B------:R-:W-:-:S07]  /*19270*/  IMAD.MOV.U32 R0, RZ, RZ, -0x1 ;  /* 0xffffffffff007424 */ /* 0x000fce00078e00ff */
[----:B------:R-:W-:Y:S05]  /*19280*/  WARPSYNC.COLLECTIVE R0, `(.L_x_3231) ;  /* 0x0000000000087348 */ /* 0x000fea0003c00000 */
[----:B------:R0:W1:Y:S02]  /*19290*/  SHFL.DOWN P0, R2, R97, R92, R95 ;  /* 0x0800005c61027389 */ /* 0x000064000000005f */
[----:B01----:R-:W-:Y:S01]  /*192a0*/  ENDCOLLECTIVE ;  /* 0x000000000000791b */ /* 0x003fe20003800000 */
.L_x_3231:
[----:B------:R-:W-:Y:S05]  /*192b0*/  BSYNC B0 ;  /* 0x0000000000007941 */ /* 0x000fea0003800000 */
.L_x_3230:
[----:B------:R-:W-:Y:S01]  /*192c0*/  FMNMX R97, R97, R2, !PT ;  /* 0x0000000261617209 */ /* 0x000fe20007800000 */
[----:B------:R-:W-:Y:S02]  /*192d0*/  IMAD.MOV.U32 R92, RZ, RZ, 0x8 ;  /* 0x00000008ff5c7424 */ /* 0x000fe400078e00ff */
[----:B------:R-:W-:Y:S02]  /*192e0*/  IMAD.MOV.U32 R95, RZ, RZ, 0x1f ;  /* 0x0000001fff5f7424 */ /* 0x000fe400078e00ff */
[----:B------:R-:W-:-:S07]  /*192f0*/  IMAD.MOV.U32 R0, RZ, RZ, -0x1 ;  /* 0xffffffffff007424 */ /* 0x000fce00078e00ff */
[----:B------:R-:W-:Y:S05]  /*19300*/  WARPSYNC.COLLECTIVE R0, `(.L_x_3232) ;  /* 0x0000000000087348 */ /* 0x000fea0003c00000 */
[----:B------:R0:W1:Y:S02]  /*19310*/  SHFL.DOWN P0, R2, R97, R92, R95 ;  /* 0x0800005c61027389 */ /* 0x000064000000005f */
[----:B01----:R-:W-:Y:S01]  /*19320*/  ENDCOLLECTIVE ;  /* 0x000000000000791b */ /* 0x003fe20003800000 */
.L_x_3232:
[----:B------:R-:W-:Y:S01]  /*19330*/  IMAD.MOV.U32 R92, RZ, RZ, 0x4 ;  /* 0x00000004ff5c7424 */ /* 0x000fe200078e00ff */
[----:B------:R-:W-:-:S05]  /*19340*/  FMNMX R3, R97, R2, !PT ;  /* 0x0000000261037209 */ /* 0x000fca0007800000 */
[----:B------:R-:W-:-:S07]  /*19350*/  IMAD.MOV.U32 R97, RZ, RZ, R3 ;  /* 0x000000ffff617224 */ /* 0x000fce00078e0003 */
[----:B------:R-:W-:Y:S05]  /*19360*/  WARPSYNC.COLLECTIVE R0, `(.L_x_3233) ;  /* 0x0000000000087348 */ /* 0x000fea0003c00000 */
[----:B------:R0:W1:Y:S02]  /*19370*/  SHFL.DOWN P0, R2, R97, R92, R95 ;  /* 0x0800005c61027389 */ /* 0x000064000000005f */
[----:B01----:R-:W-:Y:S01]  /*19380*/  ENDCOLLECTIVE ;  /* 0x000000000000791b */ /* 0x003fe20003800000 */
.L_x_3233:
[----:B------:R-:W-:Y:S01]  /*19390*/  IMAD.MOV.U32 R92, RZ, RZ, 0x2 ;  /* 0x00000002ff5c7424 */ /* 0x000fe200078e00ff */
[----:B------:R-:W-:Y:S01]  /*193a0*/  FMNMX R91, R3, R2, !PT ;  /* 0x00000002035b7209 */ /* 0x000fe20007800000 */
[----:B------:R-:W-:-:S04]  /*193b0*/  IMAD.MOV.U32 R3, RZ, RZ, 0x1f ;  /* 0x0000001fff037424 */ /* 0x000fc800078e00ff */
[----:B------:R-:W-:-:S07]  /*193c0*/  IMAD.MOV.U32 R97, RZ, RZ, R91 ;  /* 0x000000ffff617224 */ /* 0x000fce00078e005b */
[----:B------:R-:W-:Y:S05]  /*193d0*/  WARPSYNC.COLLECTIVE R0, `(.L_x_3234) ;  /* 0x0000000000087348 */ /* 0x000fea0003c00000 */
[----:B------:R0:W1:Y:S02]  /*193e0*/  SHFL.DOWN P0, R2, R97, R92, R95 ;  /* 0x0800005c61027389 */ /* 0x000064000000005f */
[----:B01----:R-:W-:Y:S01]  /*193f0*/  ENDCOLLECTIVE ;  /* 0x000000000000791b */ /* 0x003fe20003800000 */
.L_x_3234:
[----:B------:R-:W-:Y:S01]  /*19400*/  IMAD.MOV.U32 R92, RZ, RZ, 0x1 ;  /* 0x00000001ff5c7424 */ /* 0x000fe200078e00ff */
[----:B------:R-:W-:-:S05]  /*19410*/  FMNMX R93, R91, R2, !PT ;  /* 0x000000025b5d7209 */ /* 0x000fca0007800000 */
[----:B------:R-:W-:-:S07]  /*19420*/  IMAD.MOV.U32 R97, RZ, RZ, R93 ;  /* 0x000000ffff617224 */ /* 0x000fce00078e005d */
[----:B------:R-:W-:Y:S05]  /*19430*/  WARPSYNC.COLLECTIVE R0, `(.L_x_3235) ;  /* 0x0000000000087348 */ /* 0x000fea0003c00000 */
[----:B------:R0:W1:Y:S02]  /*19440*/  SHFL.DOWN P0, R2, R97, R92, R95 ;  /* 0x0800005c61027389 */ /* 0x000064000000005f */
[----:B01----:R-:W-:Y:S01]  /*19450*/  ENDCOLLECTIVE ;  /* 0x000000000000791b */ /* 0x003fe20003800000 */
.L_x_3235:
[----:B------:R-:W-:Y:S01]  /*19460*/  FMNMX R93, R93, R2, !PT ;  /* 0x000000025d5d7209 */ /* 0x000fe20007800000 */
[----:B------:R-:W-:-:S07]  /*19470*/  IMAD.MOV.U32 R2, RZ, RZ, RZ ;  /* 0x000000ffff027224 */ /* 0x000fce00078e00ff */
[----:B------:R-:W-:Y:S05]  /*19480*/  WARPSYNC.COLLECTIVE R0, `(.L_x_3236) ;  /* 0x0000000000087348 */ /* 0x000fea0003c00000 */
[----:B------:R0:W1:Y:S02]  /*19490*/  SHFL.IDX P0, R3, R93, R2, R3 ;  /* 0x000000025d037389 */ /* 0x0000640000000003 */
[----:B01----:R-:W-:Y:S01]  /*194a0*/  ENDCOLLECTIVE ;  /* 0x000000000000791b */ /* 0x003fe20003800000 */
.L_x_3236:
[----:B------:R-:W-:Y:S01]  /*194b0*/  IMAD.MOV.U32 R94, RZ, RZ, R3 ;  /* 0x000000ffff5e7224 */ /* 0x000fe200078e0003 */
[----:B------:R-:W-:Y:S06]  /*194c0*/  BRA `(.L_x_3237) ;  /* 0xffffff3400c07947 */ /* 0x000fec000383ffff */
.L_x_2841:
[----:B------:R-:W-:Y:S01]  /*194d0*/  BSSY B0, `(.L_x_3238) ;  /* 0x0000007000007945 */ /* 0x000fe20003800000 */
[----:B------:R-:W-:Y:S02]  /*194e0*/  IMAD.MOV.U32 R92, RZ, RZ, 0x10 ;  /* 0x00000010ff5c7424 */ /* 0x000fe400078e00ff */
[----:B------:R-:W-:Y:S02]  /*194f0*/  IMAD.MOV.U32 R95, RZ, RZ, 0x1f ;  /* 0x0000001fff5f7424 */ /* 0x000fe400078e00ff */
[----:B------:R-:W-:-:S07]  /*19500*/  IMAD.MOV.U32 R0, RZ, RZ, -0x1 ;  /* 0xffffffffff007424 */ /* 0x000fce00078e00ff */
[----:B0-----:R-:W-:Y:S05]  /*19510*/  WARPSYNC.COLLECTIVE R0, `(.L_x_3239) ;  /* 0x0000000000087348 */ /* 0x001fea0003c00000 */
[----:B------:R1:W2:Y:S02]  /*19520*/  SHFL.DOWN P0, R2, R97, R92, R95 ;  /* 0x0800005c61027389 */ /* 0x0002a4000000005f */
[----:B012---:R-:W-:Y:S01]  /*19530*/  ENDCOLLECTIVE ;  /* 0x000000000000791b */ /* 0x007fe20003800000 */
.L_x_3239:
[----:B------:R-:W-:Y:S05]  /*19540*/  BSYNC B0 ;  /* 0x0000000000007941 */ /* 0x000fea0003800000 */
.L_x_3238:
[----:B------:R-:W-:Y:S01]  /*19550*/  FMNMX R97, R97, R2, !PT ;  /* 0x0000000261617209 */ /* 0x000fe20007800000 */
[----:B------:R-:W-:Y:S02]  /*19560*/  IMAD.MOV.U32 R92, RZ, RZ, 0x8 ;  /* 0x00000008ff5c7424 */ /* 0x000fe400078e00ff */
[----:B------:R-:W-:Y:S02]  /*19570*/  IMAD.MOV.U32 R95, RZ, RZ, 0x1f ;  /* 0x0000001fff5f7424 */ /* 0x000fe400078e00ff */
[----:B------:R-:W-:-:S07]  /*19580*/  IMAD.MOV.U32 R0, RZ, RZ, -0x1 ;  /* 0xffffffffff007424 */ /* 0x000fce00078e00ff */
[----:B------:R-:W-:Y:S05]  /*19590*/  WARPSYNC.COLLECTIVE R0, `(.L_x_3240) ;  /* 0x0000000000087348 */ /* 0x000fea0003c00000 */
[----:B------:R0:W1:Y:S02]  /*195a0*/  SHFL.DOWN P0, R2, R97, R92, R95 ;  /* 0x0800005c61027389 */ /* 0x000064000000005f */
[----:B01----:R-:W-:Y:S01]  /*195b0*/  ENDCOLLECTIVE ;  /* 0x000000000000791b */ /* 0x003fe20003800000 */
.L_x_3240:
[----:B------:R-:W-:Y:S01]  /*195c0*/  IMAD.MOV.U32 R92, RZ, RZ, 0x4 ;  /* 0x00000004ff5c7424 */ /* 0x000fe200078e00ff */
[----:B------:R-:W-:-:S05]  /*195d0*/  FMNMX R3, R97, R2, !PT ;  /* 0x0000000261037209 */ /* 0x000fca0007800000 */
[----:B------:R-:W-:-:S07]  /*195e0*/  IMAD.MOV.U32 R97, RZ, RZ, R3 ;  /* 0x000000ffff617224 */ /* 0x000fce00078e0003 */
[----:B------:R-:W-:Y:S05]  /*195f0*/  WARPSYNC.COLLECTIVE R0, `(.L_x_3241) ;  /* 0x0000000000087348 */ /* 0x000fea0003c00000 */
[----:B------:R0:W1:Y:S02]  /*19600*/  SHFL.DOWN P0, R2, R97, R92, R95 ;  /* 0x0800005c61027389 */ /* 0x000064000000005f */
[----:B01----:R-:W-:Y:S01]  /*19610*/  ENDCOLLECTIVE ;  /* 0x000000000000791b */ /* 0x003fe20003800000 */
.L_x_3241:
[----:B------:R-:W-:Y:S01]  /*19620*/  IMAD.MOV.U32 R92, RZ, RZ, 0x2 ;  /* 0x00000002ff5c7424 */ /* 0x000fe200078e00ff */
[----:B------:R-:W-:Y:S01]  /*19630*/  FMNMX R78, R3, R2, !PT ;  /* 0x00000002034e7209 */ /* 0x000fe20007800000 */
[----:B------:R-:W-:-:S04]  /*19640*/  IMAD.MOV.U32 R3, RZ, RZ, 0x1f ;  /* 0x0000001fff037424 */ /* 0x000fc800078e00ff */
[----:B------:R-:W-:-:S07]  /*19650*/  IMAD.MOV.U32 R97, RZ, RZ, R78 ;  /* 0x000000ffff617224 */ /* 0x000fce00078e004e */
[----:B------:R-:W-:Y:S05]  /*19660*/  WARPSYNC.COLLECTIVE R0, `(.L_x_3242) ;  /* 0x0000000000087348 */ /* 0x000fea0003c00000 */
[----:B------:R0:W1:Y:S02]  /*19670*/  SHFL.DOWN P0, R2, R97, R92, R95 ;  /* 0x0800005c61027389 */ /* 0x000064000000005f */
[----:B01----:R-:W-:Y:S01]  /*19680*/  ENDCOLLECTIVE ;  /* 0x000000000000791b */ /* 0x003fe20003800000 */
.L_x_3242:
[----:B------:R-:W-:Y:S01]  /*19690*/  IMAD.MOV.U32 R92, RZ, RZ, 0x1 ;  /* 0x00000001ff5c7424 */ /* 0x000fe200078e00ff */
[----:B------:R-:W-:-:S05]  /*196a0*/  FMNMX R79, R78, R2, !PT ;  /* 0x000000024e4f7209 */ /* 0x000fca0007800000 */
[----:B------:R-:W-:-:S07]  /*196b0*/  IMAD.MOV.U32 R97, RZ, RZ, R79 ;  /* 0x000000ffff617224 */ /* 0x000fce00078e004f */
[----:B------:R-:W-:Y:S05]  /*196c0*/  WARPSYNC.COLLECTIVE R0, `(.L_x_3243) ;  /* 0x0000000000087348 */ /* 0x000fea0003c00000 */
[----:B------:R0:W1:Y:S02]  /*196d0*/  SHFL.DOWN P0, R2, R97, R92, R95 ;  /* 0x0800005c61027389 */ /* 0x000064000000005f */
[----:B01----:R-:W-:Y:S01]  /*196e0*/  ENDCOLLECTIVE ;  /* 0x000000000000791b */ /* 0x003fe20003800000 */
.L_x_3243:
[----:B------:R-:W-:Y:S01]  /*196f0*/  FMNMX R93, R79, R2, !PT ;  /* 0x000000024f5d7209 */ /* 0x000fe20007800000 */
[----:B------:R-:W-:-:S07]  /*19700*/  IMAD.MOV.U32 R2, RZ, RZ, RZ ;  /* 0x000000ffff027224 */ /* 0x000fce00078e00ff */
[----:B------:R-:W-:Y:S05]  /*19710*/  WARPSYNC.COLLECTIVE R0, `(.L_x_3244) ;  /* 0x0000000000087348 */ /* 0x000fea0003c00000 */
[----:B------:R0:W1:Y:S02]  /*19720*/  SHFL.IDX P0, R3, R93, R2, R3 ;  /* 0x000000025d037389 */ /* 0x0000640000000003 */
[----:B01----:R-:W-:Y:S01]  /*19730*/  ENDCOLLECTIVE ;  /* 0x000000000000791b */ /* 0x003fe20003800000 */
.L_x_3244:
[----:B------:R-:W-:Y:S01]  /*19740*/  IMAD.MOV.U32 R94, RZ, RZ, R3 ;  /* 0x000000ffff5e7224 */ /* 0x000fe200078e0003 */
[----:B------:R-:W-:Y:S06]  /*19750*/  BRA `(.L_x_3245) ;  /* 0xffffff3800187947 */ /* 0x000fec000383ffff */
.L_x_2849:
[----:B------:R-:W-:Y:S01]  /*19760*/  BSSY B0, `(.L_x_3246) ;  /* 0x0000007000007945 */ /* 0x000fe20003800000 */
[----:B------:R-:W-:Y:S02]  /*19770*/  IMAD.MOV.U32 R92, RZ, RZ, 0x10 ;  /* 0x00000010ff5c7424 */ /* 0x000fe400078e00ff */
[----:B------:R-:W-:Y:S02]  /*19780*/  IMAD.MOV.U32 R95, RZ, RZ, 0x1f ;  /* 0x0000001fff5f7424 */ /* 0x000fe400078e00ff */
[----:B------:R-:W-:-:S07]  /*19790*/  IMAD.MOV.U32 R0, RZ, RZ, -0x1 ;  /* 0xffffffffff007424 */ /* 0x000fce00078e00ff */
[----:B0-----:R-:W-:Y:S05]  /*197a0*/  WARPSYNC.COLLECTIVE R0, `(.L_x_3247) ;  /* 0x0000000000087348 */ /* 0x001fea0003c00000 */
[----:B------:R1:W2:Y:S02]  /*197b0*/  SHFL.DOWN P0, R2, R97, R92, R95 ;  /* 0x0800005c61027389 */ /* 0x0002a4000000005f */
[----:B012---:R-:W-:Y:S01]  /*197c0*/  ENDCOLLECTIVE ;  /* 0x000000000000791b */ /* 0x007fe20003800000 */
.L_x_3247:
[----:B------:R-:W-:Y:S05]  /*197d0*/  BSYNC B0 ;  /* 0x0000000000007941 */ /* 0x000fea0003800000 */
.L_x_3246:
[----:B------:R-:W-:Y:S01]  /*197e0*/  FMNMX R97, R97, R2, !PT ;  /* 0x0000000261617209 */ /* 0x000fe20007800000 */
[----:B------:R-:W-:Y:S02]  /*197f0*/  IMAD.MOV.U32 R92, RZ, RZ, 0x8 ;  /* 0x00000008ff5c7424 */ /* 0x000fe400078e00ff */
[----:B------:R-:W-:Y:S02]  /*19800*/  IMAD.MOV.U32 R95, RZ, RZ, 0x1f ;  /* 0x0000001fff5f7424 */ /* 0x000fe400078e00ff */
[----:B------:R-:W-:-:S07]  /*19810*/  IMAD.MOV.U32 R0, RZ, RZ, -0x1 ;  /* 0xffffffffff007424 */ /* 0x000fce00078e00ff */
[----:B------:R-:W-:Y:S05]  /*19820*/  WARPSYNC.COLLECTIVE R0, `(.L_x_3248) ;  /* 0x0000000000087348 */ /* 0x000fea0003c00000 */
[----:B------:R0:W1:Y:S02]  /*19830*/  SHFL.DOWN P0, R2, R97, R92, R95 ;  /* 0x0800005c61027389 */ /* 0x000064000000005f */
[----:B01----:R-:W-:Y:S01]  /*19840*/  ENDCOLLECTIVE ;  /* 0x000000000000791b */ /* 0x003fe20003800000 */
.L_x_3248:
[----:B------:R-:W-:Y:S01]  /*19850*/  IMAD.MOV.U32 R92, RZ, RZ, 0x4 ;  /* 0x00000004ff5c7424 */ /* 0x000fe200078e00ff */
[----:B------:R-:W-:-:S05]  /*19860*/  FMNMX R3, R97, R2, !PT ;  /* 0x0000000261037209 */ /* 0x000fca0007800000 */
[----:B------:R-:W-:-:S07]  /*19870*/  IMAD.MOV.U32 R97, RZ, RZ, R3 ;  /* 0x000000ffff617224 */ /* 0x000fce00078e0003 */
[----:B------:R-:W-:Y:S05]  /*19880*/  WARPSYNC.COLLECTIVE R0, `(.L_x_3249) ;  /* 0x0000000000087348 */ /* 0x000fea0003c00000 */
[----:B------:R0:W1:Y:S02]  /*19890*/  SHFL.DOWN P0, R2, R97, R92, R95 ;  /* 0x0800005c61027389 */ /* 0x000064000000005f */
[----:B01----:R-:W-:Y:S01]  /*198a0*/  ENDCOLLECTIVE ;  /* 0x000000000000791b */ /* 0x003fe20003800000 */
.L_x_3249:
[----:B------:R-:W-:Y:S01]  /*198b0*/  IMAD.MOV.U32 R92, RZ, RZ, 0x2 ;  /* 0x00000002ff5c7424 */ /* 0x000fe200078e00ff */
[----:B------:R-:W-:Y:S01]  /*198c0*/  FMNMX R79, R3, R2, !PT ;  /* 0x00000002034f7209 */ /* 0x000fe20007800000 */
[----:B------:R-:W-:-:S04]  /*198d0*/  IMAD.MOV.U32 R3, RZ, RZ, 0x1f ;  /* 0x0000001fff037424 */ /* 0x000fc800078e00ff */
[----:B------:R-:W-:-:S07]  /*198e0*/  IMAD.MOV.U32 R97, RZ, RZ, R79 ;  /* 0x000000ffff617224 */ /* 0x000fce00078e004f */
[----:B------:R-:W-:Y:S05]  /*198f0*/  WARPSYNC.COLLECTIVE R0, `(.L_x_3250) ;  /* 0x0000000000087348 */ /* 0x000fea0003c00000 */
[----:B------:R0:W1:Y:S02]  /*19900*/  SHFL.DOWN P0, R2, R97, R92, R95 ;  /* 0x0800005c61027389 */ /* 0x000064000000005f */
[----:B01----:R-:W-:Y:S01]  /*19910*/  ENDCOLLECTIVE ;  /* 0x000000000000791b */ /* 0x003fe20003800000 */
.L_x_3250:
[----:B------:R-:W-:Y:S01]  /*19920*/  IMAD.MOV.U32 R92, RZ, RZ, 0x1 ;  /* 0x00000001ff5c7424 */ /* 0x000fe200078e00ff */
[----:B------:R-:W-:-:S05]  /*19930*/  FMNMX R80, R79, R2, !PT ;  /* 0x000000024f507209 */ /* 0x000fca0007800000 */
[----:B------:R-:W-:-:S07]  /*19940*/  IMAD.MOV.U32 R97, RZ, RZ, R80 ;  /* 0x000000ffff617224 */ /* 0x000fce00078e0050 */
[----:B------:R-:W-:Y:S05]  /*19950*/  WARPSYNC.COLLECTIVE R0, `(.L_x_3251) ;  /* 0x0000000000087348 */ /* 0x000fea0003c00000 */
[----:B------:R0:W1:Y:S02]  /*19960*/  SHFL.DOWN P0, R2, R97, R92, R95 ;  /* 0x0800005c61027389 */ /* 0x000064000000005f */
[----:B01----:R-:W-:Y:S01]  /*19970*/  ENDCOLLECTIVE ;  /* 0x000000000000791b */ /* 0x003fe20003800000 */
.L_x_3251:
[----:B------:R-:W-:Y:S01]  /*19980*/  FMNMX R93, R80, R2, !PT ;  /* 0x00000002505d7209 */ /* 0x000fe20007800000 */
[----:B------:R-:W-:-:S07]  /*19990*/  IMAD.MOV.U32 R2, RZ, RZ, RZ ;  /* 0x000000ffff027224 */ /* 0x000fce00078e00ff */
[----:B------:R-:W-:Y:S05]  /*199a0*/  WARPSYNC.COLLECTIVE R0, `(.L_x_3252) ;  /* 0x0000000000087348 */ /* 0x000fea0003c00000 */
[----:B------:R0:W1:Y:S02]  /*199b0*/  SHFL.IDX P0, R3, R93, R2, R3 ;  /* 0x000000025d037389 */ /* 0x0000640000000003 */
[----:B01----:R-:W-:Y:S01]  /*199c0*/  ENDCOLLECTIVE ;  /* 0x000000000000791b */ /* 0x003fe20003800000 */
.L_x_3252:
[----:B------:R-:W-:Y:S01]  /*199d0*/  IMAD.MOV.U32 R81, RZ, RZ, R3 ;  /* 0x000000ffff517224 */ /* 0x000fe200078e0003 */
[----:B------:R-:W-:Y:S06]  /*199e0*/  BRA `(.L_x_3253) ;  /* 0xffffff3800687947 */ /* 0x000fec000383ffff */
.L_x_2857:
[----:B------:R-:W-:Y:S01]  /*199f0*/  BSSY B0, `(.L_x_3254) ;  /* 0x0000007000007945 */ /* 0x000fe20003800000 */
[----:B------:R-:W-:Y:S02]  /*19a00*/  IMAD.MOV.U32 R92, RZ, RZ, 0x10 ;  /* 0x00000010ff5c7424 */ /* 0x000fe400078e00ff */
[----:B------:R-:W-:Y:S02]  /*19a10*/  IMAD.MOV.U32 R95, RZ, RZ, 0x1f ;  /* 0x0000001fff5f7424 */ /* 0x000fe400078e00ff */
[----:B------:R-:W-:-:S07]  /*19a20*/  IMAD.MOV.U32 R0, RZ, RZ, -0x1 ;  /* 0xffffffffff007424 */ /* 0x000fce00078e00ff */
[----:B0-----:R-:W-:Y:S05]  /*19a30*/  WARPSYNC.COLLECTIVE R0, `(.L_x_3255) ;  /* 0x0000000000087348 */ /* 0x001fea0003c00000 */
[----:B------:R1:W2:Y:S02]  /*19a40*/  SHFL.DOWN P0, R2, R97, R92, R95 ;  /* 0x0800005c61027389 */ /* 0x0002a4000000005f */
[----:B012---:R-:W-:Y:S01]  /*19a50*/  ENDCOLLECTIVE ;  /* 0x000000000000791b */ /* 0x007fe20003800000 */
.L_x_3255:
[----:B------:R-:W-:Y:S05]  /*19a60*/  BSYNC B0 ;  /* 0x0000000000007941 */ /* 0x000fea0003800000 */
.L_x_3254:
[----:B------:R-:W-:Y:S01]  /*19a70*/  FMNMX R97, R97, R2, !PT ;  /* 0x0000000261617209 */ /* 0x000fe20007800000 */
[----:B------:R-:W-:Y:S02]  /*19a80*/  IMAD.MOV.U32 R92, RZ, RZ, 0x8 ;  /* 0x00000008ff5c7424 */ /* 0x000fe400078e00ff */
[----:B------:R-:W-:Y:S02]  /*19a90*/  IMAD.MOV.U32 R95, RZ, RZ, 0x1f ;  /* 0x0000001fff5f7424 */ /* 0x000fe400078e00ff */
[----:B------:R-:W-:-:S07]  /*19aa0*/  IMAD.MOV.U32 R0, RZ, RZ, -0x1 ;  /* 0xffffffffff007424 */ /* 0x000fce00078e00ff */
[----:B------:R-:W-:Y:S05]  /*19ab0*/  WARPSYNC.COLLECTIVE R0, `(.L_x_3256) ;  /* 0x0000000000087348 */ /* 0x000fea0003c00000 */
[----:B------:R0:W1:Y:S02]  /*19ac0*/  SHFL.DOWN P0, R2, R97, R92, R95 ;  /* 0x0800005c61027389 */ /* 0x000064000000005f */
[----:B01----:R-:W-:Y:S01]  /*19ad0*/  ENDCOLLECTIVE ;  /* 0x000000000000791b */ /* 0x003fe20003800000 */
.L_x_3256:
[----:B------:R-:W-:Y:S01]  /*19ae0*/  IMAD.MOV.U32 R92, RZ, RZ, 0x4 ;  /* 0x00000004ff5c7424 */ /* 0x000fe200078e00ff */
[----:B------:R-:W-:-:S05]  /*19af0*/  FMNMX R3, R97, R2, !PT ;  /* 0x0000000261037209 */ /* 0x000fca0007800000 */
[----:B------:R-:W-:-:S07]  /*19b00*/  IMAD.MOV.U32 R97, RZ, RZ, R3 ;  /* 0x000000ffff617224 */ /* 0x000fce00078e0003 */
[----:B------:R-:W-:Y:S05]  /*19b10*/  WARPSYNC.COLLECTIVE R0, `(.L_x_3257) ;  /* 0x0000000000087348 */ /* 0x000fea0003c00000 */
[----:B------:R0:W1:Y:S02]  /*19b20*/  SHFL.DOWN P0, R2, R97, R92, R95 ;  /* 0x0800005c61027389 */ /* 0x000064000000005f */
[----:B01----:R-:W-:Y:S01]  /*19b30*/  ENDCOLLECTIVE ;  /* 0x000000000000791b */ /* 0x003fe20003800000 */
.L_x_3257:
[----:B------:R-:W-:Y:S01]  /*19b40*/  IMAD.MOV.U32 R92, RZ, RZ, 0x2 ;  /* 0x00000002ff5c7424 */ /* 0x000fe200078e00ff */
[----:B------:R-:W-:Y:S01]  /*19b50*/  FMNMX R76, R3, R2, !PT ;  /* 0x00000002034c7209 */ /* 0x000fe20007800000 */
[----:B------:R-:W-:-:S04]  /*19b60*/  IMAD.MOV.U32 R3, RZ, RZ, 0x1f ;  /* 0x0000001fff037424 */ /* 0x000fc800078e00ff */
[----:B------:R-:W-:-:S07]  /*19b70*/  IMAD.MOV.U32 R97, RZ, RZ, R76 ;  /* 0x000000ffff617224 */ /* 0x000fce00078e004c */
[----:B------:R-:W-:Y:S05]  /*19b80*/  WARPSYNC.COLLECTIVE R0, `(.L_x_3258) ;  /* 0x0000000000087348 */ /* 0x000fea0003c00000 */
[----:B------:R0:W1:Y:S02]  /*19b90*/  SHFL.DOWN P0, R2, R97, R92, R95 ;  /* 0x0800005c61027389 */ /* 0x000064000000005f */
[----:B01----:R-:W-:Y:S01]  /*19ba0*/  ENDCOLLECTIVE ;  /* 0x000000000000791b */ /* 0x003fe20003800000 */
.L_x_3258:
[----:B------:R-:W-:Y:S01]  /*19bb0*/  IMAD.MOV.U32 R92, RZ, RZ, 0x1 ;  /* 0x00000001ff5c7424 */ /* 0x000fe200078e00ff */
[----:B------:R-:W-:-:S05]  /*19bc0*/  FMNMX R77, R76, R2, !PT ;  /* 0x000000024c4d7209 */ /* 0x000fca0007800000 */
[----:B------:R-:W-:-:S07]  /*19bd0*/  IMAD.MOV.U32 R97, RZ, RZ, R77 ;  /* 0x000000ffff617224 */ /* 0x000fce00078e004d */
[----:B------:R-:W-:Y:S05]  /*19be0*/  WARPSYNC.COLLECTIVE R0, `(.L_x_3259) ;  /* 0x0000000000087348 */ /* 0x000fea0003c00000 */
[----:B------:R0:W1:Y:S02]  /*19bf0*/  SHFL.DOWN P0, R2, R97, R92, R95 ;  /* 0x0800005c61027389 */ /* 0x000064000000005f */
[----:B01----:R-:W-:Y:S01]  /*19c00*/  ENDCOLLECTIVE ;  /* 0x000000000000791b */ /* 0x003fe20003800000 */
.L_x_3259:
[----:B------:R-:W-:Y:S01]  /*19c10*/  FMNMX R93, R77, R2, !PT ;  /* 0x000000024d5d7209 */ /* 0x000fe20007800000 */
[----:B------:R-:W-:-:S07]  /*19c20*/  IMAD.MOV.U32 R2, RZ, RZ, RZ ;  /* 0x000000ffff027224 */ /* 0x000fce00078e00ff */
[----:B------:R-:W-:Y:S05]  /*19c30*/  WARPSYNC.COLLECTIVE R0, `(.L_x_3260) ;  /* 0x0000000000087348 */ /* 0x000fea0003c00000 */
[----:B------:R0:W1:Y:S02]  /*19c40*/  SHFL.IDX P0, R3, R93, R2, R3 ;  /* 0x000000025d037389 */ /* 0x0000640000000003 */
[----:B01----:R-:W-:Y:S01]  /*19c50*/  ENDCOLLECTIVE ;  /* 0x000000000000791b */ /* 0x003fe20003800000 */
.L_x_3260:
[----:B------:R-:W-:Y:S01]  /*19c60*/  IMAD.MOV.U32 R80, RZ, RZ, R3 ;  /* 0x000000ffff507224 */ /* 0x000fe200078e0003 */
[----:B------:R-:W-:Y:S06]  /*19c70*/  BRA `(.L_x_3261) ;  /* 0xffffff3800b87947 */ /* 0x000fec000383ffff */
.L_x_2865:
[----:B------:R-:W-:Y:S01]  /*19c80*/  BSSY B0, `(.L_x_3262) ;  /* 0x0000007000007945 */ /* 0x000fe20003800000 */
[----:B------:R-:W-:Y:S02]  /*19c90*/  IMAD.MOV.U32 R92, RZ, RZ, 0x10 ;  /* 0x00000010ff5c7424 */ /* 0x000fe400078e00ff */
[----:B------:R-:W-:Y:S02]  /*19ca0*/  IMAD.MOV.U32 R95, RZ, RZ, 0x1f ;  /* 0x0000001fff5f7424 */ /* 0x000fe400078e00ff */
[----:B------:R-:W-:-:S07]  /*19cb0*/  IMAD.MOV.U32 R0, RZ, RZ, -0x1 ;  /* 0xffffffffff007424 */ /* 0x000fce00078e00ff */
[----:B0-----:R-:W-:Y:S05]  /*19cc0*/  WARPSYNC.COLLECTIVE R0, `(.L_x_3263) ;  /* 0x0000000000087348 */ /* 0x001fea0003c00000 */
[----:B------:R1:W2:Y:S02]  /*19cd0*/  SHFL.DOWN P0, R2, R97, R92, R95 ;  /* 0x0800005c61027389 */ /* 0x0002a4000000005f */
[----:B012---:R-:W-:Y:S01]  /*19ce0*/  ENDCOLLECTIVE ;  /* 0x000000000000791b */ /* 0x007fe20003800000 */
.L_x_3263:
[----:B------:R-:W-:Y:S05]  /*19cf0*/  BSYNC B0 ;  /* 0x0000000000007941 */ /* 0x000fea0003800000 */
.L_x_3262:
[----:B------:R-:W-:Y:S01]  /*19d00*/  FMNMX R97, R97, R2, !PT ;  /* 0x0000000261617209 */ /* 0x000fe20007800000 */
[----:B------:R-:W-:Y:S02]  /*19d10*/  IMAD.MOV.U32 R92, RZ, RZ, 0x8 ;  /* 0x00000008ff5c7424 */ /* 0x000fe400078e00ff */
[----:B------:R-:W-:Y:S02]  /*19d20*/  IMAD.MOV.U32 R95, RZ, RZ, 0x1f ;  /* 0x0000001fff5f7424 */ /* 0x000fe400078e00ff */
[----:B------:R-:W-:-:S07]  /*19d30*/  IMAD.MOV.U32 R0, RZ, RZ, -0x1 ;  /* 0xffffffffff007424 */ /* 0x000fce00078e00ff */
[----:B------:R-:W-:Y:S05]  /*19d40*/  WARPSYNC.COLLECTIVE R0, `(.L_x_3264) ;  /* 0x0000000000087348 */ /* 0x000fea0003c00000 */
[----:B------:R0:W1:Y:S02]  /*19d50*/  SHFL.DOWN P0, R2, R97, R92, R95 ;  /* 0x0800005c61027389 */ /* 0x000064000000005f */
[----:B01----:R-:W-:Y:S01]  /*19d60*/  ENDCOLLECTIVE ;  /* 0x000000000000791b */ /* 0x003fe20003800000 */
.L_x_3264:
[----:B------:R-:W-:Y:S01]  /*19d70*/  IMAD.MOV.U32 R92, RZ, RZ, 0x4 ;  /* 0x00000004ff5c7424 */ /* 0x000fe200078e00ff */
[----:B------:R-:W-:-:S05]  /*19d80*/  FMNMX R3, R97, R2, !PT ;  /* 0x0000000261037209 */ /* 0x000fca0007800000 */
[----:B------:R-:W-:-:S07]  /*19d90*/  IMAD.MOV.U32 R97, RZ, RZ, R3 ;  /* 0x000000ffff617224 */ /* 0x000fce00078e0003 */
[----:B------:R-:W-:Y:S05]  /*19da0*/  WARPSYNC.COLLECTIVE R0, `(.L_x_3265) ;  /* 0x0000000000087348 */ /* 0x000fea0003c00000 */
[----:B------:R0:W1:Y:S02]  /*19db0*/  SHFL.DOWN P0, R2, R97, R92, R95 ;  /* 0x0800005c61027389 */ /* 0x000064000000005f */
[----:B01----:R-:W-:Y:S01]  /*19dc0*/  ENDCOLLECTIVE ;  /* 0x000000000000791b */ /* 0x003fe20003800000 */
.L_x_3265:
[----:B------:R-:W-:Y:S01]  /*19dd0*/  IMAD.MOV.U32 R92, RZ, RZ, 0x2 ;  /* 0x00000002ff5c7424 */ /* 0x000fe200078e00ff */
[----:B------:R-:W-:Y:S01]  /*19de0*/  FMNMX R74, R3, R2, !PT ;  /* 0x00000002034a7209 */ /* 0x000fe20007800000 */
[----:B------:R-:W-:-:S04]  /*19df0*/  IMAD.MOV.U32 R3, RZ, RZ, 0x1f ;  /* 0x0000001fff037424 */ /* 0x000fc800078e00ff */
[----:B------:R-:W-:-:S07]  /*19e00*/  IMAD.MOV.U32 R97, RZ, RZ, R74 ;  /* 0x000000ffff617224 */ /* 0x000fce00078e004a */
[----:B------:R-:W-:Y:S05]  /*19e10*/  WARPSYNC.COLLECTIVE R0, `(.L_x_3266) ;  /* 0x0000000000087348 */ /* 0x000fea0003c00000 */
[----:B------:R0:W1:Y:S02]  /*19e20*/  SHFL.DOWN P0, R2, R97, R92, R95 ;  /* 0x0800005c61027389 */ /* 0x000064000000005f */
[----:B01----:R-:W-:Y:S01]  /*19e30*/  ENDCOLLECTIVE ;  /* 0x000000000000791b */ /* 0x003fe20003800000 */
.L_x_3266:
[----:B------:R-:W-:Y:S01]  /*19e40*/  IMAD.MOV.U32 R92, RZ, RZ, 0x1 ;  /* 0x00000001ff5c7424 */ /* 0x000fe200078e00ff */
[----:B------:R-:W-:-:S05]  /*19e50*/  FMNMX R75, R74, R2, !PT ;  /* 0x000000024a4b7209 */ /* 0x000fca0007800000 */
[----:B------:R-:W-:-:S07]  /*19e60*/  IMAD.MOV.U32 R97, RZ, RZ, R75 ;  /* 0x000000ffff617224 */ /* 0x000fce00078e004b */
[----:B------:R-:W-:Y:S05]  /*19e70*/  WARPSYNC.COLLECTIVE R0, `(.L_x_3267) ;  /* 0x0000000000087348 */ /* 0x000fea0003c00000 */
[----:B------:R0:W1:Y:S02]  /*19e80*/  SHFL.DOWN P0, R2, R97, R92, R95 ;  /* 0x0800005c61027389 */ /* 0x000064000000005f */
[----:B01----:R-:W-:Y:S01]  /*19e90*/  ENDCOLLECTIVE ;  /* 0x000000000000791b */ /* 0x003fe20003800000 */
.L_x_3267:
[----:B------:R-:W-:Y:S01]  /*19ea0*/  FMNMX R93, R75, R2, !PT ;  /* 0x000000024b5d7209 */ /* 0x000fe20007800000 */
[----:B------:R-:W-:-:S07]  /*19eb0*/  IMAD.MOV.U32 R2, RZ, RZ, RZ ;  /* 0x000000ffff027224 */ /* 0x000fce00078e00ff */
[----:B------:R-:W-:Y:S05]  /*19ec0*/  WARPSYNC.COLLECTIVE R0, `(.L_x_3268) ;  /* 0x0000000000087348 */ /* 0x000fea0003c00000 */
[----:B------:R0:W1:Y:S02]  /*19ed0*/  SHFL.IDX P0, R3, R93, R2, R3 ;  /* 0x000000025d037389 */ /* 0x0000640000000003 */
[----:B01----:R-:W-:Y:S01]  /*19ee0*/  ENDCOLLECTIVE ;  /* 0x000000000000791b */ /* 0x003fe20003800000 */
.L_x_3268:
[----:B------:R-:W-:Y:S01]  /*19ef0*/  IMAD.MOV.U32 R77, RZ, RZ, R3 ;  /* 0x000000ffff4d7224 */ /* 0x000fe200078e0003 */
[----:B------:R-:W-:Y:S06]  /*19f00*/  BRA `(.L_x_3269) ;  /* 0xffffff3c00087947 */ /* 0x000fec000383ffff */
.L_x_2873:
[----:B------:R-:W-:Y:S01]  /*19f10*/  BSSY B0, `(.L_x_3270) ;  /* 0x0000007000007945 */ /* 0x000fe20003800000 */
[----:B------:R-:W-:Y:S02]  /*19f20*/  IMAD.MOV.U32 R92, RZ, RZ, 0x10 ;  /* 0x00000010ff5c7424 */ /* 0x000fe400078e00ff */
[----:B------:R-:W-:Y:S02]  /*19f30*/  IMAD.MOV.U32 R95, RZ, RZ, 0x1f ;  /* 0x0000001fff5f7424 */ /* 0x000fe400078e00ff */
[----:B------:R-:W-:-:S07]  /*19f40*/  IMAD.MOV.U32 R0, RZ, RZ, -0x1 ;  /* 0xffffffffff007424 */ /* 0x000fce00078e00ff */
[----:B0-----:R-:W-:Y:S05]  /*19f50*/  WARPSYNC.COLLECTIVE R0, `(.L_x_3271) ;  /* 0x0000000000087348 */ /* 0x001fea0003c00000 */
[----:B------:R1:W2:Y:S02]  /*19f60*/  SHFL.DOWN P0, R2, R97, R92, R95 ;  /* 0x0800005c61027389 */ /* 0x0002a4000000005f */
[----:B012---:R-:W-:Y:S01]  /*19f70*/  ENDCOLLECTIVE ;  /* 0x000000000000791b */ /* 0x007fe20003800000 */
.L_x_3271:
[----:B------:R-:W-:Y:S05]  /*19f80*/  BSYNC B0 ;  /* 0x0000000000007941 */ /* 0x000fea0003800000 */
.L_x_3270:
[----:B------:R-:W-:Y:S01]  /*19f90*/  FMNMX R97, R97, R2, !PT ;  /* 0x0000000261617209 */ /* 0x000fe20007800000 */
[----:B------:R-:W-:Y:S02]  /*19fa0*/  IMAD.MOV.U32 R92, RZ, RZ, 0x8 ;  /* 0x00000008ff5c7424 */ /* 0x000fe400078e00ff */
[----:B------:R-:W-:Y:S02]  /*19fb0*/  IMAD.MOV.U32 R95, RZ, RZ, 0x1f ;  /* 0x0000001fff5f7424 */ /* 0x000fe400078e00ff */
[----:B------:R-:W-:-:S07]  /*19fc0*/  IMAD.MOV.U32 R0, RZ, RZ, -0x1 ;  /* 0xffffffffff007424 */ /* 0x000fce00078e00ff */
[----:B------:R-:W-:Y:S05]  /*19fd0*/  WARPSYNC.COLLECTIVE R0, `(.L_x_3272) ;  /* 0x0000000000087348 */ /* 0x000fea0003c00000 */
[----:B------:R0:W1:Y:S02]  /*19fe0*/  SHFL.DOWN P0, R2, R97, R92, R95 ;  /* 0x0800005c61027389 */ /* 0x000064000000005f */
[----:B01----:R-:W-:Y:S01]  /*19ff0*/  ENDCOLLECTIVE ;  /* 0x000000000000791b */ /* 0x003fe20003800000 */
.L_x_3272:
[----:B------:R-:W-:Y:S01]  /*1a000*/  IMAD.MOV.U32 R92, RZ, RZ, 0x4 ;  /* 0x00000004ff5c7424 */ /* 0x000fe200078e00ff */
[----:B------:R-:W-:-:S05]  /*1a010*/  FMNMX R3, R97, R2, !PT ;  /* 0x0000000261037209 */ /* 0x000fca0007800000 */
[----:B------:R-:W-:-:S07]  /*1a020*/  IMAD.MOV.U32 R97, RZ, RZ, R3 ;  /* 0x000000ffff617224 */ /* 0x000fce00078e0003 */
[----:B------:R-:W-:Y:S05]  /*1a030*/  WARPSYNC.COLLECTIVE R0, `(.L_x_3273) ;  /* 0x0000000000087348 */ /* 0x000fea0003c00000 */
[----:B------:R0:W1:Y:S02]  /*1a040*/  SHFL.DOWN P0, R2, R97, R92, R95 ;  /* 0x0800005c61027389 */ /* 0x000064000000005f */
[----:B01----:R-:W-:Y:S01]  /*1a050*/  ENDCOLLECTIVE ;  /* 0x000000000000791b */ /* 0x003fe20003800000 */
.L_x_3273:
[----:B------:R-:W-:Y:S01]  /*1a060*/  IMAD.MOV.U32 R92, RZ, RZ, 0x2 ;  /* 0x00000002ff5c7424 */ /* 0x000fe200078e00ff */
[----:B------:R-:W-:Y:S01]  /*1a070*/  FMNMX R72, R3, R2, !PT ;  /* 0x0000000203487209 */ /* 0x000fe20007800000 */
[----:B------:R-:W-:-:S04]  /*1a080*/  IMAD.MOV.U32 R3, RZ, RZ, 0x1f ;  /* 0x0000001fff037424 */ /* 0x000fc800078e00ff */
[----:B------:R-:W-:-:S07]  /*1a090*/  IMAD.MOV.U32 R97, RZ, RZ, R72 ;  /* 0x000000ffff617224 */ /* 0x000fce00078e0048 */
[----:B------:R-:W-:Y:S05]  /*1a0a0*/  WARPSYNC.COLLECTIVE R0, `(.L_x_3274) ;  /* 0x0000000000087348 */ /* 0x000fea0003c00000 */
[----:B------:R0:W1:Y:S02]  /*1a0b0*/  SHFL.DOWN P0, R2, R97, R92, R95 ;  /* 0x0800005c61027389 */ /* 0x000064000000005f */
[----:B01----:R-:W-:Y:S01]  /*1a0c0*/  ENDCOLLECTIVE ;  /* 0x000000000000791b */ /* 0x003fe20003800000 */
.L_x_3274:
[----:B------:R-:W-:Y:S01]  /*1a0d0*/  IMAD.MOV.U32 R92, RZ, RZ, 0x1 ;  /* 0x00000001ff5c7424 */ /* 0x000fe200078e00ff */
[----:B------:R-:W-:-:S05]  /*1a0e0*/  FMNMX R73, R72, R2, !PT ;  /* 0x0000000248497209 */ /* 0x000fca0007800000 */
[----:B------:R-:W-:-:S07]  /*1a0f0*/  IMAD.MOV.U32 R97, RZ, RZ, R73 ;  /* 0x000000ffff617224 */ /* 0x000fce00078e0049 */
[----:B------:R-:W-:Y:S05]  /*1a100*/  WARPSYNC.COLLECTIVE R0, `(.L_x_3275) ;  /* 0x0000000000087348 */ /* 0x000fea0003c00000 */
[----:B------:R0:W1:Y:S02]  /*1a110*/  SHFL.DOWN P0, R2, R97, R92, R95 ;  /* 0x0800005c61027389 */ /* 0x000064000000005f */
[----:B01----:R-:W-:Y:S01]  /*1a120*/  ENDCOLLECTIVE ;  /* 0x000000000000791b */ /* 0x003fe20003800000 */
.L_x_3275:
[----:B------:R-:W-:Y:S01]  /*1a130*/  FMNMX R93, R73, R2, !PT ;  /* 0x00000002495d7209 */ /* 0x000fe20007800000 */
[----:B------:R-:W-:-:S07]  /*1a140*/  IMAD.MOV.U32 R2, RZ, RZ, RZ ;  /* 0x000000ffff027224 */ /* 0x000fce00078e00ff */
[----:B------:R-:W-:Y:S05]  /*1a150*/  WARPSYNC.COLLECTIVE R0, `(.L_x_3276) ;  /* 0x0000000000087348 */ /* 0x000fea0003c00000 */
[----:B------:R0:W1:Y:S02]  /*1a160*/  SHFL.IDX P0, R3, R93, R2, R3 ;  /* 0x000000025d037389 */ /* 0x0000640000000003 */
[----:B01----:R-:W-:Y:S01]  /*1a170*/  ENDCOLLECTIVE ;  /* 0x000000000000791b */ /* 0x003fe20003800000 */
.L_x_3276:
[----:B------:R-:W-:Y:S01]  /*1a180*/  IMAD.MOV.U32 R75, RZ, RZ, R3 ;  /* 0x000000ffff4b7224 */ /* 0x000fe200078e0003 */
[----:B------:R-:W-:Y:S06]  /*1a190*/  BRA `(.L_x_3277) ;  /* 0xffffff3c00587947 */ /* 0x000fec000383ffff */
.L_x_2881:
[----:B------:R-:W-:Y:S01]  /*1a1a0*/  BSSY B0, `(.L_x_3278) ;  /* 0x0000007000007945 */ /* 0x000fe20003800000 */
[----:B------:R-:W-:Y:S02]  /*1a1b0*/  IMAD.MOV.U32 R92, RZ, RZ, 0x10 ;  /* 0x00000010ff5c7424 */ /* 0x000fe400078e00ff */
[----:B------:R-:W-:Y:S02]  /*1a1c0*/  IMAD.MOV.U32 R95, RZ, RZ, 0x1f ;  /* 0x0000001fff5f7424 */ /* 0x000fe400078e00ff */
[----:B------:R-:W-:-:S07]  /*1a1d0*/  IMAD.MOV.U32 R0, RZ, RZ, -0x1 ;  /* 0xffffffffff007424 */ /* 0x000fce00078e00ff */
[----:B0-----:R-:W-:Y:S05]  /*1a1e0*/  WARPSYNC.COLLECTIVE R0, `(.L_x_3279) ;  /* 0x0000000000087348 */ /* 0x001fea0003c00000 */
[----:B------:R1:W2:Y:S02]  /*1a1f0*/  SHFL.DOWN P0, R2, R97, R92, R95 ;  /* 0x0800005c61027389 */ /* 0x0002a4000000005f */
[----:B012---:R-:W-:Y:S01]  /*1a200*/  ENDCOLLECTIVE ;  /* 0x000000000000791b */ /* 0x007fe20003800000 */
.L_x_3279:
[----:B------:R-:W-:Y:S05]  /*1a210*/  BSYNC B0 ;  /* 0x0000000000007941 */ /* 0x000fea0003800000 */
.L_x_3278:
[----:B------:R-:W-:Y:S01]  /*1a220*/  FMNMX R97, R97, R2, !PT ;  /* 0x0000000261617209 */ /* 0x000fe20007800000 */
[----:B------:R-:W-:Y:S02]  /*1a230*/  IMAD.MOV.U32 R92, RZ, RZ, 0x8 ;  /* 0x00000008ff5c7424 */ /* 0x000fe400078e00ff */
[----:B------:R-:W-:Y:S02]  /*1a240*/  IMAD.MOV.U32 R95, RZ, RZ, 0x1f ;  /* 0x0000001fff5f7424 */ /* 0x000fe400078e00ff */
[----:B------:R-:W-:-:S07]  /*1a250*/  IMAD.MOV.U32 R0, RZ, RZ, -0x1 ;  /* 0xffffffffff007424 */ /* 0x000fce00078e00ff */
[----:B------:R-:W-:Y:S05]  /*1a260*/  WARPSYNC.COLLECTIVE R0, `(.L_x_3280) ;  /* 0x0000000000087348 */ /* 0x000fea0003c00000 */
[----:B------:R0:W1:Y:S02]  /*1a270*/  SHFL.DOWN P0, R2, R97, R92, R95 ;  /* 0x0800005c61027389 */ /* 0x000064000000005f */
[----:B01----:R-:W-:Y:S01]  /*1a280*/  ENDCOLLECTIVE ;  /* 0x000000000000791b */ /* 0x003fe20003800000 */
.L_x_3280:
[----:B------:R-:W-:Y:S01]  /*1a290*/  IMAD.MOV.U32 R92, RZ, RZ, 0x4 ;  /* 0x00000004ff5c7424 */ /* 0x000fe200078e00ff */
[----:B------:R-:W-:-:S05]  /*1a2a0*/  FMNMX R3, R97, R2, !PT ;  /* 0x0000000261037209 */ /* 0x000fca0007800000 */
[----:B------:R-:W-:-:S07]  /*1a2b0*/  IMAD.MOV.U32 R97, RZ, RZ, R3 ;  /* 0x000000ffff617224 */ /* 0x000fce00078e0003 */
[----:B------:R-:W-:Y:S05]  /*1a2c0*/  WARPSYNC.COLLECTIVE R0, `(.L_x_3281) ;  /* 0x0000000000087348 */ /* 0x000fea0003c00000 */
[----:B------:R0:W1:Y:S02]  /*1a2d0*/  SHFL.DOWN P0, R2, R97, R92, R95 ;  /* 0x0800005c61027389 */ /* 0x000064000000005f */
[----:B01----:R-:W-:Y:S01]  /*1a2e0*/  ENDCOLLECTIVE ;  /* 0x000000000000791b */ /* 0x003fe20003800000 */
.L_x_3281:
[----:B------:R-:W-:Y:S01]  /*1a2f0*/  IMAD.MOV.U32 R92, RZ, RZ, 0x2 ;  /* 0x00000002ff5c7424 */ /* 0x000fe200078e00ff */
[----:B------:R-:W-:Y:S01]  /*1a300*/  FMNMX R70, R3, R2, !PT ;  /* 0x0000000203467209 */ /* 0x000fe20007800000 */
[----:B------:R-:W-:-:S04]  /*1a310*/  IMAD.MOV.U32 R3, RZ, RZ, 0x1f ;  /* 0x0000001fff037424 */ /* 0x000fc800078e00ff */
[----:B------:R-:W-:-:S07]  /*1a320*/  IMAD.MOV.U32 R97, RZ, RZ, R70 ;  /* 0x000000ffff617224 */ /* 0x000fce00078e0046 */
[----:B------:R-:W-:Y:S05]  /*1a330*/  WARPSYNC.COLLECTIVE R0, `(.L_x_3282) ;  /* 0x0000000000087348 */ /* 0x000fea0003c00000 */
[----:B------:R0:W1:Y:S02]  /*1a340*/  SHFL.DOWN P0, R2, R97, R92, R95 ;  /* 0x0800005c61027389 */ /* 0x000064000000005f */
[----:B01----:R-:W-:Y:S01]  /*1a350*/  ENDCOLLECTIVE ;  /* 0x000000000000791b */ /* 0x003fe20003800000 */
.L_x_3282:
[----:B------:R-:W-:Y:S01]  /*1a360*/  IMAD.MOV.U32 R92, RZ, RZ, 0x1 ;  /* 0x00000001ff5c7424 */ /* 0x000fe200078e00ff */
[----:B------:R-:W-:-:S05]  /*1a370*/  FMNMX R71, R70, R2, !PT ;  /* 0x0000000246477209 */ /* 0x000fca0007800000 */
[----:B------:R-:W-:-:S07]  /*1a380*/  IMAD.MOV.U32 R97, RZ, RZ, R71 ;  /* 0x000000ffff617224 */ /* 0x000fce00078e0047 */
[----:B------:R-:W-:Y:S05]  /*1a390*/  WARPSYNC.COLLECTIVE R0, `(.L_x_3283) ;  /* 0x0000000000087348 */ /* 0x000fea0003c00000 */
[----:B------:R0:W1:Y:S02]  /*1a3a0*/  SHFL.DOWN P0, R2, R97, R92, R95 ;  /* 0x0800005c61027389 */ /* 0x000064000000005f */
[----:B01----:R-:W-:Y:S01]  /*1a3b0*/  ENDCOLLECTIVE ;  /* 0x000000000000791b */ /* 0x003fe20003800000 */
.L_x_3283:
[----:B------:R-:W-:Y:S01]  /*1a3c0*/  FMNMX R93, R71, R2, !PT ;  /* 0x00000002475d7209 */ /* 0x000fe20007800000 */
[----:B------:R-:W-:-:S07]  /*1a3d0*/  IMAD.MOV.U32 R2, RZ, RZ, RZ ;  /* 0x000000ffff027224 */ /* 0x000fce00078e00ff */
[----:B------:R-:W-:Y:S05]  /*1a3e0*/  WARPSYNC.COLLECTIVE R0, `(.L_x_3284) ;  /* 0x0000000000087348 */ /* 0x000fea0003c00000 */
[----:B------:R0:W1:Y:S02]  /*1a3f0*/  SHFL.IDX P0, R3, R93, R2, R3 ;  /* 0x000000025d037389 */ /* 0x0000640000000003 */
[----:B01----:R-:W-:Y:S01]  /*1a400*/  ENDCOLLECTIVE ;  /* 0x000000000000791b */ /* 0x003fe20003800000 */
.L_x_3284:
[----:B------:R-:W-:Y:S01]  /*1a410*/  IMAD.MOV.U32 R73, RZ, RZ, R3 ;  /* 0x000000ffff497224 */ /* 0x000fe200078e0003 */
[----:B------:R-:W-:Y:S06]  /*1a420*/  BRA `(.L_x_3285) ;  /* 0xffffff3c00a87947 */ /* 0x000fec000383ffff */
.L_x_2889:
[----:B------:R-:W-:Y:S01]  /*1a430*/  BSSY B0, `(.L_x_3286) ;  /* 0x0000007000007945 */ /* 0x000fe20003800000 */
[----:B------:R-:W-:Y:S02]  /*1a440*/  IMAD.MOV.U32 R92, RZ, RZ, 0x10 ;  /* 0x00000010ff5c7424 */ /* 0x000fe400078e00ff */
[----:B------:R-:W-:Y:S02]  /*1a450*/  IMAD.MOV.U32 R95, RZ, RZ, 0x1f ;  /* 0x0000001fff5f7424 */ /* 0x000fe400078e00ff */
[----:B------:R-:W-:-:S07]  /*1a460*/  IMAD.MOV.U32 R0, RZ, RZ, -0x1 ;  /* 0xffffffffff007424 */ /* 0x000fce00078e00ff */
[----:B0-----:R-:W-:Y:S05]  /*1a470*/  WARPSYNC.COLLECTIVE R0, `(.L_x_3287) ;  /* 0x0000000000087348 */ /* 0x001fea0003c00000 */
[----:B------:R1:W2:Y:S02]  /*1a480*/  SHFL.DOWN P0, R2, R97, R92, R95 ;  /* 0x0800005c61027389 */ /* 0x0002a4000000005f */
[----:B012---:R-:W-:Y:S01]  /*1a490*/  ENDCOLLECTIVE ;  /* 0x000000000000791b */ /* 0x007fe20003800000 */
.L_x_3287:
[----:B------:R-:W-:Y:S05]  /*1a4a0*/  BSYNC B0 ;  /* 0x0000000000007941 */ /* 0x000fea0003800000 */
.L_x_3286:
[----:B------:R-:W-:Y:S01]  /*1a4b0*/  FMNMX R97, R97, R2, !PT ;  /* 0x0000000261617209 */ /* 0x000fe20007800000 */
[----:B------:R-:W-:Y:S02]  /*1a4c0*/  IMAD.MOV.U32 R92, RZ, RZ, 0x8 ;  /* 0x00000008ff5c7424 */ /* 0x000fe400078e00ff */
[----:B------:R-:W-:Y:S02]  /*1a4d0*/  IMAD.MOV.U32 R95, RZ, RZ, 0x1f ;  /* 0x0000001fff5f7424 */ /* 0x000fe400078e00ff */
[----:B------:R-:W-:-:S07]  /*1a4e0*/  IMAD.MOV.U32 R0, RZ, RZ, -0x1 ;  /* 0xffffffffff007424 */ /* 0x000fce00078e00ff */
[----:B------:R-:W-:Y:S05]  /*1a4f0*/  WARPSYNC.COLLECTIVE R0, `(.L_x_3288) ;  /* 0x0000000000087348 */ /* 0x000fea0003c00000 */
[----:B------:R0:W1:Y:S02]  /*1a500*/  SHFL.DOWN P0, R2, R97, R92, R95 ;  /* 0x0800005c61027389 */ /* 0x000064000000005f */
[----:B01----:R-:W-:Y:S01]  /*1a510*/  ENDCOLLECTIVE ;  /* 0x000000000000791b */ /* 0x003fe20003800000 */
.L_x_3288:
[----:B------:R-:W-:Y:S01]  /*1a520*/  IMAD.MOV.U32 R92, RZ, RZ, 0x4 ;  /* 0x00000004ff5c7424 */ /* 0x000fe200078e00ff */
[----:B------:R-:W-:-:S05]  /*1a530*/  FMNMX R3, R97, R2, !PT ;  /* 0x0000000261037209 */ /* 0x000fca0007800000 */
[----:B------:R-:W-:-:S07]  /*1a540*/  IMAD.MOV.U32 R97, RZ, RZ, R3 ;  /* 0x000000ffff617224 */ /* 0x000fce00078e0003 */
[----:B------:R-:W-:Y:S05]  /*1a550*/  WARPSYNC.COLLECTIVE R0, `(.L_x_3289) ;  /* 0x0000000000087348 */ /* 0x000fea0003c00000 */
[----:B------:R0:W1:Y:S02]  /*1a560*/  SHFL.DOWN P0, R2, R97, R92, R95 ;  /* 0x0800005c61027389 */ /* 0x000064000000005f */
[----:B01----:R-:W-:Y:S01]  /*1a570*/  ENDCOLLECTIVE ;  /* 0x000000000000791b */ /* 0x003fe20003800000 */
.L_x_3289:
[----:B------:R-:W-:Y:S01]  /*1a580*/  IMAD.MOV.U32 R92, RZ, RZ, 0x2 ;  /* 0x00000002ff5c7424 */ /* 0x000fe200078e00ff */
[----:B------:R-:W-:Y:S01]  /*1a590*/  FMNMX R68, R3, R2, !PT ;  /* 0x0000000203447209 */ /* 0x000fe20007800000 */
[----:B------:R-:W-:-:S04]  /*1a5a0*/  IMAD.MOV.U32 R3, RZ, RZ, 0x1f ;  /* 0x0000001fff037424 */ /* 0x000fc800078e00ff */
[----:B------:R-:W-:-:S07]  /*1a5b0*/  IMAD.MOV.U32 R97, RZ, RZ, R68 ;  /* 0x000000ffff617224 */ /* 0x000fce00078e0044 */
[----:B------:R-:W-:Y:S05]  /*1a5c0*/  WARPSYNC.COLLECTIVE R0, `(.L_x_3290) ;  /* 0x0000000000087348 */ /* 0x000fea0003c00000 */
[----:B------:R0:W1:Y:S02]  /*1a5d0*/  SHFL.DOWN P0, R2, R97, R92, R95 ;  /* 0x0800005c61027389 */ /* 0x000064000000005f */
[----:B01----:R-:W-:Y:S01]  /*1a5e0*/  ENDCOLLECTIVE ;  /* 0x000000000000791b */ /* 0x003fe20003800000 */
.L_x_3290:
[----:B------:R-:W-:Y:S01]  /*1a5f0*/  IMAD.MOV.U32 R92, RZ, RZ, 0x1 ;  /* 0x00000001ff5c7424 */ /* 0x000fe200078e00ff */
[----:B------:R-:W-:-:S05]  /*1a600*/  FMNMX R69, R68, R2, !PT ;  /* 0x0000000244457209 */ /* 0x000fca0007800000 */
[----:B------:R-:W-:-:S07]  /*1a610*/  IMAD.MOV.U32 R97, RZ, RZ, R69 ;  /* 0x000000ffff617224 */ /* 0x000fce00078e0045 */
[----:B------:R-:W-:Y:S05]  /*1a620*/  WARPSYNC.COLLECTIVE R0, `(.L_x_3291) ;  /* 0x0000000000087348 */ /* 0x000fea0003c00000 */
[----:B------:R0:W1:Y:S02]  /*1a630*/  SHFL.DOWN P0, R2, R97, R92, R95 ;  /* 0x0800005c61027389 */ /* 0x000064000000005f */
[----:B01----:R-:W-:Y:S01]  /*1a640*/  ENDCOLLECTIVE ;  /* 0x000000000000791b */ /* 0x003fe20003800000 */
.L_x_3291:
[----:B------:R-:W-:Y:S01]  /*1a650*/  FMNMX R93, R69, R2, !PT ;  /* 0x00000002455d7209 */ /* 0x000fe20007800000 */
[----:B------:R-:W-:-:S07]  /*1a660*/  IMAD.MOV.U32 R2, RZ, RZ, RZ ;  /* 0x000000ffff027224 */ /* 0x000fce00078e00ff */
[----:B------:R-:W-:Y:S05]  /*1a670*/  WARPSYNC.COLLECTIVE R0, `(.L_x_3292) ;  /* 0x0000000000087348 */ /* 0x000fea0003c00000 */
[----:B------:R0:W1:Y:S02]  /*1a680*/  SHFL.IDX P0, R3, R93, R2, R3 ;  /* 0x000000025d037389 */ /* 0x0000640000000003 */
[----:B01----:R-:W-:Y:S01]  /*1a690*/  ENDCOLLECTIVE ;  /* 0x000000000000791b */ /* 0x003fe20003800000 */
.L_x_3292:
[----:B------:R-:W-:Y:S01]  /*1a6a0*/  IMAD.MOV.U32 R71, RZ, RZ, R3 ;  /* 0x000000ffff477224 */ /* 0x000fe200078e0003 */
[----:B------:R-:W-:Y:S06]  /*1a6b0*/  BRA `(.L_x_3293) ;  /* 0xffffff4000007947 */ /* 0x000fec000383ffff */
.L_x_2897:
[----:B------:R-:W-:Y:S01]  /*1a6c0*/  BSSY B0, `(.L_x_3294) ;  /* 0x0000007000007945 */ /* 0x000fe20003800000 */
[----:B------:R-:W-:Y:S02]  /*1a6d0*/  IMAD.MOV.U32 R92, RZ, RZ, 0x10 ;  /* 0x00000010ff5c7424 */ /* 0x000fe400078e00ff */
[----:B------:R-:W-:Y:S02]  /*1a6e0*/  IMAD.MOV.U32 R95, RZ, RZ, 0x1f ;  /* 0x0000001fff5f7424 */ /* 0x000fe400078e00ff */
[----:B------:R-:W-:-:S07]  /*1a6f0*/  IMAD.MOV.U32 R0, RZ, RZ, -0x1 ;  /* 0xffffffffff007424 */ /* 0x000fce00078e00ff */
[----:B0-----:R-:W-:Y:S05]  /*1a700*/  WARPSYNC.COLLECTIVE R0, `(.L_x_3295) ;  /* 0x0000000000087348 */ /* 0x001fea0003c00000 */
[----:B------:R1:W2:Y:S02]  /*1a710*/  SHFL.DOWN P0, R2, R97, R92, R95 ;  /* 0x0800005c61027389 */ /* 0x0002a4000000005f */
[----:B012---:R-:W-:Y:S01]  /*1a720*/  ENDCOLLECTIVE ;  /* 0x000000000000791b */ /* 0x007fe20003800000 */
.L_x_3295:
[----:B------:R-:W-:Y:S05]  /*1a730*/  BSYNC B0 ;  /* 0x0000000000007941 */ /* 0x000fea0003800000 */
.L_x_3294:
[----:B------:R-:W-:Y:S01]  /*1a740*/  FMNMX R97, R97, R2, !PT ;  /* 0x0000000261617209 */ /* 0x000fe20007800000 */
[----:B------:R-:W-:Y:S02]  /*1a750*/  IMAD.MOV.U32 R92, RZ, RZ, 0x8 ;  /* 0x00000008ff5c7424 */ /* 0x000fe400078e00ff */
[----:B------:R-:W-:Y:S02]  /*1a760*/  IMAD.MOV.U32 R95, RZ, RZ, 0x1f ;  /* 0x0000001fff5f7424 */ /* 0x000fe400078e00ff */
[----:B------:R-:W-:-:S07]  /*1a770*/  IMAD.MOV.U32 R0, RZ, RZ, -0x1 ;  /* 0xffffffffff007424 */ /* 0x000fce00078e00ff */
[----:B------:R-:W-:Y:S05]  /*1a780*/  WARPSYNC.COLLECTIVE R0, `(.L_x_3296) ;  /* 0x0000000000087348 */ /* 0x000fea0003c00000 */
[----:B------:R0:W1:Y:S02]  /*1a790*/  SHFL.DOWN P0, R2, R97, R92, R95 ;  /* 0x0800005c61027389 */ /* 0x000064000000005f */
[----:B01----:R-:W-:Y:S01]  /*1a7a0*/  ENDCOLLECTIVE ;  /* 0x000000000000791b */ /* 0x003fe20003800000 */
.L_x_3296:
[----:B------:R-:W-:Y:S01]  /*1a7b0*/  IMAD.MOV.U32 R92, RZ, RZ, 0x4 ;  /* 0x00000004ff5c7424 */ /* 0x000fe200078e00ff */
[----:B------:R-:W-:-:S05]  /*1a7c0*/  FMNMX R3, R97, R2, !PT ;  /* 0x0000000261037209 */ /* 0x000fca0007800000 */
[----:B------:R-:W-:-:S07]  /*1a7d0*/  IMAD.MOV.U32 R97, RZ, RZ, R3 ;  /* 0x000000ffff617224 */ /* 0x000fce00078e0003 */
[----:B------:R-:W-:Y:S05]  /*1a7e0*/  WARPSYNC.COLLECTIVE R0, `(.L_x_3297) ;  /* 0x0000000000087348 */ /* 0x000fea0003c00000 */
[----:B------:R0:W1:Y:S02]  /*1a7f0*/  SHFL.DOWN P0, R2, R97, R92, R95 ;  /* 0x0800005c61027389 */ /* 0x000064000000005f */
[----:B01----:R-:W-:Y:S01]  /*1a800*/  ENDCOLLECTIVE ;  /* 0x000000000000791b */ /* 0x003fe20003800000 */
.L_x_3297:
[----:B------:R-:W-:Y:S01]  /*1a810*/  IMAD.MOV.U32 R92, RZ, RZ, 0x2 ;  /* 0x00000002ff5c7424 */ /* 0x000fe200078e00ff */
[----:B------:R-:W-:Y:S01]  /*1a820*/  FMNMX R66, R3, R2, !PT ;  /* 0x0000000203427209 */ /* 0x000fe20007800000 */
[----:B------:R-:W-:-:S04]  /*1a830*/  IMAD.MOV.U32 R3, RZ, RZ, 0x1f ;  /* 0x0000001fff037424 */ /* 0x000fc800078e00ff */
[----:B------:R-:W-:-:S07]  /*1a840*/  IMAD.MOV.U32 R97, RZ, RZ, R66 ;  /* 0x000000ffff617224 */ /* 0x000fce00078e0042 */
[----:B------:R-:W-:Y:S05]  /*1a850*/  WARPSYNC.COLLECTIVE R0, `(.L_x_3298) ;  /* 0x0000000000087348 */ /* 0x000fea0003c00000 */
[----:B------:R0:W1:Y:S02]  /*1a860*/  SHFL.DOWN P0, R2, R97, R92, R95 ;  /* 0x0800005c61027389 */ /* 0x000064000000005f */
[----:B01----:R-:W-:Y:S01]  /*1a870*/  ENDCOLLECTIVE ;  /* 0x000000000000791b */ /* 0x003fe20003800000 */
.L_x_3298:
[----:B------:R-:W-:Y:S01]  /*1a880*/  IMAD.MOV.U32 R92, RZ, RZ, 0x1 ;  /* 0x00000001ff5c7424 */ /* 0x000fe200078e00ff */
[----:B------:R-:W-:-:S05]  /*1a890*/  FMNMX R67, R66, R2, !PT ;  /* 0x0000000242437209 */ /* 0x000fca0007800000 */
[----:B------:R-:W-:-:S07]  /*1a8a0*/  IMAD.MOV.U32 R97, RZ, RZ, R67 ;  /* 0x000000ffff617224 */ /* 0x000fce00078e0043 */
[----:B------:R-:W-:Y:S05]  /*1a8b0*/  WARPSYNC.COLLECTIVE R0, `(.L_x_3299) ;  /* 0x0000000000087348 */ /* 0x000fea0003c00000 */
[----:B------:R0:W1:Y:S02]  /*1a8c0*/  SHFL.DOWN P0, R2, R97, R92, R95 ;  /* 0x0800005c61027389 */ /* 0x000064000000005f */
[----:B01----:R-:W-:Y:S01]  /*1a8d0*/  ENDCOLLECTIVE ;  /* 0x000000000000791b */ /* 0x003fe20003800000 */
.L_x_3299:
[----:B------:R-:W-:Y:S01]  /*1a8e0*/  FMNMX R93, R67, R2, !PT ;  /* 0x00000002435d7209 */ /* 0x000fe20007800000 */
[----:B------:R-:W-:-:S07]  /*1a8f0*/  IMAD.MOV.U32 R2, RZ, RZ, RZ ;  /* 0x000000ffff027224 */ /* 0x000fce00078e00ff */
[----:B------:R-:W-:Y:S05]  /*1a900*/  WARPSYNC.COLLECTIVE R0, `(.L_x_3300) ;  /* 0x0000000000087348 */ /* 0x000fea0003c00000 */
[----:B------:R0:W1:Y:S02]  /*1a910*/  SHFL.IDX P0, R3, R93, R2, R3 ;  /* 0x000000025d037389 */ /* 0x0000640000000003 */
[----:B01----:R-:W-:Y:S01]  /*1a920*/  ENDCOLLECTIVE ;  /* 0x000000000000791b */ /* 0x003fe20003800000 */
.L_x_3300:
[----:B------:R-:W-:Y:S01]  /*1a930*/  IMAD.MOV.U32 R69, RZ, RZ, R3 ;  /* 0x000000ffff457224 */ /* 0x000fe200078e0003 */
[----:B------:R-:W-:Y:S06]  /*1a940*/  BRA `(.L_x_3301) ;  /* 0xffffff4000587947 */ /* 0x000fec000383ffff */
.L_x_2905:
[----:B------:R-:W-:Y:S01]  /*1a950*/  BSSY B0, `(.L_x_3302) ;  /* 0x0000007000007945 */ /* 0x000fe20003800000 */
[----:B------:R-:W-:Y:S02]  /*1a960*/  IMAD.MOV.U32 R92, RZ, RZ, 0x10 ;  /* 0x00000010ff5c7424 */ /* 0x000fe400078e00ff */
[----:B------:R-:W-:Y:S02]  /*1a970*/  IMAD.MOV.U32 R95, RZ, RZ, 0x1f ;  /* 0x0000001fff5f7424 */ /* 0x000fe400078e00ff */
[----:B------:R-:W-:-:S07]  /*1a980*/  IMAD.MOV.U32 R0, RZ, RZ, -0x1 ;  /* 0xffffffffff007424 */ /* 0x000fce00078e00ff */
[----:B0-----:R-:W-:Y:S05]  /*1a990*/  WARPSYNC.COLLECTIVE R0, `(.L_x_3303) ;  /* 0x0000000000087348 */ /* 0x001fea0003c00000 */
[----:B------:R1:W2:Y:S02]  /*1a9a0*/  SHFL.DOWN P0, R2, R97, R92, R95 ;  /* 0x0800005c61027389 */ /* 0x0002a4000000005f */
[----:B012---:R-:W-:Y:S01]  /*1a9b0*/  ENDCOLLECTIVE ;  /* 0x000000000000791b */ /* 0x007fe20003800000 */
.L_x_3303:
[----:B------:R-:W-:Y:S05]  /*1a9c0*/  BSYNC B0 ;  /* 0x0000000000007941 */ /* 0x000fea0003800000 */
.L_x_3302:
[----:B------:R-:W-:Y:S01]  /*1a9d0*/  FMNMX R97, R97, R2, !PT ;  /* 0x0000000261617209 */ /* 0x000fe20007800000 */
[----:B------:R-:W-:Y:S02]  /*1a9e0*/  IMAD.MOV.U32 R92, RZ, RZ, 0x8 ;  /* 0x00000008ff5c7424 */ /* 0x000fe400078e00ff */
[----:B------:R-:W-:Y:S02]  /*1a9f0*/  IMAD.MOV.U32 R95, RZ, RZ, 0x1f ;  /* 0x0000001fff5f7424 */ /* 0x000fe400078e00ff */
[----:B------:R-:W-:-:S07]  /*1aa00*/  IMAD.MOV.U32 R0, RZ, RZ, -0x1 ;  /* 0xffffffffff007424 */ /* 0x000fce00078e00ff */
[----:B------:R-:W-:Y:S05]  /*1aa10*/  WARPSYNC.COLLECTIVE R0, `(.L_x_3304) ;  /* 0x0000000000087348 */ /* 0x000fea0003c00000 */
[----:B------:R0:W1:Y:S02]  /*1aa20*/  SHFL.DOWN P0, R2, R97, R92, R95 ;  /* 0x0800005c61027389 */ /* 0x000064000000005f */
[----:B01----:R-:W-:Y:S01]  /*1aa30*/  ENDCOLLECTIVE ;  /* 0x000000000000791b */ /* 0x003fe20003800000 */
.L_x_3304:
[----:B------:R-:W-:Y:S01]  /*1aa40*/  IMAD.MOV.U32 R92, RZ, RZ, 0x4 ;  /* 0x00000004ff5c7424 */ /* 0x000fe200078e00ff */
[----:B------:R-:W-:-:S05]  /*1aa50*/  FMNMX R3, R97, R2, !PT ;  /* 0x0000000261037209 */ /* 0x000fca0007800000 */
[----:B------:R-:W-:-:S07]  /*1aa60*/  IMAD.MOV.U32 R97, RZ, RZ, R3 ;  /* 0x000000ffff617224 */ /* 0x000fce00078e0003 */
[----:B------:R-:W-:Y:S05]  /*1aa70*/  WARPSYNC.COLLECTIVE R0, `(.L_x_3305) ;  /* 0x0000000000087348 */ /* 0x000fea0003c00000 */
[----:B------:R0:W1:Y:S02]  /*1aa80*/  SHFL.DOWN P0, R2, R97, R92, R95 ;  /* 0x0800005c61027389 */ /* 0x000064000000005f */
[----:B01----:R-:W-:Y:S01]  /*1aa90*/  ENDCOLLECTIVE ;  /* 0x000000000000791b */ /* 0x003fe20003800000 */
.L_x_3305:
[----:B------:R-:W-:Y:S01]  /*1aaa0*/  IMAD.MOV.U32 R92, RZ, RZ, 0x2 ;  /* 0x00000002ff5c7424 */ /* 0x000fe200078e00ff */
[----:B------:R-:W-:Y:S01]  /*1aab0*/  FMNMX R67, R3, R2, !PT ;  /* 0x0000000203437209 */ /* 0x000fe20007800000 */
[----:B------:R-:W-:-:S04]  /*1aac0*/  IMAD.MOV.U32 R3, RZ, RZ, 0x1f ;  /* 0x0000001fff037424 */ /* 0x000fc800078e00ff */
[----:B------:R-:W-:-:S07]  /*1aad0*/  IMAD.MOV.U32 R97, RZ, RZ, R67 ;  /* 0x000000ffff617224 */ /* 0x000fce00078e0043 */
[----:B------:R-:W-:Y:S05]  /*1aae0*/  WARPSYNC.COLLECTIVE R0, `(.L_x_3306) ;  /* 0x0000000000087348 */ /* 0x000fea0003c00000 */
[----:B------:R0:W1:Y:S02]  /*1aaf0*/  SHFL.DOWN P0, R2, R97, R92, R95 ;  /* 0x0800005c61027389 */ /* 0x000064000000005f */
[----:B01----:R-:W-:Y:S01]  /*1ab00*/  ENDCOLLECTIVE ;  /* 0x000000000000791b */ /* 0x003fe20003800000 */
.L_x_3306:
[----:B------:R-:W-:Y:S01]  /*1ab10*/  IMAD.MOV.U32 R92, RZ, RZ, 0x1 ;  /* 0x00000001ff5c7424 */ /* 0x000fe200078e00ff */
[----:B------:R-:W-:-:S05]  /*1ab20*/  FMNMX R69, R67, R2, !PT ;  /* 0x0000000243457209 */ /* 0x000fca0007800000 */
[----:B------:R-:W-:-:S07]  /*1ab30*/  IMAD.MOV.U32 R97, RZ, RZ, R69 ;  /* 0x000000ffff617224 */ /* 0x000fce00078e0045 */
[----:B------:R-:W-:Y:S05]  /*1ab40*/  WARPSYNC.COLLECTIVE R0, `(.L_x_3307) ;  /* 0x0000000000087348 */ /* 0x000fea0003c00000 */
[----:B------:R0:W1:Y:S02]  /*1ab50*/  SHFL.DOWN P0, R2, R97, R92, R95 ;  /* 0x0800005c61027389 */ /* 0x000064000000005f */
[----:B01----:R-:W-:Y:S01]  /*1ab60*/  ENDCOLLECTIVE ;  /* 0x000000000000791b */ /* 0x003fe20003800000 */
.L_x_3307:
[----:B------:R-:W-:Y:S01]  /*1ab70*/  FMNMX R93, R69, R2, !PT ;  /* 0x00000002455d7209 */ /* 0x000fe20007800000 */
[----:B------:R-:W-:-:S07]  /*1ab80*/  IMAD.MOV.U32 R2, RZ, RZ, RZ ;  /* 0x000000ffff027224 */ /* 0x000fce00078e00ff */
[----:B------:R-:W-:Y:S05]  /*1ab90*/  WARPSYNC.COLLECTIVE R0, `(.L_x_3308) ;  /* 0x0000000000087348 */ /* 0x000fea0003c00000 */
[----:B------:R0:W1:Y:S02]  /*1aba0*/  SHFL.IDX P0, R3, R93, R2, R3 ;  /* 0x000000025d037389 */ /* 0x0000640000000003 */
[----:B01----:R-:W-:Y:S01]  /*1abb0*/  ENDCOLLECTIVE ;  /* 0x000000000000791b */ /* 0x003fe20003800000 */
.L_x_3308:
[----:B------:R-:W-:Y:S01]  /*1abc0*/  IMAD.MOV.U32 R71, RZ, RZ, R3 ;  /* 0x000000ffff477224 */ /* 0x000fe200078e0003 */
[----:B------:R-:W-:Y:S06]  /*1abd0*/  BRA `(.L_x_3309) ;  /* 0xffffff4000e47947 */ /* 0x000fec000383ffff */
.L_x_2913:
[----:B------:R-:W-:Y:S01]  /*1abe0*/  BSSY B0, `(.L_x_3310) ;  /* 0x0000007000007945 */ /* 0x000fe20003800000 */
[----:B------:R-:W-:Y:S02]  /*1abf0*/  IMAD.MOV.U32 R92, RZ, RZ, 0x10 ;  /* 0x00000010ff5c7424 */ /* 0x000fe400078e00ff */
[----:B------:R-:W-:Y:S02]  /*1ac00*/  IMAD.MOV.U32 R95, RZ, RZ, 0x1f ;  /* 0x0000001fff5f7424 */ /* 0x000fe400078e00ff */
[----:B------:R-:W-:-:S07]  /*1ac10*/  IMAD.MOV.U32 R0, RZ, RZ, -0x1 ;  /* 0xffffffffff007424 */ /* 0x000fce00078e00ff */
[----:B0-----:R-:W-:Y:S05]  /*1ac20*/  WARPSYNC.COLLECTIVE R0, `(.L_x_3311) ;  /* 0x0000000000087348 */ /* 0x001fea0003c00000 */
[----:B------:R1:W2:Y:S02]  /*1ac30*/  SHFL.DOWN P0, R2, R97, R92, R95 ;  /* 0x0800005c61027389 */ /* 0x0002a4000000005f */
[----:B012---:R-:W-:Y:S01]  /*1ac40*/  ENDCOLLECTIVE ;  /* 0x000000000000791b */ /* 0x007fe20003800000 */
.L_x_3311:
[----:B------:R-:W-:Y:S05]  /*1ac50*/  BSYNC B0 ;  /* 0x0000000000007941 */ /* 0x000fea0003800000 */
.L_x_3310:
[----:B------:R-:W-:Y:S01]  /*1ac60*/  FMNMX R97, R97, R2, !PT ;  /* 0x0000000261617209 */ /* 0x000fe20007800000 */
[----:B------:R-:W-:Y:S02]  /*1ac70*/  IMAD.MOV.U32 R92, RZ, RZ, 0x8 ;  /* 0x00000008ff5c7424 */ /* 0x000fe400078e00ff */
[----:B------:R-:W-:Y:S02]  /*1ac80*/  IMAD.MOV.U32 R95, RZ, RZ, 0x1f ;  /* 0x0000001fff5f7424 */ /* 0x000fe400078e00ff */
[----:B------:R-:W-:-:S07]  /*1ac90*/  IMAD.MOV.U32 R0, RZ, RZ, -0x1 ;  /* 0xffffffffff007424 */ /* 0x000fce00078e00ff */
[----:B------:R-:W-:Y:S05]  /*1aca0*/  WARPSYNC.COLLECTIVE R0, `(.L_x_3312) ;  /* 0x0000000000087348 */ /* 0x000fea0003c00000 */
[----:B------:R0:W1:Y:S02]  /*1acb0*/  SHFL.DOWN P0, R2, R97, R92, R95 ;  /* 0x0800005c61027389 */ /* 0x000064000000005f */
[----:B01----:R-:W-:Y:S01]  /*1acc0*/  ENDCOLLECTIVE ;  /* 0x000000000000791b */ /* 0x003fe20003800000 */
.L_x_3312:
[----:B------:R-:W-:Y:S01]  /*1acd0*/  IMAD.MOV.U32 R92, RZ, RZ, 0x4 ;  /* 0x00000004ff5c7424 */ /* 0x000fe200078e00ff */
[----:B------:R-:W-:-:S05]  /*1ace0*/  FMNMX R3, R97, R2, !PT ;  /* 0x0000000261037209 */ /* 0x000fca0007800000 */
[----:B------:R-:W-:-:S07]  /*1acf0*/  IMAD.MOV.U32 R97, RZ, RZ, R3 ;  /* 0x000000ffff617224 */ /* 0x000fce00078e0003 */
[----:B------:R-:W-:Y:S05]  /*1ad00*/  WARPSYNC.COLLECTIVE R0, `(.L_x_3313) ;  /* 0x0000000000087348 */ /* 0x000fea0003c00000 */
[----:B------:R0:W1:Y:S02]  /*1ad10*/  SHFL.DOWN P0, R2, R97, R92, R95 ;  /* 0x0800005c61027389 */ /* 0x000064000000005f */
[----:B01----:R-:W-:Y:S01]  /*1ad20*/  ENDCOLLECTIVE ;  /* 0x000000000000791b */ /* 0x003fe20003800000 */
.L_x_3313:
[----:B------:R-:W-:Y:S01]  /*1ad30*/  IMAD.MOV.U32 R92, RZ, RZ, 0x2 ;  /* 0x00000002ff5c7424 */ /* 0x000fe200078e00ff */
[----:B------:R-:W-:Y:S01]  /*1ad40*/  FMNMX R20, R3, R2, !PT ;  /* 0x0000000203147209 */ /* 0x000fe20007800000 */
[----:B------:R-:W-:-:S04]  /*1ad50*/  IMAD.MOV.U32 R3, RZ, RZ, 0x1f ;  /* 0x0000001fff037424 */ /* 0x000fc800078e00ff */
[----:B------:R-:W-:-:S07]  /*1ad60*/  IMAD.MOV.U32 R97, RZ, RZ, R20 ;  /* 0x000000ffff617224 */ /* 0x000fce00078e0014 */
[----:B------:R-:W-:Y:S05]  /*1ad70*/  WARPSYNC.COLLECTIVE R0, `(.L_x_3314) ;  /* 0x0000000000087348 */ /* 0x000fea0003c00000 */
[----:B------:R0:W1:Y:S02]  /*1ad80*/  SHFL.DOWN P0, R2, R97, R92, R95 ;  /* 0x0800005c61027389 */ /* 0x000064000000005f */
[----:B01----:R-:W-:Y:S01]  /*1ad90*/  ENDCOLLECTIVE ;  /* 0x000000000000791b */ /* 0x003fe20003800000 */
.L_x_3314:
[----:B------:R-:W-:Y:S01]  /*1ada0*/  IMAD.MOV.U32 R92, RZ, RZ, 0x1 ;  /* 0x00000001ff5c7424 */ /* 0x000fe200078e00ff */
[----:B------:R-:W-:-:S05]  /*1adb0*/  FMNMX R21, R20, R2, !PT ;  /* 0x0000000214157209 */ /* 0x000fca0007800000 */
[----:B------:R-:W-:-:S07]  /*1adc0*/  IMAD.MOV.U32 R97, RZ, RZ, R21 ;  /* 0x000000ffff617224 */ /* 0x000fce00078e0015 */
[----:B------:R-:W-:Y:S05]  /*1add0*/  WARPSYNC.COLLECTIVE R0, `(.L_x_3315) ;  /* 0x0000000000087348 */ /* 0x000fea0003c00000 */
[----:B------:R0:W1:Y:S02]  /*1ade0*/  SHFL.DOWN P0, R2, R97, R92, R95 ;  /* 0x0800005c61027389 */ /* 0x000064000000005f */
[----:B01----:R-:W-:Y:S01]  /*1adf0*/  ENDCOLLECTIVE ;  /* 0x000000000000791b */ /* 0x003fe20003800000 */
.L_x_3315:
[----:B------:R-:W-:Y:S01]  /*1ae00*/  FMNMX R93, R21, R2, !PT ;  /* 0x00000002155d7209 */ /* 0x000fe20007800000 */
[----:B------:R-:W-:-:S07]  /*1ae10*/  IMAD.MOV.U32 R2, RZ, RZ, RZ ;  /* 0x000000ffff027224 */ /* 0x000fce00078e00ff */
[----:B------:R-:W-:Y:S05]  /*1ae20*/  WARPSYNC.COLLECTIVE R0, `(.L_x_3316) ;  /* 0x0000000000087348 */ /* 0x000fea0003c00000 */
[----:B------:R0:W1:Y:S02]  /*1ae30*/  SHFL.IDX P0, R3, R93, R2, R3 ;  /* 0x000000025d037389 */ /* 0x0000640000000003 */
[----:B01----:R-:W-:Y:S01]  /*1ae40*/  ENDCOLLECTIVE ;  /* 0x000000000000791b */ /* 0x003fe20003800000 */
.L_x_3316:
[----:B------:R-:W-:Y:S01]  /*1ae50*/  IMAD.MOV.U32 R69, RZ, RZ, R3 ;  /* 0x000000ffff457224 */ /* 0x000fe200078e0003 */
[----:B------:R-:W-:Y:S06]  /*1ae60*/  BRA `(.L_x_3317) ;  /* 0xffffff4400707947 */ /* 0x000fec000383ffff */
.L_x_2921:
[----:B------:R-:W-:Y:S01]  /*1ae70*/  BSSY B0, `(.L_x_3318) ;  /* 0x0000007000007945 */ /* 0x000fe20003800000 */
[----:B------:R-:W-:Y:S02]  /*1ae80*/  IMAD.MOV.U32 R92, RZ, RZ, 0x10 ;  /* 0x00000010ff5c7424 */ /* 0x000fe400078e00ff */
[----:B------:R-:W-:Y:S02]  /*1ae90*/  IMAD.MOV.U32 R95, RZ, RZ, 0x1f ;  /* 0x0000001fff5f7424 */ /* 0x000fe400078e00ff */
[----:B------:R-:W-:-:S07]  /*1aea0*/  IMAD.MOV.U32 R0, RZ, RZ, -0x1 ;  /* 0xffffffffff007424 */ /* 0x000fce00078e00ff */
[----:B0-----:R-:W-:Y:S05]  /*1aeb0*/  WARPSYNC.COLLECTIVE R0, `(.L_x_3319) ;  /* 0x0000000000087348 */ /* 0x001fea0003c00000 */
[----:B------:R1:W2:Y:S02]  /*1aec0*/  SHFL.DOWN P0, R2, R97, R92, R95 ;  /* 0x0800005c61027389 */ /* 0x0002a4000000005f */
[----:B012---:R-:W-:Y:S01]  /*1aed0*/  ENDCOLLECTIVE ;  /* 0x000000000000791b */ /* 0x007fe20003800000 */
.L_x_3319:
[----:B------:R-:W-:Y:S05]  /*1aee0*/  BSYNC B0 ;  /* 0x0000000000007941 */ /* 0x000fea0003800000 */
.L_x_3318:
[----:B------:R-:W-:Y:S01]  /*1aef0*/  FMNMX R97, R97, R2, !PT ;  /* 0x0000000261617209 */ /* 0x000fe20007800000 */
[----:B------:R-:W-:Y:S02]  /*1af00*/  IMAD.MOV.U32 R92, RZ, RZ, 0x8 ;  /* 0x00000008ff5c7424 */ /* 0x000fe400078e00ff */
[----:B------:R-:W-:Y:S02]  /*1af10*/  IMAD.MOV.U32 R95, RZ, RZ, 0x1f ;  /* 0x0000001fff5f7424 */ /* 0x000fe400078e00ff */
[----:B------:R-:W-:-:S07]  /*1af20*/  IMAD.MOV.U32 R0, RZ, RZ, -0x1 ;  /* 0xffffffffff007424 */ /* 0x000fce00078e00ff */
[----:B------:R-:W-:Y:S05]  /*1af30*/  WARPSYNC.COLLECTIVE R0, `(.L_x_3320) ;  /* 0x0000000000087348 */ /* 0x000fea0003c00000 */
[----:B------:R0:W1:Y:S02]  /*1af40*/  SHFL.DOWN P0, R2, R97, R92, R95 ;  /* 0x0800005c61027389 */ /* 0x000064000000005f */
[----:B01----:R-:W-:Y:S01]  /*1af50*/  ENDCOLLECTIVE ;  /* 0x000000000000791b */ /* 0x003fe20003800000 */
.L_x_3320:
[----:B------:R-:W-:Y:S01]  /*1af60*/  IMAD.MOV.U32 R92, RZ, RZ, 0x4 ;  /* 0x00000004ff5c7424 */ /* 0x000fe200078e00ff */
[----:B------:R-:W-:-:S05]  /*1af70*/  FMNMX R3, R97, R2, !PT ;  /* 0x0000000261037209 */ /* 0x000fca0007800000 */
[----:B------:R-:W-:-:S07]  /*1af80*/  IMAD.MOV.U32 R97, RZ, RZ, R3 ;  /* 0x000000ffff617224 */ /* 0x000fce00078e0003 */
[----:B------:R-:W-:Y:S05]  /*1af90*/  WARPSYNC.COLLECTIVE R0, `(.L_x_3321) ;  /* 0x0000000000087348 */ /* 0x000fea0003c00000 */
[----:B------:R0:W1:Y:S02]  /*1afa0*/  SHFL.DOWN P0, R2, R97, R92, R95 ;  /* 0x0800005c61027389 */ /* 0x000064000000005f */
[----:B01----:R-:W-:Y:S01]  /*1afb0*/  ENDCOLLECTIVE ;  /* 0x000000000000791b */ /* 0x003fe20003800000 */
.L_x_3321:
[----:B------:R-:W-:Y:S01]  /*1afc0*/  IMAD.MOV.U32 R92, RZ, RZ, 0x2 ;  /* 0x00000002ff5c7424 */ /* 0x000fe200078e00ff */
[----:B------:R-:W-:Y:S01]  /*1afd0*/  FMNMX R21, R3, R2, !PT ;  /* 0x0000000203157209 */ /* 0x000fe20007800000 */
[----:B------:R-:W-:-:S04]  /*1afe0*/  IMAD.MOV.U32 R3, RZ, RZ, 0x1f ;  /* 0x0000001fff037424 */ /* 0x000fc800078e00ff */
[----:B------:R-:W-:-:S07]  /*1aff0*/  IMAD.MOV.U32 R97, RZ, RZ, R21 ;  /* 0x000000ffff617224 */ /* 0x000fce00078e0015 */
[----:B------:R-:W-:Y:S05]  /*1b000*/  WARPSYNC.COLLECTIVE R0, `(.L_x_3322) ;  /* 0x0000000000087348 */ /* 0x000fea0003c00000 */
[----:B------:R0:W1:Y:S02]  /*1b010*/  SHFL.DOWN P0, R2, R97, R92, R95 ;  /* 0x0800005c61027389 */ /* 0x000064000000005f */
[----:B01----:R-:W-:Y:S01]  /*1b020*/  ENDCOLLECTIVE ;  /* 0x000000000000791b */ /* 0x003fe20003800000 */
.L_x_3322:
[----:B------:R-:W-:Y:S01]  /*1b030*/  IMAD.MOV.U32 R92, RZ, RZ, 0x1 ;  /* 0x00000001ff5c7424 */ /* 0x000fe200078e00ff */
[----:B------:R-:W-:-:S05]  /*1b040*/  FMNMX R69, R21, R2, !PT ;  /* 0x0000000215457209 */ /* 0x000fca0007800000 */
[----:B------:R-:W-:-:S07]  /*1b050*/  IMAD.MOV.U32 R97, RZ, RZ, R69 ;  /* 0x000000ffff617224 */ /* 0x000fce00078e0045 */
[----:B------:R-:W-:Y:S05]  /*1b060*/  WARPSYNC.COLLECTIVE R0, `(.L_x_3323) ;  /* 0x0000000000087348 */ /* 0x000fea0003c00000 */
[----:B------:R0:W1:Y:S02]  /*1b070*/  SHFL.DOWN P0, R2, R97, R92, R95 ;  /* 0x0800005c61027389 */ /* 0x000064000000005f */
[----:B01----:R-:W-:Y:S01]  /*1b080*/  ENDCOLLECTIVE ;  /* 0x000000000000791b */ /* 0x003fe20003800000 */
.L_x_3323:
[----:B------:R-:W-:Y:S01]  /*1b090*/  FMNMX R93, R69, R2, !PT ;  /* 0x00000002455d7209 */ /* 0x000fe20007800000 */
[----:B------:R-:W-:-:S07]  /*1b0a0*/  IMAD.MOV.U32 R2, RZ, RZ, RZ ;  /* 0x000000ffff027224 */ /* 0x000fce00078e00ff */
[----:B------:R-:W-:Y:S05]  /*1b0b0*/  WARPSYNC.COLLECTIVE R0, `(.L_x_3324) ;  /* 0x0000000000087348 */ /* 0x000fea0003c00000 */
[----:B------:R0:W1:Y:S02]  /*1b0c0*/  SHFL.IDX P0, R3, R93, R2, R3 ;  /* 0x000000025d037389 */ /* 0x0000640000000003 */
[----:B01----:R-:W-:Y:S01]  /*1b0d0*/  ENDCOLLECTIVE ;  /* 0x000000000000791b */ /* 0x003fe20003800000 */
.L_x_3324:
[----:B------:R-:W-:Y:S01]  /*1b0e0*/  IMAD.MOV.U32 R71, RZ, RZ, R3 ;  /* 0x000000ffff477224 */ /* 0x000fe200078e0003 */
[----:B------:R-:W-:Y:S06]  /*1b0f0*/  BRA `(.L_x_3325) ;  /* 0xffffff48000c7947 */ /* 0x000fec000383ffff */
.L_x_2929:
[----:B------:R-:W-:Y:S01]  /*1b100*/  BSSY B0, `(.L_x_3326) ;  /* 0x0000007000007945 */ /* 0x000fe20003800000 */
[----:B------:R-:W-:Y:S02]  /*1b110*/  IMAD.MOV.U32 R92, RZ, RZ, 0x10 ;  /* 0x00000010ff5c7424 */ /* 0x000fe400078e00ff */
[----:B------:R-:W-:Y:S02]  /*1b120*/  IMAD.MOV.U32 R95, RZ, RZ, 0x1f ;  /* 0x0000001fff5f7424 */ /* 0x000fe400078e00ff */
[----:B------:R-:W-:-:S07]  /*1b130*/  IMAD.MOV.U32 R0, RZ, RZ, -0x1 ;  /* 0xffffffffff007424 */ /* 0x000fce00078e00ff */
[----:B0-----:R-:W-:Y:S05]  /*1b140*/  WARPSYNC.COLLECTIVE R0, `(.L_x_3327) ;  /* 0x0000000000087348 */ /* 0x001fea0003c00000 */
[----:B------:R1:W2:Y:S02]  /*1b150*/  SHFL.DOWN P0, R2, R97, R92, R95 ;  /* 0x0800005c61027389 */ /* 0x0002a4000000005f */
[----:B012---:R-:W-:Y:S01]  /*1b160*/  ENDCOLLECTIVE ;  /* 0x000000000000791b */ /* 0x007fe20003800000 */
.L_x_3327:
[----:B------:R-:W-:Y:S05]  /*1b170*/  BSYNC B0 ;  /* 0x0000000000007941 */ /* 0x000fea0003800000 */
.L_x_3326:
[----:B------:R-:W-:Y:S01]  /*1b180*/  FMNMX R97, R97, R2, !PT ;  /* 0x0000000261617209 */ /* 0x000fe20007800000 */
[----:B------:R-:W-:Y:S02]  /*1b190*/  IMAD.MOV.U32 R92, RZ, RZ, 0x8 ;  /* 0x00000008ff5c7424 */ /* 0x000fe400078e00ff */
[----:B------:R-:W-:Y:S02]  /*1b1a0*/  IMAD.MOV.U32 R95, RZ, RZ, 0x1f ;  /* 0x0000001fff5f7424 */ /* 0x000fe400078e00ff */
[----:B------:R-:W-:-:S07]  /*1b1b0*/  IMAD.MOV.U32 R0, RZ, RZ, -0x1 ;  /* 0xffffffffff007424 */ /* 0x000fce00078e00ff */
[----:B------:R-:W-:Y:S05]  /*1b1c0*/  WARPSYNC.COLLECTIVE R0, `(.L_x_3328) ;  /* 0x0000000000087348 */ /* 0x000fea0003c00000 */
[----:B------:R0:W1:Y:S02]  /*1b1d0*/  SHFL.DOWN P0, R2, R97, R92, R95 ;  /* 0x0800005c61027389 */ /* 0x000064000000005f */
[----:B01----:R-:W-:Y:S01]  /*1b1e0*/  ENDCOLLECTIVE ;  /* 0x000000000000791b */ /* 0x003fe20003800000 */
.L_x_3328:
[----:B------:R-:W-:Y:S01]  /*1b1f0*/  IMAD.MOV.U32 R92, RZ, RZ, 0x4 ;  /* 0x00000004ff5c7424 */ /* 0x000fe200078e00ff */
[----:B------:R-:W-:-:S05]  /*1b200*/  FMNMX R3, R97, R2, !PT ;  /* 0x0000000261037209 */ /* 0x000fca0007800000 */
[----:B------:R-:W-:-:S07]  /*1b210*/  IMAD.MOV.U32 R97, RZ, RZ, R3 ;  /* 0x000000ffff617224 */ /* 0x000fce00078e0003 */
[----:B------:R-:W-:Y:S05]  /*1b220*/  WARPSYNC.COLLECTIVE R0, `(.L_x_3329) ;  /* 0x0000000000087348 */ /* 0x000fea0003c00000 */
[----:B------:R0:W1:Y:S02]  /*1b230*/  SHFL.DOWN P0, R2, R97, R92, R95 ;  /* 0x0800005c61027389 */ /* 0x000064000000005f */
[----:B01----:R-:W-:Y:S01]  /*1b240*/  ENDCOLLECTIVE ;  /* 0x000000000000791b */ /* 0x003fe20003800000 */
.L_x_3329:
[----:B------:R-:W-:Y:S01]  /*1b250*/  IMAD.MOV.U32 R92, RZ, RZ, 0x2 ;  /* 0x00000002ff5c7424 */ /* 0x000fe200078e00ff */
[----:B------:R-:W-:Y:S01]  /*1b260*/  FMNMX R69, R3, R2, !PT ;  /* 0x0000000203457209 */ /* 0x000fe20007800000 */
[----:B------:R-:W-:-:S04]  /*1b270*/  IMAD.MOV.U32 R3, RZ, RZ, 0x1f ;  /* 0x0000001fff037424 */ /* 0x000fc800078e00ff */
[----:B------:R-:W-:-:S07]  /*1b280*/  IMAD.MOV.U32 R97, RZ, RZ, R69 ;  /* 0x000000ffff617224 */ /* 0x000fce00078e0045 */
[----:B------:R-:W-:Y:S05]  /*1b290*/  WARPSYNC.COLLECTIVE R0, `(.L_x_3330) ;  /* 0x0000000000087348 */ /* 0x000fea0003c00000 */
[----:B------:R0:W1:Y:S02]  /*1b2a0*/  SHFL.DOWN P0, R2, R97, R92, R95 ;  /* 0x0800005c61027389 */ /* 0x000064000000005f */
[----:B01----:R-:W-:Y:S01]  /*1b2b0*/  ENDCOLLECTIVE ;  /* 0x000000000000791b */ /* 0x003fe20003800000 */
.L_x_3330:
[----:B------:R-:W-:Y:S01]  /*1b2c0*/  IMAD.MOV.U32 R92, RZ, RZ, 0x1 ;  /* 0x00000001ff5c7424 */ /* 0x000fe200078e00ff */
[----:B------:R-:W-:-:S05]  /*1b2d0*/  FMNMX R71, R69, R2, !PT ;  /* 0x0000000245477209 */ /* 0x000fca0007800000 */
[----:B------:R-:W-:-:S07]  /*1b2e0*/  IMAD.MOV.U32 R97, RZ, RZ, R71 ;  /* 0x000000ffff617224 */ /* 0x000fce00078e0047 */
[----:B------:R-:W-:Y:S05]  /*1b2f0*/  WARPSYNC.COLLECTIVE R0, `(.L_x_3331) ;  /* 0x0000000000087348 */ /* 0x000fea0003c00000 */
[----:B------:R0:W1:Y:S02]  /*1b300*/  SHFL.DOWN P0, R2, R97, R92, R95 ;  /* 0x0800005c61027389 */ /* 0x000064000000005f */
[----:B01----:R-:W-:Y:S01]  /*1b310*/  ENDCOLLECTIVE ;  /* 0x000000000000791b */ /* 0x003fe20003800000 */
.L_x_3331:
[----:B------:R-:W-:Y:S01]  /*1b320*/  FMNMX R93, R71, R2, !PT ;  /* 0x00000002475d7209 */ /* 0x000fe20007800000 */
[----:B------:R-:W-:-:S07]  /*1b330*/  IMAD.MOV.U32 R2, RZ, RZ, RZ ;  /* 0x000000ffff027224 */ /* 0x000fce00078e00ff */
[----:B------:R-:W-:Y:S05]  /*1b340*/  WARPSYNC.COLLECTIVE R0, `(.L_x_3332) ;  /* 0x0000000000087348 */ /* 0x000fea0003c00000 */
[----:B------:R0:W1:Y:S02]  /*1b350*/  SHFL.IDX P0, R3, R93, R2, R3 ;  /* 0x000000025d037389 */ /* 0x0000640000000003 */
[----:B01----:R-:W-:Y:S01]  /*1b360*/  ENDCOLLECTIVE ;  /* 0x000000000000791b */ /* 0x003fe20003800000 */
.L_x_3332:
[----:B------:R-:W-:Y:S01]  /*1b370*/  IMAD.MOV.U32 R73, RZ, RZ, R3 ;  /* 0x000000ffff497224 */ /* 0x000fe200078e0003 */
[----:B------:R-:W-:Y:S06]  /*1b380*/  BRA `(.L_x_3333) ;  /* 0xffffff4800a87947 */ /* 0x000fec000383ffff */
.L_x_2937:
[----:B------:R-:W-:Y:S01]  /*1b390*/  BSSY B0, `(.L_x_3334) ;  /* 0x0000007000007945 */ /* 0x000fe20003800000 */
[----:B------:R-:W-:Y:S02]  /*1b3a0*/  IMAD.MOV.U32 R92, RZ, RZ, 0x10 ;  /* 0x00000010ff5c7424 */ /* 0x000fe400078e00ff */
[----:B------:R-:W-:Y:S02]  /*1b3b0*/  IMAD.MOV.U32 R95, RZ, RZ, 0x1f ;  /* 0x0000001fff5f7424 */ /* 0x000fe400078e00ff */
[----:B------:R-:W-:-:S07]  /*1b3c0*/  IMAD.MOV.U32 R0, RZ, RZ, -0x1 ;  /* 0xffffffffff007424 */ /* 0x000fce00078e00ff */
[----:B0-----:R-:W-:Y:S05]  /*1b3d0*/  WARPSYNC.COLLECTIVE R0, `(.L_x_3335) ;  /* 0x0000000000087348 */ /* 0x001fea0003c00000 */
[----:B------:R1:W2:Y:S02]  /*1b3e0*/  SHFL.DOWN P0, R2, R97, R92, R95 ;  /* 0x0800005c61027389 */ /* 0x0002a4000000005f */
[----:B012---:R-:W-:Y:S01]  /*1b3f0*/  ENDCOLLECTIVE ;  /* 0x000000000000791b */ /* 0x007fe20003800000 */
.L_x_3335:
[----:B------:R-:W-:Y:S05]  /*1b400*/  BSYNC B0 ;  /* 0x0000000000007941 */ /* 0x000fea0003800000 */
.L_x_3334:
[----:B------:R-:W-:Y:S01]  /*1b410*/  FMNMX R97, R97, R2, !PT ;  /* 0x0000000261617209 */ /* 0x000fe20007800000 */
[----:B------:R-:W-:Y:S02]  /*1b420*/  IMAD.MOV.U32 R92, RZ, RZ, 0x8 ;  /* 0x00000008ff5c7424 */ /* 0x000fe400078e00ff */
[----:B------:R-:W-:Y:S02]  /*1b430*/  IMAD.MOV.U32 R95, RZ, RZ, 0x1f ;  /* 0x0000001fff5f7424 */ /* 0x000fe400078e00ff */
[----:B------:R-:W-:-:S07]  /*1b440*/  IMAD.MOV.U32 R0, RZ, RZ, -0x1 ;  /* 0xffffffffff007424 */ /* 0x000fce00078e00ff */
[----:B------:R-:W-:Y:S05]  /*1b450*/  WARPSYNC.COLLECTIVE R0, `(.L_x_3336) ;  /* 0x0000000000087348 */ /* 0x000fea0003c00000 */
[----:B------:R0:W1:Y:S02]  /*1b460*/  SHFL.DOWN P0, R2, R97, R92, R95 ;  /* 0x0800005c61027389 */ /* 0x000064000000005f */
[----:B01----:R-:W-:Y:S01]  /*1b470*/  ENDCOLLECTIVE ;  /* 0x000000000000791b */ /* 0x003fe20003800000 */
.L_x_3336:
[----:B------:R-:W-:Y:S01]  /*1b480*/  IMAD.MOV.U32 R92, RZ, RZ, 0x4 ;  /* 0x00000004ff5c7424 */ /* 0x000fe200078e00ff */
[----:B------:R-:W-:-:S05]  /*1b490*/  FMNMX R3, R97, R2, !PT ;  /* 0x0000000261037209 */ /* 0x000fca0007800000 */
[----:B------:R-:W-:-:S07]  /*1b4a0*/  IMAD.MOV.U32 R97, RZ, RZ, R3 ;  /* 0x000000ffff617224 */ /* 0x000fce00078e0003 */
[----:B------:R-:W-:Y:S05]  /*1b4b0*/  WARPSYNC.COLLECTIVE R0, `(.L_x_3337) ;  /* 0x0000000000087348 */ /* 0x000fea0003c00000 */
[----:B------:R0:W1:Y:S02]  /*1b4c0*/  SHFL.DOWN P0, R2, R97, R92, R95 ;  /* 0x0800005c61027389 */ /* 0x000064000000005f */
[----:B01----:R-:W-:Y:S01]  /*1b4d0*/  ENDCOLLECTIVE ;  /* 0x000000000000791b */ /* 0x003fe20003800000 */
.L_x_3337:
[----:B------:R-:W-:Y:S01]  /*1b4e0*/  IMAD.MOV.U32 R92, RZ, RZ, 0x2 ;  /* 0x00000002ff5c7424 */ /* 0x000fe200078e00ff */
[----:B------:R-:W-:Y:S01]  /*1b4f0*/  FMNMX R71, R3, R2, !PT ;  /* 0x0000000203477209 */ /* 0x000fe20007800000 */
[----:B------:R-:W-:-:S04]  /*1b500*/  IMAD.MOV.U32 R3, RZ, RZ, 0x1f ;  /* 0x0000001fff037424 */ /* 0x000fc800078e00ff */
[----:B------:R-:W-:-:S07]  /*1b510*/  IMAD.MOV.U32 R97, RZ, RZ, R71 ;  /* 0x000000ffff617224 */ /* 0x000fce00078e0047 */
[----:B------:R-:W-:Y:S05]  /*1b520*/  WARPSYNC.COLLECTIVE R0, `(.L_x_3338) ;  /* 0x0000000000087348 */ /* 0x000fea0003c00000 */
[----:B------:R0:W1:Y:S02]  /*1b530*/  SHFL.DOWN P0, R2, R97, R92, R95 ;  /* 0x0800005c61027389 */ /* 0x000064000000005f */
[----:B01----:R-:W-:Y:S01]  /*1b540*/  ENDCOLLECTIVE ;  /* 0x000000000000791b */ /* 0x003fe20003800000 */
.L_x_3338:
[----:B------:R-:W-:Y:S01]  /*1b550*/  IMAD.MOV.U32 R92, RZ, RZ, 0x1 ;  /* 0x00000001ff5c7424 */ /* 0x000fe200078e00ff */
[----:B------:R-:W-:-:S05]  /*1b560*/  FMNMX R73, R71, R2, !PT ;  /* 0x0000000247497209 */ /* 0x000fca0007800000 */
[----:B------:R-:W-:-:S07]  /*1b570*/  IMAD.MOV.U32 R97, RZ, RZ, R73 ;  /* 0x000000ffff617224 */ /* 0x000fce00078e0049 */
[----:B------:R-:W-:Y:S05]  /*1b580*/  WARPSYNC.COLLECTIVE R0, `(.L_x_3339) ;  /* 0x0000000000087348 */ /* 0x000fea0003c00000 */
[----:B------:R0:W1:Y:S02]  /*1b590*/  SHFL.DOWN P0, R2, R97, R92, R95 ;  /* 0x0800005c61027389 */ /* 0x000064000000005f */
[----:B01----:R-:W-:Y:S01]  /*1b5a0*/  ENDCOLLECTIVE ;  /* 0x000000000000791b */ /* 0x003fe20003800000 */
.L_x_3339:
[----:B------:R-:W-:Y:S01]  /*1b5b0*/  FMNMX R93, R73, R2, !PT ;  /* 0x00000002495d7209 */ /* 0x000fe20007800000 */
[----:B------:R-:W-:-:S07]  /*1b5c0*/  IMAD.MOV.U32 R2, RZ, RZ, RZ ;  /* 0x000000ffff027224 */ /* 0x000fce00078e00ff */
[----:B------:R-:W-:Y:S05]  /*1b5d0*/  WARPSYNC.COLLECTIVE R0, `(.L_x_3340) ;  /* 0x0000000000087348 */ /* 0x000fea0003c00000 */
[----:B------:R0:W1:Y:S02]  /*1b5e0*/  SHFL.IDX P0, R3, R93, R2, R3 ;  /* 0x000000025d037389 */ /* 0x0000640000000003 */
[----:B01----:R-:W-:Y:S01]  /*1b5f0*/  ENDCOLLECTIVE ;  /* 0x000000000000791b */ /* 0x003fe20003800000 */
.L_x_3340:
[----:B------:R-:W-:Y:S01]  /*1b600*/  IMAD.MOV.U32 R75, RZ, RZ, R3 ;  /* 0x000000ffff4b7224 */ /* 0x000fe200078e0003 */
[----:B------:R-:W-:Y:S06]  /*1b610*/  BRA `(.L_x_3341) ;  /* 0xffffff4c00447947 */ /* 0x000fec000383ffff */
.L_x_2945:
[----:B------:R-:W-:Y:S01]  /*1b620*/  BSSY B0, `(.L_x_3342) ;  /* 0x0000007000007945 */ /* 0x000fe20003800000 */
[----:B------:R-:W-:Y:S02]  /*1b630*/  IMAD.MOV.U32 R92, RZ, RZ, 0x10 ;  /* 0x00000010ff5c7424 */ /* 0x000fe400078e00ff */
[----:B------:R-:W-:Y:S02]  /*1b640*/  IMAD.MOV.U32 R95, RZ, RZ, 0x1f ;  /* 0x0000001fff5f7424 */ /* 0x000fe400078e00ff */
[----:B------:R-:W-:-:S07]  /*1b650*/  IMAD.MOV.U32 R0, RZ, RZ, -0x1 ;  /* 0xffffffffff007424 */ /* 0x000fce00078e00ff */
[----:B0-----:R-:W-:Y:S05]  /*1b660*/  WARPSYNC.COLLECTIVE R0, `(.L_x_3343) ;  /* 0x0000000000087348 */ /* 0x001fea0003c00000 */
[----:B------:R1:W2:Y:S02]  /*1b670*/  SHFL.DOWN P0, R2, R97, R92, R95 ;  /* 0x0800005c61027389 */ /* 0x0002a4000000005f */
[----:B012---:R-:W-:Y:S01]  /*1b680*/  ENDCOLLECTIVE ;  /* 0x000000000000791b */ /* 0x007fe20003800000 */
.L_x_3343:
[----:B------:R-:W-:Y:S05]  /*1b690*/  BSYNC B0 ;  /* 0x0000000000007941 */ /* 0x000fea0003800000 */
.L_x_3342:
[----:B------:R-:W-:Y:S01]  /*1b6a0*/  FMNMX R97, R97, R2, !PT ;  /* 0x0000000261617209 */ /* 0x000fe20007800000 */
[----:B------:R-:W-:Y:S02]  /*1b6b0*/  IMAD.MOV.U32 R92, RZ, RZ, 0x8 ;  /* 0x00000008ff5c7424 */ /* 0x000fe400078e00ff */
[----:B------:R-:W-:Y:S02]  /*1b6c0*/  IMAD.MOV.U32 R95, RZ, RZ, 0x1f ;  /* 0x0000001fff5f7424 */ /* 0x000fe400078e00ff */
[----:B------:R-:W-:-:S07]  /*1b6d0*/  IMAD.MOV.U32 R0, RZ, RZ, -0x1 ;  /* 0xffffffffff007424 */ /* 0x000fce00078e00ff */
[----:B------:R-:W-:Y:S05]  /*1b6e0*/  WARPSYNC.COLLECTIVE R0, `(.L_x_3344) ;  /* 0x0000000000087348 */ /* 0x000fea0003c00000 */
[----:B------:R0:W1:Y:S02]  /*1b6f0*/  SHFL.DOWN P0, R2, R97, R92, R95 ;  /* 0x0800005c61027389 */ /* 0x000064000000005f */
[----:B01----:R-:W-:Y:S01]  /*1b700*/  ENDCOLLECTIVE ;  /* 0x000000000000791b */ /* 0x003fe20003800000 */
.L_x_3344:
[----:B------:R-:W-:Y:S01]  /*1b710*/  IMAD.MOV.U32 R92, RZ, RZ, 0x4 ;  /* 0x00000004ff5c7424 */ /* 0x000fe200078e00ff */
[----:B------:R-:W-:-:S05]  /*1b720*/  FMNMX R3, R97, R2, !PT ;  /* 0x0000000261037209 */ /* 0x000fca0007800000 */
[----:B------:R-:W-:-:S07]  /*1b730*/  IMAD.MOV.U32 R97, RZ, RZ, R3 ;  /* 0x000000ffff617224 */ /* 0x000fce00078e0003 */
[----:B------:R-:W-:Y:S05]  /*1b740*/  WARPSYNC.COLLECTIVE R0, `(.L_x_3345) ;  /* 0x0000000000087348 */ /* 0x000fea0003c00000 */
[----:B------:R0:W1:Y:S02]  /*1b750*/  SHFL.DOWN P0, R2, R97, R92, R95 ;  /* 0x0800005c61027389 */ /* 0x000064000000005f */
[----:B01----:R-:W-:Y:S01]  /*1b760*/  ENDCOLLECTIVE ;  /* 0x000000000000791b */ /* 0x003fe20003800000 */
.L_x_3345:
[----:B------:R-:W-:Y:S01]  /*1b770*/  IMAD.MOV.U32 R92, RZ, RZ, 0x2 ;  /* 0x00000002ff5c7424 */ /* 0x000fe200078e00ff */
[----:B------:R-:W-:Y:S01]  /*1b780*/  FMNMX R73, R3, R2, !PT ;  /* 0x0000000203497209 */ /* 0x000fe20007800000 */
[----:B------:R-:W-:-:S04]  /*1b790*/  IMAD.MOV.U32 R3, RZ, RZ, 0x1f ;  /* 0x0000001fff037424 */ /* 0x000fc800078e00ff */
[----:B------:R-:W-:-:S07]  /*1b7a0*/  IMAD.MOV.U32 R97, RZ, RZ, R73 ;  /* 0x000000ffff617224 */ /* 0x000fce00078e0049 */
[----:B------:R-:W-:Y:S05]  /*1b7b0*/  WARPSYNC.COLLECTIVE R0, `(.L_x_3346) ;  /* 0x0000000000087348 */ /* 0x000fea0003c00000 */
[----:B------:R0:W1:Y:S02]  /*1b7c0*/  SHFL.DOWN P0, R2, R97, R92, R95 ;  /* 0x0800005c61027389 */ /* 0x000064000000005f */
[----:B01----:R-:W-:Y:S01]  /*1b7d0*/  ENDCOLLECTIVE ;  /* 0x000000000000791b */ /* 0x003fe20003800000 */
.L_x_3346:
[----:B------:R-:W-:Y:S01]  /*1b7e0*/  IMAD.MOV.U32 R92, RZ, RZ, 0x1 ;  /* 0x00000001ff5c7424 */ /* 0x000fe200078e00ff */
[----:B------:R-:W-:-:S05]  /*1b7f0*/  FMNMX R75, R73, R2, !PT ;  /* 0x00000002494b7209 */ /* 0x000fca0007800000 */
[----:B------:R-:W-:-:S07]  /*1b800*/  IMAD.MOV.U32 R97, RZ, RZ, R75 ;  /* 0x000000ffff617224 */ /* 0x000fce00078e004b */
[----:B------:R-:W-:Y:S05]  /*1b810*/  WARPSYNC.COLLECTIVE R0, `(.L_x_3347) ;  /* 0x0000000000087348 */ /* 0x000fea0003c00000 */
[----:B------:R0:W1:Y:S02]  /*1b820*/  SHFL.DOWN P0, R2, R97, R92, R95 ;  /* 0x0800005c61027389 */ /* 0x000064000000005f */
[----:B01----:R-:W-:Y:S01]  /*1b830*/  ENDCOLLECTIVE ;  /* 0x000000000000791b */ /* 0x003fe20003800000 */
.L_x_3347:
[----:B------:R-:W-:Y:S01]  /*1b840*/  FMNMX R93, R75, R2, !PT ;  /* 0x000000024b5d7209 */ /* 0x000fe20007800000 */
[----:B------:R-:W-:-:S07]  /*1b850*/  IMAD.MOV.U32 R2, RZ, RZ, RZ ;  /* 0x000000ffff027224 */ /* 0x000fce00078e00ff */
[----:B------:R-:W-:Y:S05]  /*1b860*/  WARPSYNC.COLLECTIVE R0, `(.L_x_3348) ;  /* 0x0000000000087348 */ /* 0x000fea0003c00000 */
[----:B------:R0:W1:Y:S02]  /*1b870*/  SHFL.IDX P0, R3, R93, R2, R3 ;  /* 0x000000025d037389 */ /* 0x0000640000000003 */
[----:B01----:R-:W-:Y:S01]  /*1b880*/  ENDCOLLECTIVE ;  /* 0x000000000000791b */ /* 0x003fe20003800000 */
.L_x_3348:
[----:B------:R-:W-:Y:S01]  /*1b890*/  IMAD.MOV.U32 R77, RZ, RZ, R3 ;  /* 0x000000ffff4d7224 */ /* 0x000fe200078e0003 */
[----:B------:R-:W-:Y:S06]  /*1b8a0*/  BRA `(.L_x_3349) ;  /* 0xffffff4c00e07947 */ /* 0x000fec000383ffff */
.L_x_2953:
[----:B------:R-:W-:Y:S01]  /*1b8b0*/  BSSY B0, `(.L_x_3350) ;  /* 0x0000007000007945 */ /* 0x000fe20003800000 */
[----:B------:R-:W-:Y:S02]  /*1b8c0*/  IMAD.MOV.U32 R92, RZ, RZ, 0x10 ;  /* 0x00000010ff5c7424 */ /* 0x000fe400078e00ff */
[----:B------:R-:W-:Y:S02]  /*1b8d0*/  IMAD.MOV.U32 R95, RZ, RZ, 0x1f ;  /* 0x0000001fff5f7424 */ /* 0x000fe400078e00ff */
[----:B------:R-:W-:-:S07]  /*1b8e0*/  IMAD.MOV.U32 R0, RZ, RZ, -0x1 ;  /* 0xffffffffff007424 */ /* 0x000fce00078e00ff */
[----:B0-----:R-:W-:Y:S05]  /*1b8f0*/  WARPSYNC.COLLECTIVE R0, `(.L_x_3351) ;  /* 0x0000000000087348 */ /* 0x001fea0003c00000 */
[----:B------:R1:W2:Y:S02]  /*1b900*/  SHFL.DOWN P0, R2, R97, R92, R95 ;  /* 0x0800005c61027389 */ /* 0x0002a4000000005f */
[----:B012---:R-:W-:Y:S01]  /*1b910*/  ENDCOLLECTIVE ;  /* 0x000000000000791b */ /* 0x007fe20003800000 */
.L_x_3351:
[----:B------:R-:W-:Y:S05]  /*1b920*/  BSYNC B0 ;  /* 0x0000000000007941 */ /* 0x000fea0003800000 */
.L_x_3350:
[----:B------:R-:W-:Y:S01]  /*1b930*/  FMNMX R97, R97, R2, !PT ;  /* 0x0000000261617209 */ /* 0x000fe20007800000 */
[----:B------:R-:W-:Y:S02]  /*1b940*/  IMAD.MOV.U32 R92, RZ, RZ, 0x8 ;  /* 0x00000008ff5c7424 */ /* 0x000fe400078e00ff */
[----:B------:R-:W-:Y:S02]  /*1b950*/  IMAD.MOV.U32 R95, RZ, RZ, 0x1f ;  /* 0x0000001fff5f7424 */ /* 0x000fe400078e00ff */
[----:B------:R-:W-:-:S07]  /*1b960*/  IMAD.MOV.U32 R0, RZ, RZ, -0x1 ;  /* 0xffffffffff007424 */ /* 0x000fce00078e00ff */
[----:B------:R-:W-:Y:S05]  /*1b970*/  WARPSYNC.COLLECTIVE R0, `(.L_x_3352) ;  /* 0x0000000000087348 */ /* 0x000fea0003c00000 */
[----:B------:R0:W1:Y:S02]  /*1b980*/  SHFL.DOWN P0, R2, R97, R92, R95 ;  /* 0x0800005c61027389 */ /* 0x000064000000005f */
[----:B01----:R-:W-:Y:S01]  /*1b990*/  ENDCOLLECTIVE ;  /* 0x000000000000791b */ /* 0x003fe20003800000 */
.L_x_3352:
[----:B------:R-:W-:Y:S01]  /*1b9a0*/  IMAD.MOV.U32 R92, RZ, RZ, 0x4 ;  /* 0x00000004ff5c7424 */ /* 0x000fe200078e00ff */
[----:B------:R-:W-:-:S05]  /*1b9b0*/  FMNMX R3, R97, R2, !PT ;  /* 0x0000000261037209 */ /* 0x000fca0007800000 */
[----:B------:R-:W-:-:S07]  /*1b9c0*/  IMAD.MOV.U32 R97, RZ, RZ, R3 ;  /* 0x000000ffff617224 */ /* 0x000fce00078e0003 */
[----:B------:R-:W-:Y:S05]  /*1b9d0*/  WARPSYNC.COLLECTIVE R0, `(.L_x_3353) ;  /* 0x0000000000087348 */ /* 0x000fea0003c00000 */
[----:B------:R0:W1:Y:S02]  /*1b9e0*/  SHFL.DOWN P0, R2, R97, R92, R95 ;  /* 0x0800005c61027389 */ /* 0x000064000000005f */
[----:B01----:R-:W-:Y:S01]  /*1b9f0*/  ENDCOLLECTIVE ;  /* 0x000000000000791b */ /* 0x003fe20003800000 */
.L_x_3353:
[----:B------:R-:W-:Y:S01]  /*1ba00*/  IMAD.MOV.U32 R92, RZ, RZ, 0x2 ;  /* 0x00000002ff5c7424 */ /* 0x000fe200078e00ff */
[----:B------:R-:W-:Y:S01]  /*1ba10*/  FMNMX R75, R3, R2, !PT ;  /* 0x00000002034b7209 */ /* 0x000fe20007800000 */
[----:B------:R-:W-:-:S04]  /*1ba20*/  IMAD.MOV.U32 R3, RZ, RZ, 0x1f ;  /* 0x0000001fff037424 */ /* 0x000fc800078e00ff */
[----:B------:R-:W-:-:S07]  /*1ba30*/  IMAD.MOV.U32 R97, RZ, RZ, R75 ;  /* 0x000000ffff617224 */ /* 0x000fce00078e004b */
[----:B------:R-:W-:Y:S05]  /*1ba40*/  WARPSYNC.COLLECTIVE R0, `(.L_x_3354) ;  /* 0x0000000000087348 */ /* 0x000fea0003c00000 */
[----:B------:R0:W1:Y:S02]  /*1ba50*/  SHFL.DOWN P0, R2, R97, R92, R95 ;  /* 0x0800005c61027389 */ /* 0x000064000000005f */
[----:B01----:R-:W-:Y:S01]  /*1ba60*/  ENDCOLLECTIVE ;  /* 0x000000000000791b */ /* 0x003fe20003800000 */
.L_x_3354:
[----:B------:R-:W-:Y:S01]  /*1ba70*/  IMAD.MOV.U32 R92, RZ, RZ, 0x1 ;  /* 0x00000001ff5c7424 */ /* 0x000fe200078e00ff */
[----:B------:R-:W-:-:S05]  /*1ba80*/  FMNMX R77, R75, R2, !PT ;  /* 0x000000024b4d7209 */ /* 0x000fca0007800000 */
[----:B------:R-:W-:-:S07]  /*1ba90*/  IMAD.MOV.U32 R97, RZ, RZ, R77 ;  /* 0x000000ffff617224 */ /* 0x000fce00078e004d */
[----:B------:R-:W-:Y:S05]  /*1baa0*/  WARPSYNC.COLLECTIVE R0, `(.L_x_3355) ;  /* 0x0000000000087348 */ /* 0x000fea0003c00000 */
[----:B------:R0:W1:Y:S02]  /*1bab0*/  SHFL.DOWN P0, R2, R97, R92, R95 ;  /* 0x0800005c61027389 */ /* 0x000064000000005f */
[----:B01----:R-:W-:Y:S01]  /*1bac0*/  ENDCOLLECTIVE ;  /* 0x000000000000791b */ /* 0x003fe20003800000 */
.L_x_3355:
[----:B------:R-:W-:Y:S01]  /*1bad0*/  FMNMX R93, R77, R2, !PT ;  /* 0x000000024d5d7209 */ /* 0x000fe20007800000 */
[----:B------:R-:W-:-:S07]  /*1bae0*/  IMAD.MOV.U32 R2, RZ, RZ, RZ ;  /* 0x000000ffff027224 */ /* 0x000fce00078e00ff */
[----:B------:R-:W-:Y:S05]  /*1baf0*/  WARPSYNC.COLLECTIVE R0, `(.L_x_3356) ;  /* 0x0000000000087348 */ /* 0x000fea0003c00000 */
[----:B------:R0:W1:Y:S02]  /*1bb00*/  SHFL.IDX P0, R3, R93, R2, R3 ;  /* 0x000000025d037389 */ /* 0x0000640000000003 */
[----:B01----:R-:W-:Y:S01]  /*1bb10*/  ENDCOLLECTIVE ;  /* 0x000000000000791b */ /* 0x003fe20003800000 */
.L_x_3356:
[----:B------:R-:W-:Y:S01]  /*1bb20*/  IMAD.MOV.U32 R80, RZ, RZ, R3 ;  /* 0x000000ffff507224 */ /* 0x000fe200078e0003 */
[----:B------:R-:W-:Y:S06]  /*1bb30*/  BRA `(.L_x_3357) ;  /* 0xffffff50007c7947 */ /* 0x000fec000383ffff */
.L_x_2960:
[----:B------:R-:W-:Y:S01]  /*1bb40*/  BSSY B0, `(.L_x_3358) ;  /* 0x0000007000007945 */ /* 0x000fe20003800000 */
[----:B------:R-:W-:Y:S02]  /*1bb50*/  IMAD.MOV.U32 R92, RZ, RZ, 0x10 ;  /* 0x00000010ff5c7424 */ /* 0x000fe400078e00ff */
[----:B------:R-:W-:Y:S02]  /*1bb60*/  IMAD.MOV.U32 R95, RZ, RZ, 0x1f ;  /* 0x0000001fff5f7424 */ /* 0x000fe400078e00ff */
[----:B------:R-:W-:-:S07]  /*1bb70*/  IMAD.MOV.U32 R0, RZ, RZ, -0x1 ;  /* 0xffffffffff007424 */ /* 0x000fce00078e00ff */
[----:B------:R-:W-:Y:S05]  /*1bb80*/  WARPSYNC.COLLECTIVE R0, `(.L_x_3359) ;  /* 0x0000000000087348 */ /* 0x000fea0003c00000 */
[----:B------:R0:W1:Y:S02]  /*1bb90*/  SHFL.DOWN P0, R2, R97, R92, R95 ;  /* 0x0800005c61027389 */ /* 0x000064000000005f */
[----:B01----:R-:W-:Y:S01]  /*1bba0*/  ENDCOLLECTIVE ;  /* 0x000000000000791b */ /* 0x003fe20003800000 */
.L_x_3359:
[----:B------:R-:W-:Y:S05]  /*1bbb0*/  BSYNC B0 ;  /* 0x0000000000007941 */ /* 0x000fea0003800000 */
.L_x_3358:
[----:B------:R-:W-:Y:S01]  /*1bbc0*/  FMNMX R97, R97, R2, !PT ;  /* 0x0000000261617209 */ /* 0x000fe20007800000 */
[----:B------:R-:W-:Y:S02]  /*1bbd0*/  IMAD.MOV.U32 R92, RZ, RZ, 0x8 ;  /* 0x00000008ff5c7424 */ /* 0x000fe400078e00ff */
[----:B------:R-:W-:Y:S02]  /*1bbe0*/  IMAD.MOV.U32 R95, RZ, RZ, 0x1f ;  /* 0x0000001fff5f7424 */ /* 0x000fe400078e00ff */
[----:B------:R-:W-:-:S07]  /*1bbf0*/  IMAD.MOV.U32 R0, RZ, RZ, -0x1 ;  /* 0xffffffffff007424 */ /* 0x000fce00078e00ff */
[----:B------:R-:W-:Y:S05]  /*1bc00*/  WARPSYNC.COLLECTIVE R0, `(.L_x_3360) ;  /* 0x0000000000087348 */ /* 0x000fea0003c00000 */
[----:B------:R0:W1:Y:S02]  /*1bc10*/  SHFL.DOWN P0, R2, R97, R92, R95 ;  /* 0x0800005c61027389 */ /* 0x000064000000005f */
[----:B01----:R-:W-:Y:S01]  /*1bc20*/  ENDCOLLECTIVE ;  /* 0x000000000000791b */ /* 0x003fe20003800000 */
.L_x_3360:
[----:B------:R-:W-:Y:S01]  /*1bc30*/  IMAD.MOV.U32 R92, RZ, RZ, 0x4 ;  /* 0x00000004ff5c7424 */ /* 0x000fe200078e00ff */
[----:B------:R-:W-:-:S05]  /*1bc40*/  FMNMX R3, R97, R2, !PT ;  /* 0x0000000261037209 */ /* 0x000fca0007800000 */
[----:B------:R-:W-:-:S07]  /*1bc50*/  IMAD.MOV.U32 R97, RZ, RZ, R3 ;  /* 0x000000ffff617224 */ /* 0x000fce00078e0003 */
[----:B------:R-:W-:Y:S05]  /*1bc60*/  WARPSYNC.COLLECTIVE R0, `(.L_x_3361) ;  /* 0x0000000000087348 */ /* 0x000fea0003c00000 */
[----:B------:R0:W1:Y:S02]  /*1bc70*/  SHFL.DOWN P0, R2, R97, R92, R95 ;  /* 0x0800005c61027389 */ /* 0x000064000000005f */
[----:B01----:R-:W-:Y:S01]  /*1bc80*/  ENDCOLLECTIVE ;  /* 0x000000000000791b */ /* 0x003fe20003800000 */
.L_x_3361:
[----:B------:R-:W-:Y:S01]  /*1bc90*/  IMAD.MOV.U32 R92, RZ, RZ, 0x2 ;  /* 0x00000002ff5c7424 */ /* 0x000fe200078e00ff */
[----:B------:R-:W-:Y:S01]  /*1bca0*/  FMNMX R91, R3, R2, !PT ;  /* 0x00000002035b7209 */ /* 0x000fe20007800000 */
[----:B------:R-:W-:-:S04]  /*1bcb0*/  IMAD.MOV.U32 R3, RZ, RZ, 0x1f ;  /* 0x0000001fff037424 */ /* 0x000fc800078e00ff */
[----:B------:R-:W-:-:S07]  /*1bcc0*/  IMAD.MOV.U32 R97, RZ, RZ, R91 ;  /* 0x000000ffff617224 */ /* 0x000fce00078e005b */
[----:B------:R-:W-:Y:S05]  /*1bcd0*/  WARPSYNC.COLLECTIVE R0, `(.L_x_3362) ;  /* 0x0000000000087348 */ /* 0x000fea0003c00000 */
[----:B------:R0:W1:Y:S02]  /*1bce0*/  SHFL.DOWN P0, R2, R97, R92, R95 ;  /* 0x0800005c61027389 */ /* 0x000064000000005f */
[----:B01----:R-:W-:Y:S01]  /*1bcf0*/  ENDCOLLECTIVE ;  /* 0x000000000000791b */ /* 0x003fe20003800000 */
.L_x_3362:
[----:B------:R-:W-:Y:S01]  /*1bd00*/  IMAD.MOV.U32 R92, RZ, RZ, 0x1 ;  /* 0x00000001ff5c7424 */ /* 0x000fe200078e00ff */
[----:B------:R-:W-:-:S05]  /*1bd10*/  FMNMX R93, R91, R2, !PT ;  /* 0x000000025b5d7209 */ /* 0x000fca0007800000 */
[----:B------:R-:W-:-:S07]  /*1bd20*/  IMAD.MOV.U32 R97, RZ, RZ, R93 ;  /* 0x000000ffff617224 */ /* 0x000fce00078e005d */
[----:B------:R-:W-:Y:S05]  /*1bd30*/  WARPSYNC.COLLECTIVE R0, `(.L_x_3363) ;  /* 0x0000000000087348 */ /* 0x000fea0003c00000 */
[----:B------:R0:W1:Y:S02]  /*1bd40*/  SHFL.DOWN P0, R2, R97, R92, R95 ;  /* 0x0800005c61027389 */ /* 0x000064000000005f */
[----:B01----:R-:W-:Y:S01]  /*1bd50*/  ENDCOLLECTIVE ;  /* 0x000000000000791b */ /* 0x003fe20003800000 */
.L_x_3363:
[----:B------:R-:W-:Y:S01]  /*1bd60*/  FMNMX R93, R93, R2, !PT ;  /* 0x000000025d5d7209 */ /* 0x000fe20007800000 */
[----:B------:R-:W-:-:S07]  /*1bd70*/  IMAD.MOV.U32 R2, RZ, RZ, RZ ;  /* 0x000000ffff027224 */ /* 0x000fce00078e00ff */
[----:B------:R-:W-:Y:S05]  /*1bd80*/  WARPSYNC.COLLECTIVE R0, `(.L_x_3364) ;  /* 0x0000000000087348 */ /* 0x000fea0003c00000 */
[----:B------:R0:W1:Y:S02]  /*1bd90*/  SHFL.IDX P0, R3, R93, R2, R3 ;  /* 0x000000025d037389 */ /* 0x0000640000000003 */
[----:B01----:R-:W-:Y:S01]  /*1bda0*/  ENDCOLLECTIVE ;  /* 0x000000000000791b */ /* 0x003fe20003800000 */
.L_x_3364:
[----:B------:R-:W-:Y:S01]  /*1bdb0*/  IMAD.MOV.U32 R94, RZ, RZ, R3 ;  /* 0x000000ffff5e7224 */ /* 0x000fe200078e0003 */
[----:B------:R-:W-:Y:S06]  /*1bdc0*/  BRA `(.L_x_3365) ;  /* 0xffffff5000f07947 */ /* 0x000fec000383ffff */
.L_x_2968:
[----:B------:R-:W-:Y:S01]  /*1bdd0*/  BSSY B0, `(.L_x_3366) ;  /* 0x0000007000007945 */ /* 0x000fe20003800000 */
[----:B------:R-:W-:Y:S02]  /*1bde0*/  IMAD.MOV.U32 R92, RZ, RZ, 0x10 ;  /* 0x00000010ff5c7424 */ /* 0x000fe400078e00ff */
[----:B------:R-:W-:Y:S02]  /*1bdf0*/  IMAD.MOV.U32 R95, RZ, RZ, 0x1f ;  /* 0x0000001fff5f7424 */ /* 0x000fe400078e00ff */
[----:B------:R-:W-:-:S07]  /*1be00*/  IMAD.MOV.U32 R0, RZ, RZ, -0x1 ;  /* 0xffffffffff007424 */ /* 0x000fce00078e00ff */
[----:B0-----:R-:W-:Y:S05]  /*1be10*/  WARPSYNC.COLLECTIVE R0, `(.L_x_3367) ;  /* 0x0000000000087348 */ /* 0x001fea0003c00000 */
[----:B------:R1:W2:Y:S02]  /*1be20*/  SHFL.DOWN P0, R2, R97, R92, R95 ;  /* 0x0800005c61027389 */ /* 0x0002a4000000005f */
[----:B012---:R-:W-:Y:S01]  /*1be30*/  ENDCOLLECTIVE ;  /* 0x000000000000791b */ /* 0x007fe20003800000 */
.L_x_3367:
[----:B------:R-:W-:Y:S05]  /*1be40*/  BSYNC B0 ;  /* 0x0000000000007941 */ /* 0x000fea0003800000 */
.L_x_3366:
[----:B------:R-:W-:Y:S01]  /*1be50*/  FMNMX R97, R97, R2, !PT ;  /* 0x0000000261617209 */ /* 0x000fe20007800000 */
[----:B------:R-:W-:Y:S02]  /*1be60*/  IMAD.MOV.U32 R92, RZ, RZ, 0x8 ;  /* 0x00000008ff5c7424 */ /* 0x000fe400078e00ff */
[----:B------:R-:W-:Y:S02]  /*1be70*/  IMAD.MOV.U32 R95, RZ, RZ, 0x1f ;  /* 0x0000001fff5f7424 */ /* 0x000fe400078e00ff */
[----:B------:R-:W-:-:S07]  /*1be80*/  IMAD.MOV.U32 R0, RZ, RZ, -0x1 ;  /* 0xffffffffff007424 */ /* 0x000fce00078e00ff */
[----:B------:R-:W-:Y:S05]  /*1be90*/  WARPSYNC.COLLECTIVE R0, `(.L_x_3368) ;  /* 0x0000000000087348 */ /* 0x000fea0003c00000 */
[----:B------:R0:W1:Y:S02]  /*1bea0*/  SHFL.DOWN P0, R2, R97, R92, R95 ;  /* 0x0800005c61027389 */ /* 0x000064000000005f */
[----:B01----:R-:W-:Y:S01]  /*1beb0*/  ENDCOLLECTIVE ;  /* 0x000000000000791b */ /* 0x003fe20003800000 */
.L_x_3368:
[----:B------:R-:W-:Y:S01]  /*1bec0*/  IMAD.MOV.U32 R92, RZ, RZ, 0x4 ;  /* 0x00000004ff5c7424 */ /* 0x000fe200078e00ff */
[----:B------:R-:W-:-:S05]  /*1bed0*/  FMNMX R3, R97, R2, !PT ;  /* 0x0000000261037209 */ /* 0x000fca0007800000 */
[----:B------:R-:W-:-:S07]  /*1bee0*/  IMAD.MOV.U32 R97, RZ, RZ, R3 ;  /* 0x000000ffff617224 */ /* 0x000fce00078e0003 */
[----:B------:R-:W-:Y:S05]  /*1bef0*/  WARPSYNC.COLLECTIVE R0, `(.L_x_3369) ;  /* 0x0000000000087348 */ /* 0x000fea0003c00000 */
[----:B------:R0:W1:Y:S02]  /*1bf00*/  SHFL.DOWN P0, R2, R97, R92, R95 ;  /* 0x0800005c61027389 */ /* 0x000064000000005f */
[----:B01----:R-:W-:Y:S01]  /*1bf10*/  ENDCOLLECTIVE ;  /* 0x000000000000791b */ /* 0x003fe20003800000 */
.L_x_3369:
[----:B------:R-:W-:Y:S01]  /*1bf20*/  IMAD.MOV.U32 R92, RZ, RZ, 0x2 ;  /* 0x00000002ff5c7424 */ /* 0x000fe200078e00ff */
[----:B------:R-:W-:Y:S01]  /*1bf30*/  FMNMX R78, R3, R2, !PT ;  /* 0x00000002034e7209 */ /* 0x000fe20007800000 */
[----:B------:R-:W-:-:S04]  /*1bf40*/  IMAD.MOV.U32 R3, RZ, RZ, 0x1f ;  /* 0x0000001fff037424 */ /* 0x000fc800078e00ff */
[----:B------:R-:W-:-:S07]  /*1bf50*/  IMAD.MOV.U32 R97, RZ, RZ, R78 ;  /* 0x000000ffff617224 */ /* 0x000fce00078e004e */
[----:B------:R-:W-:Y:S05]  /*1bf60*/  WARPSYNC.COLLECTIVE R0, `(.L_x_3370) ;  /* 0x0000000000087348 */ /* 0x000fea0003c00000 */
[----:B------:R0:W1:Y:S02]  /*1bf70*/  SHFL.DOWN P0, R2, R97, R92, R95 ;  /* 0x0800005c61027389 */ /* 0x000064000000005f */
[----:B01----:R-:W-:Y:S01]  /*1bf80*/  ENDCOLLECTIVE ;  /* 0x000000000000791b */ /* 0x003fe20003800000 */
.L_x_3370:
[----:B------:R-:W-:Y:S01]  /*1bf90*/  IMAD.MOV.U32 R92, RZ, RZ, 0x1 ;  /* 0x00000001ff5c7424 */ /* 0x000fe200078e00ff */
[----:B------:R-:W-:-:S05]  /*1bfa0*/  FMNMX R79, R78, R2, !PT ;  /* 0x000000024e4f7209 */ /* 0x000fca0007800000 */
[----:B------:R-:W-:-:S07]  /*1bfb0*/  IMAD.MOV.U32 R97, RZ, RZ, R79 ;  /* 0x000000ffff617224 */ /* 0x000fce00078e004f */
[----:B------:R-:W-:Y:S05]  /*1bfc0*/  WARPSYNC.COLLECTIVE R0, `(.L_x_3371) ;  /* 0x0000000000087348 */ /* 0x000fea0003c00000 */
[----:B------:R0:W1:Y:S02]  /*1bfd0*/  SHFL.DOWN P0, R2, R97, R92, R95 ;  /* 0x0800005c61027389 */ /* 0x000064000000005f */
[----:B01----:R-:W-:Y:S01]  /*1bfe0*/  ENDCOLLECTIVE ;  /* 0x000000000000791b */ /* 0x003fe20003800000 */
.L_x_3371:
[----:B------:R-:W-:Y:S01]  /*1bff0*/  FMNMX R93, R79, R2, !PT ;  /* 0x000000024f5d7209 */ /* 0x000fe20007800000 */
[----:B------:R-:W-:-:S07]  /*1c000*/  IMAD.MOV.U32 R2, RZ, RZ, RZ ;  /* 0x000000ffff027224 */ /* 0x000fce00078e00ff */
[----:B------:R-:W-:Y:S05]  /*1c010*/  WARPSYNC.COLLECTIVE R0, `(.L_x_3372) ;  /* 0x0000000000087348 */ /* 0x000fea0003c00000 */
[----:B------:R0:W1:Y:S02]  /*1c020*/  SHFL.IDX P0, R3, R93, R2, R3 ;  /* 0x000000025d037389 */ /* 0x0000640000000003 */
[----:B01----:R-:W-:Y:S01]  /*1c030*/  ENDCOLLECTIVE ;  /* 0x000000000000791b */ /* 0x003fe20003800000 */
.L_x_3372:
[----:B------:R-:W-:Y:S01]  /*1c040*/  IMAD.MOV.U32 R94, RZ, RZ, R3 ;  /* 0x000000ffff5e7224 */ /* 0x000fe200078e0003 */
[----:B------:R-:W-:Y:S06]  /*1c050*/  BRA `(.L_x_3373) ;  /* 0xffffff5400447947 */ /* 0x000fec000383ffff */
.L_x_2976:
[----:B------:R-:W-:Y:S01]  /*1c060*/  BSSY B0, `(.L_x_3374) ;  /* 0x0000007000007945 */ /* 0x000fe20003800000 */
[----:B------:R-:W-:Y:S02]  /*1c070*/  IMAD.MOV.U32 R92, RZ, RZ, 0x10 ;  /* 0x00000010ff5c7424 */ /* 0x000fe400078e00ff */
[----:B------:R-:W-:Y:S02]  /*1c080*/  IMAD.MOV.U32 R95, RZ, RZ, 0x1f ;  /* 0x0000001fff5f7424 */ /* 0x000fe400078e00ff */
[----:B------:R-:W-:-:S07]  /*1c090*/  IMAD.MOV.U32 R0, RZ, RZ, -0x1 ;  /* 0xffffffffff007424 */ /* 0x000fce00078e00ff */
[----:B0-----:R-:W-:Y:S05]  /*1c0a0*/  WARPSYNC.COLLECTIVE R0, `(.L_x_3375) ;  /* 0x0000000000087348 */ /* 0x001fea0003c00000 */
[----:B------:R1:W2:Y:S02]  /*1c0b0*/  SHFL.DOWN P0, R2, R97, R92, R95 ;  /* 0x0800005c61027389 */ /* 0x0002a4000000005f */
[----:B012---:R-:W-:Y:S01]  /*1c0c0*/  ENDCOLLECTIVE ;  /* 0x000000000000791b */ /* 0x007fe20003800000 */
.L_x_3375:
[----:B------:R-:W-:Y:S05]  /*1c0d0*/  BSYNC B0 ;  /* 0x0000000000007941 */ /* 0x000fea0003800000 */
.L_x_3374:
[----:B------:R-:W-:Y:S01]  /*1c0e0*/  FMNMX R97, R97, R2, !PT ;  /* 0x0000000261617209 */ /* 0x000fe20007800000 */
[----:B------:R-:W-:Y:S02]  /*1c0f0*/  IMAD.MOV.U32 R92, RZ, RZ, 0x8 ;  /* 0x00000008ff5c7424 */ /* 0x000fe400078e00ff */
[----:B------:R-:W-:Y:S02]  /*1c100*/  IMAD.MOV.U32 R95, RZ, RZ, 0x1f ;  /* 0x0000001fff5f7424 */ /* 0x000fe400078e00ff */
[----:B------:R-:W-:-:S07]  /*1c110*/  IMAD.MOV.U32 R0, RZ, RZ, -0x1 ;  /* 0xffffffffff007424 */ /* 0x000fce00078e00ff */
[----:B------:R-:W-:Y:S05]  /*1c120*/  WARPSYNC.COLLECTIVE R0, `(.L_x_3376) ;  /* 0x0000000000087348 */ /* 0x000fea0003c00000 */
[----:B------:R0:W1:Y:S02]  /*1c130*/  SHFL.DOWN P0, R2, R97, R92, R95 ;  /* 0x0800005c61027389 */ /* 0x000064000000005f */
[----:B01----:R-:W-:Y:S01]  /*1c140*/  ENDCOLLECTIVE ;  /* 0x000000000000791b */ /* 0x003fe20003800000 */
.L_x_3376:
[----:B------:R-:W-:Y:S01]  /*1c150*/  IMAD.MOV.U32 R92, RZ, RZ, 0x4 ;  /* 0x00000004ff5c7424 */ /* 0x000fe200078e00ff */
[----:B------:R-:W-:-:S05]  /*1c160*/  FMNMX R3, R97, R2, !PT ;  /* 0x0000000261037209 */ /* 0x000fca0007800000 */
[----:B------:R-:W-:-:S07]  /*1c170*/  IMAD.MOV.U32 R97, RZ, RZ, R3 ;  /* 0x000000ffff617224 */ /* 0x000fce00078e0003 */
[----:B------:R-:W-:Y:S05]  /*1c180*/  WARPSYNC.COLLECTIVE R0, `(.L_x_3377) ;  /* 0x0000000000087348 */ /* 0x000fea0003c00000 */
[----:B------:R0:W1:Y:S02]  /*1c190*/  SHFL.DOWN P0, R2, R97, R92, R95 ;  /* 0x0800005c61027389 */ /* 0x000064000000005f */
[----:B01----:R-:W-:Y:S01]  /*1c1a0*/  ENDCOLLECTIVE ;  /* 0x000000000000791b */ /* 0x003fe20003800000 */
.L_x_3377:
[----:B------:R-:W-:Y:S01]  /*1c1b0*/  IMAD.MOV.U32 R92, RZ, RZ, 0x2 ;  /* 0x00000002ff5c7424 */ /* 0x000fe200078e00ff */
[----:B------:R-:W-:Y:S01]  /*1c1c0*/  FMNMX R79, R3, R2, !PT ;  /* 0x00000002034f7209 */ /* 0x000fe20007800000 */
[----:B------:R-:W-:-:S04]  /*1c1d0*/  IMAD.MOV.U32 R3, RZ, RZ, 0x1f ;  /* 0x0000001fff037424 */ /* 0x000fc800078e00ff */
[----:B------:R-:W-:-:S07]  /*1c1e0*/  IMAD.MOV.U32 R97, RZ, RZ, R79 ;  /* 0x000000ffff617224 */ /* 0x000fce00078e004f */
[----:B------:R-:W-:Y:S05]  /*1c1f0*/  WARPSYNC.COLLECTIVE R0, `(.L_x_3378) ;  /* 0x0000000000087348 */ /* 0x000fea0003c00000 */
[----:B------:R0:W1:Y:S02]  /*1c200*/  SHFL.DOWN P0, R2, R97, R92, R95 ;  /* 0x0800005c61027389 */ /* 0x000064000000005f */
[----:B01----:R-:W-:Y:S01]  /*1c210*/  ENDCOLLECTIVE ;  /* 0x000000000000791b */ /* 0x003fe20003800000 */
.L_x_3378:
[----:B------:R-:W-:Y:S01]  /*1c220*/  IMAD.MOV.U32 R92, RZ, RZ, 0x1 ;  /* 0x00000001ff5c7424 */ /* 0x000fe200078e00ff */
[----:B------:R-:W-:-:S05]  /*1c230*/  FMNMX R80, R79, R2, !PT ;  /* 0x000000024f507209 */ /* 0x000fca0007800000 */
[----:B------:R-:W-:-:S07]  /*1c240*/  IMAD.MOV.U32 R97, RZ, RZ, R80 ;  /* 0x000000ffff617224 */ /* 0x000fce00078e0050 */
[----:B------:R-:W-:Y:S05]  /*1c250*/  WARPSYNC.COLLECTIVE R0, `(.L_x_3379) ;  /* 0x0000000000087348 */ /* 0x000fea0003c00000 */
[----:B------:R0:W1:Y:S02]  /*1c260*/  SHFL.DOWN P0, R2, R97, R92, R95 ;  /* 0x0800005c61027389 */ /* 0x000064000000005f */
[----:B01----:R-:W-:Y:S01]  /*1c270*/  ENDCOLLECTIVE ;  /* 0x000000000000791b */ /* 0x003fe20003800000 */
.L_x_3379:
[----:B------:R-:W-:Y:S01]  /*1c280*/  FMNMX R93, R80, R2, !PT ;  /* 0x00000002505d7209 */ /* 0x000fe20007800000 */
[----:B------:R-:W-:-:S07]  /*1c290*/  IMAD.MOV.U32 R2, RZ, RZ, RZ ;  /* 0x000000ffff027224 */ /* 0x000fce00078e00ff */
[----:B------:R-:W-:Y:S05]  /*1c2a0*/  WARPSYNC.COLLECTIVE R0, `(.L_x_3380) ;  /* 0x0000000000087348 */ /* 0x000fea0003c00000 */
[----:B------:R0:W1:Y:S02]  /*1c2b0*/  SHFL.IDX P0, R3, R93, R2, R3 ;  /* 0x000000025d037389 */ /* 0x0000640000000003 */
[----:B01----:R-:W-:Y:S01]  /*1c2c0*/  ENDCOLLECTIVE ;  /* 0x000000000000791b */ /* 0x003fe20003800000 */
.L_x_3380:
[----:B------:R-:W-:Y:S01]  /*1c2d0*/  IMAD.MOV.U32 R81, RZ, RZ, R3 ;  /* 0x000000ffff517224 */ /* 0x000fe200078e0003 */
[----:B------:R-:W-:Y:S06]  /*1c2e0*/  BRA `(.L_x_3381) ;  /* 0xffffff5400907947 */ /* 0x000fec000383ffff */
.L_x_2984:
[----:B------:R-:W-:Y:S01]  /*1c2f0*/  BSSY B0, `(.L_x_3382) ;  /* 0x0000007000007945 */ /* 0x000fe20003800000 */
[----:B------:R-:W-:Y:S02]  /*1c300*/  IMAD.MOV.U32 R92, RZ, RZ, 0x10 ;  /* 0x00000010ff5c7424 */ /* 0x000fe400078e00ff */
[----:B------:R-:W-:Y:S02]  /*1c310*/  IMAD.MOV.U32 R95, RZ, RZ, 0x1f ;  /* 0x0000001fff5f7424 */ /* 0x000fe400078e00ff */
[----:B------:R-:W-:-:S07]  /*1c320*/  IMAD.MOV.U32 R0, RZ, RZ, -0x1 ;  /* 0xffffffffff007424 */ /* 0x000fce00078e00ff */
[----:B0-----:R-:W-:Y:S05]  /*1c330*/  WARPSYNC.COLLECTIVE R0, `(.L_x_3383) ;  /* 0x0000000000087348 */ /* 0x001fea0003c00000 */
[----:B------:R1:W2:Y:S02]  /*1c340*/  SHFL.DOWN P0, R2, R97, R92, R95 ;  /* 0x0800005c61027389 */ /* 0x0002a4000000005f */
[----:B012---:R-:W-:Y:S01]  /*1c350*/  ENDCOLLECTIVE ;  /* 0x000000000000791b */ /* 0x007fe20003800000 */
.L_x_3383:
[----:B------:R-:W-:Y:S05]  /*1c360*/  BSYNC B0 ;  /* 0x0000000000007941 */ /* 0x000fea0003800000 */
.L_x_3382:
[----:B------:R-:W-:Y:S01]  /*1c370*/  FMNMX R97, R97, R2, !PT ;  /* 0x0000000261617209 */ /* 0x000fe20007800000 */
[----:B------:R-:W-:Y:S02]  /*1c380*/  IMAD.MOV.U32 R92, RZ, RZ, 0x8 ;  /* 0x00000008ff5c7424 */ /* 0x000fe400078e00ff */
[----:B------:R-:W-:Y:S02]  /*1c390*/  IMAD.MOV.U32 R95, RZ, RZ, 0x1f ;  /* 0x0000001fff5f7424 */ /* 0x000fe400078e00ff */
[----:B------:R-:W-:-:S07]  /*1c3a0*/  IMAD.MOV.U32 R0, RZ, RZ, -0x1 ;  /* 0xffffffffff007424 */ /* 0x000fce00078e00ff */
[----:B------:R-:W-:Y:S05]  /*1c3b0*/  WARPSYNC.COLLECTIVE R0, `(.L_x_3384) ;  /* 0x0000000000087348 */ /* 0x000fea0003c00000 */
[----:B------:R0:W1:Y:S02]  /*1c3c0*/  SHFL.DOWN P0, R2, R97, R92, R95 ;  /* 0x0800005c61027389 */ /* 0x000064000000005f */
[----:B01----:R-:W-:Y:S01]  /*1c3d0*/  ENDCOLLECTIVE ;  /* 0x000000000000791b */ /* 0x003fe20003800000 */
.L_x_3384:
[----:B------:R-:W-:Y:S01]  /*1c3e0*/  IMAD.MOV.U32 R92, RZ, RZ, 0x4 ;  /* 0x00000004ff5c7424 */ /* 0x000fe200078e00ff */
[----:B------:R-:W-:-:S05]  /*1c3f0*/  FMNMX R3, R97, R2, !PT ;  /* 0x0000000261037209 */ /* 0x000fca0007800000 */
[----:B------:R-:W-:-:S07]  /*1c400*/  IMAD.MOV.U32 R97, RZ, RZ, R3 ;  /* 0x000000ffff617224 */ /* 0x000fce00078e0003 */
[----:B------:R-:W-:Y:S05]  /*1c410*/  WARPSYNC.COLLECTIVE R0, `(.L_x_3385) ;  /* 0x0000000000087348 */ /* 0x000fea0003c00000 */
[----:B------:R0:W1:Y:S02]  /*1c420*/  SHFL.DOWN P0, R2, R97, R92, R95 ;  /* 0x0800005c61027389 */ /* 0x000064000000005f */
[----:B01----:R-:W-:Y:S01]  /*1c430*/  ENDCOLLECTIVE ;  /* 0x000000000000791b */ /* 0x003fe20003800000 */
.L_x_3385:
[----:B------:R-:W-:Y:S01]  /*1c440*/  IMAD.MOV.U32 R92, RZ, RZ, 0x2 ;  /* 0x00000002ff5c7424 */ /* 0x000fe200078e00ff */
[----:B------:R-:W-:Y:S01]  /*1c450*/  FMNMX R76, R3, R2, !PT ;  /* 0x00000002034c7209 */ /* 0x000fe20007800000 */
[----:B------:R-:W-:-:S04]  /*1c460*/  IMAD.MOV.U32 R3, RZ, RZ, 0x1f ;  /* 0x0000001fff037424 */ /* 0x000fc800078e00ff */
[----:B------:R-:W-:-:S07]  /*1c470*/  IMAD.MOV.U32 R97, RZ, RZ, R76 ;  /* 0x000000ffff617224 */ /* 0x000fce00078e004c */
[----:B------:R-:W-:Y:S05]  /*1c480*/  WARPSYNC.COLLECTIVE R0, `(.L_x_3386) ;  /* 0x0000000000087348 */ /* 0x000fea0003c00000 */
[----:B------:R0:W1:Y:S02]  /*1c490*/  SHFL.DOWN P0, R2, R97, R92, R95 ;  /* 0x0800005c61027389 */ /* 0x000064000000005f */
[----:B01----:R-:W-:Y:S01]  /*1c4a0*/  ENDCOLLECTIVE ;  /* 0x000000000000791b */ /* 0x003fe20003800000 */
.L_x_3386:
[----:B------:R-:W-:Y:S01]  /*1c4b0*/  IMAD.MOV.U32 R92, RZ, RZ, 0x1 ;  /* 0x00000001ff5c7424 */ /* 0x000fe200078e00ff */
[----:B------:R-:W-:-:S05]  /*1c4c0*/  FMNMX R77, R76, R2, !PT ;  /* 0x000000024c4d7209 */ /* 0x000fca0007800000 */
[----:B------:R-:W-:-:S07]  /*1c4d0*/  IMAD.MOV.U32 R97, RZ, RZ, R77 ;  /* 0x000000ffff617224 */ /* 0x000fce00078e004d */
[----:B------:R-:W-:Y:S05]  /*1c4e0*/  WARPSYNC.COLLECTIVE R0, `(.L_x_3387) ;  /* 0x0000000000087348 */ /* 0x000fea0003c00000 */
[----:B------:R0:W1:Y:S02]  /*1c4f0*/  SHFL.DOWN P0, R2, R97, R92, R95 ;  /* 0x0800005c61027389 */ /* 0x000064000000005f */
[----:B01----:R-:W-:Y:S01]  /*1c500*/  ENDCOLLECTIVE ;  /* 0x000000000000791b */ /* 0x003fe20003800000 */
.L_x_3387:
[----:B------:R-:W-:Y:S01]  /*1c510*/  FMNMX R93, R77, R2, !PT ;  /* 0x000000024d5d7209 */ /* 0x000fe20007800000 */
[----:B------:R-:W-:-:S07]  /*1c520*/  IMAD.MOV.U32 R2, RZ, RZ, RZ ;  /* 0x000000ffff027224 */ /* 0x000fce00078e00ff */
[----:B------:R-:W-:Y:S05]  /*1c530*/  WARPSYNC.COLLECTIVE R0, `(.L_x_3388) ;  /* 0x0000000000087348 */ /* 0x000fea0003c00000 */
[----:B------:R0:W1:Y:S02]  /*1c540*/  SHFL.IDX P0, R3, R93, R2, R3 ;  /* 0x000000025d037389 */ /* 0x0000640000000003 */
[----:B01----:R-:W-:Y:S01]  /*1c550*/  ENDCOLLECTIVE ;  /* 0x000000000000791b */ /* 0x003fe20003800000 */
.L_x_3388:
[----:B------:R-:W-:Y:S01]  /*1c560*/  IMAD.MOV.U32 R80, RZ, RZ, R3 ;  /* 0x000000ffff507224 */ /* 0x000fe200078e0003 */
[----:B------:R-:W-:Y:S06]  /*1c570*/  BRA `(.L_x_3389) ;  /* 0xffffff5400dc7947 */ /* 0x000fec000383ffff */
.L_x_2992:
[----:B------:R-:W-:Y:S01]  /*1c580*/  BSSY B0, `(.L_x_3390) ;  /* 0x0000007000007945 */ /* 0x000fe20003800000 */
[----:B------:R-:W-:Y:S02]  /*1c590*/  IMAD.MOV.U32 R92, RZ, RZ, 0x10 ;  /* 0x00000010ff5c7424 */ /* 0x000fe400078e00ff */
[----:B------:R-:W-:Y:S02]  /*1c5a0*/  IMAD.MOV.U32 R95, RZ, RZ, 0x1f ;  /* 0x0000001fff5f7424 */ /* 0x000fe400078e00ff */
[----:B------:R-:W-:-:S07]  /*1c5b0*/  IMAD.MOV.U32 R0, RZ, RZ, -0x1 ;  /* 0xffffffffff007424 */ /* 0x000fce00078e00ff */
[----:B0-----:R-:W-:Y:S05]  /*1c5c0*/  WARPSYNC.COLLECTIVE R0, `(.L_x_3391) ;  /* 0x0000000000087348 */ /* 0x001fea0003c00000 */
[----:B------:R1:W2:Y:S02]  /*1c5d0*/  SHFL.DOWN P0, R2, R97, R92, R95 ;  /* 0x0800005c61027389 */ /* 0x0002a4000000005f */
[----:B012---:R-:W-:Y:S01]  /*1c5e0*/  ENDCOLLECTIVE ;  /* 0x000000000000791b */ /* 0x007fe20003800000 */
.L_x_3391:
[----:B------:R-:W-:Y:S05]  /*1c5f0*/  BSYNC B0 ;  /* 0x0000000000007941 */ /* 0x000fea0003800000 */
.L_x_3390:
[----:B------:R-:W-:Y:S01]  /*1c600*/  FMNMX R97, R97, R2, !PT ;  /* 0x0000000261617209 */ /* 0x000fe20007800000 */
[----:B------:R-:W-:Y:S02]  /*1c610*/  IMAD.MOV.U32 R92, RZ, RZ, 0x8 ;  /* 0x00000008ff5c7424 */ /* 0x000fe400078e00ff */
[----:B------:R-:W-:Y:S02]  /*1c620*/  IMAD.MOV.U32 R95, RZ, RZ, 0x1f ;  /* 0x0000001fff5f7424 */ /* 0x000fe400078e00ff */
[----:B------:R-:W-:-:S07]  /*1c630*/  IMAD.MOV.U32 R0, RZ, RZ, -0x1 ;  /* 0xffffffffff007424 */ /* 0x000fce00078e00ff */
[----:B------:R-:W-:Y:S05]  /*1c640*/  WARPSYNC.COLLECTIVE R0, `(.L_x_3392) ;  /* 0x0000000000087348 */ /* 0x000fea0003c00000 */
[----:B------:R0:W1:Y:S02]  /*1c650*/  SHFL.DOWN P0, R2, R97, R92, R95 ;  /* 0x0800005c61027389 */ /* 0x000064000000005f */
[----:B01----:R-:W-:Y:S01]  /*1c660*/  ENDCOLLECTIVE ;  /* 0x000000000000791b */ /* 0x003fe20003800000 */
.L_x_3392:
[----:B------:R-:W-:Y:S01]  /*1c670*/  IMAD.MOV.U32 R92, RZ, RZ, 0x4 ;  /* 0x00000004ff5c7424 */ /* 0x000fe200078e00ff */
[----:B------:R-:W-:-:S05]  /*1c680*/  FMNMX R3, R97, R2, !PT ;  /* 0x0000000261037209 */ /* 0x000fca0007800000 */
[----:B------:R-:W-:-:S07]  /*1c690*/  IMAD.MOV.U32 R97, RZ, RZ, R3 ;  /* 0x000000ffff617224 */ /* 0x000fce00078e0003 */
[----:B------:R-:W-:Y:S05]  /*1c6a0*/  WARPSYNC.COLLECTIVE R0, `(.L_x_3393) ;  /* 0x0000000000087348 */ /* 0x000fea0003c00000 */
[----:B------:R0:W1:Y:S02]  /*1c6b0*/  SHFL.DOWN P0, R2, R97, R92, R95 ;  /* 0x0800005c61027389 */ /* 0x000064000000005f */
[----:B01----:R-:W-:Y:S01]  /*1c6c0*/  ENDCOLLECTIVE ;  /* 0x000000000000791b */ /* 0x003fe20003800000 */
.L_x_3393:
[----:B------:R-:W-:Y:S01]  /*1c6d0*/  IMAD.MOV.U32 R92, RZ, RZ, 0x2 ;  /* 0x00000002ff5c7424 */ /* 0x000fe200078e00ff */
[----:B------:R-:W-:Y:S01]  /*1c6e0*/  FMNMX R74, R3, R2, !PT ;  /* 0x00000002034a7209 */ /* 0x000fe20007800000 */
[----:B------:R-:W-:-:S04]  /*1c6f0*/  IMAD.MOV.U32 R3, RZ, RZ, 0x1f ;  /* 0x0000001fff037424 */ /* 0x000fc800078e00ff */
[----:B------:R-:W-:-:S07]  /*1c700*/  IMAD.MOV.U32 R97, RZ, RZ, R74 ;  /* 0x000000ffff617224 */ /* 0x000fce00078e004a */
[----:B------:R-:W-:Y:S05]  /*1c710*/  WARPSYNC.COLLECTIVE R0, `(.L_x_3394) ;  /* 0x0000000000087348 */ /* 0x000fea0003c00000 */
[----:B------:R0:W1:Y:S02]  /*1c720*/  SHFL.DOWN P0, R2, R97, R92, R95 ;  /* 0x0800005c61027389 */ /* 0x000064000000005f */
[----:B01----:R-:W-:Y:S01]  /*1c730*/  ENDCOLLECTIVE ;  /* 0x000000000000791b */ /* 0x003fe20003800000 */
.L_x_3394:
[----:B------:R-:W-:Y:S01]  /*1c740*/  IMAD.MOV.U32 R92, RZ, RZ, 0x1 ;  /* 0x00000001ff5c7424 */ /* 0x000fe200078e00ff */
[----:B------:R-:W-:-:S05]  /*1c750*/  FMNMX R75, R74, R2, !PT ;  /* 0x000000024a4b7209 */ /* 0x000fca0007800000 */
[----:B------:R-:W-:-:S07]  /*1c760*/  IMAD.MOV.U32 R97, RZ, RZ, R75 ;  /* 0x000000ffff617224 */ /* 0x000fce00078e004b */
[----:B------:R-:W-:Y:S05]  /*1c770*/  WARPSYNC.COLLECTIVE R0, `(.L_x_3395) ;  /* 0x0000000000087348 */ /* 0x000fea0003c00000 */
[----:B------:R0:W1:Y:S02]  /*1c780*/  SHFL.DOWN P0, R2, R97, R92, R95 ;  /* 0x0800005c61027389 */ /* 0x000064000000005f */
[----:B01----:R-:W-:Y:S01]  /*1c790*/  ENDCOLLECTIVE ;  /* 0x000000000000791b */ /* 0x003fe20003800000 */
.L_x_3395:
[----:B------:R-:W-:Y:S01]  /*1c7a0*/  FMNMX R93, R75, R2, !PT ;  /* 0x000000024b5d7209 */ /* 0x000fe20007800000 */
[----:B------:R-:W-:-:S07]  /*1c7b0*/  IMAD.MOV.U32 R2, RZ, RZ, RZ ;  /* 0x000000ffff027224 */ /* 0x000fce00078e00ff */
[----:B------:R-:W-:Y:S05]  /*1c7c0*/  WARPSYNC.COLLECTIVE R0, `(.L_x_3396) ;  /* 0x0000000000087348 */ /* 0x000fea0003c00000 */
[----:B------:R0:W1:Y:S02]  /*1c7d0*/  SHFL.IDX P0, R3, R93, R2, R3 ;  /* 0x000000025d037389 */ /* 0x0000640000000003 */
[----:B01----:R-:W-:Y:S01]  /*1c7e0*/  ENDCOLLECTIVE ;  /* 0x000000000000791b */ /* 0x003fe20003800000 */
.L_x_3396:
[----:B------:R-:W-:Y:S01]  /*1c7f0*/  IMAD.MOV.U32 R77, RZ, RZ, R3 ;  /* 0x000000ffff4d7224 */ /* 0x000fe200078e0003 */
[----:B------:R-:W-:Y:S06]  /*1c800*/  BRA `(.L_x_3397) ;  /* 0xffffff5800287947 */ /* 0x000fec000383ffff */
.L_x_3000:
[----:B------:R-:W-:Y:S01]  /*1c810*/  BSSY B0, `(.L_x_3398) ;  /* 0x0000007000007945 */ /* 0x000fe20003800000 */
[----:B------:R-:W-:Y:S02]  /*1c820*/  IMAD.MOV.U32 R92, RZ, RZ, 0x10 ;  /* 0x00000010ff5c7424 */ /* 0x000fe400078e00ff */
[----:B------:R-:W-:Y:S02]  /*1c830*/  IMAD.MOV.U32 R95, RZ, RZ, 0x1f ;  /* 0x0000001fff5f7424 */ /* 0x000fe400078e00ff */
[----:B------:R-:W-:-:S07]  /*1c840*/  IMAD.MOV.U32 R0, RZ, RZ, -0x1 ;  /* 0xffffffffff007424 */ /* 0x000fce00078e00ff */
[----:B0-----:R-:W-:Y:S05]  /*1c850*/  WARPSYNC.COLLECTIVE R0, `(.L_x_3399) ;  /* 0x0000000000087348 */ /* 0x001fea0003c00000 */
[----:B------:R1:W2:Y:S02]  /*1c860*/  SHFL.DOWN P0, R2, R97, R92, R95 ;  /* 0x0800005c61027389 */ /* 0x0002a4000000005f */
[----:B012---:R-:W-:Y:S01]  /*1c870*/  ENDCOLLECTIVE ;  /* 0x000000000000791b */ /* 0x007fe20003800000 */
.L_x_3399:
[----:B------:R-:W-:Y:S05]  /*1c880*/  BSYNC B0 ;  /* 0x0000000000007941 */ /* 0x000fea0003800000 */
.L_x_3398:
[----:B------:R-:W-:Y:S01]  /*1c890*/  FMNMX R97, R97, R2, !PT ;  /* 0x0000000261617209 */ /* 0x000fe20007800000 */
[----:B------:R-:W-:Y:S02]  /*1c8a0*/  IMAD.MOV.U32 R92, RZ, RZ, 0x8 ;  /* 0x00000008ff5c7424 */ /* 0x000fe400078e00ff */
[----:B------:R-:W-:Y:S02]  /*1c8b0*/  IMAD.MOV.U32 R95, RZ, RZ, 0x1f ;  /* 0x0000001fff5f7424 */ /* 0x000fe400078e00ff */
[----:B------:R-:W-:-:S07]  /*1c8c0*/  IMAD.MOV.U32 R0, RZ, RZ, -0x1 ;  /* 0xffffffffff007424 */ /* 0x000fce00078e00ff */
[----:B------:R-:W-:Y:S05]  /*1c8d0*/  WARPSYNC.COLLECTIVE R0, `(.L_x_3400) ;  /* 0x0000000000087348 */ /* 0x000fea0003c00000 */
[----:B------:R0:W1:Y:S02]  /*1c8e0*/  SHFL.DOWN P0, R2, R97, R92, R95 ;  /* 0x0800005c61027389 */ /* 0x000064000000005f */
[----:B01----:R-:W-:Y:S01]  /*1c8f0*/  ENDCOLLECTIVE ;  /* 0x000000000000791b */ /* 0x003fe20003800000 */
.L_x_3400:
[----:B------:R-:W-:Y:S01]  /*1c900*/  IMAD.MOV.U32 R92, RZ, RZ, 0x4 ;  /* 0x00000004ff5c7424 */ /* 0x000fe200078e00ff */
[----:B------:R-:W-:-:S05]  /*1c910*/  FMNMX R3, R97, R2, !PT ;  /* 0x0000000261037209 */ /* 0x000fca0007800000 */
[----:B------:R-:W-:-:S07]  /*1c920*/  IMAD.MOV.U32 R97, RZ, RZ, R3 ;  /* 0x000000ffff617224 */ /* 0x000fce00078e0003 */
[----:B------:R-:W-:Y:S05]  /*1c930*/  WARPSYNC.COLLECTIVE R0, `(.L_x_3401) ;  /* 0x0000000000087348 */ /* 0x000fea0003c00000 */
[----:B------:R0:W1:Y:S02]  /*1c940*/  SHFL.DOWN P0, R2, R97, R92, R95 ;  /* 0x0800005c61027389 */ /* 0x000064000000005f */
[----:B01----:R-:W-:Y:S01]  /*1c950*/  ENDCOLLECTIVE ;  /* 0x000000000000791b */ /* 0x003fe20003800000 */
.L_x_3401:
[----:B------:R-:W-:Y:S01]  /*1c960*/  IMAD.MOV.U32 R92, RZ, RZ, 0x2 ;  /* 0x00000002ff5c7424 */ /* 0x000fe200078e00ff */
[----:B------:R-:W-:Y:S01]  /*1c970*/  FMNMX R72, R3, R2, !PT ;  /* 0x0000000203487209 */ /* 0x000fe20007800000 */
[----:B------:R-:W-:-:S04]  /*1c980*/  IMAD.MOV.U32 R3, RZ, RZ, 0x1f ;  /* 0x0000001fff037424 */ /* 0x000fc800078e00ff */
[----:B------:R-:W-:-:S07]  /*1c990*/  IMAD.MOV.U32 R97, RZ, RZ, R72 ;  /* 0x000000ffff617224 */ /* 0x000fce00078e0048 */
[----:B------:R-:W-:Y:S05]  /*1c9a0*/  WARPSYNC.COLLECTIVE R0, `(.L_x_3402) ;  /* 0x0000000000087348 */ /* 0x000fea0003c00000 */
[----:B------:R0:W1:Y:S02]  /*1c9b0*/  SHFL.DOWN P0, R2, R97, R92, R95 ;  /* 0x0800005c61027389 */ /* 0x000064000000005f */
[----:B01----:R-:W-:Y:S01]  /*1c9c0*/  ENDCOLLECTIVE ;  /* 0x000000000000791b */ /* 0x003fe20003800000 */
.L_x_3402:
[----:B------:R-:W-:Y:S01]  /*1c9d0*/  IMAD.MOV.U32 R92, RZ, RZ, 0x1 ;  /* 0x00000001ff5c7424 */ /* 0x000fe200078e00ff */
[----:B------:R-:W-:-:S05]  /*1c9e0*/  FMNMX R73, R72, R2, !PT ;  /* 0x0000000248497209 */ /* 0x000fca0007800000 */
[----:B------:R-:W-:-:S07]  /*1c9f0*/  IMAD.MOV.U32 R97, RZ, RZ, R73 ;  /* 0x000000ffff617224 */ /* 0x000fce00078e0049 */
[----:B------:R-:W-:Y:S05]  /*1ca00*/  WARPSYNC.COLLECTIVE R0, `(.L_x_3403) ;  /* 0x0000000000087348 */ /* 0x000fea0003c00000 */
[----:B------:R0:W1:Y:S02]  /*1ca10*/  SHFL.DOWN P0, R2, R97, R92, R95 ;  /* 0x0800005c61027389 */ /* 0x000064000000005f */
[----:B01----:R-:W-:Y:S01]  /*1ca20*/  ENDCOLLECTIVE ;  /* 0x000000000000791b */ /* 0x003fe20003800000 */
.L_x_3403:
[----:B------:R-:W-:Y:S01]  /*1ca30*/  FMNMX R93, R73, R2, !PT ;  /* 0x00000002495d7209 */ /* 0x000fe20007800000 */
[----:B------:R-:W-:-:S07]  /*1ca40*/  IMAD.MOV.U32 R2, RZ, RZ, RZ ;  /* 0x000000ffff027224 */ /* 0x000fce00078e00ff */
[----:B------:R-:W-:Y:S05]  /*1ca50*/  WARPSYNC.COLLECTIVE R0, `(.L_x_3404) ;  /* 0x0000000000087348 */ /* 0x000fea0003c00000 */
[----:B------:R0:W1:Y:S02]  /*1ca60*/  SHFL.IDX P0, R3, R93, R2, R3 ;  /* 0x000000025d037389 */ /* 0x0000640000000003 */
[----:B01----:R-:W-:Y:S01]  /*1ca70*/  ENDCOLLECTIVE ;  /* 0x000000000000791b */ /* 0x003fe20003800000 */
.L_x_3404:
[----:B------:R-:W-:Y:S01]  /*1ca80*/  IMAD.MOV.U32 R75, RZ, RZ, R3 ;  /* 0x000000ffff4b7224 */ /* 0x000fe200078e0003 */
[----:B------:R-:W-:Y:S06]  /*1ca90*/  BRA `(.L_x_3405) ;  /* 0xffffff5800747947 */ /* 0x000fec000383ffff */
.L_x_3008:
[----:B------:R-:W-:Y:S01]  /*1caa0*/  BSSY B0, `(.L_x_3406) ;  /* 0x0000007000007945 */ /* 0x000fe20003800000 */
[----:B------:R-:W-:Y:S02]  /*1cab0*/  IMAD.MOV.U32 R92, RZ, RZ, 0x10 ;  /* 0x00000010ff5c7424 */ /* 0x000fe400078e00ff */
[----:B------:R-:W-:Y:S02]  /*1cac0*/  IMAD.MOV.U32 R95, RZ, RZ, 0x1f ;  /* 0x0000001fff5f7424 */ /* 0x000fe400078e00ff */
[----:B------:R-:W-:-:S07]  /*1cad0*/  IMAD.MOV.U32 R0, RZ, RZ, -0x1 ;  /* 0xffffffffff007424 */ /* 0x000fce00078e00ff */
[----:B0-----:R-:W-:Y:S05]  /*1cae0*/  WARPSYNC.COLLECTIVE R0, `(.L_x_3407) ;  /* 0x0000000000087348 */ /* 0x001fea0003c00000 */
[----:B------:R1:W2:Y:S02]  /*1caf0*/  SHFL.DOWN P0, R2, R97, R92, R95 ;  /* 0x0800005c61027389 */ /* 0x0002a4000000005f */
[----:B012---:R-:W-:Y:S01]  /*1cb00*/  ENDCOLLECTIVE ;  /* 0x000000000000791b */ /* 0x007fe20003800000 */
.L_x_3407:
[----:B------:R-:W-:Y:S05]  /*1cb10*/  BSYNC B0 ;  /* 0x0000000000007941 */ /* 0x000fea0003800000 */
.L_x_3406:
[----:B------:R-:W-:Y:S01]  /*1cb20*/  FMNMX R97, R97, R2, !PT ;  /* 0x0000000261617209 */ /* 0x000fe20007800000 */
[----:B------:R-:W-:Y:S02]  /*1cb30*/  IMAD.MOV.U32 R92, RZ, RZ, 0x8 ;  /* 0x00000008ff5c7424 */ /* 0x000fe400078e00ff */
[----:B------:R-:W-:Y:S02]  /*1cb40*/  IMAD.MOV.U32 R95, RZ, RZ, 0x1f ;  /* 0x0000001fff5f7424 */ /* 0x000fe400078e00ff */
[----:B------:R-:W-:-:S07]  /*1cb50*/  IMAD.MOV.U32 R0, RZ, RZ, -0x1 ;  /* 0xffffffffff007424 */ /* 0x000fce00078e00ff */
[----:B------:R-:W-:Y:S05]  /*1cb60*/  WARPSYNC.COLLECTIVE R0, `(.L_x_3408) ;  /* 0x0000000000087348 */ /* 0x000fea0003c00000 */
[----:B------:R0:W1:Y:S02]  /*1cb70*/  SHFL.DOWN P0, R2, R97, R92, R95 ;  /* 0x0800005c61027389 */ /* 0x000064000000005f */
[----:B01----:R-:W-:Y:S01]  /*1cb80*/  ENDCOLLECTIVE ;  /* 0x000000000000791b */ /* 0x003fe20003800000 */
.L_x_3408:
[----:B------:R-:W-:Y:S01]  /*1cb90*/  IMAD.MOV.U32 R92, RZ, RZ, 0x4 ;  /* 0x00000004ff5c7424 */ /* 0x000fe200078e00ff */
[----:B------:R-:W-:-:S05]  /*1cba0*/  FMNMX R3, R97, R2, !PT ;  /* 0x0000000261037209 */ /* 0x000fca0007800000 */
[----:B------:R-:W-:-:S07]  /*1cbb0*/  IMAD.MOV.U32 R97, RZ, RZ, R3 ;  /* 0x000000ffff617224 */ /* 0x000fce00078e0003 */
[----:B------:R-:W-:Y:S05]  /*1cbc0*/  WARPSYNC.COLLECTIVE R0, `(.L_x_3409) ;  /* 0x0000000000087348 */ /* 0x000fea0003c00000 */
[----:B------:R0:W1:Y:S02]  /*1cbd0*/  SHFL.DOWN P0, R2, R97, R92, R95 ;  /* 0x0800005c61027389 */ /* 0x000064000000005f */
[----:B01----:R-:W-:Y:S01]  /*1cbe0*/  ENDCOLLECTIVE ;  /* 0x000000000000791b */ /* 0x003fe20003800000 */
.L_x_3409:
[----:B------:R-:W-:Y:S01]  /*1cbf0*/  IMAD.MOV.U32 R92, RZ, RZ, 0x2 ;  /* 0x00000002ff5c7424 */ /* 0x000fe200078e00ff */
[----:B------:R-:W-:Y:S01]  /*1cc00*/  FMNMX R70, R3, R2, !PT ;  /* 0x0000000203467209 */ /* 0x000fe20007800000 */
[----:B------:R-:W-:-:S04]  /*1cc10*/  IMAD.MOV.U32 R3, RZ, RZ, 0x1f ;  /* 0x0000001fff037424 */ /* 0x000fc800078e00ff */
[----:B------:R-:W-:-:S07]  /*1cc20*/  IMAD.MOV.U32 R97, RZ, RZ, R70 ;  /* 0x000000ffff617224 */ /* 0x000fce00078e0046 */
[----:B------:R-:W-:Y:S05]  /*1cc30*/  WARPSYNC.COLLECTIVE R0, `(.L_x_3410) ;  /* 0x0000000000087348 */ /* 0x000fea0003c00000 */
[----:B------:R0:W1:Y:S02]  /*1cc40*/  SHFL.DOWN P0, R2, R97, R92, R95 ;  /* 0x0800005c61027389 */ /* 0x000064000000005f */
[----:B01----:R-:W-:Y:S01]  /*1cc50*/  ENDCOLLECTIVE ;  /* 0x000000000000791b */ /* 0x003fe20003800000 */
.L_x_3410:
[----:B------:R-:W-:Y:S01]  /*1cc60*/  IMAD.MOV.U32 R92, RZ, RZ, 0x1 ;  /* 0x00000001ff5c7424 */ /* 0x000fe200078e00ff */
[----:B------:R-:W-:-:S05]  /*1cc70*/  FMNMX R71, R70, R2, !PT ;  /* 0x0000000246477209 */ /* 0x000fca0007800000 */
[----:B------:R-:W-:-:S07]  /*1cc80*/  IMAD.MOV.U32 R97, RZ, RZ, R71 ;  /* 0x000000ffff617224 */ /* 0x000fce00078e0047 */
[----:B------:R-:W-:Y:S05]  /*1cc90*/  WARPSYNC.COLLECTIVE R0, `(.L_x_3411) ;  /* 0x0000000000087348 */ /* 0x000fea0003c00000 */
[----:B------:R0:W1:Y:S02]  /*1cca0*/  SHFL.DOWN P0, R2, R97, R92, R95 ;  /* 0x0800005c61027389 */ /* 0x000064000000005f */
[----:B01----:R-:W-:Y:S01]  /*1ccb0*/  ENDCOLLECTIVE ;  /* 0x000000000000791b */ /* 0x003fe20003800000 */
.L_x_3411:
[----:B------:R-:W-:Y:S01]  /*1ccc0*/  FMNMX R93, R71, R2, !PT ;  /* 0x00000002475d7209 */ /* 0x000fe20007800000 */
[----:B------:R-:W-:-:S07]  /*1ccd0*/  IMAD.MOV.U32 R2, RZ, RZ, RZ ;  /* 0x000000ffff027224 */ /* 0x000fce00078e00ff */
[----:B------:R-:W-:Y:S05]  /*1cce0*/  WARPSYNC.COLLECTIVE R0, `(.L_x_3412) ;  /* 0x0000000000087348 */ /* 0x000fea0003c00000 */
[----:B------:R0:W1:Y:S02]  /*1ccf0*/  SHFL.IDX P0, R3, R93, R2, R3 ;  /* 0x000000025d037389 */ /* 0x0000640000000003 */
[----:B01----:R-:W-:Y:S01]  /*1cd00*/  ENDCOLLECTIVE ;  /* 0x000000000000791b */ /* 0x003fe20003800000 */
.L_x_3412:
[----:B------:R-:W-:Y:S01]  /*1cd10*/  IMAD.MOV.U32 R73, RZ, RZ, R3 ;  /* 0x000000ffff497224 */ /* 0x000fe200078e0003 */
[----:B------:R-:W-:Y:S06]  /*1cd20*/  BRA `(.L_x_3413) ;  /* 0xffffff5800c07947 */ /* 0x000fec000383ffff */
.L_x_3016:
[----:B------:R-:W-:Y:S01]  /*1cd30*/  BSSY B0, `(.L_x_3414) ;  /* 0x0000007000007945 */ /* 0x000fe20003800000 */
[----:B------:R-:W-:Y:S02]  /*1cd40*/  IMAD.MOV.U32 R92, RZ, RZ, 0x10 ;  /* 0x00000010ff5c7424 */ /* 0x000fe400078e00ff */
[----:B------:R-:W-:Y:S02]  /*1cd50*/  IMAD.MOV.U32 R95, RZ, RZ, 0x1f ;  /* 0x0000001fff5f7424 */ /* 0x000fe400078e00ff */
[----:B------:R-:W-:-:S07]  /*1cd60*/  IMAD.MOV.U32 R0, RZ, RZ, -0x1 ;  /* 0xffffffffff007424 */ /* 0x000fce00078e00ff */
[----:B0-----:R-:W-:Y:S05]  /*1cd70*/  WARPSYNC.COLLECTIVE R0, `(.L_x_3415) ;  /* 0x0000000000087348 */ /* 0x001fea0003c00000 */
[----:B------:R1:W2:Y:S02]  /*1cd80*/  SHFL.DOWN P0, R2, R97, R92, R95 ;  /* 0x0800005c61027389 */ /* 0x0002a4000000005f */
[----:B012---:R-:W-:Y:S01]  /*1cd90*/  ENDCOLLECTIVE ;  /* 0x000000000000791b */ /* 0x007fe20003800000 */
.L_x_3415:
[----:B------:R-:W-:Y:S05]  /*1cda0*/  BSYNC B0 ;  /* 0x0000000000007941 */ /* 0x000fea0003800000 */
.L_x_3414:
[----:B------:R-:W-:Y:S01]  /*1cdb0*/  FMNMX R97, R97, R2, !PT ;  /* 0x0000000261617209 */ /* 0x000fe20007800000 */
[----:B------:R-:W-:Y:S02]  /*1cdc0*/  IMAD.MOV.U32 R92, RZ, RZ, 0x8 ;  /* 0x00000008ff5c7424 */ /* 0x000fe400078e00ff */
[----:B------:R-:W-:Y:S02]  /*1cdd0*/  IMAD.MOV.U32 R95, RZ, RZ, 0x1f ;  /* 0x0000001fff5f7424 */ /* 0x000fe400078e00ff */
[----:B------:R-:W-:-:S07]  /*1cde0*/  IMAD.MOV.U32 R0, RZ, RZ, -0x1 ;  /* 0xffffffffff007424 */ /* 0x000fce00078e00ff */
[----:B------:R-:W-:Y:S05]  /*1cdf0*/  WARPSYNC.COLLECTIVE R0, `(.L_x_3416) ;  /* 0x0000000000087348 */ /* 0x000fea0003c00000 */
[----:B------:R0:W1:Y:S02]  /*1ce00*/  SHFL.DOWN P0, R2, R97, R92, R95 ;  /* 0x0800005c61027389 */ /* 0x000064000000005f */
[----:B01----:R-:W-:Y:S01]  /*1ce10*/  ENDCOLLECTIVE ;  /* 0x000000000000791b */ /* 0x003fe20003800000 */
.L_x_3416:
[----:B------:R-:W-:Y:S01]  /*1ce20*/  IMAD.MOV.U32 R92, RZ, RZ, 0x4 ;  /* 0x00000004ff5c7424 */ /* 0x000fe200078e00ff */
[----:B------:R-:W-:-:S05]  /*1ce30*/  FMNMX R3, R97, R2, !PT ;  /* 0x0000000261037209 */ /* 0x000fca0007800000 */
[----:B------:R-:W-:-:S07]  /*1ce40*/  IMAD.MOV.U32 R97, RZ, RZ, R3 ;  /* 0x000000ffff617224 */ /* 0x000fce00078e0003 */
[----:B------:R-:W-:Y:S05]  /*1ce50*/  WARPSYNC.COLLECTIVE R0, `(.L_x_3417) ;  /* 0x0000000000087348 */ /* 0x000fea0003c00000 */
[----:B------:R0:W1:Y:S02]  /*1ce60*/  SHFL.DOWN P0, R2, R97, R92, R95 ;  /* 0x0800005c61027389 */ /* 0x000064000000005f */
[----:B01----:R-:W-:Y:S01]  /*1ce70*/  ENDCOLLECTIVE ;  /* 0x000000000000791b */ /* 0x003fe20003800000 */
.L_x_3417:
[----:B------:R-:W-:Y:S01]  /*1ce80*/  IMAD.MOV.U32 R92, RZ, RZ, 0x2 ;  /* 0x00000002ff5c7424 */ /* 0x000fe200078e00ff */
[----:B------:R-:W-:Y:S01]  /*1ce90*/  FMNMX R68, R3, R2, !PT ;  /* 0x0000000203447209 */ /* 0x000fe20007800000 */
[----:B------:R-:W-:-:S04]  /*1cea0*/  IMAD.MOV.U32 R3, RZ, RZ, 0x1f ;  /* 0x0000001fff037424 */ /* 0x000fc800078e00ff */
[----:B------:R-:W-:-:S07]  /*1ceb0*/  IMAD.MOV.U32 R97, RZ, RZ, R68 ;  /* 0x000000ffff617224 */ /* 0x000fce00078e0044 */
[----:B------:R-:W-:Y:S05]  /*1cec0*/  WARPSYNC.COLLECTIVE R0, `(.L_x_3418) ;  /* 0x0000000000087348 */ /* 0x000fea0003c00000 */
[----:B------:R0:W1:Y:S02]  /*1ced0*/  SHFL.DOWN P0, R2, R97, R92, R95 ;  /* 0x0800005c61027389 */ /* 0x000064000000005f */
[----:B01----:R-:W-:Y:S01]  /*1cee0*/  ENDCOLLECTIVE ;  /* 0x000000000000791b */ /* 0x003fe20003800000 */
.L_x_3418:
[----:B------:R-:W-:Y:S01]  /*1cef0*/  IMAD.MOV.U32 R92, RZ, RZ, 0x1 ;  /* 0x00000001ff5c7424 */ /* 0x000fe200078e00ff */
[----:B------:R-:W-:-:S05]  /*1cf00*/  FMNMX R69, R68, R2, !PT ;  /* 0x0000000244457209 */ /* 0x000fca0007800000 */
[----:B------:R-:W-:-:S07]  /*1cf10*/  IMAD.MOV.U32 R97, RZ, RZ, R69 ;  /* 0x000000ffff617224 */ /* 0x000fce00078e0045 */
[----:B------:R-:W-:Y:S05]  /*1cf20*/  WARPSYNC.COLLECTIVE R0, `(.L_x_3419) ;  /* 0x0000000000087348 */ /* 0x000fea0003c00000 */
[----:B------:R0:W1:Y:S02]  /*1cf30*/  SHFL.DOWN P0, R2, R97, R92, R95 ;  /* 0x0800005c61027389 */ /* 0x000064000000005f */
[----:B01----:R-:W-:Y:S01]  /*1cf40*/  ENDCOLLECTIVE ;  /* 0x000000000000791b */ /* 0x003fe20003800000 */
.L_x_3419:
[----:B------:R-:W-:Y:S01]  /*1cf50*/  FMNMX R93, R69, R2, !PT ;  /* 0x00000002455d7209 */ /* 0x000fe20007800000 */
[----:B------:R-:W-:-:S07]  /*1cf60*/  IMAD.MOV.U32 R2, RZ, RZ, RZ ;  /* 0x000000ffff027224 */ /* 0x000fce00078e00ff */
[----:B------:R-:W-:Y:S05]  /*1cf70*/  WARPSYNC.COLLECTIVE R0, `(.L_x_3420) ;  /* 0x0000000000087348 */ /* 0x000fea0003c00000 */
[----:B------:R0:W1:Y:S02]  /*1cf80*/  SHFL.IDX P0, R3, R93, R2, R3 ;  /* 0x000000025d037389 */ /* 0x0000640000000003 */
[----:B01----:R-:W-:Y:S01]  /*1cf90*/  ENDCOLLECTIVE ;  /* 0x000000000000791b */ /* 0x003fe20003800000 */
.L_x_3420:
[----:B------:R-:W-:Y:S01]  /*1cfa0*/  IMAD.MOV.U32 R71, RZ, RZ, R3 ;  /* 0x000000ffff477224 */ /* 0x000fe200078e0003 */
[----:B------:R-:W-:Y:S06]  /*1cfb0*/  BRA `(.L_x_3421) ;  /* 0xffffff5c00147947 */ /* 0x000fec000383ffff */
.L_x_3024:
[----:B------:R-:W-:Y:S01]  /*1cfc0*/  BSSY B0, `(.L_x_3422) ;  /* 0x0000007000007945 */ /* 0x000fe20003800000 */
[----:B------:R-:W-:Y:S02]  /*1cfd0*/  IMAD.MOV.U32 R92, RZ, RZ, 0x10 ;  /* 0x00000010ff5c7424 */ /* 0x000fe400078e00ff */
[----:B------:R-:W-:Y:S02]  /*1cfe0*/  IMAD.MOV.U32 R95, RZ, RZ, 0x1f ;  /* 0x0000001fff5f7424 */ /* 0x000fe400078e00ff */
[----:B------:R-:W-:-:S07]  /*1cff0*/  IMAD.MOV.U32 R0, RZ, RZ, -0x1 ;  /* 0xffffffffff007424 */ /* 0x000fce00078e00ff */
[----:B0-----:R-:W-:Y:S05]  /*1d000*/  WARPSYNC.COLLECTIVE R0, `(.L_x_3423) ;  /* 0x0000000000087348 */ /* 0x001fea0003c00000 */
[----:B------:R1:W2:Y:S02]  /*1d010*/  SHFL.DOWN P0, R2, R97, R92, R95 ;  /* 0x0800005c61027389 */ /* 0x0002a4000000005f */
[----:B012---:R-:W-:Y:S01]  /*1d020*/  ENDCOLLECTIVE ;  /* 0x000000000000791b */ /* 0x007fe20003800000 */
.L_x_3423:
[----:B------:R-:W-:Y:S05]  /*1d030*/  BSYNC B0 ;  /* 0x0000000000007941 */ /* 0x000fea0003800000 */
.L_x_3422:
[----:B------:R-:W-:Y:S01]  /*1d040*/  FMNMX R97, R97, R2, !PT ;  /* 0x0000000261617209 */ /* 0x000fe20007800000 */
[----:B------:R-:W-:Y:S02]  /*1d050*/  IMAD.MOV.U32 R92, RZ, RZ, 0x8 ;  /* 0x00000008ff5c7424 */ /* 0x000fe400078e00ff */
[----:B------:R-:W-:Y:S02]  /*1d060*/  IMAD.MOV.U32 R95, RZ, RZ, 0x1f ;  /* 0x0000001fff5f7424 */ /* 0x000fe400078e00ff */
[----:B------:R-:W-:-:S07]  /*1d070*/  IMAD.MOV.U32 R0, RZ, RZ, -0x1 ;  /* 0xffffffffff007424 */ /* 0x000fce00078e00ff */
[----:B------:R-:W-:Y:S05]  /*1d080*/  WARPSYNC.COLLECTIVE R0, `(.L_x_3424) ;  /* 0x0000000000087348 */ /* 0x000fea0003c00000 */
[----:B------:R0:W1:Y:S02]  /*1d090*/  SHFL.DOWN P0, R2, R97, R92, R95 ;  /* 0x0800005c61027389 */ /* 0x000064000000005f */
[----:B01----:R-:W-:Y:S01]  /*1d0a0*/  ENDCOLLECTIVE ;  /* 0x000000000000791b */ /* 0x003fe20003800000 */
.L_x_3424:
[----:B------:R-:W-:Y:S01]  /*1d0b0*/  IMAD.MOV.U32 R92, RZ, RZ, 0x4 ;  /* 0x00000004ff5c7424 */ /* 0x000fe200078e00ff */
[----:B------:R-:W-:-:S05]  /*1d0c0*/  FMNMX R3, R97, R2, !PT ;  /* 0x0000000261037209 */ /* 0x000fca0007800000 */
[----:B------:R-:W-:-:S07]  /*1d0d0*/  IMAD.MOV.U32 R97, RZ, RZ, R3 ;  /* 0x000000ffff617224 */ /* 0x000fce00078e0003 */
[----:B------:R-:W-:Y:S05]  /*1d0e0*/  WARPSYNC.COLLECTIVE R0, `(.L_x_3425) ;  /* 0x0000000000087348 */ /* 0x000fea0003c00000 */
[----:B------:R0:W1:Y:S02]  /*1d0f0*/  SHFL.DOWN P0, R2, R97, R92, R95 ;  /* 0x0800005c61027389 */ /* 0x000064000000005f */
[----:B01----:R-:W-:Y:S01]  /*1d100*/  ENDCOLLECTIVE ;  /* 0x000000000000791b */ /* 0x003fe20003800000 */
.L_x_3425:
[----:B------:R-:W-:Y:S01]  /*1d110*/  IMAD.MOV.U32 R92, RZ, RZ, 0x2 ;  /* 0x00000002ff5c7424 */ /* 0x000fe200078e00ff */
[----:B------:R-:W-:Y:S01]  /*1d120*/  FMNMX R66, R3, R2, !PT ;  /* 0x0000000203427209 */ /* 0x000fe20007800000 */
[----:B------:R-:W-:-:S04]  /*1d130*/  IMAD.MOV.U32 R3, RZ, RZ, 0x1f ;  /* 0x0000001fff037424 */ /* 0x000fc800078e00ff */
[----:B------:R-:W-:-:S07]  /*1d140*/  IMAD.MOV.U32 R97, RZ, RZ, R66 ;  /* 0x000000ffff617224 */ /* 0x000fce00078e0042 */
[----:B------:R-:W-:Y:S05]  /*1d150*/  WARPSYNC.COLLECTIVE R0, `(.L_x_3426) ;  /* 0x0000000000087348 */ /* 0x000fea0003c00000 */
[----:B------:R0:W1:Y:S02]  /*1d160*/  SHFL.DOWN P0, R2, R97, R92, R95 ;  /* 0x0800005c61027389 */ /* 0x000064000000005f */
[----:B01----:R-:W-:Y:S01]  /*1d170*/  ENDCOLLECTIVE ;  /* 0x000000000000791b */ /* 0x003fe20003800000 */
.L_x_3426:
[----:B------:R-:W-:Y:S01]  /*1d180*/  IMAD.MOV.U32 R92, RZ, RZ, 0x1 ;  /* 0x00000001ff5c7424 */ /* 0x000fe200078e00ff */
[----:B------:R-:W-:-:S05]  /*1d190*/  FMNMX R67, R66, R2, !PT ;  /* 0x0000000242437209 */ /* 0x000fca0007800000 */
[----:B------:R-:W-:-:S07]  /*1d1a0*/  IMAD.MOV.U32 R97, RZ, RZ, R67 ;  /* 0x000000ffff617224 */ /* 0x000fce00078e0043 */
[----:B------:R-:W-:Y:S05]  /*1d1b0*/  WARPSYNC.COLLECTIVE R0, `(.L_x_3427) ;  /* 0x0000000000087348 */ /* 0x000fea0003c00000 */
[----:B------:R0:W1:Y:S02]  /*1d1c0*/  SHFL.DOWN P0, R2, R97, R92, R95 ;  /* 0x0800005c61027389 */ /* 0x000064000000005f */
[----:B01----:R-:W-:Y:S01]  /*1d1d0*/  ENDCOLLECTIVE ;  /* 0x000000000000791b */ /* 0x003fe20003800000 */
.L_x_3427:
[----:B------:R-:W-:Y:S01]  /*1d1e0*/  FMNMX R93, R67, R2, !PT ;  /* 0x00000002435d7209 */ /* 0x000fe20007800000 */
[----:B------:R-:W-:-:S07]  /*1d1f0*/  IMAD.MOV.U32 R2, RZ, RZ, RZ ;  /* 0x000000ffff027224 */ /* 0x000fce00078e00ff */
[----:B------:R-:W-:Y:S05]  /*1d200*/  WARPSYNC.COLLECTIVE R0, `(.L_x_3428) ;  /* 0x0000000000087348 */ /* 0x000fea0003c00000 */
[----:B------:R0:W1:Y:S02]  /*1d210*/  SHFL.IDX P0, R3, R93, R2, R3 ;  /* 0x000000025d037389 */ /* 0x0000640000000003 */
[----:B01----:R-:W-:Y:S01]  /*1d220*/  ENDCOLLECTIVE ;  /* 0x000000000000791b */ /* 0x003fe20003800000 */
.L_x_3428:
[----:B------:R-:W-:Y:S01]  /*1d230*/  IMAD.MOV.U32 R69, RZ, RZ, R3 ;  /* 0x000000ffff457224 */ /* 0x000fe200078e0003 */
[----:B------:R-:W-:Y:S06]  /*1d240*/  BRA `(.L_x_3429) ;  /* 0xffffff5c00687947 */ /* 0x000fec000383ffff */
.L_x_3032:
[----:B------:R-:W-:Y:S01]  /*1d250*/  BSSY B0, `(.L_x_3430) ;  /* 0x0000007000007945 */ /* 0x000fe20003800000 */
[----:B------:R-:W-:Y:S02]  /*1d260*/  IMAD.MOV.U32 R92, RZ, RZ, 0x10 ;  /* 0x00000010ff5c7424 */ /* 0x000fe400078e00ff */
[----:B------:R-:W-:Y:S02]  /*1d270*/  IMAD.MOV.U32 R95, RZ, RZ, 0x1f ;  /* 0x0000001fff5f7424 */ /* 0x000fe400078e00ff */
[----:B------:R-:W-:-:S07]  /*1d280*/  IMAD.MOV.U32 R0, RZ, RZ, -0x1 ;  /* 0xffffffffff007424 */ /* 0x000fce00078e00ff */
[----:B0-----:R-:W-:Y:S05]  /*1d290*/  WARPSYNC.COLLECTIVE R0, `(.L_x_3431) ;  /* 0x0000000000087348 */ /* 0x001fea0003c00000 */
[----:B------:R1:W2:Y:S02]  /*1d2a0*/  SHFL.DOWN P0, R2, R97, R92, R95 ;  /* 0x0800005c61027389 */ /* 0x0002a4000000005f */
[----:B012---:R-:W-:Y:S01]  /*1d2b0*/  ENDCOLLECTIVE ;  /* 0x000000000000791b */ /* 0x007fe20003800000 */
.L_x_3431:
[----:B------:R-:W-:Y:S05]  /*1d2c0*/  BSYNC B0 ;  /* 0x0000000000007941 */ /* 0x000fea0003800000 */
.L_x_3430:
[----:B------:R-:W-:Y:S01]  /*1d2d0*/  FMNMX R97, R97, R2, !PT ;  /* 0x0000000261617209 */ /* 0x000fe20007800000 */
[----:B------:R-:W-:Y:S02]  /*1d2e0*/  IMAD.MOV.U32 R92, RZ, RZ, 0x8 ;  /* 0x00000008ff5c7424 */ /* 0x000fe400078e00ff */
[----:B------:R-:W-:Y:S02]  /*1d2f0*/  IMAD.MOV.U32 R95, RZ, RZ, 0x1f ;  /* 0x0000001fff5f7424 */ /* 0x000fe400078e00ff */
[----:B------:R-:W-:-:S07]  /*1d300*/  IMAD.MOV.U32 R0, RZ, RZ, -0x1 ;  /* 0xffffffffff007424 */ /* 0x000fce00078e00ff */
[----:B------:R-:W-:Y:S05]  /*1d310*/  WARPSYNC.COLLECTIVE R0, `(.L_x_3432) ;  /* 0x0000000000087348 */ /* 0x000fea0003c00000 */
[----:B------:R0:W1:Y:S02]  /*1d320*/  SHFL.DOWN P0, R2, R97, R92, R95 ;  /* 0x0800005c61027389 */ /* 0x000064000000005f */
[----:B01----:R-:W-:Y:S01]  /*1d330*/  ENDCOLLECTIVE ;  /* 0x000000000000791b */ /* 0x003fe20003800000 */
.L_x_3432:
[----:B------:R-:W-:Y:S01]  /*1d340*/  IMAD.MOV.U32 R92, RZ, RZ, 0x4 ;  /* 0x00000004ff5c7424 */ /* 0x000fe200078e00ff */
[----:B------:R-:W-:-:S05]  /*1d350*/  FMNMX R3, R97, R2, !PT ;  /* 0x0000000261037209 */ /* 0x000fca0007800000 */
[----:B------:R-:W-:-:S07]  /*1d360*/  IMAD.MOV.U32 R97, RZ, RZ, R3 ;  /* 0x000000ffff617224 */ /* 0x000fce00078e0003 */
[----:B------:R-:W-:Y:S05]  /*1d370*/  WARPSYNC.COLLECTIVE R0, `(.L_x_3433) ;  /* 0x0000000000087348 */ /* 0x000fea0003c00000 */
[----:B------:R0:W1:Y:S02]  /*1d380*/  SHFL.DOWN P0, R2, R97, R92, R95 ;  /* 0x0800005c61027389 */ /* 0x000064000000005f */
[----:B01----:R-:W-:Y:S01]  /*1d390*/  ENDCOLLECTIVE ;  /* 0x000000000000791b */ /* 0x003fe20003800000 */
.L_x_3433:
[----:B------:R-:W-:Y:S01]  /*1d3a0*/  IMAD.MOV.U32 R92, RZ, RZ, 0x2 ;  /* 0x00000002ff5c7424 */ /* 0x000fe200078e00ff */
[----:B------:R-:W-:Y:S01]  /*1d3b0*/  FMNMX R67, R3, R2, !PT ;  /* 0x0000000203437209 */ /* 0x000fe20007800000 */
[----:B------:R-:W-:-:S04]  /*1d3c0*/  IMAD.MOV.U32 R3, RZ, RZ, 0x1f ;  /* 0x0000001fff037424 */ /* 0x000fc800078e00ff */
[----:B------:R-:W-:-:S07]  /*1d3d0*/  IMAD.MOV.U32 R97, RZ, RZ, R67 ;  /* 0x000000ffff617224 */ /* 0x000fce00078e0043 */
[----:B------:R-:W-:Y:S05]  /*1d3e0*/  WARPSYNC.COLLECTIVE R0, `(.L_x_3434) ;  /* 0x0000000000087348 */ /* 0x000fea0003c00000 */
[----:B------:R0:W1:Y:S02]  /*1d3f0*/  SHFL.DOWN P0, R2, R97, R92, R95 ;  /* 0x0800005c61027389 */ /* 0x000064000000005f */
[----:B01----:R-:W-:Y:S01]  /*1d400*/  ENDCOLLECTIVE ;  /* 0x000000000000791b */ /* 0x003fe20003800000 */
.L_x_3434:
[----:B------:R-:W-:Y:S01]  /*1d410*/  IMAD.MOV.U32 R92, RZ, RZ, 0x1 ;  /* 0x00000001ff5c7424 */ /* 0x000fe200078e00ff */
[----:B------:R-:W-:-:S05]  /*1d420*/  FMNMX R69, R67, R2, !PT ;  /* 0x0000000243457209 */ /* 0x000fca0007800000 */
[----:B------:R-:W-:-:S07]  /*1d430*/  IMAD.MOV.U32 R97, RZ, RZ, R69 ;  /* 0x000000ffff617224 */ /* 0x000fce00078e0045 */
[----:B------:R-:W-:Y:S05]  /*1d440*/  WARPSYNC.COLLECTIVE R0, `(.L_x_3435) ;  /* 0x0000000000087348 */ /* 0x000fea0003c00000 */
[----:B------:R0:W1:Y:S02]  /*1d450*/  SHFL.DOWN P0, R2, R97, R92, R95 ;  /* 0x0800005c61027389 */ /* 0x000064000000005f */
[----:B01----:R-:W-:Y:S01]  /*1d460*/  ENDCOLLECTIVE ;  /* 0x000000000000791b */ /* 0x003fe20003800000 */
.L_x_3435:
[----:B------:R-:W-:Y:S01]  /*1d470*/  FMNMX R93, R69, R2, !PT ;  /* 0x00000002455d7209 */ /* 0x000fe20007800000 */
[----:B------:R-:W-:-:S07]  /*1d480*/  IMAD.MOV.U32 R2, RZ, RZ, RZ ;  /* 0x000000ffff027224 */ /* 0x000fce00078e00ff */
[----:B------:R-:W-:Y:S05]  /*1d490*/  WARPSYNC.COLLECTIVE R0, `(.L_x_3436) ;  /* 0x0000000000087348 */ /* 0x000fea0003c00000 */
[----:B------:R0:W1:Y:S02]  /*1d4a0*/  SHFL.IDX P0, R3, R93, R2, R3 ;  /* 0x000000025d037389 */ /* 0x0000640000000003 */
[----:B01----:R-:W-:Y:S01]  /*1d4b0*/  ENDCOLLECTIVE ;  /* 0x000000000000791b */ /* 0x003fe20003800000 */
.L_x_3436:
[----:B------:R-:W-:Y:S01]  /*1d4c0*/  IMAD.MOV.U32 R71, RZ, RZ, R3 ;  /* 0x000000ffff477224 */ /* 0x000fe200078e0003 */
[----:B------:R-:W-:Y:S06]  /*1d4d0*/  BRA `(.L_x_3437) ;  /* 0xffffff5c00f07947 */ /* 0x000fec000383ffff */
.L_x_3040:
[----:B------:R-:W-:Y:S01]  /*1d4e0*/  BSSY B0, `(.L_x_3438) ;  /* 0x0000007000007945 */ /* 0x000fe20003800000 */
[----:B------:R-:W-:Y:S02]  /*1d4f0*/  IMAD.MOV.U32 R92, RZ, RZ, 0x10 ;  /* 0x00000010ff5c7424 */ /* 0x000fe400078e00ff */
[----:B------:R-:W-:Y:S02]  /*1d500*/  IMAD.MOV.U32 R95, RZ, RZ, 0x1f ;  /* 0x0000001fff5f7424 */ /* 0x000fe400078e00ff */
[----:B------:R-:W-:-:S07]  /*1d510*/  IMAD.MOV.U32 R0, RZ, RZ, -0x1 ;  /* 0xffffffffff007424 */ /* 0x000fce00078e00ff */
[----:B0-----:R-:W-:Y:S05]  /*1d520*/  WARPSYNC.COLLECTIVE R0, `(.L_x_3439) ;  /* 0x0000000000087348 */ /* 0x001fea0003c00000 */
[----:B------:R1:W2:Y:S02]  /*1d530*/  SHFL.DOWN P0, R2, R97, R92, R95 ;  /* 0x0800005c61027389 */ /* 0x0002a4000000005f */
[----:B012---:R-:W-:Y:S01]  /*1d540*/  ENDCOLLECTIVE ;  /* 0x000000000000791b */ /* 0x007fe20003800000 */
.L_x_3439:
[----:B------:R-:W-:Y:S05]  /*1d550*/  BSYNC B0 ;  /* 0x0000000000007941 */ /* 0x000fea0003800000 */
.L_x_3438:
[----:B------:R-:W-:Y:S01]  /*1d560*/  FMNMX R97, R97, R2, !PT ;  /* 0x0000000261617209 */ /* 0x000fe20007800000 */
[----:B------:R-:W-:Y:S02]  /*1d570*/  IMAD.MOV.U32 R92, RZ, RZ, 0x8 ;  /* 0x00000008ff5c7424 */ /* 0x000fe400078e00ff */
[----:B------:R-:W-:Y:S02]  /*1d580*/  IMAD.MOV.U32 R95, RZ, RZ, 0x1f ;  /* 0x0000001fff5f7424 */ /* 0x000fe400078e00ff */
[----:B------:R-:W-:-:S07]  /*1d590*/  IMAD.MOV.U32 R0, RZ, RZ, -0x1 ;  /* 0xffffffffff007424 */ /* 0x000fce00078e00ff */
[----:B------:R-:W-:Y:S05]  /*1d5a0*/  WARPSYNC.COLLECTIVE R0, `(.L_x_3440) ;  /* 0x0000000000087348 */ /* 0x000fea0003c00000 */
[----:B------:R0:W1:Y:S02]  /*1d5b0*/  SHFL.DOWN P0, R2, R97, R92, R95 ;  /* 0x0800005c61027389 */ /* 0x000064000000005f */
[----:B01----:R-:W-:Y:S01]  /*1d5c0*/  ENDCOLLECTIVE ;  /* 0x000000000000791b */ /* 0x003fe20003800000 */
.L_x_3440:
[----:B------:R-:W-:Y:S01]  /*1d5d0*/  IMAD.MOV.U32 R92, RZ, RZ, 0x4 ;  /* 0x00000004ff5c7424 */ /* 0x000fe200078e00ff */
[----:B------:R-:W-:-:S05]  /*1d5e0*/  FMNMX R3, R97, R2, !PT ;  /* 0x0000000261037209 */ /* 0x000fca0007800000 */
[----:B------:R-:W-:-:S07]  /*1d5f0*/  IMAD.MOV.U32 R97, RZ, RZ, R3 ;  /* 0x000000ffff617224 */ /* 0x000fce00078e0003 */
[----:B------:R-:W-:Y:S05]  /*1d600*/  WARPSYNC.COLLECTIVE R0, `(.L_x_3441) ;  /* 0x0000000000087348 */ /* 0x000fea0003c00000 */
[----:B------:R0:W1:Y:S02]  /*1d610*/  SHFL.DOWN P0, R2, R97, R92, R95 ;  /* 0x0800005c61027389 */ /* 0x000064000000005f */
[----:B01----:R-:W-:Y:S01]  /*1d620*/  ENDCOLLECTIVE ;  /* 0x000000000000791b */ /* 0x003fe20003800000 */
.L_x_3441:
[----:B------:R-:W-:Y:S01]  /*1d630*/  IMAD.MOV.U32 R92, RZ, RZ, 0x2 ;  /* 0x00000002ff5c7424 */ /* 0x000fe200078e00ff */
[----:B------:R-:W-:Y:S01]  /*1d640*/  FMNMX R20, R3, R2, !PT ;  /* 0x0000000203147209 */ /* 0x000fe20007800000 */
[----:B------:R-:W-:-:S04]  /*1d650*/  IMAD.MOV.U32 R3, RZ, RZ, 0x1f ;  /* 0x0000001fff037424 */ /* 0x000fc800078e00ff */
[----:B------:R-:W-:-:S07]  /*1d660*/  IMAD.MOV.U32 R97, RZ, RZ, R20 ;  /* 0x000000ffff617224 */ /* 0x000fce00078e0014 */
[----:B------:R-:W-:Y:S05]  /*1d670*/  WARPSYNC.COLLECTIVE R0, `(.L_x_3442) ;  /* 0x0000000000087348 */ /* 0x000fea0003c00000 */
[----:B------:R0:W1:Y:S02]  /*1d680*/  SHFL.DOWN P0, R2, R97, R92, R95 ;  /* 0x0800005c61027389 */ /* 0x000064000000005f */
[----:B01----:R-:W-:Y:S01]  /*1d690*/  ENDCOLLECTIVE ;  /* 0x000000000000791b */ /* 0x003fe20003800000 */
.L_x_3442:
[----:B------:R-:W-:Y:S01]  /*1d6a0*/  IMAD.MOV.U32 R92, RZ, RZ, 0x1 ;  /* 0x00000001ff5c7424 */ /* 0x000fe200078e00ff */
[----:B------:R-:W-:-:S05]  /*1d6b0*/  FMNMX R21, R20, R2, !PT ;  /* 0x0000000214157209 */ /* 0x000fca0007800000 */
[----:B------:R-:W-:-:S07]  /*1d6c0*/  IMAD.MOV.U32 R97, RZ, RZ, R21 ;  /* 0x000000ffff617224 */ /* 0x000fce00078e0015 */
[----:B------:R-:W-:Y:S05]  /*1d6d0*/  WARPSYNC.COLLECTIVE R0, `(.L_x_3443) ;  /* 0x0000000000087348 */ /* 0x000fea0003c00000 */
[----:B------:R0:W1:Y:S02]  /*1d6e0*/  SHFL.DOWN P0, R2, R97, R92, R95 ;  /* 0x0800005c61027389 */ /* 0x000064000000005f */
[----:B01----:R-:W-:Y:S01]  /*1d6f0*/  ENDCOLLECTIVE ;  /* 0x000000000000791b */ /* 0x003fe20003800000 */
.L_x_3443:
[----:B------:R-:W-:Y:S01]  /*1d700*/  FMNMX R93, R21, R2, !PT ;  /* 0x00000002155d7209 */ /* 0x000fe20007800000 */
[----:B------:R-:W-:-:S07]  /*1d710*/  IMAD.MOV.U32 R2, RZ, RZ, RZ ;  /* 0x000000ffff027224 */ /* 0x000fce00078e00ff */
[----:B------:R-:W-:Y:S05]  /*1d720*/  WARPSYNC.COLLECTIVE R0, `(.L_x_3444) ;  /* 0x0000000000087348 */ /* 0x000fea0003c00000 */
[----:B------:R0:W1:Y:S02]  /*1d730*/  SHFL.IDX P0, R3, R93, R2, R3 ;  /* 0x000000025d037389 */ /* 0x0000640000000003 */
[----:B01----:R-:W-:Y:S01]  /*1d740*/  ENDCOLLECTIVE ;  /* 0x000000000000791b */ /* 0x003fe20003800000 */
.L_x_3444:
[----:B------:R-:W-:Y:S01]  /*1d750*/  IMAD.MOV.U32 R69, RZ, RZ, R3 ;  /* 0x000000ffff457224 */ /* 0x000fe200078e0003 */
[----:B------:R-:W-:Y:S06]  /*1d760*/  BRA `(.L_x_3445) ;  /* 0xffffff6000787947 */ /* 0x000fec000383ffff */
.L_x_3048:
[----:B------:R-:W-:Y:S01]  /*1d770*/  BSSY B0, `(.L_x_3446) ;  /* 0x0000007000007945 */ /* 0x000fe20003800000 */
[----:B------:R-:W-:Y:S02]  /*1d780*/  IMAD.MOV.U32 R92, RZ, RZ, 0x10 ;  /* 0x00000010ff5c7424 */ /* 0x000fe400078e00ff */
[----:B------:R-:W-:Y:S02]  /*1d790*/  IMAD.MOV.U32 R95, RZ, RZ, 0x1f ;  /* 0x0000001fff5f7424 */ /* 0x000fe400078e00ff */
[----:B------:R-:W-:-:S07]  /*1d7a0*/  IMAD.MOV.U32 R0, RZ, RZ, -0x1 ;  /* 0xffffffffff007424 */ /* 0x000fce00078e00ff */
[----:B0-----:R-:W-:Y:S05]  /*1d7b0*/  WARPSYNC.COLLECTIVE R0, `(.L_x_3447) ;  /* 0x0000000000087348 */ /* 0x001fea0003c00000 */
[----:B------:R1:W2:Y:S02]  /*1d7c0*/  SHFL.DOWN P0, R2, R97, R92, R95 ;  /* 0x0800005c61027389 */ /* 0x0002a4000000005f */
[----:B012---:R-:W-:Y:S01]  /*1d7d0*/  ENDCOLLECTIVE ;  /* 0x000000000000791b */ /* 0x007fe20003800000 */
.L_x_3447:
[----:B------:R-:W-:Y:S05]  /*1d7e0*/  BSYNC B0 ;  /* 0x0000000000007941 */ /* 0x000fea0003800000 */
.L_x_3446:
[----:B------:R-:W-:Y:S01]  /*1d7f0*/  FMNMX R97, R97, R2, !PT ;  /* 0x0000000261617209 */ /* 0x000fe20007800000 */
[----:B------:R-:W-:Y:S02]  /*1d800*/  IMAD.MOV.U32 R92, RZ, RZ, 0x8 ;  /* 0x00000008ff5c7424 */ /* 0x000fe400078e00ff */
[----:B------:R-:W-:Y:S02]  /*1d810*/  IMAD.MOV.U32 R95, RZ, RZ, 0x1f ;  /* 0x0000001fff5f7424 */ /* 0x000fe400078e00ff */
[----:B------:R-:W-:-:S07]  /*1d820*/  IMAD.MOV.U32 R0, RZ, RZ, -0x1 ;  /* 0xffffffffff007424 */ /* 0x000fce00078e00ff */
[----:B------:R-:W-:Y:S05]  /*1d830*/  WARPSYNC.COLLECTIVE R0, `(.L_x_3448) ;  /* 0x0000000000087348 */ /* 0x000fea0003c00000 */
[----:B------:R0:W1:Y:S02]  /*1d840*/  SHFL.DOWN P0, R2, R97, R92, R95 ;  /* 0x0800005c61027389 */ /* 0x000064000000005f */
[----:B01----:R-:W-:Y:S01]  /*1d850*/  ENDCOLLECTIVE ;  /* 0x000000000000791b */ /* 0x003fe20003800000 */
.L_x_3448:
[----:B------:R-:W-:Y:S01]  /*1d860*/  IMAD.MOV.U32 R92, RZ, RZ, 0x4 ;  /* 0x00000004ff5c7424 */ /* 0x000fe200078e00ff */
[----:B------:R-:W-:-:S05]  /*1d870*/  FMNMX R3, R97, R2, !PT ;  /* 0x0000000261037209 */ /* 0x000fca0007800000 */
[----:B------:R-:W-:-:S07]  /*1d880*/  IMAD.MOV.U32 R97, RZ, RZ, R3 ;  /* 0x000000ffff617224 */ /* 0x000fce00078e0003 */
[----:B------:R-:W-:Y:S05]  /*1d890*/  WARPSYNC.COLLECTIVE R0, `(.L_x_3449) ;  /* 0x0000000000087348 */ /* 0x000fea0003c00000 */
[----:B------:R0:W1:Y:S02]  /*1d8a0*/  SHFL.DOWN P0, R2, R97, R92, R95 ;  /* 0x0800005c61027389 */ /* 0x000064000000005f */
[----:B01----:R-:W-:Y:S01]  /*1d8b0*/  ENDCOLLECTIVE ;  /* 0x000000000000791b */ /* 0x003fe20003800000 */
.L_x_3449:
[----:B------:R-:W-:Y:S01]  /*1d8c0*/  IMAD.MOV.U32 R92, RZ, RZ, 0x2 ;  /* 0x00000002ff5c7424 */ /* 0x000fe200078e00ff */
[----:B------:R-:W-:Y:S01]  /*1d8d0*/  FMNMX R21, R3, R2, !PT ;  /* 0x0000000203157209 */ /* 0x000fe20007800000 */
[----:B------:R-:W-:-:S04]  /*1d8e0*/  IMAD.MOV.U32 R3, RZ, RZ, 0x1f ;  /* 0x0000001fff037424 */ /* 0x000fc800078e00ff */
[----:B------:R-:W-:-:S07]  /*1d8f0*/  IMAD.MOV.U32 R97, RZ, RZ, R21 ;  /* 0x000000ffff617224 */ /* 0x000fce00078e0015 */
[----:B------:R-:W-:Y:S05]  /*1d900*/  WARPSYNC.COLLECTIVE R0, `(.L_x_3450) ;  /* 0x0000000000087348 */ /* 0x000fea0003c00000 */
[----:B------:R0:W1:Y:S02]  /*1d910*/  SHFL.DOWN P0, R2, R97, R92, R95 ;  /* 0x0800005c61027389 */ /* 0x000064000000005f */
[----:B01----:R-:W-:Y:S01]  /*1d920*/  ENDCOLLECTIVE ;  /* 0x000000000000791b */ /* 0x003fe20003800000 */
.L_x_3450:
[----:B------:R-:W-:Y:S01]  /*1d930*/  IMAD.MOV.U32 R92, RZ, RZ, 0x1 ;  /* 0x00000001ff5c7424 */ /* 0x000fe200078e00ff */
[----:B------:R-:W-:-:S05]  /*1d940*/  FMNMX R69, R21, R2, !PT ;  /* 0x0000000215457209 */ /* 0x000fca0007800000 */
[----:B------:R-:W-:-:S07]  /*1d950*/  IMAD.MOV.U32 R97, RZ, RZ, R69 ;  /* 0x000000ffff617224 */ /* 0x000fce00078e0045 */
[----:B------:R-:W-:Y:S05]  /*1d960*/  WARPSYNC.COLLECTIVE R0, `(.L_x_3451) ;  /* 0x0000000000087348 */ /* 0x000fea0003c00000 */
[----:B------:R0:W1:Y:S02]  /*1d970*/  SHFL.DOWN P0, R2, R97, R92, R95 ;  /* 0x0800005c61027389 */ /* 0x000064000000005f */
[----:B01----:R-:W-:Y:S01]  /*1d980*/  ENDCOLLECTIVE ;  /* 0x000000000000791b */ /* 0x003fe20003800000 */
.L_x_3451:
[----:B------:R-:W-:Y:S01]  /*1d990*/  FMNMX R93, R69, R2, !PT ;  /* 0x00000002455d7209 */ /* 0x000fe20007800000 */
[----:B------:R-:W-:-:S07]  /*1d9a0*/  IMAD.MOV.U32 R2, RZ, RZ, RZ ;  /* 0x000000ffff027224 */ /* 0x000fce00078e00ff */
[----:B------:R-:W-:Y:S05]  /*1d9b0*/  WARPSYNC.COLLECTIVE R0, `(.L_x_3452) ;  /* 0x0000000000087348 */ /* 0x000fea0003c00000 */
[----:B------:R0:W1:Y:S02]  /*1d9c0*/  SHFL.IDX P0, R3, R93, R2, R3 ;  /* 0x000000025d037389 */ /* 0x0000640000000003 */
[----:B01----:R-:W-:Y:S01]  /*1d9d0*/  ENDCOLLECTIVE ;  /* 0x000000000000791b */ /* 0x003fe20003800000 */
.L_x_3452:
[----:B------:R-:W-:Y:S01]  /*1d9e0*/  IMAD.MOV.U32 R71, RZ, RZ, R3 ;  /* 0x000000ffff477224 */ /* 0x000fe200078e0003 */
[----:B------:R-:W-:Y:S06]  /*1d9f0*/  BRA `(.L_x_3453) ;  /* 0xffffff6400107947 */ /* 0x000fec000383ffff */
.L_x_3056:
[----:B------:R-:W-:Y:S01]  /*1da00*/  BSSY B0, `(.L_x_3454) ;  /* 0x0000007000007945 */ /* 0x000fe20003800000 */
[----:B------:R-:W-:Y:S02]  /*1da10*/  IMAD.MOV.U32 R92, RZ, RZ, 0x10 ;  /* 0x00000010ff5c7424 */ /* 0x000fe400078e00ff */
[----:B------:R-:W-:Y:S02]  /*1da20*/  IMAD.MOV.U32 R95, RZ, RZ, 0x1f ;  /* 0x0000001fff5f7424 */ /* 0x000fe400078e00ff */
[----:B------:R-:W-:-:S07]  /*1da30*/  IMAD.MOV.U32 R0, RZ, RZ, -0x1 ;  /* 0xffffffffff007424 */ /* 0x000fce00078e00ff */
[----:B0-----:R-:W-:Y:S05]  /*1da40*/  WARPSYNC.COLLECTIVE R0, `(.L_x_3455) ;  /* 0x0000000000087348 */ /* 0x001fea0003c00000 */
[----:B------:R1:W2:Y:S02]  /*1da50*/  SHFL.DOWN P0, R2, R97, R92, R95 ;  /* 0x0800005c61027389 */ /* 0x0002a4000000005f */
[----:B012---:R-:W-:Y:S01]  /*1da60*/  ENDCOLLECTIVE ;  /* 0x000000000000791b */ /* 0x007fe20003800000 */
.L_x_3455:
[----:B------:R-:W-:Y:S05]  /*1da70*/  BSYNC B0 ;  /* 0x0000000000007941 */ /* 0x000fea0003800000 */
.L_x_3454:
[----:B------:R-:W-:Y:S01]  /*1da80*/  FMNMX R97, R97, R2, !PT ;  /* 0x0000000261617209 */ /* 0x000fe20007800000 */
[----:B------:R-:W-:Y:S02]  /*1da90*/  IMAD.MOV.U32 R92, RZ, RZ, 0x8 ;  /* 0x00000008ff5c7424 */ /* 0x000fe400078e00ff */
[----:B------:R-:W-:Y:S02]  /*1daa0*/  IMAD.MOV.U32 R95, RZ, RZ, 0x1f ;  /* 0x0000001fff5f7424 */ /* 0x000fe400078e00ff */
[----:B------:R-:W-:-:S07]  /*1dab0*/  IMAD.MOV.U32 R0, RZ, RZ, -0x1 ;  /* 0xffffffffff007424 */ /* 0x000fce00078e00ff */
[----:B------:R-:W-:Y:S05]  /*1dac0*/  WARPSYNC.COLLECTIVE R0, `(.L_x_3456) ;  /* 0x0000000000087348 */ /* 0x000fea0003c00000 */
[----:B------:R0:W1:Y:S02]  /*1dad0*/  SHFL.DOWN P0, R2, R97, R92, R95 ;  /* 0x0800005c61027389 */ /* 0x000064000000005f */
[----:B01----:R-:W-:Y:S01]  /*1dae0*/  ENDCOLLECTIVE ;  /* 0x000000000000791b */ /* 0x003fe20003800000 */
.L_x_3456:
[----:B------:R-:W-:Y:S01]  /*1daf0*/  IMAD.MOV.U32 R92, RZ, RZ, 0x4 ;  /* 0x00000004ff5c7424 */ /* 0x000fe200078e00ff */
[----:B------:R-:W-:-:S05]  /*1db00*/  FMNMX R3, R97, R2, !PT ;  /* 0x0000000261037209 */ /* 0x000fca0007800000 */
[----:B------:R-:W-:-:S07]  /*1db10*/  IMAD.MOV.U32 R97, RZ, RZ, R3 ;  /* 0x000000ffff617224 */ /* 0x000fce00078e0003 */
[----:B------:R-:W-:Y:S05]  /*1db20*/  WARPSYNC.COLLECTIVE R0, `(.L_x_3457) ;  /* 0x0000000000087348 */ /* 0x000fea0003c00000 */
[----:B------:R0:W1:Y:S02]  /*1db30*/  SHFL.DOWN P0, R2, R97, R92, R95 ;  /* 0x0800005c61027389 */ /* 0x000064000000005f */
[----:B01----:R-:W-:Y:S01]  /*1db40*/  ENDCOLLECTIVE ;  /* 0x000000000000791b */ /* 0x003fe20003800000 */
.L_x_3457:
[----:B------:R-:W-:Y:S01]  /*1db50*/  IMAD.MOV.U32 R92, RZ, RZ, 0x2 ;  /* 0x00000002ff5c7424 */ /* 0x000fe200078e00ff */
[----:B------:R-:W-:Y:S01]  /*1db60*/  FMNMX R69, R3, R2, !PT ;  /* 0x0000000203457209 */ /* 0x000fe20007800000 */
[----:B------:R-:W-:-:S04]  /*1db70*/  IMAD.MOV.U32 R3, RZ, RZ, 0x1f ;  /* 0x0000001fff037424 */ /* 0x000fc800078e00ff */
[----:B------:R-:W-:-:S07]  /*1db80*/  IMAD.MOV.U32 R97, RZ, RZ, R69 ;  /* 0x000000ffff617224 */ /* 0x000fce00078e0045 */
[----:B------:R-:W-:Y:S05]  /*1db90*/  WARPSYNC.COLLECTIVE R0, `(.L_x_3458) ;  /* 0x0000000000087348 */ /* 0x000fea0003c00000 */
[----:B------:R0:W1:Y:S02]  /*1dba0*/  SHFL.DOWN P0, R2, R97, R92, R95 ;  /* 0x0800005c61027389 */ /* 0x000064000000005f */
[----:B01----:R-:W-:Y:S01]  /*1dbb0*/  ENDCOLLECTIVE ;  /* 0x000000000000791b */ /* 0x003fe20003800000 */
.L_x_3458:
[----:B------:R-:W-:Y:S01]  /*1dbc0*/  IMAD.MOV.U32 R92, RZ, RZ, 0x1 ;  /* 0x00000001ff5c7424 */ /* 0x000fe200078e00ff */
[----:B------:R-:W-:-:S05]  /*1dbd0*/  FMNMX R71, R69, R2, !PT ;  /* 0x0000000245477209 */ /* 0x000fca0007800000 */
[----:B------:R-:W-:-:S07]  /*1dbe0*/  IMAD.MOV.U32 R97, RZ, RZ, R71 ;  /* 0x000000ffff617224 */ /* 0x000fce00078e0047 */
[----:B------:R-:W-:Y:S05]  /*1dbf0*/  WARPSYNC.COLLECTIVE R0, `(.L_x_3459) ;  /* 0x0000000000087348 */ /* 0x000fea0003c00000 */
[----:B------:R0:W1:Y:S02]  /*1dc00*/  SHFL.DOWN P0, R2, R97, R92, R95 ;  /* 0x0800005c61027389 */ /* 0x000064000000005f */
[----:B01----:R-:W-:Y:S01]  /*1dc10*/  ENDCOLLECTIVE ;  /* 0x000000000000791b */ /* 0x003fe20003800000 */
.L_x_3459:
[----:B------:R-:W-:Y:S01]  /*1dc20*/  FMNMX R93, R71, R2, !PT ;  /* 0x00000002475d7209 */ /* 0x000fe20007800000 */
[----:B------:R-:W-:-:S07]  /*1dc30*/  IMAD.MOV.U32 R2, RZ, RZ, RZ ;  /* 0x000000ffff027224 */ /* 0x000fce00078e00ff */
[----:B------:R-:W-:Y:S05]  /*1dc40*/  WARPSYNC.COLLECTIVE R0, `(.L_x_3460) ;  /* 0x0000000000087348 */ /* 0x000fea0003c00000 */
[----:B------:R0:W1:Y:S02]  /*1dc50*/  SHFL.IDX P0, R3, R93, R2, R3 ;  /* 0x000000025d037389 */ /* 0x0000640000000003 */
[----:B01----:R-:W-:Y:S01]  /*1dc60*/  ENDCOLLECTIVE ;  /* 0x000000000000791b */ /* 0x003fe20003800000 */
.L_x_3460:
[----:B------:R-:W-:Y:S01]  /*1dc70*/  IMAD.MOV.U32 R73, RZ, RZ, R3 ;  /* 0x000000ffff497224 */ /* 0x000fe200078e0003 */
[----:B------:R-:W-:Y:S06]  /*1dc80*/  BRA `(.L_x_3461) ;  /* 0xffffff6400a87947 */ /* 0x000fec000383ffff */
.L_x_3064:
[----:B------:R-:W-:Y:S01]  /*1dc90*/  BSSY B0, `(.L_x_3462) ;  /* 0x0000007000007945 */ /* 0x000fe20003800000 */
[----:B------:R-:W-:Y:S02]  /*1dca0*/  IMAD.MOV.U32 R92, RZ, RZ, 0x10 ;  /* 0x00000010ff5c7424 */ /* 0x000fe400078e00ff */
[----:B------:R-:W-:Y:S02]  /*1dcb0*/  IMAD.MOV.U32 R95, RZ, RZ, 0x1f ;  /* 0x0000001fff5f7424 */ /* 0x000fe400078e00ff */
[----:B------:R-:W-:-:S07]  /*1dcc0*/  IMAD.MOV.U32 R0, RZ, RZ, -0x1 ;  /* 0xffffffffff007424 */ /* 0x000fce00078e00ff */
[----:B0-----:R-:W-:Y:S05]  /*1dcd0*/  WARPSYNC.COLLECTIVE R0, `(.L_x_3463) ;  /* 0x0000000000087348 */ /* 0x001fea0003c00000 */
[----:B------:R1:W2:Y:S02]  /*1dce0*/  SHFL.DOWN P0, R2, R97, R92, R95 ;  /* 0x0800005c61027389 */ /* 0x0002a4000000005f */
[----:B012---:R-:W-:Y:S01]  /*1dcf0*/  ENDCOLLECTIVE ;  /* 0x000000000000791b */ /* 0x007fe20003800000 */
.L_x_3463:
[----:B------:R-:W-:Y:S05]  /*1dd00*/  BSYNC B0 ;  /* 0x0000000000007941 */ /* 0x000fea0003800000 */
.L_x_3462:
[----:B------:R-:W-:Y:S01]  /*1dd10*/  FMNMX R97, R97, R2, !PT ;  /* 0x0000000261617209 */ /* 0x000fe20007800000 */
[----:B------:R-:W-:Y:S02]  /*1dd20*/  IMAD.MOV.U32 R92, RZ, RZ, 0x8 ;  /* 0x00000008ff5c7424 */ /* 0x000fe400078e00ff */
[----:B------:R-:W-:Y:S02]  /*1dd30*/  IMAD.MOV.U32 R95, RZ, RZ, 0x1f ;  /* 0x0000001fff5f7424 */ /* 0x000fe400078e00ff */
[----:B------:R-:W-:-:S07]  /*1dd40*/  IMAD.MOV.U32 R0, RZ, RZ, -0x1 ;  /* 0xffffffffff007424 */ /* 0x000fce00078e00ff */
[----:B------:R-:W-:Y:S05]  /*1dd50*/  WARPSYNC.COLLECTIVE R0, `(.L_x_3464) ;  /* 0x0000000000087348 */ /* 0x000fea0003c00000 */
[----:B------:R0:W1:Y:S02]  /*1dd60*/  SHFL.DOWN P0, R2, R97, R92, R95 ;  /* 0x0800005c61027389 */ /* 0x000064000000005f */
[----:B01----:R-:W-:Y:S01]  /*1dd70*/  ENDCOLLECTIVE ;  /* 0x000000000000791b */ /* 0x003fe20003800000 */
.L_x_3464:
[----:B------:R-:W-:Y:S01]  /*1dd80*/  IMAD.MOV.U32 R92, RZ, RZ, 0x4 ;  /* 0x00000004ff5c7424 */ /* 0x000fe200078e00ff */
[----:B------:R-:W-:-:S05]  /*1dd90*/  FMNMX R3, R97, R2, !PT ;  /* 0x0000000261037209 */ /* 0x000fca0007800000 */
[----:B------:R-:W-:-:S07]  /*1dda0*/  IMAD.MOV.U32 R97, RZ, RZ, R3 ;  /* 0x000000ffff617224 */ /* 0x000fce00078e0003 */
[----:B------:R-:W-:Y:S05]  /*1ddb0*/  WARPSYNC.COLLECTIVE R0, `(.L_x_3465) ;  /* 0x0000000000087348 */ /* 0x000fea0003c00000 */
[----:B------:R0:W1:Y:S02]  /*1ddc0*/  SHFL.DOWN P0, R2, R97, R92, R95 ;  /* 0x0800005c61027389 */ /* 0x000064000000005f */
[----:B01----:R-:W-:Y:S01]  /*1ddd0*/  ENDCOLLECTIVE ;  /* 0x000000000000791b */ /* 0x003fe20003800000 */
.L_x_3465:
[----:B------:R-:W-:Y:S01]  /*1dde0*/  IMAD.MOV.U32 R92, RZ, RZ, 0x2 ;  /* 0x00000002ff5c7424 */ /* 0x000fe200078e00ff */
[----:B------:R-:W-:Y:S01]  /*1ddf0*/  FMNMX R71, R3, R2, !PT ;  /* 0x0000000203477209 */ /* 0x000fe20007800000 */
[----:B------:R-:W-:-:S04]  /*1de00*/  IMAD.MOV.U32 R3, RZ, RZ, 0x1f ;  /* 0x0000001fff037424 */ /* 0x000fc800078e00ff */
[----:B------:R-:W-:-:S07]  /*1de10*/  IMAD.MOV.U32 R97, RZ, RZ, R71 ;  /* 0x000000ffff617224 */ /* 0x000fce00078e0047 */
[----:B------:R-:W-:Y:S05]  /*1de20*/  WARPSYNC.COLLECTIVE R0, `(.L_x_3466) ;  /* 0x0000000000087348 */ /* 0x000fea0003c00000 */
[----:B------:R0:W1:Y:S02]  /*1de30*/  SHFL.DOWN P0, R2, R97, R92, R95 ;  /* 0x0800005c61027389 */ /* 0x000064000000005f */
[----:B01----:R-:W-:Y:S01]  /*1de40*/  ENDCOLLECTIVE ;  /* 0x000000000000791b */ /* 0x003fe20003800000 */
.L_x_3466:
[----:B------:R-:W-:Y:S01]  /*1de50*/  IMAD.MOV.U32 R92, RZ, RZ, 0x1 ;  /* 0x00000001ff5c7424 */ /* 0x000fe200078e00ff */
[----:B------:R-:W-:-:S05]  /*1de60*/  FMNMX R73, R71, R2, !PT ;  /* 0x0000000247497209 */ /* 0x000fca0007800000 */
[----:B------:R-:W-:-:S07]  /*1de70*/  IMAD.MOV.U32 R97, RZ, RZ, R73 ;  /* 0x000000ffff617224 */ /* 0x000fce00078e0049 */
[----:B------:R-:W-:Y:S05]  /*1de80*/  WARPSYNC.COLLECTIVE R0, `(.L_x_3467) ;  /* 0x0000000000087348 */ /* 0x000fea0003c00000 */
[----:B------:R0:W1:Y:S02]  /*1de90*/  SHFL.DOWN P0, R2, R97, R92, R95 ;  /* 0x0800005c61027389 */ /* 0x000064000000005f */
[----:B01----:R-:W-:Y:S01]  /*1dea0*/  ENDCOLLECTIVE ;  /* 0x000000000000791b */ /* 0x003fe20003800000 */
.L_x_3467:
[----:B------:R-:W-:Y:S01]  /*1deb0*/  FMNMX R93, R73, R2, !PT ;  /* 0x00000002495d7209 */ /* 0x000fe20007800000 */
[----:B------:R-:W-:-:S07]  /*1dec0*/  IMAD.MOV.U32 R2, RZ, RZ, RZ ;  /* 0x000000ffff027224 */ /* 0x000fce00078e00ff */
[----:B------:R-:W-:Y:S05]  /*1ded0*/  WARPSYNC.COLLECTIVE R0, `(.L_x_3468) ;  /* 0x0000000000087348 */ /* 0x000fea0003c00000 */
[----:B------:R0:W1:Y:S02]  /*1dee0*/  SHFL.IDX P0, R3, R93, R2, R3 ;  /* 0x000000025d037389 */ /* 0x0000640000000003 */
[----:B01----:R-:W-:Y:S01]  /*1def0*/  ENDCOLLECTIVE ;  /* 0x000000000000791b */ /* 0x003fe20003800000 */
.L_x_3468:
[----:B------:R-:W-:Y:S01]  /*1df00*/  IMAD.MOV.U32 R75, RZ, RZ, R3 ;  /* 0x000000ffff4b7224 */ /* 0x000fe200078e0003 */
[----:B------:R-:W-:Y:S06]  /*1df10*/  BRA `(.L_x_3469) ;  /* 0xffffff6800407947 */ /* 0x000fec000383ffff */
.L_x_3072:
[----:B------:R-:W-:Y:S01]  /*1df20*/  BSSY B0, `(.L_x_3470) ;  /* 0x0000007000007945 */ /* 0x000fe20003800000 */
[----:B------:R-:W-:Y:S02]  /*1df30*/  IMAD.MOV.U32 R92, RZ, RZ, 0x10 ;  /* 0x00000010ff5c7424 */ /* 0x000fe400078e00ff */
[----:B------:R-:W-:Y:S02]  /*1df40*/  IMAD.MOV.U32 R95, RZ, RZ, 0x1f ;  /* 0x0000001fff5f7424 */ /* 0x000fe400078e00ff */
[----:B------:R-:W-:-:S07]  /*1df50*/  IMAD.MOV.U32 R0, RZ, RZ, -0x1 ;  /* 0xffffffffff007424 */ /* 0x000fce00078e00ff */
[----:B0-----:R-:W-:Y:S05]  /*1df60*/  WARPSYNC.COLLECTIVE R0, `(.L_x_3471) ;  /* 0x0000000000087348 */ /* 0x001fea0003c00000 */
[----:B------:R1:W2:Y:S02]  /*1df70*/  SHFL.DOWN P0, R2, R97, R92, R95 ;  /* 0x0800005c61027389 */ /* 0x0002a4000000005f */
[----:B012---:R-:W-:Y:S01]  /*1df80*/  ENDCOLLECTIVE ;  /* 0x000000000000791b */ /* 0x007fe20003800000 */
.L_x_3471:
[----:B------:R-:W-:Y:S05]  /*1df90*/  BSYNC B0 ;  /* 0x0000000000007941 */ /* 0x000fea0003800000 */
.L_x_3470:
[----:B------:R-:W-:Y:S01]  /*1dfa0*/  FMNMX R97, R97, R2, !PT ;  /* 0x0000000261617209 */ /* 0x000fe20007800000 */
[----:B------:R-:W-:Y:S02]  /*1dfb0*/  IMAD.MOV.U32 R92, RZ, RZ, 0x8 ;  /* 0x00000008ff5c7424 */ /* 0x000fe400078e00ff */
[----:B------:R-:W-:Y:S02]  /*1dfc0*/  IMAD.MOV.U32 R95, RZ, RZ, 0x1f ;  /* 0x0000001fff5f7424 */ /* 0x000fe400078e00ff */
[----:B------:R-:W-:-:S07]  /*1dfd0*/  IMAD.MOV.U32 R0, RZ, RZ, -0x1 ;  /* 0xffffffffff007424 */ /* 0x000fce00078e00ff */
[----:B------:R-:W-:Y:S05]  /*1dfe0*/  WARPSYNC.COLLECTIVE R0, `(.L_x_3472) ;  /* 0x0000000000087348 */ /* 0x000fea0003c00000 */
[----:B------:R0:W1:Y:S02]  /*1dff0*/  SHFL.DOWN P0, R2, R97, R92, R95 ;  /* 0x0800005c61027389 */ /* 0x000064000000005f */
[----:B01----:R-:W-:Y:S01]  /*1e000*/  ENDCOLLECTIVE ;  /* 0x000000000000791b */ /* 0x003fe20003800000 */
.L_x_3472:
[----:B------:R-:W-:Y:S01]  /*1e010*/  IMAD.MOV.U32 R92, RZ, RZ, 0x4 ;  /* 0x00000004ff5c7424 */ /* 0x000fe200078e00ff */
[----:B------:R-:W-:-:S05]  /*1e020*/  FMNMX R3, R97, R2, !PT ;  /* 0x0000000261037209 */ /* 0x000fca0007800000 */
[----:B------:R-:W-:-:S07]  /*1e030*/  IMAD.MOV.U32 R97, RZ, RZ, R3 ;  /* 0x000000ffff617224 */ /* 0x000fce00078e0003 */
[----:B------:R-:W-:Y:S05]  /*1e040*/  WARPSYNC.COLLECTIVE R0, `(.L_x_3473) ;  /* 0x0000000000087348 */ /* 0x000fea0003c00000 */
[----:B------:R0:W1:Y:S02]  /*1e050*/  SHFL.DOWN P0, R2, R97, R92, R95 ;  /* 0x0800005c61027389 */ /* 0x000064000000005f */
[----:B01----:R-:W-:Y:S01]  /*1e060*/  ENDCOLLECTIVE ;  /* 0x000000000000791b */ /* 0x003fe20003800000 */
.L_x_3473:
[----:B------:R-:W-:Y:S01]  /*1e070*/  IMAD.MOV.U32 R92, RZ, RZ, 0x2 ;  /* 0x00000002ff5c7424 */ /* 0x000fe200078e00ff */
[----:B------:R-:W-:Y:S01]  /*1e080*/  FMNMX R73, R3, R2, !PT ;  /* 0x0000000203497209 */ /* 0x000fe20007800000 */
[----:B------:R-:W-:-:S04]  /*1e090*/  IMAD.MOV.U32 R3, RZ, RZ, 0x1f ;  /* 0x0000001fff037424 */ /* 0x000fc800078e00ff */
[----:B------:R-:W-:-:S07]  /*1e0a0*/  IMAD.MOV.U32 R97, RZ, RZ, R73 ;  /* 0x000000ffff617224 */ /* 0x000fce00078e0049 */
[----:B------:R-:W-:Y:S05]  /*1e0b0*/  WARPSYNC.COLLECTIVE R0, `(.L_x_3474) ;  /* 0x0000000000087348 */ /* 0x000fea0003c00000 */
[----:B------:R0:W1:Y:S02]  /*1e0c0*/  SHFL.DOWN P0, R2, R97, R92, R95 ;  /* 0x0800005c61027389 */ /* 0x000064000000005f */
[----:B01----:R-:W-:Y:S01]  /*1e0d0*/  ENDCOLLECTIVE ;  /* 0x000000000000791b */ /* 0x003fe20003800000 */
.L_x_3474:
[----:B------:R-:W-:Y:S01]  /*1e0e0*/  IMAD.MOV.U32 R92, RZ, RZ, 0x1 ;  /* 0x00000001ff5c7424 */ /* 0x000fe200078e00ff */
[----:B------:R-:W-:-:S05]  /*1e0f0*/  FMNMX R75, R73, R2, !PT ;  /* 0x00000002494b7209 */ /* 0x000fca0007800000 */
[----:B------:R-:W-:-:S07]  /*1e100*/  IMAD.MOV.U32 R97, RZ, RZ, R75 ;  /* 0x000000ffff617224 */ /* 0x000fce00078e004b */
[----:B------:R-:W-:Y:S05]  /*1e110*/  WARPSYNC.COLLECTIVE R0, `(.L_x_3475) ;  /* 0x0000000000087348 */ /* 0x000fea0003c00000 */
[----:B------:R0:W1:Y:S02]  /*1e120*/  SHFL.DOWN P0, R2, R97, R92, R95 ;  /* 0x0800005c61027389 */ /* 0x000064000000005f */
[----:B01----:R-:W-:Y:S01]  /*1e130*/  ENDCOLLECTIVE ;  /* 0x000000000000791b */ /* 0x003fe20003800000 */
.L_x_3475:
[----:B------:R-:W-:Y:S01]  /*1e140*/  FMNMX R93, R75, R2, !PT ;  /* 0x000000024b5d7209 */ /* 0x000fe20007800000 */
[----:B------:R-:W-:-:S07]  /*1e150*/  IMAD.MOV.U32 R2, RZ, RZ, RZ ;  /* 0x000000ffff027224 */ /* 0x000fce00078e00ff */
[----:B------:R-:W-:Y:S05]  /*1e160*/  WARPSYNC.COLLECTIVE R0, `(.L_x_3476) ;  /* 0x0000000000087348 */ /* 0x000fea0003c00000 */
[----:B------:R0:W1:Y:S02]  /*1e170*/  SHFL.IDX P0, R3, R93, R2, R3 ;  /* 0x000000025d037389 */ /* 0x0000640000000003 */
[----:B01----:R-:W-:Y:S01]  /*1e180*/  ENDCOLLECTIVE ;  /* 0x000000000000791b */ /* 0x003fe20003800000 */
.L_x_3476:
[----:B------:R-:W-:Y:S01]  /*1e190*/  IMAD.MOV.U32 R77, RZ, RZ, R3 ;  /* 0x000000ffff4d7224 */ /* 0x000fe200078e0003 */
[----:B------:R-:W-:Y:S06]  /*1e1a0*/  BRA `(.L_x_3477) ;  /* 0xffffff6800d87947 */ /* 0x000fec000383ffff */
.L_x_3080:
[----:B------:R-:W-:Y:S01]  /*1e1b0*/  BSSY B0, `(.L_x_3478) ;  /* 0x0000007000007945 */ /* 0x000fe20003800000 */
[----:B------:R-:W-:Y:S02]  /*1e1c0*/  IMAD.MOV.U32 R92, RZ, RZ, 0x10 ;  /* 0x00000010ff5c7424 */ /* 0x000fe400078e00ff */
[----:B------:R-:W-:Y:S02]  /*1e1d0*/  IMAD.MOV.U32 R95, RZ, RZ, 0x1f ;  /* 0x0000001fff5f7424 */ /* 0x000fe400078e00ff */
[----:B------:R-:W-:-:S07]  /*1e1e0*/  IMAD.MOV.U32 R0, RZ, RZ, -0x1 ;  /* 0xffffffffff007424 */ /* 0x000fce00078e00ff */
[----:B0-----:R-:W-:Y:S05]  /*1e1f0*/  WARPSYNC.COLLECTIVE R0, `(.L_x_3479) ;  /* 0x0000000000087348 */ /* 0x001fea0003c00000 */
[----:B------:R1:W2:Y:S02]  /*1e200*/  SHFL.DOWN P0, R2, R97, R92, R95 ;  /* 0x0800005c61027389 */ /* 0x0002a4000000005f */
[----:B012---:R-:W-:Y:S01]  /*1e210*/  ENDCOLLECTIVE ;  /* 0x000000000000791b */ /* 0x007fe20003800000 */
.L_x_3479:
[----:B------:R-:W-:Y:S05]  /*1e220*/  BSYNC B0 ;  /* 0x0000000000007941 */ /* 0x000fea0003800000 */
.L_x_3478:
[----:B------:R-:W-:Y:S01]  /*1e230*/  FMNMX R97, R97, R2, !PT ;  /* 0x0000000261617209 */ /* 0x000fe20007800000 */
[----:B------:R-:W-:Y:S02]  /*1e240*/  IMAD.MOV.U32 R92, RZ, RZ, 0x8 ;  /* 0x00000008ff5c7424 */ /* 0x000fe400078e00ff */
[----:B------:R-:W-:Y:S02]  /*1e250*/  IMAD.MOV.U32 R95, RZ, RZ, 0x1f ;  /* 0x0000001fff5f7424 */ /* 0x000fe400078e00ff */
[----:B------:R-:W-:-:S07]  /*1e260*/  IMAD.MOV.U32 R0, RZ, RZ, -0x1 ;  /* 0xffffffffff007424 */ /* 0x000fce00078e00ff */
[----:B------:R-:W-:Y:S05]  /*1e270*/  WARPSYNC.COLLECTIVE R0, `(.L_x_3480) ;  /* 0x0000000000087348 */ /* 0x000fea0003c00000 */
[----:B------:R0:W1:Y:S02]  /*1e280*/  SHFL.DOWN P0, R2, R97, R92, R95 ;  /* 0x0800005c61027389 */ /* 0x000064000000005f */
[----:B01----:R-:W-:Y:S01]  /*1e290*/  ENDCOLLECTIVE ;  /* 0x000000000000791b */ /* 0x003fe20003800000 */
.L_x_3480:
[----:B------:R-:W-:Y:S01]  /*1e2a0*/  IMAD.MOV.U32 R92, RZ, RZ, 0x4 ;  /* 0x00000004ff5c7424 */ /* 0x000fe200078e00ff */
[----:B------:R-:W-:-:S05]  /*1e2b0*/  FMNMX R3, R97, R2, !PT ;  /* 0x0000000261037209 */ /* 0x000fca0007800000 */
[----:B------:R-:W-:-:S07]  /*1e2c0*/  IMAD.MOV.U32 R97, RZ, RZ, R3 ;  /* 0x000000ffff617224 */ /* 0x000fce00078e0003 */
[----:B------:R-:W-:Y:S05]  /*1e2d0*/  WARPSYNC.COLLECTIVE R0, `(.L_x_3481) ;  /* 0x0000000000087348 */ /* 0x000fea0003c00000 */
[----:B------:R0:W1:Y:S02]  /*1e2e0*/  SHFL.DOWN P0, R2, R97, R92, R95 ;  /* 0x0800005c61027389 */ /* 0x000064000000005f */
[----:B01----:R-:W-:Y:S01]  /*1e2f0*/  ENDCOLLECTIVE ;  /* 0x000000000000791b */ /* 0x003fe20003800000 */
.L_x_3481:
[----:B------:R-:W-:Y:S01]  /*1e300*/  IMAD.MOV.U32 R92, RZ, RZ, 0x2 ;  /* 0x00000002ff5c7424 */ /* 0x000fe200078e00ff */
[----:B------:R-:W-:Y:S01]  /*1e310*/  FMNMX R75, R3, R2, !PT ;  /* 0x00000002034b7209 */ /* 0x000fe20007800000 */
[----:B------:R-:W-:-:S04]  /*1e320*/  IMAD.MOV.U32 R3, RZ, RZ, 0x1f ;  /* 0x0000001fff037424 */ /* 0x000fc800078e00ff */
[----:B------:R-:W-:-:S07]  /*1e330*/  IMAD.MOV.U32 R97, RZ, RZ, R75 ;  /* 0x000000ffff617224 */ /* 0x000fce00078e004b */
[----:B------:R-:W-:Y:S05]  /*1e340*/  WARPSYNC.COLLECTIVE R0, `(.L_x_3482) ;  /* 0x0000000000087348 */ /* 0x000fea0003c00000 */
[----:B------:R0:W1:Y:S02]  /*1e350*/  SHFL.DOWN P0, R2, R97, R92, R95 ;  /* 0x0800005c61027389 */ /* 0x000064000000005f */
[----:B01----:R-:W-:Y:S01]  /*1e360*/  ENDCOLLECTIVE ;  /* 0x000000000000791b */ /* 0x003fe20003800000 */
.L_x_3482:
[----:B------:R-:W-:Y:S01]  /*1e370*/  IMAD.MOV.U32 R92, RZ, RZ, 0x1 ;  /* 0x00000001ff5c7424 */ /* 0x000fe200078e00ff */
[----:B------:R-:W-:-:S05]  /*1e380*/  FMNMX R77, R75, R2, !PT ;  /* 0x000000024b4d7209 */ /* 0x000fca0007800000 */
[----:B------:R-:W-:-:S07]  /*1e390*/  IMAD.MOV.U32 R97, RZ, RZ, R77 ;  /* 0x000000ffff617224 */ /* 0x000fce00078e004d */
[----:B------:R-:W-:Y:S05]  /*1e3a0*/  WARPSYNC.COLLECTIVE R0, `(.L_x_3483) ;  /* 0x0000000000087348 */ /* 0x000fea0003c00000 */
[----:B------:R0:W1:Y:S02]  /*1e3b0*/  SHFL.DOWN P0, R2, R97, R92, R95 ;  /* 0x0800005c61027389 */ /* 0x000064000000005f */
[----:B01----:R-:W-:Y:S01]  /*1e3c0*/  ENDCOLLECTIVE ;  /* 0x000000000000791b */ /* 0x003fe20003800000 */
.L_x_3483:
[----:B------:R-:W-:Y:S01]  /*1e3d0*/  FMNMX R93, R77, R2, !PT ;  /* 0x000000024d5d7209 */ /* 0x000fe20007800000 */
[----:B------:R-:W-:-:S07]  /*1e3e0*/  IMAD.MOV.U32 R2, RZ, RZ, RZ ;  /* 0x000000ffff027224 */ /* 0x000fce00078e00ff */
[----:B------:R-:W-:Y:S05]  /*1e3f0*/  WARPSYNC.COLLECTIVE R0, `(.L_x_3484) ;  /* 0x0000000000087348 */ /* 0x000fea0003c00000 */
[----:B------:R0:W1:Y:S02]  /*1e400*/  SHFL.IDX P0, R3, R93, R2, R3 ;  /* 0x000000025d037389 */ /* 0x0000640000000003 */
[----:B01----:R-:W-:Y:S01]  /*1e410*/  ENDCOLLECTIVE ;  /* 0x000000000000791b */ /* 0x003fe20003800000 */
.L_x_3484:
[----:B------:R-:W-:Y:S01]  /*1e420*/  IMAD.MOV.U32 R80, RZ, RZ, R3 ;  /* 0x000000ffff507224 */ /* 0x000fe200078e0003 */
[----:B------:R-:W-:Y:S06]  /*1e430*/  BRA `(.L_x_3485) ;  /* 0xffffff6c00707947 */ /* 0x000fec000383ffff */
        .weak           $__internal_6_$__cuda_sm20_rcp_rn_f32_slowpath
        .type           $__internal_6_$__cuda_sm20_rcp_rn_f32_slowpath,@function
        .size           $__internal_6_$__cuda_sm20_rcp_rn_f32_slowpath,($__internal_7_$__cuda_sm3x_div_rn_noftz_f32_slowpath - $__internal_6_$__cuda_sm20_rcp_rn_f32_slowpath)
$__internal_6_$__cuda_sm20_rcp_rn_f32_slowpath:
        /* <DEDUP_REMOVED lines=15> */
.L_x_3487:
        /* <DEDUP_REMOVED lines=33> */
.L_x_3489:
[----:B------:R0:W1:Y:S02]  /*1e740*/  MUFU.RCP R3, R0 ;  /* 0x0000000000037308 */ /* 0x0000640000001000 */
.L_x_3488:
[----:B------:R-:W-:Y:S05]  /*1e750*/  BSYNC B0 ;  /* 0x0000000000007941 */ /* 0x000fea0003800000 */
.L_x_3486:
[----:B------:R-:W-:-:S04]  /*1e760*/  IMAD.MOV.U32 R93, RZ, RZ, 0x0 ;  /* 0x00000000ff5d7424 */ /* 0x000fc800078e00ff */
[----:B01----:R-:W-:Y:S05]  /*1e770*/  RET.REL.NODEC R92 `(_ZN18transformer_engine71_GLOBAL__N__fadcdbdc_38_quantize_transpose_vector_blockwise_cu_d4a478bd37block_scaled_1d_cast_transpose_kernelILb1Ef13__nv_bfloat1613__nv_fp8_e5m2EEvPKT1_PT2_S8_PT0_SA_mmmmmmfNS_6detail25FP8BlockwiseRowwiseOptionENSB_28FP8BlockwiseColumnwiseOptionEbPKf) ;  /* 0xfffffe185c207950 */ /* 0x003fea0003c3ffff */
        .weak           $__internal_7_$__cuda_sm3x_div_rn_noftz_f32_slowpath
        .type           $__internal_7_$__cuda_sm3x_div_rn_noftz_f32_slowpath,@function
        .size           $__internal_7_$__cuda_sm3x_div_rn_noftz_f32_slowpath,(.L_x_10515 - $__internal_7_$__cuda_sm3x_div_rn_noftz_f32_slowpath)
$__internal_7_$__cuda_sm3x_div_rn_noftz_f32_slowpath:
        /* <DEDUP_REMOVED lines=36> */
.L_x_3491:
        /* <DEDUP_REMOVED lines=51> */
.L_x_3498:
[----:B------:R-:W-:-:S04]  /*1ecf0*/  LOP3.LUT R0, R0, 0x80000000, RZ, 0xc0, !PT ;  /* 0x8000000000007812 */ /* 0x000fc800078ec0ff */
[----:B------:R-:W-:Y:S01]  /*1ed00*/  LOP3.LUT R0, R0, 0x7f800000, RZ, 0xfc, !PT ;  /* 0x7f80000000007812 */ /* 0x000fe200078efcff */
[----:B------:R-:W-:Y:S06]  /*1ed10*/  BRA `(.L_x_3499) ;  /* 0x0000000000047947 */ /* 0x000fec0003800000 */
.L_x_3497:
[----:B------:R-:W-:-:S07]  /*1ed20*/  IMAD R0, R93, 0x800000, R0 ;  /* 0x008000005d007824 */ /* 0x000fce00078e0200 */
.L_x_3499:
[----:B------:R-:W-:Y:S05]  /*1ed30*/  BSYNC B1 ;  /* 0x0000000000017941 */ /* 0x000fea0003800000 */
.L_x_3496:
[----:B------:R-:W-:Y:S05]  /*1ed40*/  BRA `(.L_x_3500) ;  /* 0x0000000000207947 */ /* 0x000fea0003800000 */
.L_x_3495:
[----:B------:R-:W-:-:S04]  /*1ed50*/  LOP3.LUT R0, R0, 0x80000000, R94, 0x48, !PT ;  /* 0x8000000000007812 */ /* 0x000fc800078e485e */
[----:B------:R-:W-:Y:S01]  /*1ed60*/  LOP3.LUT R0, R0, 0x7f800000, RZ, 0xfc, !PT ;  /* 0x7f80000000007812 */ /* 0x000fe200078efcff */
[----:B------:R-:W-:Y:S06]  /*1ed70*/  BRA `(.L_x_3500) ;  /* 0x0000000000147947 */ /* 0x000fec0003800000 */
.L_x_3494:
[----:B------:R-:W-:Y:S01]  /*1ed80*/  LOP3.LUT R0, R0, 0x80000000, R94, 0x48, !PT ;  /* 0x8000000000007812 */ /* 0x000fe200078e485e */
[----:B------:R-:W-:Y:S06]  /*1ed90*/  BRA `(.L_x_3500) ;  /* 0x00000000000c7947 */ /* 0x000fec0003800000 */
.L_x_3493:
[----:B------:R-:W0:Y:S01]  /*1eda0*/  MUFU.RSQ R0, -QNAN ;  /* 0xffc0000000007908 */ /* 0x000e220000001400 */
[----:B------:R-:W-:Y:S05]  /*1edb0*/  BRA `(.L_x_3500) ;  /* 0x0000000000047947 */ /* 0x000fea0003800000 */
.L_x_3492:
[----:B------:R-:W-:-:S07]  /*1edc0*/  FADD.FTZ R0, R3, R0 ;  /* 0x0000000003007221 */ /* 0x000fce0000010000 */
.L_x_3500:
[----:B------:R-:W-:Y:S05]  /*1edd0*/  BSYNC B0 ;  /* 0x0000000000007941 */ /* 0x000fea0003800000 */
.L_x_3490:
[----:B------:R-:W-:-:S04]  /*1ede0*/  IMAD.MOV.U32 R3, RZ, RZ, 0x0 ;  /* 0x00000000ff037424 */ /* 0x000fc800078e00ff */
[----:B0-----:R-:W-:Y:S05]  /*1edf0*/  RET.REL.NODEC R2 `(_ZN18transformer_engine71_GLOBAL__N__fadcdbdc_38_quantize_transpose_vector_blockwise_cu_d4a478bd37block_scaled_1d_cast_transpose_kernelILb1Ef13__nv_bfloat1613__nv_fp8_e5m2EEvPKT1_PT2_S8_PT0_SA_mmmmmmfNS_6detail25FP8BlockwiseRowwiseOptionENSB_28FP8BlockwiseColumnwiseOptionEbPKf) ;  /* 0xfffffe1002807950 */ /* 0x001fea0003c3ffff */
.L_x_3501:
        /* <DEDUP_REMOVED lines=16> */
.L_x_10515:


//--------------------- .text._ZN18transformer_engine71_GLOBAL__N__fadcdbdc_38_quantize_transpose_vector_blockwise_cu_d4a478bd37block_scaled_1d_cast_transpose_kernelILb0Ef6__half13__nv_fp8_e4m3EEvPKT1_PT2_S8_PT0_SA_mmmmmmfNS_6detail25FP8BlockwiseRowwiseOptionENSB_28FP8BlockwiseColumnwiseOptionEbPKf --------------------------
	.section	.text._ZN18transformer_engine71_GLOBAL__N__fadcdbdc_38_quantize_transpose_vector_blockwise_cu_d4a478bd37block_scaled_1d_cast_transpose_kernelILb0Ef6__half13__nv_fp8_e4m3EEvPKT1_PT2_S8_PT0_SA_mmmmmmfNS_6detail25FP8BlockwiseRowwiseOptionENSB_28FP8BlockwiseColumnwiseOptionEbPKf,"ax",@progbits
	.align	128
.text._ZN18transformer_engine71_GLOBAL__N__fadcdbdc_38_quantize_transpose_vector_blockwise_cu_d4a478bd37block_scaled_1d_cast_transpose_kernelILb0Ef6__half13__nv_fp8_e4m3EEvPKT1_PT2_S8_PT0_SA_mmmmmmfNS_6detail25FP8BlockwiseRowwiseOptionENSB_28FP8BlockwiseColumnwiseOptionEbPKf:
        .type           _ZN18transformer_engine71_GLOBAL__N__fadcdbdc_38_quantize_transpose_vector_blockwise_cu_d4a478bd37block_scaled_1d_cast_transpose_kernelILb0Ef6__half13__nv_fp8_e4m3EEvPKT1_PT2_S8_PT0_SA_mmmmmmfNS_6detail25FP8BlockwiseRowwiseOptionENSB_28FP8BlockwiseColumnwiseOptionEbPKf,@function
        .size           _ZN18transformer_engine71_GLOBAL__N__fadcdbdc_38_quantize_transpose_vector_blockwise_cu_d4a478bd37block_scaled_1d_cast_transpose_kernelILb0Ef6__half13__nv_fp8_e4m3EEvPKT1_PT2_S8_PT0_SA_mmmmmmfNS_6detail25FP8BlockwiseRowwiseOptionENSB_28FP8BlockwiseColumnwiseOptionEbPKf,(.L_x_10518 - _ZN18transformer_engine71_GLOBAL__N__fadcdbdc_38_quantize_transpose_vector_blockwise_cu_d4a478bd37block_scaled_1d_cast_transpose_kernelILb0Ef6__half13__nv_fp8_e4m3EEvPKT1_PT2_S8_PT0_SA_mmmmmmfNS_6detail25FP8BlockwiseRowwiseOptionENSB_28FP8BlockwiseColumnwiseOptionEbPKf)
        .other          _ZN18transformer_engine71_GLOBAL__N__fadcdbdc_38_quantize_transpose_vector_blockwise_cu_d4a478bd37block_scaled_1d_cast_transpose_kernelILb0Ef6__half13__nv_fp8_e4m3EEvPKT1_PT2_S8_PT0_SA_mmmmmmfNS_6detail25FP8BlockwiseRowwiseOptionENSB_28FP8BlockwiseColumnwiseOptionEbPKf,@"STO_CUDA_ENTRY STV_DEFAULT"
_ZN18transformer_engine71_GLOBAL__N__fadcdbdc_38_quantize_transpose_vector_blockwise_cu_d4a478bd37block_scaled_1d_cast_transpose_kernelILb0Ef6__half13__nv_fp8_e4m3EEvPKT1_PT2_S8_PT0_SA_mmmmmmfNS_6detail25FP8BlockwiseRowwiseOptionENSB_28FP8BlockwiseColumnwiseOptionEbPKf:
        /* <DEDUP_REMOVED lines=10> */
.L_x_3502:
        /* <DEDUP_REMOVED lines=16> */
[----:B------:R-:W-:Y:S01]  /*01a0*/  ISETP.GE.U32.AND P1, PT, R2, UR14, PT ;  /* 0x0000000e02007c0c */ /* 0x000fe2000bf26070 */
[----:B------:R-:W-:Y:S01]  /*01b0*/  IMAD.MOV.U32 R17, RZ, RZ, R7 ;  /* 0x000000ffff117224 */ /* 0x000fe200078e0007 */
[----:B------:R-:W-:Y:S01]  /*01c0*/  IADD3 R4, P0, -R16, UR10, RZ ;  /* 0x0000000a10047c10 */ /* 0x000fe2000ff1e1ff */
[C---:B------:R-:W-:Y:S01]  /*01d0*/  IMAD R13, R2.reuse, UR11, R13 ;  /* 0x0000000b020d7c24 */ /* 0x040fe2000f8e020d */
[----:B------:R-:W-:Y:S01]  /*01e0*/  ISETP.GE.U32.AND.EX P1, PT, R3, UR15, PT, P1 ;  /* 0x0000000f03007c0c */ /* 0x000fe2000bf26110 */
[----:B------:R-:W-:Y:S01]  /*01f0*/  IMAD.WIDE.U32 R14, R2, UR10, R16 ;  /* 0x0000000a020e7c25 */ /* 0x000fe2000f8e0010 */
[----:B------:R-:W-:Y:S02]  /*0200*/  ISETP.LT.U32.AND P2, PT, R4, 0x8, PT ;  /* 0x000000080400780c */ /* 0x000fe40003f41070 */
[----:B------:R-:W-:Y:S01]  /*0210*/  IADD3.X R8, ~R7, UR11, RZ, P0, !PT ;  /* 0x0000000b07087c10 */ /* 0x000fe200087fe5ff */
[----:B------:R-:W-:Y:S01]  /*0220*/  IMAD.IADD R13, R15, 0x1, R13 ;  /* 0x000000010f0d7824 */ /* 0x000fe200078e020d */
[----:B------:R-:W-:-:S02]  /*0230*/  LEA R12, P3, R14, UR4, 0x1 ;  /* 0x000000040e0c7c11 */ /* 0x000fc4000f8608ff */
[----:B------:R-:W-:Y:S02]  /*0240*/  ISETP.GE.U32.AND P0, PT, R16, UR10, PT ;  /* 0x0000000a10007c0c */ /* 0x000fe4000bf06070 */
[----:B------:R-:W-:Y:S02]  /*0250*/  ISETP.LT.U32.AND.EX P2, PT, R8, RZ, PT, P2 ;  /* 0x000000ff0800720c */ /* 0x000fe40003f41120 */
[----:B------:R-:W-:Y:S02]  /*0260*/  SHF.L.U64.HI R14, R14, 0x1, R13 ;  /* 0x000000010e0e7819 */ /* 0x000fe4000001020d */
[----:B------:R-:W-:Y:S02]  /*0270*/  @P1 CS2R R16, SRZ ;  /* 0x0000000000101805 */ /* 0x000fe4000001ff00 */
[----:B------:R-:W-:Y:S02]  /*0280*/  ISETP.GE.U32.AND.EX P0, PT, R7, UR11, PT, P0 ;  /* 0x0000000b07007c0c */ /* 0x000fe4000bf06100 */
[----:B------:R-:W-:-:S02]  /*0290*/  @P1 CS2R R18, SRZ ;  /* 0x0000000000121805 */ /* 0x000fc4000001ff00 */
[----:B------:R-:W-:Y:S02]  /*02a0*/  SEL R4, R4, 0x8, P2 ;  /* 0x0000000804047807 */ /* 0x000fe40001000000 */
[----:B------:R-:W-:Y:S02]  /*02b0*/  SEL R8, R8, RZ, P2 ;  /* 0x000000ff08087207 */ /* 0x000fe40001000000 */
[----:B------:R-:W-:Y:S02]  /*02c0*/  IADD3.X R13, R14, UR5, RZ, P3, !PT ;  /* 0x000000050e0d7c10 */ /* 0x000fe40009ffe4ff */
        /* <DEDUP_REMOVED lines=10> */
.L_x_3505:
[C---:B------:R-:W-:Y:S02]  /*0370*/  ISETP.GT.U32.AND P3, PT, R4.reuse, 0x1, PT ;  /* 0x000000010400780c */ /* 0x040fe40003f64070 */
[----:B------:R-:W-:Y:S02]  /*0380*/  ISETP.GT.U32.AND P5, PT, R4, 0x2, PT ;  /* 0x000000020400780c */ /* 0x000fe40003fa4070 */
        /* <DEDUP_REMOVED lines=34> */
.L_x_3504:
[----:B------:R-:W-:Y:S05]  /*05b0*/  BSYNC B0 ;  /* 0x0000000000007941 */ /* 0x000fea0003800000 */
.L_x_3503:
        /* <DEDUP_REMOVED lines=30> */
.L_x_3508:
        /* <DEDUP_REMOVED lines=24> */
[----:B0-----:R-:W-:Y:S01]  /*0920*/  @!P3 PRMT R16, RZ, 0x7610, R16 ;  /* 0x00007610ff10b816 */ /* 0x001fe20000000010 */
        /* <DEDUP_REMOVED lines=11> */
.L_x_3507:
[----:B------:R-:W-:Y:S05]  /*09e0*/  BSYNC B0 ;  /* 0x0000000000007941 */ /* 0x000fea0003800000 */
.L_x_3506:
        /* <DEDUP_REMOVED lines=21> */
.L_x_3511:
        /* <DEDUP_REMOVED lines=36> */
.L_x_3510:
[----:B------:R-:W-:Y:S05]  /*0d80*/  BSYNC B0 ;  /* 0x0000000000007941 */ /* 0x000fea0003800000 */
.L_x_3509:
        /* <DEDUP_REMOVED lines=21> */
.L_x_3514:
        /* <DEDUP_REMOVED lines=36> */
.L_x_3513:
[----:B------:R-:W-:Y:S05]  /*1120*/  BSYNC B0 ;  /* 0x0000000000007941 */ /* 0x000fea0003800000 */
.L_x_3512:
        /* <DEDUP_REMOVED lines=21> */
.L_x_3517:
        /* <DEDUP_REMOVED lines=36> */
.L_x_3516:
[----:B------:R-:W-:Y:S05]  /*14c0*/  BSYNC B0 ;  /* 0x0000000000007941 */ /* 0x000fea0003800000 */
.L_x_3515:
        /* <DEDUP_REMOVED lines=21> */
.L_x_3520:
        /* <DEDUP_REMOVED lines=36> */
.L_x_3519:
[----:B------:R-:W-:Y:S05]  /*1860*/  BSYNC B0 ;  /* 0x0000000000007941 */ /* 0x000fea0003800000 */
.L_x_3518:
        /* <DEDUP_REMOVED lines=21> */
.L_x_3523:
        /* <DEDUP_REMOVED lines=36> */
.L_x_3522:
[----:B------:R-:W-:Y:S05]  /*1c00*/  BSYNC B0 ;  /* 0x0000000000007941 */ /* 0x000fea0003800000 */
.L_x_3521:
        /* <DEDUP_REMOVED lines=11> */
[----:B0-----:R-:W-:Y:S02]  /*1cc0*/  @P0 CS2R R12, SRZ ;  /* 0x00000000000c0805 */ /* 0x001fe4000001ff00 */
        /* <DEDUP_REMOVED lines=9> */
.L_x_3526:
        /* <DEDUP_REMOVED lines=36> */
.L_x_3525:
[----:B------:R-:W-:Y:S05]  /*1fa0*/  BSYNC B0 ;  /* 0x0000000000007941 */ /* 0x000fea0003800000 */
.L_x_3524:
        /* <DEDUP_REMOVED lines=10> */
[----:B------:R-:W-:Y:S01]  /*2050*/  LOP3.LUT R9, R9, 0x38, RZ, 0xc0, !PT ;  /* 0x0000003809097812 */ /* 0x000fe200078ec0ff */
[C---:B0-----:R-:W-:Y:S01]  /*2060*/  IMAD.WIDE.U32 R2, R0.reuse, UR6, RZ ;  /* 0x0000000600027c25 */ /* 0x041fe2000f8e00ff */
[----:B------:R-:W-:Y:S01]  /*2070*/  SHF.R.U32.HI R36, RZ, 0x3, R5 ;  /* 0x00000003ff247819 */ /* 0x000fe20000011605 */
[----:B------:R-:W-:Y:S01]  /*2080*/  ULDC.64 UR12, c[0x0][0x228] ;  /* 0x00008a00000c7ab9 */ /* 0x000fe20000000a00 */
[----:B------:R-:W-:Y:S01]  /*2090*/  ULDC.U8 UR5, c[0x0][0x274] ;  /* 0x00009d0000057ab9 */ /* 0x000fe20000000000 */
[----:B------:R-:W-:Y:S01]  /*20a0*/  IMAD.MOV.U32 R37, RZ, RZ, RZ ;  /* 0x000000ffff257224 */ /* 0x000fe200078e00ff */
[----:B------:R-:W-:Y:S01]  /*20b0*/  UPRMT UR5, UR5, 0x8880, URZ ;  /* 0x0000888005057896 */ /* 0x000fe2000800003f */
[----:B------:R-:W-:Y:S01]  /*20c0*/  IMAD R17, R0, UR7, R3 ;  /* 0x0000000700117c24 */ /* 0x000fe2000f8e0203 */
[----:B------:R-:W-:Y:S01]  /*20d0*/  ULDC.64 UR6, c[0x0][0x250] ;  /* 0x0000940000067ab9 */ /* 0x000fe20000000a00 */
[----:B------:R-:W-:Y:S01]  /*20e0*/  IMAD.MOV.U32 R16, RZ, RZ, R2 ;  /* 0x000000ffff107224 */ /* 0x000fe200078e0002 */
[C---:B------:R-:W-:Y:S01]  /*20f0*/  LOP3.LUT R28, R5.reuse, 0x18, RZ, 0xc0, !PT ;  /* 0x00000018051c7812 */ /* 0x040fe200078ec0ff */
[C---:B------:R-:W-:Y:S01]  /*2100*/  IMAD.SHL.U32 R0, R5.reuse, 0x10, RZ ;  /* 0x0000001005007824 */ /* 0x040fe200078e00ff */
[----:B------:R-:W-:Y:S01]  /*2110*/  BSSY B0, `(.L_x_3527) ;  /* 0x00007a1000007945 */ /* 0x000fe20003800000 */
[C---:B------:R-:W-:Y:S01]  /*2120*/  IMAD R9, R36.reuse, 0x41, R9 ;  /* 0x0000004124097824 */ /* 0x040fe200078e0209 */
[----:B------:R-:W-:Y:S01]  /*2130*/  LOP3.LUT R29, R5, 0x7, RZ, 0xc0, !PT ;  /* 0x00000007051d7812 */ /* 0x000fe200078ec0ff */
[----:B------:R-:W-:Y:S01]  /*2140*/  VIADD R2, R36, 0x20 ;  /* 0x0000002024027836 */ /* 0x000fe20000000000 */
[----:B-1----:R-:W-:Y:S01]  /*2150*/  LOP3.LUT R13, R0, 0x70, RZ, 0xc0, !PT ;  /* 0x00000070000d7812 */ /* 0x002fe200078ec0ff */
[C---:B------:R-:W-:Y:S01]  /*2160*/  VIADD R8, R36.reuse, 0x40 ;  /* 0x0000004024087836 */ /* 0x040fe20000000000 */
[----:B------:R-:W-:Y:S01]  /*2170*/  LEA R18, R9, UR4, 0x2 ;  /* 0x0000000409127c11 */ /* 0x000fe2000f8e10ff */
[----:B------:R-:W-:Y:S01]  /*2180*/  VIADD R10, R36, 0x60 ;  /* 0x00000060240a7836 */ /* 0x000fe20000000000 */
[----:B------:R-:W-:Y:S01]  /*2190*/  IADD3 R12, P0, R6, R13, RZ ;  /* 0x0000000d060c7210 */ /* 0x000fe20007f1e0ff */
[----:B------:R-:W-:-:S02]  /*21a0*/  IMAD.MOV.U32 R3, RZ, RZ, RZ ;  /* 0x000000ffff037224 */ /* 0x000fc400078e00ff */
[C---:B------:R-:W-:Y:S01]  /*21b0*/  IMAD.WIDE.U32 R36, R61.reuse, 0x80, R36 ;  /* 0x000000803d247825 */ /* 0x040fe200078e0024 */
[----:B------:R-:W0:Y:S03]  /*21c0*/  LDS R19, [R18] ;  /* 0x0000000012137984 */ /* 0x000e260000000800 */
[----:B------:R-:W-:Y:S01]  /*21d0*/  IMAD.WIDE.U32 R2, R61, 0x80, R2 ;  /* 0x000000803d027825 */ /* 0x000fe200078e0002 */
[----:B------:R1:W2:Y:S03]  /*21e0*/  LDS R26, [R18+0x4] ;  /* 0x00000400121a7984 */ /* 0x0002a60000000800 */
[----:B------:R-:W-:Y:S01]  /*21f0*/  IMAD R15, R37, UR6, RZ ;  /* 0x00000006250f7c24 */ /* 0x000fe2000f8e02ff */
[----:B------:R1:W3:Y:S01]  /*2200*/  LDS R24, [R18+0xc] ;  /* 0x00000c0012187984 */ /* 0x0002e20000000800 */
[----:B------:R-:W-:-:S02]  /*2210*/  IMAD.MOV.U32 R9, RZ, RZ, RZ ;  /* 0x000000ffff097224 */ /* 0x000fc400078e00ff */
[----:B------:R-:W-:Y:S01]  /*2220*/  IMAD R21, R3, UR6, RZ ;  /* 0x0000000603157c24 */ /* 0x000fe2000f8e02ff */
[----:B------:R1:W4:Y:S01]  /*2230*/  LDS R22, [R18+0x14] ;  /* 0x0000140012167984 */ /* 0x0003220000000800 */
[C---:B------:R-:W-:Y:S02]  /*2240*/  IMAD R3, R36.reuse, UR7, R15 ;  /* 0x0000000724037c24 */ /* 0x040fe4000f8e020f */
[----:B------:R-:W-:Y:S02]  /*2250*/  IMAD.MOV.U32 R11, RZ, RZ, RZ ;  /* 0x000000ffff0b7224 */ /* 0x000fe400078e00ff */
[----:B------:R-:W-:-:S04]  /*2260*/  IMAD.WIDE.U32 R14, R36, UR6, R16 ;  /* 0x00000006240e7c25 */ /* 0x000fc8000f8e0010 */
[----:B------:R-:W-:-:S04]  /*2270*/  IMAD.WIDE.U32 R8, R61, 0x80, R8 ;  /* 0x000000803d087825 */ /* 0x000fc800078e0008 */
[----:B------:R-:W-:-:S04]  /*2280*/  IMAD.WIDE.U32 R10, R61, 0x80, R10 ;  /* 0x000000803d0a7825 */ /* 0x000fc800078e000a */
[----:B------:R-:W-:Y:S01]  /*2290*/  IMAD.X R13, RZ, RZ, R7, P0 ;  /* 0x000000ffff0d7224 */ /* 0x000fe200000e0607 */
[----:B------:R-:W-:Y:S01]  /*22a0*/  LEA R38, P0, R14, UR12, 0x2 ;  /* 0x0000000c0e267c11 */ /* 0x000fe2000f8010ff */
[----:B------:R-:W-:Y:S02]  /*22b0*/  IMAD.IADD R3, R15, 0x1, R3 ;  /* 0x000000010f037824 */ /* 0x000fe400078e0203 */
[----:B------:R-:W-:Y:S02]  /*22c0*/  IMAD R9, R9, UR6, RZ ;  /* 0x0000000609097c24 */ /* 0x000fe4000f8e02ff */
[----:B------:R-:W-:Y:S01]  /*22d0*/  IMAD R25, R2, UR7, R21 ;  /* 0x0000000702197c24 */ /* 0x000fe2000f8e0215 */
[----:B------:R-:W-:Y:S01]  /*22e0*/  LEA.HI.X R39, R14, UR13, R3, 0x2, P0 ;  /* 0x0000000d0e277c11 */ /* 0x000fe200080f1403 */
[----:B------:R-:W-:Y:S02]  /*22f0*/  IMAD R27, R11, UR6, RZ ;  /* 0x000000060b1b7c24 */ /* 0x000fe4000f8e02ff */
[----:B------:R-:W-:-:S04]  /*2300*/  IMAD.WIDE.U32 R20, R2, UR6, R16 ;  /* 0x0000000602147c25 */ /* 0x000fc8000f8e0010 */
[----:B------:R-:W-:Y:S01]  /*2310*/  IMAD R23, R37, UR10, RZ ;  /* 0x0000000a25177c24 */ /* 0x000fe2000f8e02ff */
[----:B------:R-:W-:Y:S01]  /*2320*/  LEA R32, P1, R20, UR12, 0x2 ;  /* 0x0000000c14207c11 */ /* 0x000fe2000f8210ff */
[----:B------:R-:W-:Y:S02]  /*2330*/  IMAD R11, R8, UR7, R9 ;  /* 0x00000007080b7c24 */ /* 0x000fe4000f8e0209 */
[----:B------:R-:W-:-:S04]  /*2340*/  IMAD.WIDE.U32 R2, R36, UR10, R12 ;  /* 0x0000000a24027c25 */ /* 0x000fc8000f8e000c */
[----:B------:R-:W-:-:S04]  /*2350*/  IMAD.WIDE.U32 R8, R8, UR6, R16 ;  /* 0x0000000608087c25 */ /* 0x000fc8000f8e0010 */
[----:B------:R-:W-:Y:S01]  /*2360*/  IMAD.WIDE.U32 R16, R10, UR6, R16 ;  /* 0x000000060a107c25 */ /* 0x000fe2000f8e0010 */
[----:B------:R-:W-:-:S03]  /*2370*/  LEA R14, P2, R8, UR12, 0x2 ;  /* 0x0000000c080e7c11 */ /* 0x000fc6000f8410ff */
[----:B------:R-:W-:Y:S01]  /*2380*/  IMAD R27, R10, UR7, R27 ;  /* 0x000000070a1b7c24 */ /* 0x000fe2000f8e021b */
[----:B------:R-:W-:Y:S01]  /*2390*/  ULDC.64 UR6, c[0x0][0x218] ;  /* 0x0000860000067ab9 */ /* 0x000fe20000000a00 */
[----:B------:R-:W-:Y:S01]  /*23a0*/  IMAD R23, R36, UR11, R23 ;  /* 0x0000000b24177c24 */ /* 0x000fe2000f8e0217 */
[----:B------:R-:W-:Y:S01]  /*23b0*/  IADD3 R34, P0, R2, UR6, RZ ;  /* 0x0000000602227c10 */ /* 0x000fe2000ff1e0ff */
[----:B------:R-:W-:Y:S01]  /*23c0*/  IMAD.IADD R15, R21, 0x1, R25 ;  /* 0x00000001150f7824 */ /* 0x000fe200078e0219 */
[----:B------:R-:W-:Y:S01]  /*23d0*/  USHF.L.U32 UR6, UR10, 0x5, URZ ;  /* 0x000000050a067899 */ /* 0x000fe2000800063f */
[----:B------:R1:W1:Y:S01]  /*23e0*/  LDS R25, [R18+0x8] ;  /* 0x0000080012197984 */ /* 0x0002620000000800 */
[----:B------:R-:W-:Y:S01]  /*23f0*/  IADD3.X R35, R3, UR7, R23, P0, !PT ;  /* 0x0000000703237c10 */ /* 0x000fe200087fe417 */
[----:B------:R-:W-:Y:S01]  /*2400*/  IMAD.IADD R11, R9, 0x1, R11 ;  /* 0x00000001090b7824 */ /* 0x000fe200078e020b */
[----:B------:R-:W-:Y:S01]  /*2410*/  LEA.HI.X R33, R20, UR13, R15, 0x2, P1 ;  /* 0x0000000d14217c11 */ /* 0x000fe200088f140f */
[----:B------:R0:W1:Y:S01]  /*2420*/  LDS R23, [R18+0x10] ;  /* 0x0000100012177984 */ /* 0x0000620000000800 */
[----:B------:R-:W-:Y:S01]  /*2430*/  IMAD.IADD R9, R17, 0x1, R27 ;  /* 0x0000000111097824 */ /* 0x000fe200078e021b */
[----:B------:R-:W-:Y:S01]  /*2440*/  ISETP.GE.U32.AND P0, PT, R12, UR10, PT ;  /* 0x0000000a0c007c0c */ /* 0x000fe2000bf06070 */
[----:B------:R-:W-:Y:S01]  /*2450*/  USHF.L.U64.HI UR7, UR10, 0x5, UR11 ;  /* 0x000000050a077899 */ /* 0x000fe2000801020b */
[----:B------:R1:W1:Y:S01]  /*2460*/  LDS R21, [R18+0x18] ;  /* 0x0000180012157984 */ /* 0x0002620000000800 */
[----:B------:R-:W-:Y:S01]  /*2470*/  LEA R10, P3, R16, UR12, 0x2 ;  /* 0x0000000c100a7c11 */ /* 0x000fe2000f8610ff */
[----:B------:R-:W-:Y:S01]  /*2480*/  IMAD.MOV.U32 R27, RZ, RZ, 0xff ;  /* 0x000000ffff1b7424 */ /* 0x000fe200078e00ff */
[----:B------:R-:W-:Y:S01]  /*2490*/  IADD3 R17, P1, -R12, UR10, RZ ;  /* 0x0000000a0c117c10 */ /* 0x000fe2000ff3e1ff */
[----:B------:R1:W1:Y:S01]  /*24a0*/  LDS R20, [R18+0x1c] ;  /* 0x00001c0012147984 */ /* 0x0002620000000800 */
[----:B------:R-:W-:Y:S01]  /*24b0*/  LEA.HI.X R15, R8, UR13, R11, 0x2, P2 ;  /* 0x0000000d080f7c11 */ /* 0x000fe200090f140b */
[----:B0-----:R-:W-:Y:S01]  /*24c0*/  HADD2.F32 R0, -RZ, R19.H0_H0 ;  /* 0x20000013ff007230 */ /* 0x001fe20000004100 */
[----:B------:R-:W-:-:S02]  /*24d0*/  ISETP.GE.U32.AND.EX P0, PT, R13, UR11, PT, P0 ;  /* 0x0000000b0d007c0c */ /* 0x000fc4000bf06100 */
[----:B------:R-:W-:Y:S02]  /*24e0*/  LEA.HI.X R11, R16, UR13, R9, 0x2, P3 ;  /* 0x0000000d100b7c11 */ /* 0x000fe400098f1409 */
[----:B------:R-:W-:Y:S02]  /*24f0*/  IADD3.X R13, ~R13, UR11, RZ, P1, !PT ;  /* 0x0000000b0d0d7c10 */ /* 0x000fe40008ffe5ff */
[----:B------:R-:W-:Y:S02]  /*2500*/  ISETP.LT.U32.AND P1, PT, R17, 0x10, PT ;  /* 0x000000101100780c */ /* 0x000fe40003f21070 */
[----:B------:R-:W-:Y:S02]  /*2510*/  IADD3 R30, P3, R34, UR6, RZ ;  /* 0x00000006221e7c10 */ /* 0x000fe4000ff7e0ff */
[----:B------:R-:W-:Y:S02]  /*2520*/  ISETP.NE.AND P2, PT, RZ, UR5, PT ;  /* 0x00000005ff007c0c */ /* 0x000fe4000bf45270 */
[----:B------:R-:W-:-:S02]  /*2530*/  ISETP.LT.U32.AND.EX P1, PT, R13, RZ, PT, P1 ;  /* 0x000000ff0d00720c */ /* 0x000fc40003f21110 */
[----:B------:R-:W-:Y:S02]  /*2540*/  IADD3.X R31, R35, UR7, RZ, P3, !PT ;  /* 0x00000007231f7c10 */ /* 0x000fe40009ffe4ff */
[----:B------:R-:W-:Y:S02]  /*2550*/  IADD3 R12, P3, R30, UR6, RZ ;  /* 0x000000061e0c7c10 */ /* 0x000fe4000ff7e0ff */
[----:B------:R-:W-:Y:S02]  /*2560*/  SEL R17, R17, 0x10, P1 ;  /* 0x0000001011117807 */ /* 0x000fe40000800000 */
[----:B------:R-:W-:Y:S02]  /*2570*/  SEL R16, R13, RZ, P1 ;  /* 0x000000ff0d107207 */ /* 0x000fe40000800000 */
[----:B------:R-:W-:Y:S02]  /*2580*/  IADD3.X R13, R31, UR7, RZ, P3, !PT ;  /* 0x000000071f0d7c10 */ /* 0x000fe40009ffe4ff */
[----:B------:R-:W-:-:S02]  /*2590*/  IADD3 R8, P1, R12, UR6, RZ ;  /* 0x000000060c087c10 */ /* 0x000fc4000ff3e0ff */
[----:B------:R-:W-:Y:S02]  /*25a0*/  SHF.L.U32 R27, R27, R28, RZ ;  /* 0x0000001c1b1b7219 */ /* 0x000fe400000006ff */
[----:B------:R-:W-:Y:S02]  /*25b0*/  IADD3.X R9, R13, UR7, RZ, P1, !PT ;  /* 0x000000070d097c10 */ /* 0x000fe40008ffe4ff */
[----:B------:R-:W-:Y:S02]  /*25c0*/  FMNMX R0, RZ, |R0|, !PT ;  /* 0x40000000ff007209 */ /* 0x000fe40007800000 */
[----:B------:R-:W-:Y:S02]  /*25d0*/  SEL R17, R17, RZ, !P0 ;  /* 0x000000ff11117207 */ /* 0x000fe40004000000 */
[----:B------:R-:W-:Y:S01]  /*25e0*/  SEL R16, R16, RZ, !P0 ;  /* 0x000000ff10107207 */ /* 0x000fe20004000000 */
[----:B--234-:R-:W-:Y:S06]  /*25f0*/  @!P2 BRA `(.L_x_3528) ;  /* 0x0000003800b0a947 */ /* 0x01cfec0003800000 */
[----:B------:R-:W-:Y:S01]  /*2600*/  HADD2.F32 R3, -RZ, R19.H1_H1 ;  /* 0x30000013ff037230 */ /* 0x000fe20000004100 */
[----:B------:R-:W0:Y:S01]  /*2610*/  REDUX.OR UR5, R27 ;  /* 0x000000001b0573c4 */ /* 0x000e220000004000 */
[--C-:B------:R-:W-:Y:S01]  /*2620*/  HADD2.F32 R2, -RZ, R26.reuse.H0_H0 ;  /* 0x2000001aff027230 */ /* 0x100fe20000004100 */
[----:B------:R-:W-:Y:S01]  /*2630*/  VOTEU.ANY UR7, UPT, PT ;  /* 0x0000000000077886 */ /* 0x000fe200038e0100 */
[----:B------:R-:W-:Y:S01]  /*2640*/  HADD2.F32 R41, -RZ, R26.H1_H1 ;  /* 0x3000001aff297230 */ /* 0x000fe20000004100 */
[----:B------:R-:W-:-:S04]  /*2650*/  FMNMX R3, R0, |R3|, !PT ;  /* 0x4000000300037209 */ /* 0x000fc80007800000 */
[----:B------:R-:W2:Y:S01]  /*2660*/  MATCH.ANY R0, R27 ;  /* 0x000000001b0073a1 */ /* 0x000ea200000e8000 */
[----:B------:R-:W-:Y:S01]  /*2670*/  FMNMX R2, R3, |R2|, !PT ;  /* 0x4000000203027209 */ /* 0x000fe20007800000 */
[----:B-1----:R-:W-:-:S03]  /*2680*/  HADD2.F32 R3, -RZ, R25.H0_H0 ;  /* 0x20000019ff037230 */ /* 0x002fc60000004100 */
[----:B------:R-:W-:Y:S01]  /*2690*/  FMNMX R2, R2, |R41|, !PT ;  /* 0x4000002902027209 */ /* 0x000fe20007800000 */
[----:B------:R-:W-:-:S03]  /*26a0*/  HADD2.F32 R41, -RZ, R25.H1_H1 ;  /* 0x30000019ff297230 */ /* 0x000fc60000004100 */
[----:B------:R-:W-:Y:S01]  /*26b0*/  FMNMX R2, R2, |R3|, !PT ;  /* 0x4000000302027209 */ /* 0x000fe20007800000 */
[----:B------:R-:W-:-:S03]  /*26c0*/  HADD2.F32 R3, -RZ, R24.H0_H0 ;  /* 0x20000018ff037230 */ /* 0x000fc60000004100 */
[----:B------:R-:W-:Y:S01]  /*26d0*/  FMNMX R2, R2, |R41|, !PT ;  /* 0x4000002902027209 */ /* 0x000fe20007800000 */
[----:B------:R-:W-:-:S03]  /*26e0*/  HADD2.F32 R41, -RZ, R24.H1_H1 ;  /* 0x30000018ff297230 */ /* 0x000fc60000004100 */
[----:B------:R-:W-:Y:S01]  /*26f0*/  FMNMX R2, R2, |R3|, !PT ;  /* 0x4000000302027209 */ /* 0x000fe20007800000 */
[----:B------:R-:W-:-:S03]  /*2700*/  HADD2.F32 R3, -RZ, R23.H0_H0 ;  /* 0x20000017ff037230 */ /* 0x000fc60000004100 */
[----:B------:R-:W-:Y:S01]  /*2710*/  FMNMX R2, R2, |R41|, !PT ;  /* 0x4000002902027209 */ /* 0x000fe20007800000 */
[----:B------:R-:W-:Y:S01]  /*2720*/  HADD2.F32 R41, -RZ, R23.H1_H1 ;  /* 0x30000017ff297230 */ /* 0x000fe20000004100 */
[----:B--2---:R-:W-:Y:S02]  /*2730*/  LOP3.LUT P0, RZ, R27, UR7, R0, 0x40, !PT ;  /* 0x000000071bff7c12 */ /* 0x004fe4000f804000 */
[----:B------:R-:W-:Y:S01]  /*2740*/  FMNMX R2, R2, |R3|, !PT ;  /* 0x4000000302027209 */ /* 0x000fe20007800000 */
[----:B------:R-:W-:-:S03]  /*2750*/  HADD2.F32 R3, -RZ, R22.H0_H0 ;  /* 0x20000016ff037230 */ /* 0x000fc60000004100 */
        /* <DEDUP_REMOVED lines=10> */
[----:B------:R-:W-:-:S04]  /*2800*/  FMNMX R2, R2, |R3|, !PT ;  /* 0x4000000302027209 */ /* 0x000fc80007800000 */
[----:B------:R-:W-:Y:S01]  /*2810*/  FMNMX R57, R2, |R41|, !PT ;  /* 0x4000002902397209 */ /* 0x000fe20007800000 */
[----:B0-----:R-:W-:Y:S06]  /*2820*/  @!P0 BRA.DIV UR5, `(.L_x_3529) ;  /* 0x0000019e05f48947 */ /* 0x001fec000b800000 */
[----:B------:R-:W0:Y:S02]  /*2830*/  SHFL.DOWN PT, R2, R57, 0x4, 0x1f ;  /* 0x08801f0039027f89 */ /* 0x000e2400000e0000 */
[----:B0-----:R-:W-:-:S05]  /*2840*/  FMNMX R40, R57, R2, !PT ;  /* 0x0000000239287209 */ /* 0x001fca0007800000 */
[----:B------:R-:W0:Y:S02]  /*2850*/  SHFL.DOWN PT, R2, R40, 0x2, 0x1f ;  /* 0x08401f0028027f89 */ /* 0x000e2400000e0000 */
[----:B0-----:R-:W-:-:S05]  /*2860*/  FMNMX R42, R40, R2, !PT ;  /* 0x00000002282a7209 */ /* 0x001fca0007800000 */
[----:B------:R-:W0:Y:S02]  /*2870*/  SHFL.DOWN PT, R2, R42, 0x1, 0x1f ;  /* 0x08201f002a027f89 */ /* 0x000e2400000e0000 */
[----:B0-----:R-:W-:-:S05]  /*2880*/  FMNMX R53, R42, R2, !PT ;  /* 0x000000022a357209 */ /* 0x001fca0007800000 */
[----:B------:R0:W1:Y:S02]  /*2890*/  SHFL.IDX PT, R3, R53, R28, 0x1f ;  /* 0x00001f1c35037589 */ /* 0x00006400000e0000 */
.L_x_4006:
        /* <DEDUP_REMOVED lines=20> */
[----:B0-----:R-:W-:Y:S05]  /*29e0*/  CALL.REL.NOINC `($__internal_9_$__cuda_sm3x_div_rn_noftz_f32_slowpath) ;  /* 0x0000021800747944 */ /* 0x001fea0003c00000 */
.L_x_3533:
[----:B------:R-:W-:Y:S05]  /*29f0*/  BSYNC B4 ;  /* 0x0000000000047941 */ /* 0x000fea0003800000 */
.L_x_3532:
[----:B------:R-:W-:-:S04]  /*2a00*/  FSETP.NEU.AND P0, PT, |R0|, +INF , PT ;  /* 0x7f8000000000780b */ /* 0x000fc80003f0d200 */
[----:B------:R-:W-:-:S04]  /*2a10*/  FSEL R0, R0, 65504, P0 ;  /* 0x477fe00000007808 */ /* 0x000fc80000000000 */
[----:B------:R-:W-:-:S07]  /*2a20*/  LOP3.LUT R0, R0, 0xff800000, RZ, 0xc0, !PT ;  /* 0xff80000000007812 */ /* 0x000fce00078ec0ff */
.L_x_3531:
[----:B------:R-:W-:Y:S05]  /*2a30*/  BSYNC B3 ;  /* 0x0000000000037941 */ /* 0x000fea0003800000 */
.L_x_3530:
        /* <DEDUP_REMOVED lines=13> */
[----:B0-----:R-:W-:Y:S05]  /*2b10*/  CALL.REL.NOINC `($__internal_8_$__cuda_sm20_rcp_rn_f32_slowpath) ;  /* 0x0000021400587944 */ /* 0x001fea0003c00000 */
[----:B------:R-:W-:Y:S05]  /*2b20*/  BRA `(.L_x_3538) ;  /* 0x0000000000107947 */ /* 0x000fea0003800000 */
.L_x_3537:
[----:B------:R-:W1:Y:S02]  /*2b30*/  MUFU.RCP R3, R0 ;  /* 0x0000000000037308 */ /* 0x000e640000001000 */
[----:B-1----:R-:W-:-:S04]  /*2b40*/  FFMA R2, R3, R0, -1 ;  /* 0xbf80000003027423 */ /* 0x002fc80000000000 */
[----:B------:R-:W-:-:S04]  /*2b50*/  FADD.FTZ R2, -R2, -RZ ;  /* 0x800000ff02027221 */ /* 0x000fc80000010100 */
[----:B------:R-:W-:-:S07]  /*2b60*/  FFMA R3, R3, R2, R3 ;  /* 0x0000000203037223 */ /* 0x000fce0000000003 */
.L_x_3538:
[----:B------:R-:W-:Y:S05]  /*2b70*/  BSYNC B3 ;  /* 0x0000000000037941 */ /* 0x000fea0003800000 */
.L_x_3536:
[----:B------:R1:W-:Y:S02]  /*2b80*/  STG.E desc[UR8][R38.64], R3 ;  /* 0x0000000326007986 */ /* 0x0003e4000c101908 */
.L_x_3535:
[----:B------:R-:W-:Y:S05]  /*2b90*/  BSYNC B2 ;  /* 0x0000000000027941 */ /* 0x000fea0003800000 */
.L_x_3534:
[----:B------:R-:W-:Y:S04]  /*2ba0*/  BSSY B1, `(.L_x_3539) ;  /* 0x0000087000017945 */ /* 0x000fe80003800000 */
[----:B------:R-:W-:Y:S05]  /*2bb0*/  @P1 BRA `(.L_x_3540) ;  /* 0x0000000800141947 */ /* 0x000fea0003800000 */
[----:B------:R-:W-:Y:S01]  /*2bc0*/  ISETP.GE.U32.AND P0, PT, R17, 0x10, PT ;  /* 0x000000101100780c */ /* 0x000fe20003f06070 */
[--C-:B-1----:R-:W-:Y:S01]  /*2bd0*/  HADD2.F32 R3, -RZ, R19.reuse.H0_H0 ;  /* 0x20000013ff037230 */ /* 0x102fe20000004100 */
[----:B------:R-:W-:Y:S01]  /*2be0*/  LOP3.LUT P1, RZ, R34, 0xf, RZ, 0xc0, !PT ;  /* 0x0000000f22ff7812 */ /* 0x000fe2000782c0ff */
[----:B------:R-:W-:Y:S01]  /*2bf0*/  HADD2.F32 R19, -RZ, R19.H1_H1 ;  /* 0x30000013ff137230 */ /* 0x000fe20000004100 */
[----:B------:R-:W-:Y:S01]  /*2c00*/  ISETP.GE.U32.AND.EX P0, PT, R16, RZ, PT, P0 ;  /* 0x000000ff1000720c */ /* 0x000fe20003f06100 */
[----:B------:R-:W-:Y:S02]  /*2c10*/  HADD2.F32 R41, -RZ, R25.H0_H0 ;  /* 0x20000019ff297230 */ /* 0x000fe40000004100 */
[----:B------:R-:W-:Y:S01]  /*2c20*/  FMUL R2, R3, R0 ;  /* 0x0000000003027220 */ /* 0x000fe20000400000 */
[--C-:B------:R-:W-:Y:S01]  /*2c30*/  HADD2.F32 R29, -RZ, R26.reuse.H0_H0 ;  /* 0x2000001aff1d7230 */ /* 0x100fe20000004100 */
[----:B------:R-:W-:Y:S01]  /*2c40*/  PLOP3.LUT P1, PT, P0, P1, PT, 0x8a, 0x0 ;  /* 0x000000000000781c */ /* 0x000fe20000723172 */
[----:B------:R-:W-:-:S02]  /*2c50*/  HADD2.F32 R39, -RZ, R26.H1_H1 ;  /* 0x3000001aff277230 */ /* 0x000fc40000004100 */
[-C--:B------:R-:W-:Y:S01]  /*2c60*/  FMUL R3, R19, R0.reuse ;  /* 0x0000000013037220 */ /* 0x080fe20000400000 */
[----:B------:R-:W-:Y:S02]  /*2c70*/  HADD2.F32 R25, -RZ, R25.H1_H1 ;  /* 0x30000019ff197230 */ /* 0x000fe40000004100 */
[----:B------:R-:W-:Y:S01]  /*2c80*/  FMUL R19, R29, R0 ;  /* 0x000000001d137220 */ /* 0x000fe20000400000 */
[--C-:B------:R-:W-:Y:S02]  /*2c90*/  HADD2.F32 R43, -RZ, R24.reuse.H0_H0 ;  /* 0x20000018ff2b7230 */ /* 0x100fe40000004100 */
[----:B------:R-:W-:Y:S01]  /*2ca0*/  HADD2.F32 R45, -RZ, R24.H1_H1 ;  /* 0x30000018ff2d7230 */ /* 0x000fe20000004100 */
[----:B------:R-:W-:Y:S01]  /*2cb0*/  F2FP.SATFINITE.E4M3.F32.PACK_AB_MERGE_C R3, RZ, R3, RZ ;  /* 0x00000003ff03723e */ /* 0x000fe200048070ff */
[--C-:B------:R-:W-:Y:S02]  /*2cc0*/  HADD2.F32 R47, -RZ, R23.reuse.H0_H0 ;  /* 0x20000017ff2f7230 */ /* 0x100fe40000004100 */
[----:B------:R-:W-:-:S02]  /*2cd0*/  HADD2.F32 R49, -RZ, R23.H1_H1 ;  /* 0x30000017ff317230 */ /* 0x000fc40000004100 */
[-C--:B------:R-:W-:Y:S01]  /*2ce0*/  FMUL R23, R43, R0.reuse ;  /* 0x000000002b177220 */ /* 0x080fe20000400000 */
[--C-:B------:R-:W-:Y:S02]  /*2cf0*/  HADD2.F32 R51, -RZ, R22.reuse.H0_H0 ;  /* 0x20000016ff337230 */ /* 0x100fe40000004100 */
[-C--:B------:R-:W-:Y:S01]  /*2d00*/  FMUL R24, R45, R0.reuse ;  /* 0x000000002d187220 */ /* 0x080fe20000400000 */
[----:B0-----:R-:W-:Y:S02]  /*2d10*/  HADD2.F32 R53, -RZ, R22.H1_H1 ;  /* 0x30000016ff357230 */ /* 0x001fe40000004100 */
[-C--:B------:R-:W-:Y:S01]  /*2d20*/  FMUL R22, R25, R0.reuse ;  /* 0x0000000019167220 */ /* 0x080fe20000400000 */
[--C-:B------:R-:W-:Y:S02]  /*2d30*/  HADD2.F32 R55, -RZ, R21.reuse.H0_H0 ;  /* 0x20000015ff377230 */ /* 0x100fe40000004100 */
[----:B------:R-:W-:Y:S01]  /*2d40*/  FMUL R25, R47, R0 ;  /* 0x000000002f197220 */ /* 0x000fe20000400000 */
[----:B------:R-:W-:-:S02]  /*2d50*/  HADD2.F32 R57, -RZ, R21.H1_H1 ;  /* 0x30000015ff397230 */ /* 0x000fc40000004100 */
[-C--:B------:R-:W-:Y:S01]  /*2d60*/  FMUL R21, R41, R0.reuse ;  /* 0x0000000029157220 */ /* 0x080fe20000400000 */
[--C-:B------:R-:W-:Y:S02]  /*2d70*/  HADD2.F32 R59, -RZ, R20.reuse.H0_H0 ;  /* 0x20000014ff3b7230 */ /* 0x100fe40000004100 */
[-C--:B------:R-:W-:Y:S01]  /*2d80*/  FMUL R26, R49, R0.reuse ;  /* 0x00000000311a7220 */ /* 0x080fe20000400000 */
[----:B------:R-:W-:Y:S02]  /*2d90*/  HADD2.F32 R63, -RZ, R20.H1_H1 ;  /* 0x30000014ff3f7230 */ /* 0x000fe40000004100 */
        /* <DEDUP_REMOVED lines=57> */
.L_x_3541:
        /* <DEDUP_REMOVED lines=46> */
.L_x_3540:
[----:B------:R-:W-:Y:S05]  /*3410*/  BSYNC B1 ;  /* 0x0000000000017941 */ /* 0x000fea0003800000 */
.L_x_3539:
[----:B---3--:R-:W3:Y:S01]  /*3420*/  LDS R19, [R18+0x2080] ;  /* 0x0020800012137984 */ /* 0x008ee20000000800 */
[----:B------:R-:W4:Y:S08]  /*3430*/  MATCH.ANY R2, R27 ;  /* 0x000000001b0273a1 */ /* 0x000f3000000e8000 */
        /* <DEDUP_REMOVED lines=9> */
[----:B------:R-:W5:Y:S01]  /*34d0*/  LDS R25, [R18+0x2098] ;  /* 0x0020980012197984 */ /* 0x000f620000000800 */
[----:B----4-:R-:W-:-:S03]  /*34e0*/  LOP3.LUT P1, RZ, R27, UR7, R2, 0x40, !PT ;  /* 0x000000071bff7c12 */ /* 0x010fc6000f824002 */
[----:B------:R-:W4:Y:S01]  /*34f0*/  LDS R26, [R18+0x209c] ;  /* 0x00209c00121a7984 */ /* 0x000f220000000800 */
[--C-:B---3--:R-:W-:Y:S02]  /*3500*/  HADD2.F32 R0, -RZ, R19.reuse.H0_H0 ;  /* 0x20000013ff007230 */ /* 0x108fe40000004100 */
[----:B------:R-:W-:Y:S02]  /*3510*/  HADD2.F32 R3, -RZ, R19.H1_H1 ;  /* 0x30000013ff037230 */ /* 0x000fe40000004100 */
[----:B--2---:R-:W-:Y:S01]  /*3520*/  HADD2.F32 R29, -RZ, R20.H0_H0 ;  /* 0x20000014ff1d7230 */ /* 0x004fe20000004100 */
[----:B------:R-:W-:-:S04]  /*3530*/  FMNMX R0, RZ, |R0|, !PT ;  /* 0x40000000ff007209 */ /* 0x000fc80007800000 */
[----:B------:R-:W-:Y:S01]  /*3540*/  FMNMX R0, R0, |R3|, !PT ;  /* 0x4000000300007209 */ /* 0x000fe20007800000 */
[----:B------:R-:W-:-:S03]  /*3550*/  HADD2.F32 R3, -RZ, R20.H1_H1 ;  /* 0x30000014ff037230 */ /* 0x000fc60000004100 */
[----:B------:R-:W-:Y:S01]  /*3560*/  FMNMX R0, R0, |R29|, !PT ;  /* 0x4000001d00007209 */ /* 0x000fe20007800000 */
[----:B-1----:R-:W-:-:S03]  /*3570*/  HADD2.F32 R29, -RZ, R21.H0_H0 ;  /* 0x20000015ff1d7230 */ /* 0x002fc60000004100 */
[----:B------:R-:W-:Y:S01]  /*3580*/  FMNMX R0, R0, |R3|, !PT ;  /* 0x4000000300007209 */ /* 0x000fe20007800000 */
[----:B------:R-:W-:-:S03]  /*3590*/  HADD2.F32 R3, -RZ, R21.H1_H1 ;  /* 0x30000015ff037230 */ /* 0x000fc60000004100 */
[----:B------:R-:W-:Y:S01]  /*35a0*/  FMNMX R0, R0, |R29|, !PT ;  /* 0x4000001d00007209 */ /* 0x000fe20007800000 */
[----:B0-----:R-:W-:-:S03]  /*35b0*/  HADD2.F32 R29, -RZ, R22.H0_H0 ;  /* 0x20000016ff1d7230 */ /* 0x001fc60000004100 */
[----:B------:R-:W-:Y:S01]  /*35c0*/  FMNMX R0, R0, |R3|, !PT ;  /* 0x4000000300007209 */ /* 0x000fe20007800000 */
[----:B------:R-:W-:-:S03]  /*35d0*/  HADD2.F32 R3, -RZ, R22.H1_H1 ;  /* 0x30000016ff037230 */ /* 0x000fc60000004100 */
[----:B------:R-:W-:Y:S01]  /*35e0*/  FMNMX R0, R0, |R29|, !PT ;  /* 0x4000001d00007209 */ /* 0x000fe20007800000 */
[----:B-----5:R-:W-:-:S03]  /*35f0*/  HADD2.F32 R29, -RZ, R23.H0_H0 ;  /* 0x20000017ff1d7230 */ /* 0x020fc60000004100 */
        /* <DEDUP_REMOVED lines=11> */
[----:B----4-:R-:W-:-:S03]  /*36b0*/  HADD2.F32 R29, -RZ, R26.H0_H0 ;  /* 0x2000001aff1d7230 */ /* 0x010fc60000004100 */
[----:B------:R-:W-:Y:S01]  /*36c0*/  FMNMX R0, R0, |R3|, !PT ;  /* 0x4000000300007209 */ /* 0x000fe20007800000 */
[----:B------:R-:W-:-:S03]  /*36d0*/  HADD2.F32 R3, -RZ, R26.H1_H1 ;  /* 0x3000001aff037230 */ /* 0x000fc60000004100 */
[----:B------:R-:W-:-:S04]  /*36e0*/  FMNMX R0, R0, |R29|, !PT ;  /* 0x4000001d00007209 */ /* 0x000fc80007800000 */
[----:B------:R-:W-:Y:S01]  /*36f0*/  FMNMX R57, R0, |R3|, !PT ;  /* 0x4000000300397209 */ /* 0x000fe20007800000 */
[----:B------:R-:W-:Y:S06]  /*3700*/  @!P1 BRA.DIV UR5, `(.L_x_3542) ;  /* 0x0000019205d49947 */ /* 0x000fec000b800000 */
[----:B------:R-:W0:Y:S02]  /*3710*/  SHFL.DOWN PT, R2, R57, 0x4, 0x1f ;  /* 0x08801f0039027f89 */ /* 0x000e2400000e0000 */
[----:B0-----:R-:W-:-:S05]  /*3720*/  FMNMX R38, R57, R2, !PT ;  /* 0x0000000239267209 */ /* 0x001fca0007800000 */
[----:B------:R-:W0:Y:S02]  /*3730*/  SHFL.DOWN PT, R2, R38, 0x2, 0x1f ;  /* 0x08401f0026027f89 */ /* 0x000e2400000e0000 */
[----:B0-----:R-:W-:-:S05]  /*3740*/  FMNMX R40, R38, R2, !PT ;  /* 0x0000000226287209 */ /* 0x001fca0007800000 */
[----:B------:R-:W0:Y:S02]  /*3750*/  SHFL.DOWN PT, R2, R40, 0x1, 0x1f ;  /* 0x08201f0028027f89 */ /* 0x000e2400000e0000 */
[----:B0-----:R-:W-:-:S05]  /*3760*/  FMNMX R53, R40, R2, !PT ;  /* 0x0000000228357209 */ /* 0x001fca0007800000 */
[----:B------:R0:W1:Y:S02]  /*3770*/  SHFL.IDX PT, R3, R53, R28, 0x1f ;  /* 0x00001f1c35037589 */ /* 0x00006400000e0000 */
.L_x_4015:
        /* <DEDUP_REMOVED lines=21> */
.L_x_3546:
[----:B------:R-:W-:Y:S05]  /*38d0*/  BSYNC B4 ;  /* 0x0000000000047941 */ /* 0x000fea0003800000 */
.L_x_3545:
[----:B------:R-:W-:-:S04]  /*38e0*/  FSETP.NEU.AND P0, PT, |R0|, +INF , PT ;  /* 0x7f8000000000780b */ /* 0x000fc80003f0d200 */
[----:B------:R-:W-:-:S04]  /*38f0*/  FSEL R0, R0, 65504, P0 ;  /* 0x477fe00000007808 */ /* 0x000fc80000000000 */
[----:B------:R-:W-:-:S07]  /*3900*/  LOP3.LUT R0, R0, 0xff800000, RZ, 0xc0, !PT ;  /* 0xff80000000007812 */ /* 0x000fce00078ec0ff */
.L_x_3544:
[----:B------:R-:W-:Y:S05]  /*3910*/  BSYNC B3 ;  /* 0x0000000000037941 */ /* 0x000fea0003800000 */
.L_x_3543:
        /* <DEDUP_REMOVED lines=14> */
.L_x_3550:
[----:B------:R-:W1:Y:S02]  /*3a00*/  MUFU.RCP R3, R0 ;  /* 0x0000000000037308 */ /* 0x000e640000001000 */
[----:B-1----:R-:W-:-:S04]  /*3a10*/  FFMA R2, R3, R0, -1 ;  /* 0xbf80000003027423 */ /* 0x002fc80000000000 */
[----:B------:R-:W-:-:S04]  /*3a20*/  FADD.FTZ R2, -R2, -RZ ;  /* 0x800000ff02027221 */ /* 0x000fc80000010100 */
[----:B------:R-:W-:-:S07]  /*3a30*/  FFMA R3, R3, R2, R3 ;  /* 0x0000000203037223 */ /* 0x000fce0000000003 */
.L_x_3551:
[----:B------:R-:W-:Y:S05]  /*3a40*/  BSYNC B3 ;  /* 0x0000000000037941 */ /* 0x000fea0003800000 */
.L_x_3549:
[----:B------:R1:W-:Y:S02]  /*3a50*/  STG.E desc[UR8][R32.64], R3 ;  /* 0x0000000320007986 */ /* 0x0003e4000c101908 */
.L_x_3548:
[----:B------:R-:W-:Y:S05]  /*3a60*/  BSYNC B2 ;  /* 0x0000000000027941 */ /* 0x000fea0003800000 */
.L_x_3547:
[----:B------:R-:W-:Y:S01]  /*3a70*/  BSSY B1, `(.L_x_3552) ;  /* 0x0000088000017945 */ /* 0x000fe20003800000 */
[----:B------:R-:W-:-:S03]  /*3a80*/  VIADD R34, R34, UR6 ;  /* 0x0000000622227c36 */ /* 0x000fc60008000000 */
[----:B------:R-:W-:Y:S05]  /*3a90*/  @P1 BRA `(.L_x_3553) ;  /* 0x0000000800141947 */ /* 0x000fea0003800000 */
[----:B------:R-:W-:Y:S01]  /*3aa0*/  ISETP.GE.U32.AND P0, PT, R17, 0x10, PT ;  /* 0x000000101100780c */ /* 0x000fe20003f06070 */
[--C-:B-1----:R-:W-:Y:S01]  /*3ab0*/  HADD2.F32 R3, -RZ, R19.reuse.H0_H0 ;  /* 0x20000013ff037230 */ /* 0x102fe20000004100 */
[----:B------:R-:W-:Y:S01]  /*3ac0*/  LOP3.LUT P1, RZ, R34, 0xf, RZ, 0xc0, !PT ;  /* 0x0000000f22ff7812 */ /* 0x000fe2000782c0ff */
[----:B------:R-:W-:Y:S01]  /*3ad0*/  HADD2.F32 R19, -RZ, R19.H1_H1 ;  /* 0x30000013ff137230 */ /* 0x000fe20000004100 */
[----:B------:R-:W-:Y:S01]  /*3ae0*/  ISETP.GE.U32.AND.EX P0, PT, R16, RZ, PT, P0 ;  /* 0x000000ff1000720c */ /* 0x000fe20003f06100 */
[--C-:B------:R-:W-:Y:S02]  /*3af0*/  HADD2.F32 R29, -RZ, R20.reuse.H0_H0 ;  /* 0x20000014ff1d7230 */ /* 0x100fe40000004100 */
[----:B------:R-:W-:Y:S01]  /*3b00*/  FMUL R2, R3, R0 ;  /* 0x0000000003027220 */ /* 0x000fe20000400000 */
[----:B------:R-:W-:Y:S01]  /*3b10*/  HADD2.F32 R33, -RZ, R20.H1_H1 ;  /* 0x30000014ff217230 */ /* 0x000fe20000004100 */
[----:B------:R-:W-:Y:S01]  /*3b20*/  PLOP3.LUT P1, PT, P0, P1, PT, 0x8a, 0x0 ;  /* 0x000000000000781c */ /* 0x000fe20000723172 */
[----:B------:R-:W-:-:S02]  /*3b30*/  HADD2.F32 R35, -RZ, R21.H0_H0 ;  /* 0x20000015ff237230 */ /* 0x000fc40000004100 */
[-C--:B------:R-:W-:Y:S01]  /*3b40*/  FMUL R3, R19, R0.reuse ;  /* 0x0000000013037220 */ /* 0x080fe20000400000 */
[----:B------:R-:W-:Y:S02]  /*3b50*/  HADD2.F32 R39, -RZ, R21.H1_H1 ;  /* 0x30000015ff277230 */ /* 0x000fe40000004100 */
[-C--:B------:R-:W-:Y:S01]  /*3b60*/  FMUL R19, R29, R0.reuse ;  /* 0x000000001d137220 */ /* 0x080fe20000400000 */
[--C-:B------:R-:W-:Y:S02]  /*3b70*/  HADD2.F32 R41, -RZ, R22.reuse.H0_H0 ;  /* 0x20000016ff297230 */ /* 0x100fe40000004100 */
[-C--:B------:R-:W-:Y:S01]  /*3b80*/  FMUL R20, R33, R0.reuse ;  /* 0x0000000021147220 */ /* 0x080fe20000400000 */
[----:B------:R-:W-:Y:S02]  /*3b90*/  HADD2.F32 R43, -RZ, R22.H1_H1 ;  /* 0x30000016ff2b7230 */ /* 0x000fe40000004100 */
[----:B------:R-:W-:Y:S01]  /*3ba0*/  FMUL R21, R35, R0 ;  /* 0x0000000023157220 */ /* 0x000fe20000400000 */
[----:B------:R-:W-:-:S02]  /*3bb0*/  HADD2.F32 R45, -RZ, R23.H0_H0 ;  /* 0x20000017ff2d7230 */ /* 0x000fc40000004100 */
[-C--:B------:R-:W-:Y:S01]  /*3bc0*/  FMUL R22, R39, R0.reuse ;  /* 0x0000000027167220 */ /* 0x080fe20000400000 */
[----:B------:R-:W-:Y:S02]  /*3bd0*/  HADD2.F32 R47, -RZ, R23.H1_H1 ;  /* 0x30000017ff2f7230 */ /* 0x000fe40000004100 */
[-C--:B------:R-:W-:Y:S01]  /*3be0*/  FMUL R23, R41, R0.reuse ;  /* 0x0000000029177220 */ /* 0x080fe20000400000 */
[--C-:B------:R-:W-:Y:S01]  /*3bf0*/  HADD2.F32 R49, -RZ, R24.reuse.H0_H0 ;  /* 0x20000018ff317230 */ /* 0x100fe20000004100 */
[----:B------:R-:W-:Y:S01]  /*3c00*/  F2FP.SATFINITE.E4M3.F32.PACK_AB_MERGE_C R41, RZ, R19, RZ ;  /* 0x00000013ff29723e */ /* 0x000fe200048070ff */
[----:B------:R-:W-:Y:S02]  /*3c10*/  HADD2.F32 R51, -RZ, R24.H1_H1 ;  /* 0x30000018ff337230 */ /* 0x000fe40000004100 */
[-C--:B------:R-:W-:Y:S01]  /*3c20*/  FMUL R24, R43, R0.reuse ;  /* 0x000000002b187220 */ /* 0x080fe20000400000 */
[--C-:B0-----:R-:W-:Y:S02]  /*3c30*/  HADD2.F32 R53, -RZ, R25.reuse.H0_H0 ;  /* 0x20000019ff357230 */ /* 0x101fe40000004100 */
        /* <DEDUP_REMOVED lines=61> */
.L_x_3554:
        /* <DEDUP_REMOVED lines=46> */
.L_x_3553:
[----:B------:R-:W-:Y:S05]  /*42f0*/  BSYNC B1 ;  /* 0x0000000000017941 */ /* 0x000fea0003800000 */
.L_x_3552:
[----:B--2---:R-:W2:Y:S01]  /*4300*/  LDS R19, [R18+0x4100] ;  /* 0x0041000012137984 */ /* 0x004ea20000000800 */
[----:B------:R-:W4:Y:S08]  /*4310*/  MATCH.ANY R2, R27 ;  /* 0x000000001b0273a1 */ /* 0x000f3000000e8000 */
[----:B------:R-:W5:Y:S01]  /*4320*/  REDUX.OR UR5, R27 ;  /* 0x000000001b0573c4 */ /* 0x000f620000004000 */
[----:B------:R-:W-:Y:S01]  /*4330*/  VOTEU.ANY UR7, UPT, PT ;  /* 0x0000000000077886 */ /* 0x000fe200038e0100 */
[----:B------:R-:W0:Y:S01]  /*4340*/  LDS R26, [R18+0x4104] ;  /* 0x00410400121a7984 */ /* 0x000e220000000800 */
[----:B---3--:R-:W-:-:S03]  /*4350*/  IADD3 R31, P0, R36, 0x40, RZ ;  /* 0x00000040241f7810 */ /* 0x008fc60007f1e0ff */
[----:B------:R-:W3:Y:S02]  /*4360*/  LDS R25, [R18+0x4108] ;  /* 0x0041080012197984 */ /* 0x000ee40000000800 */
[----:B-1----:R-:W-:Y:S02]  /*4370*/  IMAD.X R33, RZ, RZ, R37, P0 ;  /* 0x000000ffff217224 */ /* 0x002fe400000e0625 */
[----:B------:R-:W1:Y:S04]  /*4380*/  LDS R24, [R18+0x410c] ;  /* 0x00410c0012187984 */ /* 0x000e680000000800 */
[----:B------:R-:W5:Y:S04]  /*4390*/  LDS R20, [R18+0x4110] ;  /* 0x0041100012147984 */ /* 0x000f680000000800 */
[----:B------:R-:W5:Y:S04]  /*43a0*/  LDS R21, [R18+0x4114] ;  /* 0x0041140012157984 */ /* 0x000f680000000800 */
[----:B------:R-:W5:Y:S01]  /*43b0*/  LDS R22, [R18+0x4118] ;  /* 0x0041180012167984 */ /* 0x000f620000000800 */
[----:B----4-:R-:W-:Y:S01]  /*43c0*/  LOP3.LUT P1, RZ, R27, UR7, R2, 0x40, !PT ;  /* 0x000000071bff7c12 */ /* 0x010fe2000f824002 */
[----:B--2---:R-:W-:-:S02]  /*43d0*/  HADD2.F32 R0, -RZ, R19.H0_H0 ;  /* 0x20000013ff007230 */ /* 0x004fc40000004100 */
[----:B------:R-:W-:Y:S02]  /*43e0*/  HADD2.F32 R3, -RZ, R19.H1_H1 ;  /* 0x30000013ff037230 */ /* 0x000fe40000004100 */
[----:B0-----:R-:W-:Y:S01]  /*43f0*/  HADD2.F32 R23, -RZ, R26.H0_H0 ;  /* 0x2000001aff177230 */ /* 0x001fe20000004100 */
[----:B------:R-:W-:Y:S01]  /*4400*/  FMNMX R0, RZ, |R0|, !PT ;  /* 0x40000000ff007209 */ /* 0x000fe20007800000 */
[----:B---3--:R-:W-:-:S03]  /*4410*/  HADD2.F32 R29, -RZ, R25.H0_H0 ;  /* 0x20000019ff1d7230 */ /* 0x008fc60000004100 */
[----:B------:R-:W-:Y:S01]  /*4420*/  FMNMX R0, R0, |R3|, !PT ;  /* 0x4000000300007209 */ /* 0x000fe20007800000 */
[----:B------:R-:W-:-:S03]  /*4430*/  HADD2.F32 R3, -RZ, R26.H1_H1 ;  /* 0x3000001aff037230 */ /* 0x000fc60000004100 */
[----:B------:R-:W-:Y:S02]  /*4440*/  FMNMX R0, R0, |R23|, !PT ;  /* 0x4000001700007209 */ /* 0x000fe40007800000 */
[----:B------:R-:W0:Y:S02]  /*4450*/  LDS R23, [R18+0x411c] ;  /* 0x00411c0012177984 */ /* 0x000e240000000800 */
[----:B------:R-:W-:Y:S01]  /*4460*/  FMNMX R0, R0, |R3|, !PT ;  /* 0x4000000300007209 */ /* 0x000fe20007800000 */
[----:B------:R-:W-:-:S03]  /*4470*/  HADD2.F32 R3, -RZ, R25.H1_H1 ;  /* 0x30000019ff037230 */ /* 0x000fc60000004100 */
[----:B------:R-:W-:Y:S01]  /*4480*/  FMNMX R0, R0, |R29|, !PT ;  /* 0x4000001d00007209 */ /* 0x000fe20007800000 */
[----:B-1----:R-:W-:-:S03]  /*4490*/  HADD2.F32 R29, -RZ, R24.H0_H0 ;  /* 0x20000018ff1d7230 */ /* 0x002fc60000004100 */
        /* <DEDUP_REMOVED lines=15> */
[----:B0-----:R-:W-:-:S03]  /*4590*/  HADD2.F32 R29, -RZ, R23.H0_H0 ;  /* 0x20000017ff1d7230 */ /* 0x001fc60000004100 */
        /* <DEDUP_REMOVED lines=12> */
.L_x_4024:
        /* <DEDUP_REMOVED lines=21> */
.L_x_3559:
[----:B------:R-:W-:Y:S05]  /*47b0*/  BSYNC B4 ;  /* 0x0000000000047941 */ /* 0x000fea0003800000 */
.L_x_3558:
[----:B------:R-:W-:-:S04]  /*47c0*/  FSETP.NEU.AND P0, PT, |R0|, +INF , PT ;  /* 0x7f8000000000780b */ /* 0x000fc80003f0d200 */
[----:B------:R-:W-:-:S04]  /*47d0*/  FSEL R0, R0, 65504, P0 ;  /* 0x477fe00000007808 */ /* 0x000fc80000000000 */
[----:B------:R-:W-:-:S07]  /*47e0*/  LOP3.LUT R0, R0, 0xff800000, RZ, 0xc0, !PT ;  /* 0xff80000000007812 */ /* 0x000fce00078ec0ff */
.L_x_3557:
[----:B------:R-:W-:Y:S05]  /*47f0*/  BSYNC B3 ;  /* 0x0000000000037941 */ /* 0x000fea0003800000 */
.L_x_3556:
        /* <DEDUP_REMOVED lines=14> */
.L_x_3563:
[----:B------:R-:W1:Y:S02]  /*48e0*/  MUFU.RCP R3, R0 ;  /* 0x0000000000037308 */ /* 0x000e640000001000 */
[----:B-1----:R-:W-:-:S04]  /*48f0*/  FFMA R2, R3, R0, -1 ;  /* 0xbf80000003027423 */ /* 0x002fc80000000000 */
[----:B------:R-:W-:-:S04]  /*4900*/  FADD.FTZ R2, -R2, -RZ ;  /* 0x800000ff02027221 */ /* 0x000fc80000010100 */
[----:B------:R-:W-:-:S07]  /*4910*/  FFMA R3, R3, R2, R3 ;  /* 0x0000000203037223 */ /* 0x000fce0000000003 */
.L_x_3564:
[----:B------:R-:W-:Y:S05]  /*4920*/  BSYNC B3 ;  /* 0x0000000000037941 */ /* 0x000fea0003800000 */
.L_x_3562:
[----:B------:R1:W-:Y:S02]  /*4930*/  STG.E desc[UR8][R14.64], R3 ;  /* 0x000000030e007986 */ /* 0x0003e4000c101908 */
.L_x_3561:
[----:B------:R-:W-:Y:S05]  /*4940*/  BSYNC B2 ;  /* 0x0000000000027941 */ /* 0x000fea0003800000 */
.L_x_3560:
        /* <DEDUP_REMOVED lines=10> */
[----:B------:R-:W-:Y:S01]  /*49f0*/  HADD2.F32 R31, -RZ, R25.H0_H0 ;  /* 0x20000019ff1f7230 */ /* 0x000fe20000004100 */
[----:B------:R-:W-:Y:S01]  /*4a00*/  PLOP3.LUT P1, PT, P0, P1, PT, 0x8a, 0x0 ;  /* 0x000000000000781c */ /* 0x000fe20000723172 */
[----:B------:R-:W-:-:S02]  /*4a10*/  HADD2.F32 R29, -RZ, R26.H1_H1 ;  /* 0x3000001aff1d7230 */ /* 0x000fc40000004100 */
[-C--:B------:R-:W-:Y:S01]  /*4a20*/  FMUL R3, R19, R0.reuse ;  /* 0x0000000013037220 */ /* 0x080fe20000400000 */
[----:B------:R-:W-:Y:S02]  /*4a30*/  HADD2.F32 R25, -RZ, R25.H1_H1 ;  /* 0x30000019ff197230 */ /* 0x000fe40000004100 */
[-C--:B------:R-:W-:Y:S01]  /*4a40*/  FMUL R14, R15, R0.reuse ;  /* 0x000000000f0e7220 */ /* 0x080fe20000400000 */
[--C-:B------:R-:W-:Y:S02]  /*4a50*/  HADD2.F32 R33, -RZ, R24.reuse.H0_H0 ;  /* 0x20000018ff217230 */ /* 0x100fe40000004100 */
[-C--:B------:R-:W-:Y:S01]  /*4a60*/  FMUL R15, R29, R0.reuse ;  /* 0x000000001d0f7220 */ /* 0x080fe20000400000 */
[----:B------:R-:W-:Y:S02]  /*4a70*/  HADD2.F32 R35, -RZ, R24.H1_H1 ;  /* 0x30000018ff237230 */ /* 0x000fe40000004100 */
[----:B------:R-:W-:Y:S01]  /*4a80*/  FMUL R19, R31, R0 ;  /* 0x000000001f137220 */ /* 0x000fe20000400000 */
[--C-:B------:R-:W-:Y:S01]  /*4a90*/  HADD2.F32 R39, -RZ, R20.reuse.H0_H0 ;  /* 0x20000014ff277230 */ /* 0x100fe20000004100 */
[----:B------:R-:W-:Y:S01]  /*4aa0*/  F2FP.SATFINITE.E4M3.F32.PACK_AB_MERGE_C R3, RZ, R3, RZ ;  /* 0x00000003ff03723e */ /* 0x000fe200048070ff */
[----:B------:R-:W-:-:S02]  /*4ab0*/  HADD2.F32 R41, -RZ, R20.H1_H1 ;  /* 0x30000014ff297230 */ /* 0x000fc40000004100 */
[-C--:B------:R-:W-:Y:S01]  /*4ac0*/  FMUL R20, R25, R0.reuse ;  /* 0x0000000019147220 */ /* 0x080fe20000400000 */
[--C-:B------:R-:W-:Y:S01]  /*4ad0*/  HADD2.F32 R43, -RZ, R21.reuse.H0_H0 ;  /* 0x20000015ff2b7230 */ /* 0x100fe20000004100 */
[----:B------:R-:W-:Y:S01]  /*4ae0*/  F2FP.SATFINITE.E4M3.F32.PACK_AB_MERGE_C R19, RZ, R19, RZ ;  /* 0x00000013ff13723e */ /* 0x000fe200048070ff */
        /* <DEDUP_REMOVED lines=8> */
[----:B0-----:R-:W-:Y:S02]  /*4b70*/  HADD2.F32 R53, -RZ, R23.H1_H1 ;  /* 0x30000017ff357230 */ /* 0x001fe40000004100 */
        /* <DEDUP_REMOVED lines=55> */
.L_x_3567:
        /* <DEDUP_REMOVED lines=46> */
.L_x_3566:
[----:B------:R-:W-:Y:S05]  /*51d0*/  BSYNC B1 ;  /* 0x0000000000017941 */ /* 0x000fea0003800000 */
.L_x_3565:
        /* <DEDUP_REMOVED lines=11> */
[----:B------:R-:W4:Y:S01]  /*5290*/  LDS R21, [R18+0x6198] ;  /* 0x0061980012157984 */ /* 0x000f220000000800 */
[----:B---3--:R-:W-:-:S03]  /*52a0*/  LOP3.LUT P1, RZ, R27, UR7, R2, 0x40, !PT ;  /* 0x000000071bff7c12 */ /* 0x008fc6000f824002 */
[----:B------:R3:W4:Y:S02]  /*52b0*/  LDS R22, [R18+0x619c] ;  /* 0x00619c0012167984 */ /* 0x0007240000000800 */
[----:B---3--:R-:W-:Y:S02]  /*52c0*/  VIADD R18, R34, UR6 ;  /* 0x0000000622127c36 */ /* 0x008fe40008000000 */
[--C-:B--2---:R-:W-:Y:S02]  /*52d0*/  HADD2.F32 R0, -RZ, R12.reuse.H0_H0 ;  /* 0x2000000cff007230 */ /* 0x104fe40000004100 */
[----:B------:R-:W-:Y:S02]  /*52e0*/  HADD2.F32 R3, -RZ, R12.H1_H1 ;  /* 0x3000000cff037230 */ /* 0x000fe40000004100 */
[----:B-----5:R-:W-:Y:S01]  /*52f0*/  HADD2.F32 R23, -RZ, R13.H0_H0 ;  /* 0x2000000dff177230 */ /* 0x020fe20000004100 */
        /* <DEDUP_REMOVED lines=12> */
[----:B----4-:R-:W-:-:S03]  /*53c0*/  HADD2.F32 R23, -RZ, R19.H0_H0 ;  /* 0x20000013ff177230 */ /* 0x010fc60000004100 */
        /* <DEDUP_REMOVED lines=24> */
.L_x_4033:
        /* <DEDUP_REMOVED lines=21> */
.L_x_3572:
[----:B------:R-:W-:Y:S05]  /*56a0*/  BSYNC B4 ;  /* 0x0000000000047941 */ /* 0x000fea0003800000 */
.L_x_3571:
[----:B------:R-:W-:-:S04]  /*56b0*/  FSETP.NEU.AND P0, PT, |R0|, +INF , PT ;  /* 0x7f8000000000780b */ /* 0x000fc80003f0d200 */
[----:B------:R-:W-:-:S04]  /*56c0*/  FSEL R0, R0, 65504, P0 ;  /* 0x477fe00000007808 */ /* 0x000fc80000000000 */
[----:B------:R-:W-:-:S07]  /*56d0*/  LOP3.LUT R0, R0, 0xff800000, RZ, 0xc0, !PT ;  /* 0xff80000000007812 */ /* 0x000fce00078ec0ff */
.L_x_3570:
[----:B------:R-:W-:Y:S05]  /*56e0*/  BSYNC B3 ;  /* 0x0000000000037941 */ /* 0x000fea0003800000 */
.L_x_3569:
        /* <DEDUP_REMOVED lines=14> */
.L_x_3576:
[----:B------:R-:W1:Y:S02]  /*57d0*/  MUFU.RCP R3, R0 ;  /* 0x0000000000037308 */ /* 0x000e640000001000 */
[----:B-1----:R-:W-:-:S04]  /*57e0*/  FFMA R2, R3, R0, -1 ;  /* 0xbf80000003027423 */ /* 0x002fc80000000000 */
[----:B------:R-:W-:-:S04]  /*57f0*/  FADD.FTZ R2, -R2, -RZ ;  /* 0x800000ff02027221 */ /* 0x000fc80000010100 */
[----:B------:R-:W-:-:S07]  /*5800*/  FFMA R3, R3, R2, R3 ;  /* 0x0000000203037223 */ /* 0x000fce0000000003 */
.L_x_3577:
[----:B------:R-:W-:Y:S05]  /*5810*/  BSYNC B3 ;  /* 0x0000000000037941 */ /* 0x000fea0003800000 */
.L_x_3575:
[----:B------:R1:W-:Y:S02]  /*5820*/  STG.E desc[UR8][R10.64], R3 ;  /* 0x000000030a007986 */ /* 0x0003e4000c101908 */
.L_x_3574:
[----:B------:R-:W-:Y:S05]  /*5830*/  BSYNC B2 ;  /* 0x0000000000027941 */ /* 0x000fea0003800000 */
.L_x_3573:
        /* <DEDUP_REMOVED lines=12> */
[----:B------:R-:W-:Y:S02]  /*5900*/  HADD2.F32 R31, -RZ, R19.H0_H0 ;  /* 0x20000013ff1f7230 */ /* 0x000fe40000004100 */
[-C--:B------:R-:W-:Y:S01]  /*5910*/  FMUL R10, R23, R0.reuse ;  /* 0x00000000170a7220 */ /* 0x080fe20000400000 */
[--C-:B------:R-:W-:Y:S02]  /*5920*/  HADD2.F32 R25, -RZ, R14.reuse.H0_H0 ;  /* 0x2000000eff197230 */ /* 0x100fe40000004100 */
[-C--:B------:R-:W-:Y:S01]  /*5930*/  FMUL R11, R13, R0.reuse ;  /* 0x000000000d0b7220 */ /* 0x080fe20000400000 */
[----:B------:R-:W-:Y:S02]  /*5940*/  HADD2.F32 R27, -RZ, R14.H1_H1 ;  /* 0x3000000eff1b7230 */ /* 0x000fe40000004100 */
[----:B------:R-:W-:Y:S01]  /*5950*/  FMUL R14, R29, R0 ;  /* 0x000000001d0e7220 */ /* 0x000fe20000400000 */
        /* <DEDUP_REMOVED lines=12> */
[--C-:B------:R-:W-:Y:S02]  /*5a20*/  HADD2.F32 R41, -RZ, R22.reuse.H0_H0 ;  /* 0x20000016ff297230 */ /* 0x100fe40000004100 */
[-C--:B------:R-:W-:Y:S01]  /*5a30*/  FMUL R21, R35, R0.reuse ;  /* 0x0000000023157220 */ /* 0x080fe20000400000 */
[----:B------:R-:W-:Y:S02]  /*5a40*/  HADD2.F32 R43, -RZ, R22.H1_H1 ;  /* 0x30000016ff2b7230 */ /* 0x000fe40000004100 */
[-C--:B------:R-:W-:Y:S01]  /*5a50*/  FMUL R22, R37, R0.reuse ;  /* 0x0000000025167220 */ /* 0x080fe20000400000 */
[-C--:B------:R-:W-:Y:S01]  /*5a60*/  FMUL R23, R39, R0.reuse ;  /* 0x0000000027177220 */ /* 0x080fe20000400000 */
[-C--:B------:R-:W-:Y:S01]  /*5a70*/  FMUL R24, R41, R0.reuse ;  /* 0x0000000029187220 */ /* 0x080fe20000400000 */
[----:B------:R-:W-:Y:S01]  /*5a80*/  F2FP.SATFINITE.E4M3.F32.PACK_AB_MERGE_C R29, RZ, R11, RZ ;  /* 0x0000000bff1d723e */ /* 0x000fe200048070ff */
        /* <DEDUP_REMOVED lines=51> */
.L_x_3579:
        /* <DEDUP_REMOVED lines=48> */
.L_x_3528:
        /* <DEDUP_REMOVED lines=42> */
.L_x_4042:
        /* <DEDUP_REMOVED lines=21> */
.L_x_3584:
[----:B------:R-:W-:Y:S05]  /*64b0*/  BSYNC B4 ;  /* 0x0000000000047941 */ /* 0x000fea0003800000 */
.L_x_3583:
[----:B------:R-:W-:-:S04]  /*64c0*/  FSETP.NEU.AND P0, PT, |R0|, +INF , PT ;  /* 0x7f8000000000780b */ /* 0x000fc80003f0d200 */
[----:B------:R-:W-:-:S09]  /*64d0*/  FSEL R0, R0, 65504, P0 ;  /* 0x477fe00000007808 */ /* 0x000fd20000000000 */
.L_x_3582:
[----:B------:R-:W-:Y:S05]  /*64e0*/  BSYNC B3 ;  /* 0x0000000000037941 */ /* 0x000fea0003800000 */
.L_x_3581:
        /* <DEDUP_REMOVED lines=15> */
.L_x_3588:
[----:B------:R-:W1:Y:S02]  /*65e0*/  MUFU.RCP R3, R0 ;  /* 0x0000000000037308 */ /* 0x000e640000001000 */
[----:B-1----:R-:W-:-:S04]  /*65f0*/  FFMA R2, R3, R0, -1 ;  /* 0xbf80000003027423 */ /* 0x002fc80000000000 */
[----:B------:R-:W-:-:S04]  /*6600*/  FADD.FTZ R2, -R2, -RZ ;  /* 0x800000ff02027221 */ /* 0x000fc80000010100 */
[----:B------:R-:W-:-:S07]  /*6610*/  FFMA R3, R3, R2, R3 ;  /* 0x0000000203037223 */ /* 0x000fce0000000003 */
.L_x_3589:
[----:B------:R-:W-:Y:S05]  /*6620*/  BSYNC B3 ;  /* 0x0000000000037941 */ /* 0x000fea0003800000 */
.L_x_3587:
[----:B------:R1:W-:Y:S02]  /*6630*/  STG.E desc[UR8][R38.64], R3 ;  /* 0x0000000326007986 */ /* 0x0003e4000c101908 */
.L_x_3586:
[----:B------:R-:W-:Y:S05]  /*6640*/  BSYNC B2 ;  /* 0x0000000000027941 */ /* 0x000fea0003800000 */
.L_x_3585:
        /* <DEDUP_REMOVED lines=89> */
.L_x_3592:
        /* <DEDUP_REMOVED lines=46> */
.L_x_3591:
[----:B------:R-:W-:Y:S05]  /*6ec0*/  BSYNC B1 ;  /* 0x0000000000017941 */ /* 0x000fea0003800000 */
.L_x_3590:
        /* <DEDUP_REMOVED lines=54> */
.L_x_4051:
        /* <DEDUP_REMOVED lines=21> */
.L_x_3597:
[----:B------:R-:W-:Y:S05]  /*7380*/  BSYNC B4 ;  /* 0x0000000000047941 */ /* 0x000fea0003800000 */
.L_x_3596:
[----:B------:R-:W-:-:S04]  /*7390*/  FSETP.NEU.AND P0, PT, |R0|, +INF , PT ;  /* 0x7f8000000000780b */ /* 0x000fc80003f0d200 */
[----:B------:R-:W-:-:S09]  /*73a0*/  FSEL R0, R0, 65504, P0 ;  /* 0x477fe00000007808 */ /* 0x000fd20000000000 */
.L_x_3595:
[----:B------:R-:W-:Y:S05]  /*73b0*/  BSYNC B3 ;  /* 0x0000000000037941 */ /* 0x000fea0003800000 */
.L_x_3594:
        /* <DEDUP_REMOVED lines=14> */
.L_x_3601:
[----:B------:R-:W1:Y:S02]  /*74a0*/  MUFU.RCP R3, R0 ;  /* 0x0000000000037308 */ /* 0x000e640000001000 */
[----:B-1----:R-:W-:-:S04]  /*74b0*/  FFMA R2, R3, R0, -1 ;  /* 0xbf80000003027423 */ /* 0x002fc80000000000 */
[----:B------:R-:W-:-:S04]  /*74c0*/  FADD.FTZ R2, -R2, -RZ ;  /* 0x800000ff02027221 */ /* 0x000fc80000010100 */
[----:B------:R-:W-:-:S07]  /*74d0*/  FFMA R3, R3, R2, R3 ;  /* 0x0000000203037223 */ /* 0x000fce0000000003 */
.L_x_3602:
[----:B------:R-:W-:Y:S05]  /*74e0*/  BSYNC B3 ;  /* 0x0000000000037941 */ /* 0x000fea0003800000 */
.L_x_3600:
[----:B------:R1:W-:Y:S02]  /*74f0*/  STG.E desc[UR8][R32.64], R3 ;  /* 0x0000000320007986 */ /* 0x0003e4000c101908 */
.L_x_3599:
[----:B------:R-:W-:Y:S05]  /*7500*/  BSYNC B2 ;  /* 0x0000000000027941 */ /* 0x000fea0003800000 */
.L_x_3598:
        /* <DEDUP_REMOVED lines=90> */
.L_x_3605:
        /* <DEDUP_REMOVED lines=46> */
.L_x_3604:
[----:B------:R-:W-:Y:S05]  /*7d90*/  BSYNC B1 ;  /* 0x0000000000017941 */ /* 0x000fea0003800000 */
.L_x_3603:
[----:B---3--:R-:W3:Y:S01]  /*7da0*/  LDS R19, [R18+0x4100] ;  /* 0x0041000012137984 */ /* 0x008ee20000000800 */
[----:B------:R-:W4:Y:S08]  /*7db0*/  MATCH.ANY R2, R27 ;  /* 0x000000001b0273a1 */ /* 0x000f3000000e8000 */
[----:B------:R-:W5:Y:S01]  /*7dc0*/  REDUX.OR UR5, R27 ;  /* 0x000000001b0573c4 */ /* 0x000f620000004000 */
[----:B------:R-:W-:Y:S01]  /*7dd0*/  VOTEU.ANY UR7, UPT, PT ;  /* 0x0000000000077886 */ /* 0x000fe200038e0100 */
[----:B------:R-:W0:Y:S01]  /*7de0*/  LDS R26, [R18+0x4104] ;  /* 0x00410400121a7984 */ /* 0x000e220000000800 */
[----:B--2---:R-:W-:-:S03]  /*7df0*/  IADD3 R31, P0, R36, 0x40, RZ ;  /* 0x00000040241f7810 */ /* 0x004fc60007f1e0ff */
[----:B------:R-:W2:Y:S02]  /*7e00*/  LDS R25, [R18+0x4108] ;  /* 0x0041080012197984 */ /* 0x000ea40000000800 */
[----:B-1----:R-:W-:Y:S02]  /*7e10*/  IMAD.X R33, RZ, RZ, R37, P0 ;  /* 0x000000ffff217224 */ /* 0x002fe400000e0625 */
[----:B------:R-:W1:Y:S04]  /*7e20*/  LDS R24, [R18+0x410c] ;  /* 0x00410c0012187984 */ /* 0x000e680000000800 */
[----:B------:R-:W5:Y:S04]  /*7e30*/  LDS R20, [R18+0x4110] ;  /* 0x0041100012147984 */ /* 0x000f680000000800 */
[----:B------:R-:W5:Y:S04]  /*7e40*/  LDS R21, [R18+0x4114] ;  /* 0x0041140012157984 */ /* 0x000f680000000800 */
[----:B------:R-:W5:Y:S01]  /*7e50*/  LDS R22, [R18+0x4118] ;  /* 0x0041180012167984 */ /* 0x000f620000000800 */
[----:B----4-:R-:W-:Y:S01]  /*7e60*/  LOP3.LUT P1, RZ, R27, UR7, R2, 0x40, !PT ;  /* 0x000000071bff7c12 */ /* 0x010fe2000f824002 */
[----:B---3--:R-:W-:-:S02]  /*7e70*/  HADD2.F32 R0, -RZ, R19.H0_H0 ;  /* 0x20000013ff007230 */ /* 0x008fc40000004100 */
[----:B------:R-:W-:Y:S02]  /*7e80*/  HADD2.F32 R3, -RZ, R19.H1_H1 ;  /* 0x30000013ff037230 */ /* 0x000fe40000004100 */
[----:B0-----:R-:W-:Y:S01]  /*7e90*/  HADD2.F32 R23, -RZ, R26.H0_H0 ;  /* 0x2000001aff177230 */ /* 0x001fe20000004100 */
[----:B------:R-:W-:Y:S01]  /*7ea0*/  FMNMX R0, RZ, |R0|, !PT ;  /* 0x40000000ff007209 */ /* 0x000fe20007800000 */
[----:B--2---:R-:W-:-:S03]  /*7eb0*/  HADD2.F32 R29, -RZ, R25.H0_H0 ;  /* 0x20000019ff1d7230 */ /* 0x004fc60000004100 */
        /* <DEDUP_REMOVED lines=36> */
.L_x_4060:
        /* <DEDUP_REMOVED lines=21> */
.L_x_3610:
[----:B------:R-:W-:Y:S05]  /*8250*/  BSYNC B4 ;  /* 0x0000000000047941 */ /* 0x000fea0003800000 */
.L_x_3609:
[----:B------:R-:W-:-:S04]  /*8260*/  FSETP.NEU.AND P0, PT, |R0|, +INF , PT ;  /* 0x7f8000000000780b */ /* 0x000fc80003f0d200 */
[----:B------:R-:W-:-:S09]  /*8270*/  FSEL R0, R0, 65504, P0 ;  /* 0x477fe00000007808 */ /* 0x000fd20000000000 */
.L_x_3608:
[----:B------:R-:W-:Y:S05]  /*8280*/  BSYNC B3 ;  /* 0x0000000000037941 */ /* 0x000fea0003800000 */
.L_x_3607:
        /* <DEDUP_REMOVED lines=14> */
.L_x_3614:
[----:B------:R-:W1:Y:S02]  /*8370*/  MUFU.RCP R3, R0 ;  /* 0x0000000000037308 */ /* 0x000e640000001000 */
[----:B-1----:R-:W-:-:S04]  /*8380*/  FFMA R2, R3, R0, -1 ;  /* 0xbf80000003027423 */ /* 0x002fc80000000000 */
[----:B------:R-:W-:-:S04]  /*8390*/  FADD.FTZ R2, -R2, -RZ ;  /* 0x800000ff02027221 */ /* 0x000fc80000010100 */
[----:B------:R-:W-:-:S07]  /*83a0*/  FFMA R3, R3, R2, R3 ;  /* 0x0000000203037223 */ /* 0x000fce0000000003 */
.L_x_3615:
[----:B------:R-:W-:Y:S05]  /*83b0*/  BSYNC B3 ;  /* 0x0000000000037941 */ /* 0x000fea0003800000 */
.L_x_3613:
[----:B------:R1:W-:Y:S02]  /*83c0*/  STG.E desc[UR8][R14.64], R3 ;  /* 0x000000030e007986 */ /* 0x0003e4000c101908 */
.L_x_3612:
[----:B------:R-:W-:Y:S05]  /*83d0*/  BSYNC B2 ;  /* 0x0000000000027941 */ /* 0x000fea0003800000 */
.L_x_3611:
        /* <DEDUP_REMOVED lines=90> */
.L_x_3618:
        /* <DEDUP_REMOVED lines=46> */
.L_x_3617:
[----:B------:R-:W-:Y:S05]  /*8c60*/  BSYNC B1 ;  /* 0x0000000000017941 */ /* 0x000fea0003800000 */
.L_x_3616:
        /* <DEDUP_REMOVED lines=55> */
.L_x_4069:
        /* <DEDUP_REMOVED lines=21> */
.L_x_3623:
[----:B------:R-:W-:Y:S05]  /*9130*/  BSYNC B4 ;  /* 0x0000000000047941 */ /* 0x000fea0003800000 */
.L_x_3622:
[----:B------:R-:W-:-:S04]  /*9140*/  FSETP.NEU.AND P0, PT, |R0|, +INF , PT ;  /* 0x7f8000000000780b */ /* 0x000fc80003f0d200 */
[----:B------:R-:W-:-:S09]  /*9150*/  FSEL R0, R0, 65504, P0 ;  /* 0x477fe00000007808 */ /* 0x000fd20000000000 */
.L_x_3621:
[----:B------:R-:W-:Y:S05]  /*9160*/  BSYNC B3 ;  /* 0x0000000000037941 */ /* 0x000fea0003800000 */
.L_x_3620:
        /* <DEDUP_REMOVED lines=14> */
.L_x_3627:
[----:B------:R-:W1:Y:S02]  /*9250*/  MUFU.RCP R3, R0 ;  /* 0x0000000000037308 */ /* 0x000e640000001000 */
[----:B-1----:R-:W-:-:S04]  /*9260*/  FFMA R2, R3, R0, -1 ;  /* 0xbf80000003027423 */ /* 0x002fc80000000000 */
[----:B------:R-:W-:-:S04]  /*9270*/  FADD.FTZ R2, -R2, -RZ ;  /* 0x800000ff02027221 */ /* 0x000fc80000010100 */
[----:B------:R-:W-:-:S07]  /*9280*/  FFMA R3, R3, R2, R3 ;  /* 0x0000000203037223 */ /* 0x000fce0000000003 */
.L_x_3628:
[----:B------:R-:W-:Y:S05]  /*9290*/  BSYNC B3 ;  /* 0x0000000000037941 */ /* 0x000fea0003800000 */
.L_x_3626:
[----:B------:R1:W-:Y:S02]  /*92a0*/  STG.E desc[UR8][R10.64], R3 ;  /* 0x000000030a007986 */ /* 0x0003e4000c101908 */
.L_x_3625:
[----:B------:R-:W-:Y:S05]  /*92b0*/  BSYNC B2 ;  /* 0x0000000000027941 */ /* 0x000fea0003800000 */
.L_x_3624:
        /* <DEDUP_REMOVED lines=88> */
.L_x_3629:
        /* <DEDUP_REMOVED lines=46> */
.L_x_3578:
[----:B------:R-:W-:Y:S05]  /*9b20*/  BSYNC B0 ;  /* 0x0000000000007941 */ /* 0x000fea0003800000 */
.L_x_3527:
[----:B------:R-:W5:Y:S02]  /*9b30*/  LDC R0, c[0x0][0x270] ;  /* 0x00009c00ff007b82 */ /* 0x000f640000000800 */
[----:B-----5:R-:W-:-:S13]  /*9b40*/  ISETP.NE.AND P0, PT, R0, 0x2, PT ;  /* 0x000000020000780c */ /* 0x020fda0003f05270 */
[----:B------:R-:W-:Y:S05]  /*9b50*/  @!P0 BRA `(.L_x_3630) ;  /* 0x0000007400848947 */ /* 0x000fea0003800000 */
[----:B------:R-:W-:-:S13]  /*9b60*/  ISETP.NE.AND P0, PT, R0, 0x1, PT ;  /* 0x000000010000780c */ /* 0x000fda0003f05270 */
[----:B------:R-:W-:Y:S05]  /*9b70*/  @P0 EXIT ;  /* 0x000000000000094d */ /* 0x000fea0003800000 */
[----:B--2-4-:R-:W-:Y:S01]  /*9b80*/  SHF.R.U32.HI R31, RZ, 0x3, R5 ;  /* 0x00000003ff1f7819 */ /* 0x014fe20000011605 */
[C---:B0-----:R-:W-:Y:S01]  /*9b90*/  IMAD.SHL.U32 R2, R5.reuse, 0x10, RZ ;  /* 0x0000001005027824 */ /* 0x041fe200078e00ff */
[----:B-1-3--:R-:W-:Y:S01]  /*9ba0*/  LOP3.LUT R12, R5, 0x7, RZ, 0xc0, !PT ;  /* 0x00000007050c7812 */ /* 0x00afe200078ec0ff */
[----:B------:R-:W-:Y:S01]  /*9bb0*/  ULDC.64 UR16, c[0x0][0x240] ;  /* 0x0000900000107ab9 */ /* 0x000fe20000000a00 */
[----:B------:R-:W-:Y:S01]  /*9bc0*/  ULDC.64 UR12, c[0x0][0x220] ;  /* 0x00008800000c7ab9 */ /* 0x000fe20000000a00 */
[----:B------:R-:W-:Y:S01]  /*9bd0*/  ULDC.64 UR14, c[0x0][0x258] ;  /* 0x00009600000e7ab9 */ /* 0x000fe20000000a00 */
[----:B------:R-:W-:Y:S01]  /*9be0*/  LOP3.LUT R2, R2, 0x70, RZ, 0xc0, !PT ;  /* 0x0000007002027812 */ /* 0x000fe200078ec0ff */
[----:B------:R-:W-:Y:S01]  /*9bf0*/  IMAD R13, R12, 0x410, R31 ;  /* 0x000004100c0d7824 */ /* 0x000fe200078e021f */
[----:B------:R-:W-:Y:S01]  /*9c00*/  ULDC.U8 UR5, c[0x0][0x274] ;  /* 0x00009d0000057ab9 */ /* 0x000fe20000000000 */
[----:B------:R-:W-:Y:S01]  /*9c10*/  IMAD.SHL.U32 R31, R31, 0x2, RZ ;  /* 0x000000021f1f7824 */ /* 0x000fe200078e00ff */
[----:B------:R-:W-:Y:S01]  /*9c20*/  UPRMT UR5, UR5, 0x8880, URZ ;  /* 0x0000888005057896 */ /* 0x000fe2000800003f */
[----:B------:R-:W-:Y:S01]  /*9c30*/  BSSY B0, `(.L_x_3631) ;  /* 0x00003ad000007945 */ /* 0x000fe20003800000 */
[----:B------:R-:W-:-:S02]  /*9c40*/  LEA R13, R13, UR4, 0x2 ;  /* 0x000000040d0d7c11 */ /* 0x000fc4000f8e10ff */
[----:B------:R-:W-:Y:S02]  /*9c50*/  IADD3 R33, P1, R6, R31, RZ ;  /* 0x0000001f06217210 */ /* 0x000fe40007f3e0ff */
[----:B------:R-:W-:Y:S01]  /*9c60*/  ISETP.NE.AND P5, PT, RZ, UR5, PT ;  /* 0x00000005ff007c0c */ /* 0x000fe2000bfa5270 */
[----:B------:R-:W0:Y:S02]  /*9c70*/  LDS R14, [R13] ;  /* 0x000000000d0e7984 */ /* 0x000e240000000800 */
[----:B------:R-:W-:Y:S02]  /*9c80*/  IMAD.X R30, RZ, RZ, R7, P1 ;  /* 0x000000ffff1e7224 */ /* 0x000fe400008e0607 */
[----:B------:R-:W1:Y:S02]  /*9c90*/  LDS R15, [R13+0x104] ;  /* 0x000104000d0f7984 */ /* 0x000e640000000800 */
[----:B------:R-:W-:Y:S02]  /*9ca0*/  IMAD R10, R30, UR16, RZ ;  /* 0x000000101e0a7c24 */ /* 0x000fe4000f8e02ff */
[----:B------:R-:W2:Y:S02]  /*9cb0*/  LDS R16, [R13+0x208] ;  /* 0x000208000d107984 */ /* 0x000ea40000000800 */
[----:B------:R-:W-:-:S02]  /*9cc0*/  IMAD R39, R33, UR17, R10 ;  /* 0x0000001121277c24 */ /* 0x000fc4000f8e020a */
[----:B------:R-:W3:Y:S04]  /*9cd0*/  LDS R17, [R13+0x30c] ;  /* 0x00030c000d117984 */ /* 0x000ee80000000800 */
[----:B------:R-:W4:Y:S04]  /*9ce0*/  LDS R18, [R13+0x410] ;  /* 0x000410000d127984 */ /* 0x000f280000000800 */
[----:B------:R-:W5:Y:S04]  /*9cf0*/  LDS R19, [R13+0x514] ;  /* 0x000514000d137984 */ /* 0x000f680000000800 */
[----:B------:R-:W5:Y:S04]  /*9d00*/  LDS R20, [R13+0x618] ;  /* 0x000618000d147984 */ /* 0x000f680000000800 */
[----:B------:R-:W5:Y:S04]  /*9d10*/  LDS R21, [R13+0x71c] ;  /* 0x00071c000d157984 */ /* 0x000f680000000800 */
[----:B------:R-:W5:Y:S04]  /*9d20*/  LDS R22, [R13+0x820] ;  /* 0x000820000d167984 */ /* 0x000f680000000800 */
[----:B------:R-:W5:Y:S01]  /*9d30*/  LDS R23, [R13+0x924] ;  /* 0x000924000d177984 */ /* 0x000f620000000800 */
[----:B0-----:R-:W-:-:S03]  /*9d40*/  HADD2.F32 R0, -RZ, R14.H0_H0 ;  /* 0x2000000eff007230 */ /* 0x001fc60000004100 */
[----:B------:R-:W0:Y:S01]  /*9d50*/  LDS R24, [R13+0xa28] ;  /* 0x000a28000d187984 */ /* 0x000e220000000800 */
[----:B-1----:R-:W-:Y:S01]  /*9d60*/  HADD2.F32 R3, -RZ, R15.H0_H0 ;  /* 0x2000000fff037230 */ /* 0x002fe20000004100 */
[----:B------:R-:W-:Y:S02]  /*9d70*/  FMNMX R0, RZ, |R0|, !PT ;  /* 0x40000000ff007209 */ /* 0x000fe40007800000 */
[----:B------:R-:W1:Y:S02]  /*9d80*/  LDS R25, [R13+0xb2c] ;  /* 0x000b2c000d197984 */ /* 0x000e640000000800 */
[----:B------:R-:W-:Y:S01]  /*9d90*/  FMNMX R0, R0, |R3|, !PT ;  /* 0x4000000300007209 */ /* 0x000fe20007800000 */
[----:B--2---:R-:W-:Y:S01]  /*9da0*/  HADD2.F32 R3, -RZ, R16.H0_H0 ;  /* 0x20000010ff037230 */ /* 0x004fe20000004100 */
[----:B------:R-:W2:Y:S01]  /*9db0*/  LDS R26, [R13+0xc30] ;  /* 0x000c30000d1a7984 */ /* 0x000ea20000000800 */
[----:B---3--:R-:W-:-:S03]  /*9dc0*/  HADD2.F32 R9, -RZ, R17.H0_H0 ;  /* 0x20000011ff097230 */ /* 0x008fc60000004100 */
[----:B------:R-:W-:Y:S01]  /*9dd0*/  FMNMX R0, R0, |R3|, !PT ;  /* 0x4000000300007209 */ /* 0x000fe20007800000 */
[----:B----4-:R-:W-:Y:S01]  /*9de0*/  HADD2.F32 R3, -RZ, R18.H0_H0 ;  /* 0x20000012ff037230 */ /* 0x010fe20000004100 */
[----:B------:R-:W3:Y:S02]  /*9df0*/  LDS R27, [R13+0xd34] ;  /* 0x000d34000d1b7984 */ /* 0x000ee40000000800 */
[----:B------:R-:W-:Y:S01]  /*9e00*/  FMNMX R0, R0, |R9|, !PT ;  /* 0x4000000900007209 */ /* 0x000fe20007800000 */
[----:B-----5:R-:W-:Y:S01]  /*9e10*/  HADD2.F32 R9, -RZ, R19.H0_H0 ;  /* 0x20000013ff097230 */ /* 0x020fe20000004100 */
[----:B------:R-:W-:Y:S02]  /*9e20*/  LDS R28, [R13+0xe38] ;  /* 0x000e38000d1c7984 */ /* 0x000fe40000000800 */
[----:B------:R-:W-:Y:S01]  /*9e30*/  FMNMX R0, R0, |R3|, !PT ;  /* 0x4000000300007209 */ /* 0x000fe20007800000 */
[----:B------:R-:W-:Y:S01]  /*9e40*/  HADD2.F32 R3, -RZ, R20.H0_H0 ;  /* 0x20000014ff037230 */ /* 0x000fe20000004100 */
[----:B------:R-:W4:Y:S02]  /*9e50*/  LDS R29, [R13+0xf3c] ;  /* 0x000f3c000d1d7984 */ /* 0x000f240000000800 */
[----:B------:R-:W-:-:S04]  /*9e60*/  FMNMX R0, R0, |R9|, !PT ;  /* 0x4000000900007209 */ /* 0x000fc80007800000 */
[----:B------:R-:W-:Y:S01]  /*9e70*/  FMNMX R0, R0, |R3|, !PT ;  /* 0x4000000300007209 */ /* 0x000fe20007800000 */
[----:B------:R-:W-:Y:S02]  /*9e80*/  HADD2.F32 R3, -RZ, R21.H0_H0 ;  /* 0x20000015ff037230 */ /* 0x000fe40000004100 */
[----:B------:R-:W-:-:S03]  /*9e90*/  HADD2.F32 R9, -RZ, R22.H0_H0 ;  /* 0x20000016ff097230 */ /* 0x000fc60000004100 */
[----:B------:R-:W-:Y:S01]  /*9ea0*/  FMNMX R0, R0, |R3|, !PT ;  /* 0x4000000300007209 */ /* 0x000fe20007800000 */
[----:B------:R-:W-:-:S03]  /*9eb0*/  HADD2.F32 R3, -RZ, R23.H0_H0 ;  /* 0x20000017ff037230 */ /* 0x000fc60000004100 */
[----:B------:R-:W-:-:S04]  /*9ec0*/  FMNMX R0, R0, |R9|, !PT ;  /* 0x4000000900007209 */ /* 0x000fc80007800000 */
[----:B------:R-:W-:Y:S01]  /*9ed0*/  FMNMX R0, R0, |R3|, !PT ;  /* 0x4000000300007209 */ /* 0x000fe20007800000 */
[----:B0-----:R-:W-:Y:S02]  /*9ee0*/  HADD2.F32 R3, -RZ, R24.H0_H0 ;  /* 0x20000018ff037230 */ /* 0x001fe40000004100 */
[----:B-1----:R-:W-:-:S03]  /*9ef0*/  HADD2.F32 R9, -RZ, R25.H0_H0 ;  /* 0x20000019ff097230 */ /* 0x002fc60000004100 */
[----:B------:R-:W-:Y:S01]  /*9f00*/  FMNMX R0, R0, |R3|, !PT ;  /* 0x4000000300007209 */ /* 0x000fe20007800000 */
[----:B------:R-:W-:Y:S02]  /*9f10*/  IMAD.MOV.U32 R3, RZ, RZ, RZ ;  /* 0x000000ffff037224 */ /* 0x000fe400078e00ff */
[----:B--2---:R-:W-:Y:S01]  /*9f20*/  HADD2.F32 R11, -RZ, R26.H0_H0 ;  /* 0x2000001aff0b7230 */ /* 0x004fe20000004100 */
[----:B------:R-:W-:Y:S01]  /*9f30*/  FMNMX R0, R0, |R9|, !PT ;  /* 0x4000000900007209 */ /* 0x000fe20007800000 */
[----:B------:R-:W-:-:S03]  /*9f40*/  IMAD.WIDE.U32 R2, R61, 0x80, R2 ;  /* 0x000000803d027825 */ /* 0x000fc600078e0002 */
[----:B------:R-:W-:Y:S01]  /*9f50*/  FMNMX R0, R0, |R11|, !PT ;  /* 0x4000000b00007209 */ /* 0x000fe20007800000 */
[C---:B------:R-:W-:Y:S01]  /*9f60*/  IMAD.WIDE.U32 R8, R61.reuse, UR14, RZ ;  /* 0x0000000e3d087c25 */ /* 0x040fe2000f8e00ff */
[C---:B------:R-:W-:Y:S02]  /*9f70*/  ISETP.GE.U32.AND P0, PT, R2.reuse, UR16, PT ;  /* 0x0000001002007c0c */ /* 0x040fe4000bf06070 */
[----:B------:R-:W-:Y:S01]  /*9f80*/  IADD3 R34, P2, -R2, UR16, RZ ;  /* 0x0000001002227c10 */ /* 0x000fe2000ff5e1ff */
[----:B------:R-:W-:Y:S01]  /*9f90*/  IMAD R11, R61, UR15, R9 ;  /* 0x0000000f3d0b7c24 */ /* 0x000fe2000f8e0209 */
[C---:B------:R-:W-:Y:S01]  /*9fa0*/  ISETP.GE.U32.AND.EX P0, PT, R3.reuse, UR17, PT, P0 ;  /* 0x0000001103007c0c */ /* 0x040fe2000bf06100 */
[----:B------:R-:W-:Y:S01]  /*9fb0*/  IMAD.MOV.U32 R10, RZ, RZ, R8 ;  /* 0x000000ffff0a7224 */ /* 0x000fe200078e0008 */
[----:B------:R-:W-:Y:S01]  /*9fc0*/  IADD3.X R40, ~R3, UR17, RZ, P2, !PT ;  /* 0x0000001103287c10 */ /* 0x000fe200097fe5ff */
[C---:B------:R-:W-:Y:S01]  /*9fd0*/  IMAD.WIDE.U32 R2, R33.reuse, UR16, R2 ;  /* 0x0000001021027c25 */ /* 0x040fe2000f8e0002 */
[----:B------:R-:W-:-:S03]  /*9fe0*/  IADD3 R35, P2, R33, 0x1, RZ ;  /* 0x0000000121237810 */ /* 0x000fc60007f5e0ff */
[----:B---3--:R-:W-:Y:S01]  /*9ff0*/  HADD2.F32 R37, -RZ, R27.H0_H0 ;  /* 0x2000001bff257230 */ /* 0x008fe20000004100 */
[----:B------:R-:W-:Y:S01]  /*a000*/  IADD3 R48, P1, R2, UR12, RZ ;  /* 0x0000000c02307c10 */ /* 0x000fe2000ff3e0ff */
[----:B------:R-:W-:Y:S02]  /*a010*/  IMAD.X R32, RZ, RZ, R30, P2 ;  /* 0x000000ffff207224 */ /* 0x000fe400010e061e */
[----:B----4-:R-:W-:Y:S01]  /*a020*/  HADD2.F32 R41, -RZ, R29.H0_H0 ;  /* 0x2000001dff297230 */ /* 0x010fe20000004100 */
[----:B------:R-:W-:Y:S01]  /*a030*/  IADD3.X R49, R3, UR13, R39, P1, !PT ;  /* 0x0000000d03317c10 */ /* 0x000fe20008ffe427 */
[----:B------:R-:W-:Y:S01]  /*a040*/  ULDC.64 UR12, c[0x0][0x260] ;  /* 0x00009800000c7ab9 */ /* 0x000fe20000000a00 */
[----:B------:R-:W-:Y:S01]  /*a050*/  FMNMX R0, R0, |R37|, !PT ;  /* 0x4000002500007209 */ /* 0x000fe20007800000 */
[----:B------:R-:W-:Y:S01]  /*a060*/  IMAD R36, R30, UR12, RZ ;  /* 0x0000000c1e247c24 */ /* 0x000fe2000f8e02ff */
[----:B------:R-:W-:Y:S01]  /*a070*/  IADD3 R44, P3, R48, UR16, RZ ;  /* 0x00000010302c7c10 */ /* 0x000fe2000ff7e0ff */
[----:B------:R-:W-:-:S02]  /*a080*/  IMAD R42, R32, UR12, RZ ;  /* 0x0000000c202a7c24 */ /* 0x000fc4000f8e02ff */
[----:B------:R-:W-:-:S04]  /*a090*/  IMAD.WIDE.U32 R2, R33, UR12, R10 ;  /* 0x0000000c21027c25 */ /* 0x000fc8000f8e000a */
[----:B------:R-:W-:Y:S02]  /*a0a0*/  IMAD R43, R33, UR13, R36 ;  /* 0x0000000d212b7c24 */ /* 0x000fe4000f8e0224 */
[----:B------:R-:W-:-:S04]  /*a0b0*/  IMAD.WIDE.U32 R38, R35, UR12, R10 ;  /* 0x0000000c23267c25 */ /* 0x000fc8000f8e000a */
[----:B------:R-:W-:Y:S01]  /*a0c0*/  IMAD R45, R35, UR13, R42 ;  /* 0x0000000d232d7c24 */ /* 0x000fe2000f8e022a */
[----:B------:R-:W-:Y:S01]  /*a0d0*/  ULDC.64 UR12, c[0x0][0x230] ;  /* 0x00008c00000c7ab9 */ /* 0x000fe20000000a00 */
[----:B------:R-:W-:Y:S01]  /*a0e0*/  HADD2.F32 R37, -RZ, R28.H0_H0 ;  /* 0x2000001cff257230 */ /* 0x000fe20000004100 */
[----:B------:R-:W-:Y:S01]  /*a0f0*/  LEA R36, P1, R2, UR12, 0x2 ;  /* 0x0000000c02247c11 */ /* 0x000fe2000f8210ff */
[----:B------:R-:W-:Y:S01]  /*a100*/  IMAD.IADD R43, R3, 0x1, R43 ;  /* 0x00000001032b7824 */ /* 0x000fe200078e022b */
[----:B------:R-:W-:Y:S01]  /*a110*/  LEA R46, P2, R38, UR12, 0x2 ;  /* 0x0000000c262e7c11 */ /* 0x000fe2000f8410ff */
[----:B------:R-:W-:Y:S01]  /*a120*/  IMAD.IADD R3, R39, 0x1, R45 ;  /* 0x0000000127037824 */ /* 0x000fe200078e022d */
[----:B------:R-:W-:Y:S01]  /*a130*/  FMNMX R0, R0, |R37|, !PT ;  /* 0x4000002500007209 */ /* 0x000fe20007800000 */
[----:B------:R-:W-:Y:S01]  /*a140*/  IMAD.MOV.U32 R42, RZ, RZ, 0xff ;  /* 0x000000ffff2a7424 */ /* 0x000fe200078e00ff */
[----:B------:R-:W-:Y:S02]  /*a150*/  LEA.HI.X R37, R2, UR13, R43, 0x2, P1 ;  /* 0x0000000d02257c11 */ /* 0x000fe400088f142b */
[----:B------:R-:W-:-:S02]  /*a160*/  ISETP.LT.U32.AND P1, PT, R34, 0x10, PT ;  /* 0x000000102200780c */ /* 0x000fc40003f21070 */
[----:B------:R-:W-:Y:S02]  /*a170*/  FMNMX R57, R0, |R41|, !PT ;  /* 0x4000002900397209 */ /* 0x000fe40007800000 */
[----:B------:R-:W-:Y:S02]  /*a180*/  ISETP.LT.U32.AND.EX P1, PT, R40, RZ, PT, P1 ;  /* 0x000000ff2800720c */ /* 0x000fe40003f21110 */
[----:B------:R-:W-:Y:S02]  /*a190*/  LOP3.LUT R41, R5, 0x18, RZ, 0xc0, !PT ;  /* 0x0000001805297812 */ /* 0x000fe400078ec0ff */
[----:B------:R-:W-:Y:S02]  /*a1a0*/  SEL R34, R34, 0x10, P1 ;  /* 0x0000001022227807 */ /* 0x000fe40000800000 */
[----:B------:R-:W-:Y:S02]  /*a1b0*/  SEL R40, R40, RZ, P1 ;  /* 0x000000ff28287207 */ /* 0x000fe40000800000 */
[----:B------:R-:W-:-:S02]  /*a1c0*/  LEA.HI.X R47, R38, UR13, R3, 0x2, P2 ;  /* 0x0000000d262f7c11 */ /* 0x000fc400090f1403 */
[----:B------:R-:W-:Y:S02]  /*a1d0*/  IADD3.X R45, R49, UR17, RZ, P3, !PT ;  /* 0x00000011312d7c10 */ /* 0x000fe40009ffe4ff */
[----:B------:R-:W-:Y:S02]  /*a1e0*/  SHF.L.U32 R42, R42, R41, RZ ;  /* 0x000000292a2a7219 */ /* 0x000fe400000006ff */
[----:B------:R-:W-:Y:S02]  /*a1f0*/  SEL R34, R34, RZ, !P0 ;  /* 0x000000ff22227207 */ /* 0x000fe40004000000 */
[----:B------:R-:W-:Y:S01]  /*a200*/  SEL R40, R40, RZ, !P0 ;  /* 0x000000ff28287207 */ /* 0x000fe20004000000 */
        /* <DEDUP_REMOVED lines=13> */
.L_x_4078:
        /* <DEDUP_REMOVED lines=21> */
.L_x_3637:
[----:B------:R-:W-:Y:S05]  /*a430*/  BSYNC B4 ;  /* 0x0000000000047941 */ /* 0x000fea0003800000 */
.L_x_3636:
[----:B------:R-:W-:-:S04]  /*a440*/  FSETP.NEU.AND P0, PT, |R0|, +INF , PT ;  /* 0x7f8000000000780b */ /* 0x000fc80003f0d200 */
[----:B------:R-:W-:-:S04]  /*a450*/  FSEL R0, R0, 65504, P0 ;  /* 0x477fe00000007808 */ /* 0x000fc80000000000 */
[----:B------:R-:W-:-:S07]  /*a460*/  LOP3.LUT R0, R0, 0xff800000, RZ, 0xc0, !PT ;  /* 0xff80000000007812 */ /* 0x000fce00078ec0ff */
.L_x_3635:
[----:B------:R-:W-:Y:S05]  /*a470*/  BSYNC B3 ;  /* 0x0000000000037941 */ /* 0x000fea0003800000 */
.L_x_3634:
        /* <DEDUP_REMOVED lines=15> */
.L_x_3641:
[----:B------:R-:W1:Y:S02]  /*a570*/  MUFU.RCP R3, R0 ;  /* 0x0000000000037308 */ /* 0x000e640000001000 */
[----:B-1----:R-:W-:-:S04]  /*a580*/  FFMA R2, R3, R0, -1 ;  /* 0xbf80000003027423 */ /* 0x002fc80000000000 */
[----:B------:R-:W-:-:S04]  /*a590*/  FADD.FTZ R2, -R2, -RZ ;  /* 0x800000ff02027221 */ /* 0x000fc80000010100 */
[----:B------:R-:W-:-:S07]  /*a5a0*/  FFMA R3, R3, R2, R3 ;  /* 0x0000000203037223 */ /* 0x000fce0000000003 */
.L_x_3642:
[----:B------:R-:W-:Y:S05]  /*a5b0*/  BSYNC B3 ;  /* 0x0000000000037941 */ /* 0x000fea0003800000 */
.L_x_3640:
[----:B------:R1:W-:Y:S02]  /*a5c0*/  STG.E desc[UR8][R36.64], R3 ;  /* 0x0000000324007986 */ /* 0x0003e4000c101908 */
.L_x_3639:
[----:B------:R-:W-:Y:S05]  /*a5d0*/  BSYNC B2 ;  /* 0x0000000000027941 */ /* 0x000fea0003800000 */
.L_x_3638:
[----:B------:R-:W-:Y:S04]  /*a5e0*/  BSSY B1, `(.L_x_3643) ;  /* 0x0000087000017945 */ /* 0x000fe80003800000 */
[----:B------:R-:W-:Y:S05]  /*a5f0*/  @P1 BRA `(.L_x_3644) ;  /* 0x0000000800141947 */ /* 0x000fea0003800000 */
[----:B------:R-:W-:Y:S01]  /*a600*/  ISETP.GE.U32.AND P0, PT, R34, 0x10, PT ;  /* 0x000000102200780c */ /* 0x000fe20003f06070 */
[----:B-1----:R-:W-:Y:S01]  /*a610*/  HADD2.F32 R3, -RZ, R14.H0_H0 ;  /* 0x2000000eff037230 */ /* 0x002fe20000004100 */
[----:B------:R-:W-:Y:S01]  /*a620*/  LOP3.LUT P1, RZ, R48, 0xf, RZ, 0xc0, !PT ;  /* 0x0000000f30ff7812 */ /* 0x000fe2000782c0ff */
[----:B------:R-:W-:Y:S01]  /*a630*/  HADD2.F32 R37, -RZ, R15.H0_H0 ;  /* 0x2000000fff257230 */ /* 0x000fe20000004100 */
[----:B------:R-:W-:Y:S01]  /*a640*/  ISETP.GE.U32.AND.EX P0, PT, R40, RZ, PT, P0 ;  /* 0x000000ff2800720c */ /* 0x000fe20003f06100 */
[----:B------:R-:W-:Y:S02]  /*a650*/  HADD2.F32 R39, -RZ, R16.H0_H0 ;  /* 0x20000010ff277230 */ /* 0x000fe40000004100 */
[----:B------:R-:W-:Y:S01]  /*a660*/  FMUL R2, R3, R0 ;  /* 0x0000000003027220 */ /* 0x000fe20000400000 */
[----:B------:R-:W-:Y:S01]  /*a670*/  HADD2.F32 R43, -RZ, R17.H0_H0 ;  /* 0x20000011ff2b7230 */ /* 0x000fe20000004100 */
[----:B------:R-:W-:Y:S01]  /*a680*/  PLOP3.LUT P1, PT, P0, P1, PT, 0x8a, 0x0 ;  /* 0x000000000000781c */ /* 0x000fe20000723172 */
[----:B------:R-:W-:-:S02]  /*a690*/  HADD2.F32 R51, -RZ, R18.H0_H0 ;  /* 0x20000012ff337230 */ /* 0x000fc40000004100 */
[-C--:B------:R-:W-:Y:S01]  /*a6a0*/  FMUL R3, R37, R0.reuse ;  /* 0x0000000025037220 */ /* 0x080fe20000400000 */
[----:B------:R-:W-:Y:S02]  /*a6b0*/  HADD2.F32 R53, -RZ, R19.H0_H0 ;  /* 0x20000013ff357230 */ /* 0x000fe40000004100 */
[-C--:B------:R-:W-:Y:S01]  /*a6c0*/  FMUL R36, R39, R0.reuse ;  /* 0x0000000027247220 */ /* 0x080fe20000400000 */
[----:B------:R-:W-:Y:S02]  /*a6d0*/  HADD2.F32 R55, -RZ, R20.H0_H0 ;  /* 0x20000014ff377230 */ /* 0x000fe40000004100 */
[-C--:B------:R-:W-:Y:S01]  /*a6e0*/  FMUL R37, R43, R0.reuse ;  /* 0x000000002b257220 */ /* 0x080fe20000400000 */
[----:B------:R-:W-:Y:S02]  /*a6f0*/  HADD2.F32 R57, -RZ, R21.H0_H0 ;  /* 0x20000015ff397230 */ /* 0x000fe40000004100 */
[----:B------:R-:W-:Y:S01]  /*a700*/  FMUL R38, R51, R0 ;  /* 0x0000000033267220 */ /* 0x000fe20000400000 */
        /* <DEDUP_REMOVED lines=47> */
[----:B------:R-:W-:-:S02]  /*aa00*/  LOP3.LUT R38, R57, 0xff, RZ, 0xc0, !PT ;  /* 0x000000ff39267812 */ /* 0x000fc400078ec0ff */
[----:B------:R-:W-:Y:S02]  /*aa10*/  PRMT R3, R3, 0x7604, R0 ;  /* 0x0000760403037816 */ /* 0x000fe40000000000 */
[----:B------:R-:W-:Y:S02]  /*aa20*/  PRMT R37, R37, 0x7604, R2 ;  /* 0x0000760425257816 */ /* 0x000fe40000000002 */
        /* <DEDUP_REMOVED lines=20> */
.L_x_3645:
        /* <DEDUP_REMOVED lines=12> */
[----:B------:R-:W-:Y:S02]  /*ac30*/  ISETP.GE.U32.AND P4, PT, R34, 0x8, PT ;  /* 0x000000082200780c */ /* 0x000fe40003f86070 */
[----:B------:R-:W-:Y:S01]  /*ac40*/  ISETP.GE.U32.AND.EX P2, PT, R40, RZ, PT, P2 ;  /* 0x000000ff2800720c */ /* 0x000fe20003f46120 */
[----:B------:R3:W-:Y:S01]  /*ac50*/  @P1 STG.E.U8 desc[UR8][R48.64+0x3], R65 ;  /* 0x0000034130001986 */ /* 0x0007e2000c101108 */
[----:B------:R-:W-:Y:S02]  /*ac60*/  ISETP.GE.U32.AND P1, PT, R34, 0x5, PT ;  /* 0x000000052200780c */ /* 0x000fe40003f26070 */
        /* <DEDUP_REMOVED lines=20> */
[----:B------:R-:W-:Y:S02]  /*adb0*/  ISETP.NE.U32.AND P4, PT, R34, RZ, PT ;  /* 0x000000ff2200720c */ /* 0x000fe40003f85070 */
[----:B------:R-:W-:Y:S01]  /*adc0*/  ISETP.GE.U32.AND.EX P2, PT, R40, RZ, PT, P2 ;  /* 0x000000ff2800720c */ /* 0x000fe20003f46120 */
        /* <DEDUP_REMOVED lines=8> */
.L_x_3644:
[----:B------:R-:W-:Y:S05]  /*ae50*/  BSYNC B1 ;  /* 0x0000000000017941 */ /* 0x000fea0003800000 */
.L_x_3643:
[----:B------:R-:W-:Y:S01]  /*ae60*/  HADD2.F32 R0, -RZ, R14.H1_H1 ;  /* 0x3000000eff007230 */ /* 0x000fe20000004100 */
[----:B--23--:R-:W2:Y:S01]  /*ae70*/  MATCH.ANY R39, R42 ;  /* 0x000000002a2773a1 */ /* 0x00cea200000e8000 */
[----:B-1----:R-:W-:-:S07]  /*ae80*/  HADD2.F32 R3, -RZ, R15.H1_H1 ;  /* 0x3000000fff037230 */ /* 0x002fce0000004100 */
[----:B------:R-:W1:Y:S01]  /*ae90*/  REDUX.OR UR5, R42 ;  /* 0x000000002a0573c4 */ /* 0x000e620000004000 */
[----:B------:R-:W-:Y:S01]  /*aea0*/  HADD2.F32 R37, -RZ, R16.H1_H1 ;  /* 0x30000010ff257230 */ /* 0x000fe20000004100 */
[----:B------:R-:W-:Y:S01]  /*aeb0*/  FMNMX R0, RZ, |R0|, !PT ;  /* 0x40000000ff007209 */ /* 0x000fe20007800000 */
[----:B------:R-:W-:-:S03]  /*aec0*/  VOTEU.ANY UR7, UPT, PT ;  /* 0x0000000000077886 */ /* 0x000fc600038e0100 */
[----:B------:R-:W-:Y:S01]  /*aed0*/  FMNMX R0, R0, |R3|, !PT ;  /* 0x4000000300007209 */ /* 0x000fe20007800000 */
[----:B------:R-:W-:-:S03]  /*aee0*/  HADD2.F32 R3, -RZ, R17.H1_H1 ;  /* 0x30000011ff037230 */ /* 0x000fc60000004100 */
[----:B------:R-:W-:Y:S01]  /*aef0*/  FMNMX R0, R0, |R37|, !PT ;  /* 0x4000002500007209 */ /* 0x000fe20007800000 */
[----:B------:R-:W-:-:S03]  /*af00*/  HADD2.F32 R37, -RZ, R18.H1_H1 ;  /* 0x30000012ff257230 */ /* 0x000fc60000004100 */
[----:B------:R-:W-:Y:S01]  /*af10*/  FMNMX R0, R0, |R3|, !PT ;  /* 0x4000000300007209 */ /* 0x000fe20007800000 */
[----:B------:R-:W-:-:S03]  /*af20*/  HADD2.F32 R3, -RZ, R19.H1_H1 ;  /* 0x30000013ff037230 */ /* 0x000fc60000004100 */
[----:B------:R-:W-:Y:S01]  /*af30*/  FMNMX R0, R0, |R37|, !PT ;  /* 0x4000002500007209 */ /* 0x000fe20007800000 */
[----:B------:R-:W-:-:S03]  /*af40*/  HADD2.F32 R37, -RZ, R20.H1_H1 ;  /* 0x30000014ff257230 */ /* 0x000fc60000004100 */
[----:B------:R-:W-:Y:S01]  /*af50*/  FMNMX R0, R0, |R3|, !PT ;  /* 0x4000000300007209 */ /* 0x000fe20007800000 */
[----:B------:R-:W-:Y:S01]  /*af60*/  HADD2.F32 R3, -RZ, R21.H1_H1 ;  /* 0x30000015ff037230 */ /* 0x000fe20000004100 */
[----:B--2---:R-:W-:Y:S02]  /*af70*/  LOP3.LUT P0, RZ, R42, UR7, R39, 0x40, !PT ;  /* 0x000000072aff7c12 */ /* 0x004fe4000f804027 */
        /* <DEDUP_REMOVED lines=15> */
[----:B------:R-:W-:-:S05]  /*b070*/  HADD2.F32 R3, -RZ, R28.H1_H1 ;  /* 0x3000001cff037230 */ /* 0x000fca0000004100 */
[----:B------:R-:W-:-:S04]  /*b080*/  FMNMX R0, R0, |R3|, !PT ;  /* 0x4000000300007209 */ /* 0x000fc80007800000 */
[----:B------:R-:W-:Y:S01]  /*b090*/  FMNMX R57, R0, |R37|, !PT ;  /* 0x4000002500397209 */ /* 0x000fe20007800000 */
[----:B-1----:R-:W-:Y:S06]  /*b0a0*/  @!P0 BRA.DIV UR5, `(.L_x_3646) ;  /* 0x0000012e05308947 */ /* 0x002fec000b800000 */
[----:B------:R-:W1:Y:S02]  /*b0b0*/  SHFL.DOWN PT, R2, R57, 0x4, 0x1f ;  /* 0x08801f0039027f89 */ /* 0x000e6400000e0000 */
[----:B-1----:R-:W-:-:S05]  /*b0c0*/  FMNMX R3, R57, R2, !PT ;  /* 0x0000000239037209 */ /* 0x002fca0007800000 */
[----:B------:R-:W1:Y:S02]  /*b0d0*/  SHFL.DOWN PT, R2, R3, 0x2, 0x1f ;  /* 0x08401f0003027f89 */ /* 0x000e6400000e0000 */
[----:B-1----:R-:W-:-:S05]  /*b0e0*/  FMNMX R37, R3, R2, !PT ;  /* 0x0000000203257209 */ /* 0x002fca0007800000 */
[----:B------:R-:W1:Y:S02]  /*b0f0*/  SHFL.DOWN PT, R2, R37, 0x1, 0x1f ;  /* 0x08201f0025027f89 */ /* 0x000e6400000e0000 */
[----:B-1----:R-:W-:-:S06]  /*b100*/  FMNMX R53, R37, R2, !PT ;  /* 0x0000000225357209 */ /* 0x002fcc0007800000 */
[----:B------:R1:W2:Y:S02]  /*b110*/  SHFL.IDX PT, R53, R53, R41, 0x1f ;  /* 0x00001f2935357589 */ /* 0x0002a400000e0000 */
.L_x_4087:
        /* <DEDUP_REMOVED lines=20> */
[----:B01----:R-:W-:Y:S05]  /*b260*/  CALL.REL.NOINC `($__internal_9_$__cuda_sm3x_div_rn_noftz_f32_slowpath) ;  /* 0x0000019000547944 */ /* 0x003fea0003c00000 */
.L_x_3650:
[----:B------:R-:W-:Y:S05]  /*b270*/  BSYNC B4 ;  /* 0x0000000000047941 */ /* 0x000fea0003800000 */
.L_x_3649:
[----:B------:R-:W-:-:S04]  /*b280*/  FSETP.NEU.AND P0, PT, |R0|, +INF , PT ;  /* 0x7f8000000000780b */ /* 0x000fc80003f0d200 */
[----:B------:R-:W-:-:S04]  /*b290*/  FSEL R0, R0, 65504, P0 ;  /* 0x477fe00000007808 */ /* 0x000fc80000000000 */
[----:B------:R-:W-:-:S07]  /*b2a0*/  LOP3.LUT R0, R0, 0xff800000, RZ, 0xc0, !PT ;  /* 0xff80000000007812 */ /* 0x000fce00078ec0ff */
.L_x_3648:
[----:B------:R-:W-:Y:S05]  /*b2b0*/  BSYNC B3 ;  /* 0x0000000000037941 */ /* 0x000fea0003800000 */
.L_x_3647:
        /* <DEDUP_REMOVED lines=12> */
[----:B01----:R-:W-:Y:S05]  /*b380*/  CALL.REL.NOINC `($__internal_8_$__cuda_sm20_rcp_rn_f32_slowpath) ;  /* 0x0000018c003c7944 */ /* 0x003fea0003c00000 */
[----:B------:R-:W-:Y:S05]  /*b390*/  BRA `(.L_x_3655) ;  /* 0x0000000000107947 */ /* 0x000fea0003800000 */
.L_x_3654:
[----:B------:R-:W2:Y:S02]  /*b3a0*/  MUFU.RCP R3, R0 ;  /* 0x0000000000037308 */ /* 0x000ea40000001000 */
[----:B--2---:R-:W-:-:S04]  /*b3b0*/  FFMA R2, R3, R0, -1 ;  /* 0xbf80000003027423 */ /* 0x004fc80000000000 */
[----:B------:R-:W-:-:S04]  /*b3c0*/  FADD.FTZ R2, -R2, -RZ ;  /* 0x800000ff02027221 */ /* 0x000fc80000010100 */
[----:B------:R-:W-:-:S07]  /*b3d0*/  FFMA R3, R3, R2, R3 ;  /* 0x0000000203037223 */ /* 0x000fce0000000003 */
.L_x_3655:
[----:B------:R-:W-:Y:S05]  /*b3e0*/  BSYNC B3 ;  /* 0x0000000000037941 */ /* 0x000fea0003800000 */
.L_x_3653:
[----:B------:R2:W-:Y:S02]  /*b3f0*/  STG.E desc[UR8][R46.64], R3 ;  /* 0x000000032e007986 */ /* 0x0005e4000c101908 */
.L_x_3652:
[----:B------:R-:W-:Y:S05]  /*b400*/  BSYNC B2 ;  /* 0x0000000000027941 */ /* 0x000fea0003800000 */
.L_x_3651:
[----:B------:R-:W-:Y:S05]  /*b410*/  @P1 BRA `(.L_x_3656) ;  /* 0x0000002000b81947 */ /* 0x000fea0003800000 */
[----:B------:R-:W-:Y:S01]  /*b420*/  ULDC UR5, c[0x0][0x240] ;  /* 0x0000900000057ab9 */ /* 0x000fe20000000800 */
[----:B------:R-:W-:Y:S01]  /*b430*/  HADD2.F32 R53, -RZ, R28.H1_H1 ;  /* 0x3000001cff357230 */ /* 0x000fe20000004100 */
[----:B------:R-:W-:Y:S01]  /*b440*/  ISETP.GE.U32.AND P0, PT, R34, 0x10, PT ;  /* 0x000000102200780c */ /* 0x000fe20003f06070 */
[----:B------:R-:W-:Y:S02]  /*b450*/  VIADD R28, R48, UR5 ;  /* 0x00000005301c7c36 */ /* 0x000fe40008000000 */
[----:B--2---:R-:W-:Y:S01]  /*b460*/  HADD2.F32 R3, -RZ, R14.H1_H1 ;  /* 0x3000000eff037230 */ /* 0x004fe20000004100 */
[----:B------:R-:W-:Y:S01]  /*b470*/  ISETP.GE.U32.AND.EX P0, PT, R40, RZ, PT, P0 ;  /* 0x000000ff2800720c */ /* 0x000fe20003f06100 */
[----:B------:R-:W-:Y:S01]  /*b480*/  HADD2.F32 R15, -RZ, R15.H1_H1 ;  /* 0x3000000fff0f7230 */ /* 0x000fe20000004100 */
[----:B------:R-:W-:Y:S01]  /*b490*/  LOP3.LUT P1, RZ, R28, 0xf, RZ, 0xc0, !PT ;  /* 0x0000000f1cff7812 */ /* 0x000fe2000782c0ff */
[----:B------:R-:W-:Y:S02]  /*b4a0*/  HADD2.F32 R17, -RZ, R17.H1_H1 ;  /* 0x30000011ff117230 */ /* 0x000fe40000004100 */
[----:B------:R-:W-:Y:S01]  /*b4b0*/  FMUL R2, R3, R0 ;  /* 0x0000000003027220 */ /* 0x000fe20000400000 */
[----:B------:R-:W-:Y:S01]  /*b4c0*/  HADD2.F32 R19, -RZ, R19.H1_H1 ;  /* 0x30000013ff137230 */ /* 0x000fe20000004100 */
[----:B------:R-:W-:Y:S01]  /*b4d0*/  PLOP3.LUT P1, PT, P0, P1, PT, 0x8a, 0x0 ;  /* 0x000000000000781c */ /* 0x000fe20000723172 */
[----:B------:R-:W-:-:S02]  /*b4e0*/  HADD2.F32 R21, -RZ, R21.H1_H1 ;  /* 0x30000015ff157230 */ /* 0x000fc40000004100 */
[-C--:B------:R-:W-:Y:S01]  /*b4f0*/  FMUL R3, R15, R0.reuse ;  /* 0x000000000f037220 */ /* 0x080fe20000400000 */
[----:B------:R-:W-:Y:S02]  /*b500*/  HADD2.F32 R23, -RZ, R23.H1_H1 ;  /* 0x30000017ff177230 */ /* 0x000fe40000004100 */
[-C--:B------:R-:W-:Y:S01]  /*b510*/  FMUL R15, R17, R0.reuse ;  /* 0x00000000110f7220 */ /* 0x080fe20000400000 */
[----:B------:R-:W-:Y:S02]  /*b520*/  HADD2.F32 R25, -RZ, R25.H1_H1 ;  /* 0x30000019ff197230 */ /* 0x000fe40000004100 */
[-C--:B------:R-:W-:Y:S01]  /*b530*/  FMUL R17, R19, R0.reuse ;  /* 0x0000000013117220 */ /* 0x080fe20000400000 */
[----:B------:R-:W-:Y:S02]  /*b540*/  HADD2.F32 R35, -RZ, R16.H1_H1 ;  /* 0x30000010ff237230 */ /* 0x000fe40000004100 */
[----:B------:R-:W-:Y:S01]  /*b550*/  FMUL R19, R21, R0 ;  /* 0x0000000015137220 */ /* 0x000fe20000400000 */
        /* <DEDUP_REMOVED lines=69> */
.L_x_3657:
        /* <DEDUP_REMOVED lines=13> */
[----:B------:R-:W-:Y:S02]  /*ba80*/  ISETP.GE.U32.AND P3, PT, R34, 0x8, PT ;  /* 0x000000082200780c */ /* 0x000fe40003f66070 */
[----:B------:R-:W-:Y:S01]  /*ba90*/  ISETP.GE.U32.AND.EX P1, PT, R40, RZ, PT, P1 ;  /* 0x000000ff2800720c */ /* 0x000fe20003f26110 */
[----:B------:R2:W-:Y:S01]  /*baa0*/  @P6 STG.E.U8 desc[UR8][R44.64+0x3], R35 ;  /* 0x000003232c006986 */ /* 0x0005e2000c101108 */
[----:B------:R-:W-:Y:S02]  /*bab0*/  ISETP.GE.U32.AND P6, PT, R34, 0x9, PT ;  /* 0x000000092200780c */ /* 0x000fe40003fc6070 */
[----:B------:R-:W-:Y:S01]  /*bac0*/  ISETP.GE.U32.AND.EX P3, PT, R40, RZ, PT, P3 ;  /* 0x000000ff2800720c */ /* 0x000fe20003f66130 */
[----:B------:R2:W-:Y:S01]  /*bad0*/  @P4 STG.E.U8 desc[UR8][R44.64+0x4], R15 ;  /* 0x0000040f2c004986 */ /* 0x0005e2000c101108 */
[----:B------:R-:W-:Y:S02]  /*bae0*/  ISETP.GE.U32.AND P4, PT, R34, 0xa, PT ;  /* 0x0000000a2200780c */ /* 0x000fe40003f86070 */
[----:B------:R-:W-:Y:S01]  /*baf0*/  ISETP.GE.U32.AND.EX P6, PT, R40, RZ, PT, P6 ;  /* 0x000000ff2800720c */ /* 0x000fe20003fc6160 */
[----:B------:R2:W-:Y:S01]  /*bb00*/  @P2 STG.E.U8 desc[UR8][R44.64+0x5], R17 ;  /* 0x000005112c002986 */ /* 0x0005e2000c101108 */
[----:B------:R-:W-:-:S02]  /*bb10*/  ISETP.GE.U32.AND P2, PT, R34, 0xb, PT ;  /* 0x0000000b2200780c */ /* 0x000fc40003f46070 */
[C---:B------:R-:W-:Y:S01]  /*bb20*/  ISETP.GE.U32.AND.EX P4, PT, R40.reuse, RZ, PT, P4 ;  /* 0x000000ff2800720c */ /* 0x040fe20003f86140 */
[----:B------:R2:W-:Y:S01]  /*bb30*/  @P1 STG.E.U8 desc[UR8][R44.64+0x6], R37 ;  /* 0x000006252c001986 */ /* 0x0005e2000c101108 */
[----:B------:R-:W-:Y:S02]  /*bb40*/  ISETP.GE.U32.AND.EX P2, PT, R40, RZ, PT, P2 ;  /* 0x000000ff2800720c */ /* 0x000fe40003f46120 */
[C---:B------:R-:W-:Y:S01]  /*bb50*/  ISETP.GE.U32.AND P1, PT, R34.reuse, 0xf, PT ;  /* 0x0000000f2200780c */ /* 0x040fe20003f26070 */
[----:B------:R2:W-:Y:S01]  /*bb60*/  @P3 STG.E.U8 desc[UR8][R44.64+0x7], R39 ;  /* 0x000007272c003986 */ /* 0x0005e2000c101108 */
[----:B------:R-:W-:Y:S02]  /*bb70*/  ISETP.GE.U32.AND P3, PT, R34, 0xc, PT ;  /* 0x0000000c2200780c */ /* 0x000fe40003f66070 */
[----:B------:R-:W-:Y:S01]  /*bb80*/  ISETP.GE.U32.AND.EX P1, PT, R40, RZ, PT, P1 ;  /* 0x000000ff2800720c */ /* 0x000fe20003f26110 */
[----:B------:R2:W-:Y:S01]  /*bb90*/  @P6 STG.E.U8 desc[UR8][R44.64+0x8], R19 ;  /* 0x000008132c006986 */ /* 0x0005e2000c101108 */
[----:B------:R-:W-:-:S02]  /*bba0*/  ISETP.GE.U32.AND P6, PT, R34, 0xe, PT ;  /* 0x0000000e2200780c */ /* 0x000fc40003fc6070 */
[----:B------:R-:W-:Y:S01]  /*bbb0*/  ISETP.GE.U32.AND.EX P3, PT, R40, RZ, PT, P3 ;  /* 0x000000ff2800720c */ /* 0x000fe20003f66130 */
[----:B------:R2:W-:Y:S01]  /*bbc0*/  @P4 STG.E.U8 desc[UR8][R44.64+0x9], R21 ;  /* 0x000009152c004986 */ /* 0x0005e2000c101108 */
[----:B------:R-:W-:Y:S02]  /*bbd0*/  ISETP.GE.U32.AND P4, PT, R34, 0xd, PT ;  /* 0x0000000d2200780c */ /* 0x000fe40003f86070 */
[----:B------:R-:W-:Y:S01]  /*bbe0*/  ISETP.GE.U32.AND.EX P6, PT, R40, RZ, PT, P6 ;  /* 0x000000ff2800720c */ /* 0x000fe20003fc6160 */
        /* <DEDUP_REMOVED lines=12> */
.L_x_3632:
        /* <DEDUP_REMOVED lines=12> */
.L_x_4096:
        /* <DEDUP_REMOVED lines=21> */
.L_x_3662:
[----:B------:R-:W-:Y:S05]  /*bec0*/  BSYNC B4 ;  /* 0x0000000000047941 */ /* 0x000fea0003800000 */
.L_x_3661:
[----:B------:R-:W-:-:S04]  /*bed0*/  FSETP.NEU.AND P0, PT, |R0|, +INF , PT ;  /* 0x7f8000000000780b */ /* 0x000fc80003f0d200 */
[----:B------:R-:W-:-:S09]  /*bee0*/  FSEL R0, R0, 65504, P0 ;  /* 0x477fe00000007808 */ /* 0x000fd20000000000 */
.L_x_3660:
[----:B------:R-:W-:Y:S05]  /*bef0*/  BSYNC B3 ;  /* 0x0000000000037941 */ /* 0x000fea0003800000 */
.L_x_3659:
        /* <DEDUP_REMOVED lines=15> */
.L_x_3666:
[----:B------:R-:W1:Y:S02]  /*bff0*/  MUFU.RCP R3, R0 ;  /* 0x0000000000037308 */ /* 0x000e640000001000 */
[----:B-1----:R-:W-:-:S04]  /*c000*/  FFMA R2, R3, R0, -1 ;  /* 0xbf80000003027423 */ /* 0x002fc80000000000 */
[----:B------:R-:W-:-:S04]  /*c010*/  FADD.FTZ R2, -R2, -RZ ;  /* 0x800000ff02027221 */ /* 0x000fc80000010100 */
[----:B------:R-:W-:-:S07]  /*c020*/  FFMA R3, R3, R2, R3 ;  /* 0x0000000203037223 */ /* 0x000fce0000000003 */
.L_x_3667:
[----:B------:R-:W-:Y:S05]  /*c030*/  BSYNC B3 ;  /* 0x0000000000037941 */ /* 0x000fea0003800000 */
.L_x_3665:
[----:B------:R1:W-:Y:S02]  /*c040*/  STG.E desc[UR8][R36.64], R3 ;  /* 0x0000000324007986 */ /* 0x0003e4000c101908 */
.L_x_3664:
[----:B------:R-:W-:Y:S05]  /*c050*/  BSYNC B2 ;  /* 0x0000000000027941 */ /* 0x000fea0003800000 */
.L_x_3663:
        /* <DEDUP_REMOVED lines=89> */
.L_x_3670:
        /* <DEDUP_REMOVED lines=46> */
.L_x_3669:
[----:B------:R-:W-:Y:S05]  /*c8d0*/  BSYNC B1 ;  /* 0x0000000000017941 */ /* 0x000fea0003800000 */
.L_x_3668:
        /* <DEDUP_REMOVED lines=44> */
.L_x_4105:
        /* <DEDUP_REMOVED lines=21> */
.L_x_3675:
[----:B------:R-:W-:Y:S05]  /*ccf0*/  BSYNC B4 ;  /* 0x0000000000047941 */ /* 0x000fea0003800000 */
.L_x_3674:
[----:B------:R-:W-:-:S04]  /*cd00*/  FSETP.NEU.AND P0, PT, |R0|, +INF , PT ;  /* 0x7f8000000000780b */ /* 0x000fc80003f0d200 */
[----:B------:R-:W-:-:S09]  /*cd10*/  FSEL R0, R0, 65504, P0 ;  /* 0x477fe00000007808 */ /* 0x000fd20000000000 */
.L_x_3673:
[----:B------:R-:W-:Y:S05]  /*cd20*/  BSYNC B3 ;  /* 0x0000000000037941 */ /* 0x000fea0003800000 */
.L_x_3672:
        /* <DEDUP_REMOVED lines=14> */
.L_x_3679:
[----:B------:R-:W2:Y:S02]  /*ce10*/  MUFU.RCP R3, R0 ;  /* 0x0000000000037308 */ /* 0x000ea40000001000 */
[----:B--2---:R-:W-:-:S04]  /*ce20*/  FFMA R2, R3, R0, -1 ;  /* 0xbf80000003027423 */ /* 0x004fc80000000000 */
[----:B------:R-:W-:-:S04]  /*ce30*/  FADD.FTZ R2, -R2, -RZ ;  /* 0x800000ff02027221 */ /* 0x000fc80000010100 */
[----:B------:R-:W-:-:S07]  /*ce40*/  FFMA R3, R3, R2, R3 ;  /* 0x0000000203037223 */ /* 0x000fce0000000003 */
.L_x_3680:
[----:B------:R-:W-:Y:S05]  /*ce50*/  BSYNC B3 ;  /* 0x0000000000037941 */ /* 0x000fea0003800000 */
.L_x_3678:
[----:B------:R2:W-:Y:S02]  /*ce60*/  STG.E desc[UR8][R46.64], R3 ;  /* 0x000000032e007986 */ /* 0x0005e4000c101908 */
.L_x_3677:
[----:B------:R-:W-:Y:S05]  /*ce70*/  BSYNC B2 ;  /* 0x0000000000027941 */ /* 0x000fea0003800000 */
.L_x_3676:
        /* <DEDUP_REMOVED lines=90> */
.L_x_3681:
        /* <DEDUP_REMOVED lines=46> */
.L_x_3656:
[----:B------:R-:W-:Y:S05]  /*d700*/  BSYNC B0 ;  /* 0x0000000000007941 */ /* 0x000fea0003800000 */
.L_x_3631:
[----:B------:R-:W5:Y:S01]  /*d710*/  LDS R9, [R13+0x80] ;  /* 0x000080000d097984 */ /* 0x000f620000000800 */
[----:B------:R-:W-:Y:S01]  /*d720*/  VIADD R31, R31, 0x40 ;  /* 0x000000401f1f7836 */ /* 0x000fe20000000000 */
[----:B------:R-:W-:Y:S01]  /*d730*/  ULDC.64 UR12, c[0x0][0x260] ;  /* 0x00009800000c7ab9 */ /* 0x000fe20000000a00 */
[----:B--2---:R-:W-:Y:S01]  /*d740*/  IMAD.MOV.U32 R46, RZ, RZ, R8 ;  /* 0x000000ffff2e7224 */ /* 0x004fe200078e0008 */
[----:B------:R-:W2:Y:S01]  /*d750*/  LDS R26, [R13+0x184] ;  /* 0x000184000d1a7984 */ /* 0x000ea20000000800 */
[----:B---3--:R-:W-:Y:S01]  /*d760*/  IMAD.MOV.U32 R47, RZ, RZ, R11 ;  /* 0x000000ffff2f7224 */ /* 0x008fe200078e000b */
[----:B------:R-:W-:Y:S01]  /*d770*/  IADD3 R37, P0, R6, R31, RZ ;  /* 0x0000001f06257210 */ /* 0x000fe20007f1e0ff */
[----:B------:R-:W-:Y:S01]  /*d780*/  BSSY B0, `(.L_x_3682) ;  /* 0x000039b000007945 */ /* 0x000fe20003800000 */
[----:B------:R-:W3:Y:S03]  /*d790*/  LDS R10, [R13+0x288] ;  /* 0x000288000d0a7984 */ /* 0x000ee60000000800 */
[----:B------:R-:W-:Y:S01]  /*d7a0*/  IMAD.X R32, RZ, RZ, R7, P0 ;  /* 0x000000ffff207224 */ /* 0x000fe200000e0607 */
[----:B------:R-:W0:Y:S01]  /*d7b0*/  LDS R14, [R13+0x38c] ;  /* 0x00038c000d0e7984 */ /* 0x000e220000000800 */
[----:B------:R-:W-:-:S03]  /*d7c0*/  IADD3 R31, P0, R37, 0x1, RZ ;  /* 0x00000001251f7810 */ /* 0x000fc60007f1e0ff */
[----:B------:R-:W1:Y:S02]  /*d7d0*/  LDS R15, [R13+0x490] ;  /* 0x000490000d0f7984 */ /* 0x000e640000000800 */
[----:B------:R-:W-:Y:S02]  /*d7e0*/  IMAD.X R28, RZ, RZ, R32, P0 ;  /* 0x000000ffff1c7224 */ /* 0x000fe400000e0620 */
[----:B----4-:R-:W4:Y:S01]  /*d7f0*/  LDS R16, [R13+0x594] ;  /* 0x000594000d107984 */ /* 0x010f220000000800 */
[----:B------:R-:W-:Y:S02]  /*d800*/  IMAD R32, R32, UR12, RZ ;  /* 0x0000000c20207c24 */ /* 0x000fe4000f8e02ff */
[----:B------:R-:W-:Y:S01]  /*d810*/  IMAD R8, R28, UR12, RZ ;  /* 0x0000000c1c087c24 */ /* 0x000fe2000f8e02ff */
[----:B------:R-:W4:Y:S04]  /*d820*/  LDS R17, [R13+0x698] ;  /* 0x000698000d117984 */ /* 0x000f280000000800 */
[----:B------:R-:W4:Y:S04]  /*d830*/  LDS R18, [R13+0x79c] ;  /* 0x00079c000d127984 */ /* 0x000f280000000800 */
[----:B------:R-:W4:Y:S04]  /*d840*/  LDS R19, [R13+0x8a0] ;  /* 0x0008a0000d137984 */ /* 0x000f280000000800 */
[----:B------:R-:W4:Y:S01]  /*d850*/  LDS R20, [R13+0x9a4] ;  /* 0x0009a4000d147984 */ /* 0x000f220000000800 */
[----:B-----5:R-:W-:-:S03]  /*d860*/  HADD2.F32 R0, -RZ, R9.H0_H0 ;  /* 0x20000009ff007230 */ /* 0x020fc60000004100 */
[----:B------:R-:W5:Y:S01]  /*d870*/  LDS R21, [R13+0xaa8] ;  /* 0x000aa8000d157984 */ /* 0x000f620000000800 */
[----:B--2---:R-:W-:Y:S01]  /*d880*/  HADD2.F32 R3, -RZ, R26.H0_H0 ;  /* 0x2000001aff037230 */ /* 0x004fe20000004100 */
[----:B------:R-:W-:Y:S02]  /*d890*/  FMNMX R0, RZ, |R0|, !PT ;  /* 0x40000000ff007209 */ /* 0x000fe40007800000 */
[----:B------:R-:W2:Y:S01]  /*d8a0*/  LDS R22, [R13+0xbac] ;  /* 0x000bac000d167984 */ /* 0x000ea20000000800 */
[----:B---3--:R-:W-:Y:S01]  /*d8b0*/  HADD2.F32 R25, -RZ, R10.H0_H0 ;  /* 0x2000000aff197230 */ /* 0x008fe20000004100 */
[----:B------:R-:W-:Y:S02]  /*d8c0*/  FMNMX R0, R0, |R3|, !PT ;  /* 0x4000000300007209 */ /* 0x000fe40007800000 */
[----:B------:R-:W3:Y:S01]  /*d8d0*/  LDS R23, [R13+0xcb0] ;  /* 0x000cb0000d177984 */ /* 0x000ee20000000800 */
[----:B0-----:R-:W-:Y:S01]  /*d8e0*/  HADD2.F32 R3, -RZ, R14.H0_H0 ;  /* 0x2000000eff037230 */ /* 0x001fe20000004100 */
[----:B------:R-:W-:-:S02]  /*d8f0*/  FMNMX R0, R0, |R25|, !PT ;  /* 0x4000001900007209 */ /* 0x000fc40007800000 */
[----:B------:R-:W0:Y:S01]  /*d900*/  LDS R24, [R13+0xdb4] ;  /* 0x000db4000d187984 */ /* 0x000e220000000800 */
[----:B-1----:R-:W-:Y:S01]  /*d910*/  HADD2.F32 R25, -RZ, R15.H0_H0 ;  /* 0x2000000fff197230 */ /* 0x002fe20000004100 */
[----:B------:R-:W-:Y:S01]  /*d920*/  FMNMX R0, R0, |R3|, !PT ;  /* 0x4000000300007209 */ /* 0x000fe20007800000 */
[----:B----4-:R-:W-:-:S03]  /*d930*/  HADD2.F32 R3, -RZ, R16.H0_H0 ;  /* 0x20000010ff037230 */ /* 0x010fc60000004100 */
[----:B------:R-:W-:Y:S02]  /*d940*/  FMNMX R0, R0, |R25|, !PT ;  /* 0x4000001900007209 */ /* 0x000fe40007800000 */
[----:B------:R-:W1:Y:S01]  /*d950*/  LDS R25, [R13+0xeb8] ;  /* 0x000eb8000d197984 */ /* 0x000e620000000800 */
[----:B------:R-:W-:Y:S01]  /*d960*/  HADD2.F32 R27, -RZ, R17.H0_H0 ;  /* 0x20000011ff1b7230 */ /* 0x000fe20000004100 */
[----:B------:R-:W-:Y:S01]  /*d970*/  FMNMX R0, R0, |R3|, !PT ;  /* 0x4000000300007209 */ /* 0x000fe20007800000 */
[----:B------:R-:W-:-:S03]  /*d980*/  HADD2.F32 R3, -RZ, R18.H0_H0 ;  /* 0x20000012ff037230 */ /* 0x000fc60000004100 */
[----:B------:R-:W-:Y:S02]  /*d990*/  FMNMX R0, R0, |R27|, !PT ;  /* 0x4000001b00007209 */ /* 0x000fe40007800000 */
[----:B------:R2:W4:Y:S01]  /*d9a0*/  LDS R27, [R13+0xfbc] ;  /* 0x000fbc000d1b7984 */ /* 0x0005220000000800 */
[----:B------:R-:W-:Y:S01]  /*d9b0*/  HADD2.F32 R29, -RZ, R19.H0_H0 ;  /* 0x20000013ff1d7230 */ /* 0x000fe20000004100 */
[----:B------:R-:W-:Y:S02]  /*d9c0*/  FMNMX R0, R0, |R3|, !PT ;  /* 0x4000000300007209 */ /* 0x000fe40007800000 */
[----:B------:R-:W1:Y:S01]  /*d9d0*/  LDC.64 R2, c[0x0][0x240] ;  /* 0x00009000ff027b82 */ /* 0x000e620000000a00 */
[----:B------:R-:W-:Y:S01]  /*d9e0*/  HADD2.F32 R35, -RZ, R20.H0_H0 ;  /* 0x20000014ff237230 */ /* 0x000fe20000004100 */
[----:B------:R-:W-:Y:S01]  /*d9f0*/  FMNMX R0, R0, |R29|, !PT ;  /* 0x4000001d00007209 */ /* 0x000fe20007800000 */
[----:B-----5:R-:W-:-:S03]  /*da00*/  HADD2.F32 R29, -RZ, R21.H0_H0 ;  /* 0x20000015ff1d7230 */ /* 0x020fc60000004100 */
[----:B------:R-:W-:Y:S01]  /*da10*/  FMNMX R0, R0, |R35|, !PT ;  /* 0x4000002300007209 */ /* 0x000fe20007800000 */
[----:B------:R-:W-:Y:S02]  /*da20*/  IMAD R35, R31, UR13, R8 ;  /* 0x0000000d1f237c24 */ /* 0x000fe4000f8e0208 */
[----:B--2---:R-:W-:Y:S01]  /*da30*/  HADD2.F32 R13, -RZ, R22.H0_H0 ;  /* 0x20000016ff0d7230 */ /* 0x004fe20000004100 */
[----:B------:R-:W-:Y:S01]  /*da40*/  FMNMX R0, R0, |R29|, !PT ;  /* 0x4000001d00007209 */ /* 0x000fe20007800000 */
[----:B------:R-:W-:-:S03]  /*da50*/  IMAD.WIDE.U32 R28, R37, UR12, R46 ;  /* 0x0000000c251c7c25 */ /* 0x000fc6000f8e002e */
[----:B------:R-:W-:Y:S01]  /*da60*/  FMNMX R0, R0, |R13|, !PT ;  /* 0x4000000d00007209 */ /* 0x000fe20007800000 */
[----:B---3--:R-:W-:Y:S02]  /*da70*/  HADD2.F32 R11, -RZ, R23.H0_H0 ;  /* 0x20000017ff0b7230 */ /* 0x008fe40000004100 */
[----:B------:R-:W-:Y:S02]  /*da80*/  IMAD R13, R37, UR13, R32 ;  /* 0x0000000d250d7c24 */ /* 0x000fe4000f8e0220 */
[----:B------:R-:W-:Y:S01]  /*da90*/  IMAD.WIDE.U32 R46, R31, UR12, R46 ;  /* 0x0000000c1f2e7c25 */ /* 0x000fe2000f8e002e */
[----:B------:R-:W-:Y:S01]  /*daa0*/  FMNMX R0, R0, |R11|, !PT ;  /* 0x4000000b00007209 */ /* 0x000fe20007800000 */
[----:B------:R-:W-:Y:S02]  /*dab0*/  ULDC.64 UR12, c[0x0][0x230] ;  /* 0x00008c00000c7ab9 */ /* 0x000fe40000000a00 */
[----:B0-----:R-:W-:Y:S01]  /*dac0*/  HADD2.F32 R11, -RZ, R24.H0_H0 ;  /* 0x20000018ff0b7230 */ /* 0x001fe20000004100 */
[----:B------:R-:W-:Y:S01]  /*dad0*/  LEA R36, P0, R28, UR12, 0x2 ;  /* 0x0000000c1c247c11 */ /* 0x000fe2000f8010ff */
[----:B------:R-:W-:Y:S01]  /*dae0*/  IMAD.IADD R29, R29, 0x1, R13 ;  /* 0x000000011d1d7824 */ /* 0x000fe200078e020d */
[----:B------:R-:W-:Y:S01]  /*daf0*/  LEA R44, P2, R46, UR12, 0x2 ;  /* 0x0000000c2e2c7c11 */ /* 0x000fe2000f8410ff */
[----:B-1----:R-:W-:Y:S01]  /*db00*/  IMAD.SHL.U32 R31, R2, 0x40, RZ ;  /* 0x00000040021f7824 */ /* 0x002fe200078e00ff */
[----:B------:R-:W-:Y:S01]  /*db10*/  FMNMX R0, R0, |R11|, !PT ;  /* 0x4000000b00007209 */ /* 0x000fe20007800000 */
[----:B------:R-:W-:Y:S01]  /*db20*/  HADD2.F32 R13, -RZ, R25.H0_H0 ;  /* 0x20000019ff0d7230 */ /* 0x000fe20000004100 */
[----:B------:R-:W-:-:S02]  /*db30*/  LEA.HI.X R37, R28, UR13, R29, 0x2, P0 ;  /* 0x0000000d1c257c11 */ /* 0x000fc400080f141d */
[----:B------:R-:W-:Y:S02]  /*db40*/  IADD3 R38, P0, R31, R48, RZ ;  /* 0x000000301f267210 */ /* 0x000fe40007f1e0ff */
[----:B------:R-:W-:Y:S01]  /*db50*/  IADD3 R28, P1, P3, R48, R2, R31 ;  /* 0x00000002301c7210 */ /* 0x000fe20007b3e01f */
[----:B----4-:R-:W-:Y:S01]  /*db60*/  HADD2.F32 R11, -RZ, R27.H0_H0 ;  /* 0x2000001bff0b7230 */ /* 0x010fe20000004100 */
[----:B------:R-:W-:Y:S02]  /*db70*/  SHF.L.U64.HI R48, R2, 0x6, R3 ;  /* 0x0000000602307819 */ /* 0x000fe40000010203 */
[----:B------:R-:W-:Y:S01]  /*db80*/  FMNMX R0, R0, |R13|, !PT ;  /* 0x4000000d00007209 */ /* 0x000fe20007800000 */
[----:B------:R-:W-:Y:S01]  /*db90*/  IMAD.IADD R13, R47, 0x1, R35 ;  /* 0x000000012f0d7824 */ /* 0x000fe200078e0223 */
[----:B------:R-:W-:Y:S01]  /*dba0*/  IADD3.X R29, R49, R3, R48, P1, P3 ;  /* 0x00000003311d7210 */ /* 0x000fe20000fe6430 */
[----:B------:R-:W-:Y:S01]  /*dbb0*/  IMAD.X R39, R48, 0x1, R49, P0 ;  /* 0x0000000130277824 */ /* 0x000fe200000e0631 */
[----:B------:R-:W-:-:S02]  /*dbc0*/  IADD3 R8, P1, R33, 0x40, RZ ;  /* 0x0000004021087810 */ /* 0x000fc40007f3e0ff */
[----:B------:R-:W-:Y:S02]  /*dbd0*/  LEA.HI.X R45, R46, UR13, R13, 0x2, P2 ;  /* 0x0000000d2e2d7c11 */ /* 0x000fe400090f140d */
[----:B------:R-:W-:Y:S01]  /*dbe0*/  FMNMX R57, R0, |R11|, !PT ;  /* 0x4000000b00397209 */ /* 0x000fe20007800000 */
[----:B------:R-:W-:Y:S01]  /*dbf0*/  IMAD.X R13, RZ, RZ, R30, P1 ;  /* 0x000000ffff0d7224 */ /* 0x000fe200008e061e */
[----:B------:R-:W-:Y:S07]  /*dc00*/  @!P5 BRA `(.L_x_3683) ;  /* 0x0000001800acd947 */ /* 0x000fee0003800000 */
        /* <DEDUP_REMOVED lines=12> */
.L_x_4114:
        /* <DEDUP_REMOVED lines=21> */
.L_x_3688:
[----:B------:R-:W-:Y:S05]  /*de20*/  BSYNC B4 ;  /* 0x0000000000047941 */ /* 0x000fea0003800000 */
.L_x_3687:
[----:B------:R-:W-:-:S04]  /*de30*/  FSETP.NEU.AND P0, PT, |R0|, +INF , PT ;  /* 0x7f8000000000780b */ /* 0x000fc80003f0d200 */
[----:B------:R-:W-:-:S04]  /*de40*/  FSEL R0, R0, 65504, P0 ;  /* 0x477fe00000007808 */ /* 0x000fc80000000000 */
[----:B------:R-:W-:-:S07]  /*de50*/  LOP3.LUT R0, R0, 0xff800000, RZ, 0xc0, !PT ;  /* 0xff80000000007812 */ /* 0x000fce00078ec0ff */
.L_x_3686:
[----:B------:R-:W-:Y:S05]  /*de60*/  BSYNC B3 ;  /* 0x0000000000037941 */ /* 0x000fea0003800000 */
.L_x_3685:
        /* <DEDUP_REMOVED lines=15> */
.L_x_3692:
[----:B------:R-:W1:Y:S02]  /*df60*/  MUFU.RCP R3, R0 ;  /* 0x0000000000037308 */ /* 0x000e640000001000 */
[----:B-1----:R-:W-:-:S04]  /*df70*/  FFMA R2, R3, R0, -1 ;  /* 0xbf80000003027423 */ /* 0x002fc80000000000 */
[----:B------:R-:W-:-:S04]  /*df80*/  FADD.FTZ R2, -R2, -RZ ;  /* 0x800000ff02027221 */ /* 0x000fc80000010100 */
[----:B------:R-:W-:-:S07]  /*df90*/  FFMA R3, R3, R2, R3 ;  /* 0x0000000203037223 */ /* 0x000fce0000000003 */
.L_x_3693:
[----:B------:R-:W-:Y:S05]  /*dfa0*/  BSYNC B3 ;  /* 0x0000000000037941 */ /* 0x000fea0003800000 */
.L_x_3691:
[----:B------:R1:W-:Y:S02]  /*dfb0*/  STG.E desc[UR8][R36.64], R3 ;  /* 0x0000000324007986 */ /* 0x0003e4000c101908 */
.L_x_3690:
[----:B------:R-:W-:Y:S05]  /*dfc0*/  BSYNC B2 ;  /* 0x0000000000027941 */ /* 0x000fea0003800000 */
.L_x_3689:
        /* <DEDUP_REMOVED lines=89> */
.L_x_3696:
        /* <DEDUP_REMOVED lines=46> */
.L_x_3695:
[----:B------:R-:W-:Y:S05]  /*e840*/  BSYNC B1 ;  /* 0x0000000000017941 */ /* 0x000fea0003800000 */
.L_x_3694:
[----:B------:R-:W-:Y:S01]  /*e850*/  HADD2.F32 R0, -RZ, R9.H1_H1 ;  /* 0x30000009ff007230 */ /* 0x000fe20000004100 */
[----:B--2---:R-:W2:Y:S01]  /*e860*/  MATCH.ANY R13, R42 ;  /* 0x000000002a0d73a1 */ /* 0x004ea200000e8000 */
        /* <DEDUP_REMOVED lines=40> */
[----:B-1----:R-:W-:-:S05]  /*eaf0*/  FMNMX R53, R11, R2, !PT ;  /* 0x000000020b357209 */ /* 0x002fca0007800000 */
[----:B0-----:R0:W1:Y:S02]  /*eb00*/  SHFL.IDX PT, R41, R53, R41, 0x1f ;  /* 0x00001f2935297589 */ /* 0x00106400000e0000 */
.L_x_4123:
        /* <DEDUP_REMOVED lines=20> */
[----:B0--3--:R-:W-:Y:S05]  /*ec50*/  CALL.REL.NOINC `($__internal_9_$__cuda_sm3x_div_rn_noftz_f32_slowpath) ;  /* 0x0000015400d87944 */ /* 0x009fea0003c00000 */
.L_x_3701:
[----:B------:R-:W-:Y:S05]  /*ec60*/  BSYNC B4 ;  /* 0x0000000000047941 */ /* 0x000fea0003800000 */
.L_x_3700:
[----:B------:R-:W-:-:S04]  /*ec70*/  FSETP.NEU.AND P0, PT, |R0|, +INF , PT ;  /* 0x7f8000000000780b */ /* 0x000fc80003f0d200 */
[----:B------:R-:W-:-:S04]  /*ec80*/  FSEL R0, R0, 65504, P0 ;  /* 0x477fe00000007808 */ /* 0x000fc80000000000 */
[----:B------:R-:W-:-:S07]  /*ec90*/  LOP3.LUT R0, R0, 0xff800000, RZ, 0xc0, !PT ;  /* 0xff80000000007812 */ /* 0x000fce00078ec0ff */
.L_x_3699:
[----:B------:R-:W-:Y:S05]  /*eca0*/  BSYNC B3 ;  /* 0x0000000000037941 */ /* 0x000fea0003800000 */
.L_x_3698:
        /* <DEDUP_REMOVED lines=14> */
[----:B0--3--:R-:W-:Y:S05]  /*ed90*/  CALL.REL.NOINC `($__internal_8_$__cuda_sm20_rcp_rn_f32_slowpath) ;  /* 0x0000015000b87944 */ /* 0x009fea0003c00000 */
[----:B------:R-:W-:Y:S05]  /*eda0*/  BRA `(.L_x_3706) ;  /* 0x0000000000107947 */ /* 0x000fea0003800000 */
.L_x_3705:
[----:B------:R-:W1:Y:S02]  /*edb0*/  MUFU.RCP R3, R0 ;  /* 0x0000000000037308 */ /* 0x000e640000001000 */
[----:B-1----:R-:W-:-:S04]  /*edc0*/  FFMA R2, R3, R0, -1 ;  /* 0xbf80000003027423 */ /* 0x002fc80000000000 */
[----:B------:R-:W-:-:S04]  /*edd0*/  FADD.FTZ R2, -R2, -RZ ;  /* 0x800000ff02027221 */ /* 0x000fc80000010100 */
[----:B------:R-:W-:-:S07]  /*ede0*/  FFMA R3, R3, R2, R3 ;  /* 0x0000000203037223 */ /* 0x000fce0000000003 */
.L_x_3706:
[----:B------:R-:W-:Y:S05]  /*edf0*/  BSYNC B3 ;  /* 0x0000000000037941 */ /* 0x000fea0003800000 */
.L_x_3704:
[----:B------:R1:W-:Y:S02]  /*ee00*/  STG.E desc[UR8][R44.64], R3 ;  /* 0x000000032c007986 */ /* 0x0003e4000c101908 */
.L_x_3703:
[----:B------:R-:W-:Y:S05]  /*ee10*/  BSYNC B2 ;  /* 0x0000000000027941 */ /* 0x000fea0003800000 */
.L_x_3702:
[----:B------:R-:W-:Y:S05]  /*ee20*/  @P1 BRA `(.L_x_3707) ;  /* 0x0000002000c01947 */ /* 0x000fea0003800000 */
[----:B------:R-:W-:Y:S01]  /*ee30*/  ULDC UR5, c[0x0][0x240] ;  /* 0x0000900000057ab9 */ /* 0x000fe20000000800 */
[----:B------:R-:W-:Y:S01]  /*ee40*/  ISETP.GE.U32.AND P0, PT, R34, 0x10, PT ;  /* 0x000000102200780c */ /* 0x000fe20003f06070 */
[----:B---3--:R-:W-:Y:S02]  /*ee50*/  VIADD R38, R38, UR5 ;  /* 0x0000000526267c36 */ /* 0x008fe40008000000 */
[----:B------:R-:W-:Y:S01]  /*ee60*/  HADD2.F32 R9, -RZ, R9.H1_H1 ;  /* 0x30000009ff097230 */ /* 0x000fe20000004100 */
        /* <DEDUP_REMOVED lines=11> */
[----:B-1----:R-:W-:Y:S02]  /*ef20*/  HADD2.F32 R3, -RZ, R26.H1_H1 ;  /* 0x3000001aff037230 */ /* 0x002fe40000004100 */
        /* <DEDUP_REMOVED lines=73> */
.L_x_3708:
        /* <DEDUP_REMOVED lines=8> */
[----:B------:R-:W-:Y:S02]  /*f440*/  ISETP.GE.U32.AND P6, PT, R34, 0x7, PT ;  /* 0x000000072200780c */ /* 0x000fe40003fc6070 */
[----:B------:R-:W-:Y:S01]  /*f450*/  ISETP.GE.U32.AND.EX P4, PT, R40, RZ, PT, P4 ;  /* 0x000000ff2800720c */ /* 0x000fe20003f86140 */
        /* <DEDUP_REMOVED lines=16> */
[----:B------:R-:W-:Y:S02]  /*f560*/  ISETP.GE.U32.AND P6, PT, R34, 0xe, PT ;  /* 0x0000000e2200780c */ /* 0x000fe40003fc6070 */
[----:B------:R-:W-:Y:S01]  /*f570*/  ISETP.GE.U32.AND.EX P4, PT, R40, RZ, PT, P4 ;  /* 0x000000ff2800720c */ /* 0x000fe20003f86140 */
[----:B------:R4:W-:Y:S01]  /*f580*/  @P1 STG.E.U8 desc[UR8][R28.64+0x7], R31 ;  /* 0x0000071f1c001986 */ /* 0x0009e2000c101108 */
[----:B------:R-:W-:Y:S02]  /*f590*/  ISETP.GE.U32.AND P1, PT, R34, 0xb, PT ;  /* 0x0000000b2200780c */ /* 0x000fe40003f26070 */
[----:B------:R-:W-:Y:S01]  /*f5a0*/  ISETP.GE.U32.AND.EX P6, PT, R40, RZ, PT, P6 ;  /* 0x000000ff2800720c */ /* 0x000fe20003fc6160 */
[----:B------:R4:W-:Y:S01]  /*f5b0*/  @P2 STG.E.U8 desc[UR8][R28.64+0x8], R13 ;  /* 0x0000080d1c002986 */ /* 0x0009e2000c101108 */
[----:B------:R-:W-:-:S02]  /*f5c0*/  ISETP.NE.U32.AND P2, PT, R34, RZ, PT ;  /* 0x000000ff2200720c */ /* 0x000fc40003f45070 */
[----:B------:R-:W-:Y:S01]  /*f5d0*/  ISETP.GE.U32.AND.EX P1, PT, R40, RZ, PT, P1 ;  /* 0x000000ff2800720c */ /* 0x000fe20003f26110 */
        /* <DEDUP_REMOVED lines=14> */
.L_x_3683:
        /* <DEDUP_REMOVED lines=12> */
.L_x_4132:
        /* <DEDUP_REMOVED lines=21> */
.L_x_3713:
[----:B------:R-:W-:Y:S05]  /*f8d0*/  BSYNC B4 ;  /* 0x0000000000047941 */ /* 0x000fea0003800000 */
.L_x_3712:
[----:B------:R-:W-:-:S04]  /*f8e0*/  FSETP.NEU.AND P0, PT, |R0|, +INF , PT ;  /* 0x7f8000000000780b */ /* 0x000fc80003f0d200 */
[----:B------:R-:W-:-:S09]  /*f8f0*/  FSEL R0, R0, 65504, P0 ;  /* 0x477fe00000007808 */ /* 0x000fd20000000000 */
.L_x_3711:
[----:B------:R-:W-:Y:S05]  /*f900*/  BSYNC B3 ;  /* 0x0000000000037941 */ /* 0x000fea0003800000 */
.L_x_3710:
        /* <DEDUP_REMOVED lines=15> */
.L_x_3717:
[----:B------:R-:W1:Y:S02]  /*fa00*/  MUFU.RCP R3, R0 ;  /* 0x0000000000037308 */ /* 0x000e640000001000 */
[----:B-1----:R-:W-:-:S04]  /*fa10*/  FFMA R2, R3, R0, -1 ;  /* 0xbf80000003027423 */ /* 0x002fc80000000000 */
[----:B------:R-:W-:-:S04]  /*fa20*/  FADD.FTZ R2, -R2, -RZ ;  /* 0x800000ff02027221 */ /* 0x000fc80000010100 */
[----:B------:R-:W-:-:S07]  /*fa30*/  FFMA R3, R3, R2, R3 ;  /* 0x0000000203037223 */ /* 0x000fce0000000003 */
.L_x_3718:
[----:B------:R-:W-:Y:S05]  /*fa40*/  BSYNC B3 ;  /* 0x0000000000037941 */ /* 0x000fea0003800000 */
.L_x_3716:
[----:B------:R1:W-:Y:S02]  /*fa50*/  STG.E desc[UR8][R36.64], R3 ;  /* 0x0000000324007986 */ /* 0x0003e4000c101908 */
.L_x_3715:
[----:B------:R-:W-:Y:S05]  /*fa60*/  BSYNC B2 ;  /* 0x0000000000027941 */ /* 0x000fea0003800000 */
.L_x_3714:
        /* <DEDUP_REMOVED lines=89> */
.L_x_3721:
        /* <DEDUP_REMOVED lines=46> */
.L_x_3720:
[----:B------:R-:W-:Y:S05]  /*102e0*/  BSYNC B1 ;  /* 0x0000000000017941 */ /* 0x000fea0003800000 */
.L_x_3719:
        /* <DEDUP_REMOVED lines=44> */
.L_x_4141:
        /* <DEDUP_REMOVED lines=21> */
.L_x_3726:
[----:B------:R-:W-:Y:S05]  /*10700*/  BSYNC B4 ;  /* 0x0000000000047941 */ /* 0x000fea0003800000 */
.L_x_3725:
[----:B------:R-:W-:-:S04]  /*10710*/  FSETP.NEU.AND P0, PT, |R0|, +INF , PT ;  /* 0x7f8000000000780b */ /* 0x000fc80003f0d200 */
[----:B------:R-:W-:-:S09]  /*10720*/  FSEL R0, R0, 65504, P0 ;  /* 0x477fe00000007808 */ /* 0x000fd20000000000 */
.L_x_3724:
[----:B------:R-:W-:Y:S05]  /*10730*/  BSYNC B3 ;  /* 0x0000000000037941 */ /* 0x000fea0003800000 */
.L_x_3723:
        /* <DEDUP_REMOVED lines=16> */
.L_x_3730:
[----:B------:R-:W1:Y:S02]  /*10840*/  MUFU.RCP R3, R0 ;  /* 0x0000000000037308 */ /* 0x000e640000001000 */
[----:B-1----:R-:W-:-:S04]  /*10850*/  FFMA R2, R3, R0, -1 ;  /* 0xbf80000003027423 */ /* 0x002fc80000000000 */
[----:B------:R-:W-:-:S04]  /*10860*/  FADD.FTZ R2, -R2, -RZ ;  /* 0x800000ff02027221 */ /* 0x000fc80000010100 */
[----:B------:R-:W-:-:S07]  /*10870*/  FFMA R3, R3, R2, R3 ;  /* 0x0000000203037223 */ /* 0x000fce0000000003 */
.L_x_3731:
[----:B------:R-:W-:Y:S05]  /*10880*/  BSYNC B3 ;  /* 0x0000000000037941 */ /* 0x000fea0003800000 */
.L_x_3729:
[----:B------:R1:W-:Y:S02]  /*10890*/  STG.E desc[UR8][R44.64], R3 ;  /* 0x000000032c007986 */ /* 0x0003e4000c101908 */
.L_x_3728:
[----:B------:R-:W-:Y:S05]  /*108a0*/  BSYNC B2 ;  /* 0x0000000000027941 */ /* 0x000fea0003800000 */
.L_x_3727:
        /* <DEDUP_REMOVED lines=90> */
.L_x_3732:
        /* <DEDUP_REMOVED lines=30> */
[----:B------:R-:W-:Y:S02]  /*11030*/  ISETP.NE.U32.AND P1, PT, R34, RZ, PT ;  /* 0x000000ff2200720c */ /* 0x000fe40003f25070 */
        /* <DEDUP_REMOVED lines=15> */
.L_x_3707:
[----:B------:R-:W-:Y:S05]  /*11130*/  BSYNC B0 ;  /* 0x0000000000007941 */ /* 0x000fea0003800000 */
.L_x_3682:
[----:B------:R-:W5:Y:S02]  /*11140*/  LDC R0, c[0x0][0x270] ;  /* 0x00009c00ff007b82 */ /* 0x000f640000000800 */
[----:B-----5:R-:W-:-:S13]  /*11150*/  ISETP.NE.AND P0, PT, R0, 0x2, PT ;  /* 0x000000020000780c */ /* 0x020fda0003f05270 */
[----:B------:R-:W-:Y:S05]  /*11160*/  @P0 EXIT ;  /* 0x000000000000094d */ /* 0x000fea0003800000 */
.L_x_3630:
[----:B012-4-:R-:W-:Y:S01]  /*11170*/  SHF.R.U32.HI R3, RZ, 0x5, R5 ;  /* 0x00000005ff037819 */ /* 0x017fe20000011605 */
[----:B------:R-:W-:Y:S01]  /*11180*/  ULDC.64 UR12, c[0x0][0x260] ;  /* 0x00009800000c7ab9 */ /* 0x000fe20000000a00 */
[----:B------:R-:W-:Y:S01]  /*11190*/  LOP3.LUT R5, R5, 0x1f, RZ, 0xc0, !PT ;  /* 0x0000001f05057812 */ /* 0x000fe200078ec0ff */
[----:B------:R-:W-:Y:S01]  /*111a0*/  IMAD.WIDE.U32 R62, R61, UR12, RZ ;  /* 0x0000000c3d3e7c25 */ /* 0x000fe2000f8e00ff */
[C---:B------:R-:W-:Y:S01]  /*111b0*/  LEA R6, P0, R3.reuse, R6, 0x4 ;  /* 0x0000000603067211 */ /* 0x040fe200078020ff */
[----:B------:R-:W-:Y:S01]  /*111c0*/  ULDC.64 UR14, c[0x0][0x258] ;  /* 0x00009600000e7ab9 */ /* 0x000fe20000000a00 */
[----:B------:R-:W-:Y:S01]  /*111d0*/  ULDC.64 UR16, c[0x0][0x230] ;  /* 0x00008c0000107ab9 */ /* 0x000fe20000000a00 */
[----:B------:R-:W-:Y:S01]  /*111e0*/  IMAD.SHL.U32 R0, R3, 0x8, RZ ;  /* 0x0000000803007824 */ /* 0x000fe200078e00ff */
[C---:B------:R-:W-:Y:S01]  /*111f0*/  IADD3 R18, P1, R6.reuse, 0x2, RZ ;  /* 0x0000000206127810 */ /* 0x040fe20007f3e0ff */
[----:B------:R-:W-:Y:S01]  /*11200*/  IMAD.X R7, RZ, RZ, R7, P0 ;  /* 0x000000ffff077224 */ /* 0x000fe200000e0607 */
[C---:B------:R-:W-:Y:S01]  /*11210*/  IADD3 R20, P0, R6.reuse, 0x1, RZ ;  /* 0x0000000106147810 */ /* 0x040fe20007f1e0ff */
[----:B------:R-:W-:Y:S01]  /*11220*/  IMAD R0, R5, 0x104, R0 ;  /* 0x0000010405007824 */ /* 0x000fe200078e0200 */
[C---:B---3--:R-:W-:Y:S01]  /*11230*/  IADD3 R12, P2, R6.reuse, 0x5, RZ ;  /* 0x00000005060c7810 */ /* 0x048fe20007f5e0ff */
[----:B------:R-:W-:Y:S01]  /*11240*/  IMAD R61, R61, UR13, R63 ;  /* 0x0000000d3d3d7c24 */ /* 0x000fe2000f8e023f */
[----:B------:R-:W-:Y:S01]  /*11250*/  IADD3 R10, P3, R6, 0x6, RZ ;  /* 0x00000006060a7810 */ /* 0x000fe20007f7e0ff */
[----:B------:R-:W-:Y:S01]  /*11260*/  IMAD R9, R7, UR14, RZ ;  /* 0x0000000e07097c24 */ /* 0x000fe2000f8e02ff */
[----:B------:R-:W-:Y:S01]  /*11270*/  LEA R0, R0, UR4, 0x2 ;  /* 0x0000000400007c11 */ /* 0x000fe2000f8e10ff */
[----:B------:R-:W-:Y:S01]  /*11280*/  IMAD.MOV.U32 R60, RZ, RZ, R62 ;  /* 0x000000ffff3c7224 */ /* 0x000fe200078e003e */
[----:B------:R-:W-:Y:S01]  /*11290*/  ULDC.64 UR12, c[0x0][0x238] ;  /* 0x00008e00000c7ab9 */ /* 0x000fe20000000a00 */
[----:B------:R-:W-:Y:S01]  /*112a0*/  IMAD.X R21, RZ, RZ, R7, P0 ;  /* 0x000000ffff157224 */ /* 0x000fe200000e0607 */
[----:B------:R-:W-:Y:S01]  /*112b0*/  ULDC.U8 UR5, c[0x0][0x274] ;  /* 0x00009d0000057ab9 */ /* 0x000fe20000000000 */
[----:B------:R-:W0:Y:S01]  /*112c0*/  LDS.128 R32, [R0] ;  /* 0x0000000000207984 */ /* 0x000e220000000c00 */
[C---:B------:R-:W-:Y:S01]  /*112d0*/  IMAD R9, R6.reuse, UR15, R9 ;  /* 0x0000000f06097c24 */ /* 0x040fe2000f8e0209 */
[----:B------:R-:W-:Y:S01]  /*112e0*/  UPRMT UR5, UR5, 0x8880, URZ ;  /* 0x0000888005057896 */ /* 0x000fe2000800003f */
[----:B------:R-:W-:Y:S01]  /*112f0*/  IMAD.WIDE.U32 R2, R6, UR14, R60 ;  /* 0x0000000e06027c25 */ /* 0x000fe2000f8e003c */
[----:B------:R-:W1:Y:S01]  /*11300*/  LDS.128 R28, [R0+0x100] ;  /* 0x00010000001c7984 */ /* 0x000e620000000c00 */
[----:B------:R-:W-:Y:S02]  /*11310*/  BSSY B0, `(.L_x_3733) ;  /* 0x0000902000007945 */ /* 0x000fe40003800000 */
[----:B------:R-:W-:Y:S01]  /*11320*/  IMAD R5, R21, UR14, RZ ;  /* 0x0000000e15057c24 */ /* 0x000fe2000f8e02ff */
[----:B------:R-:W-:Y:S01]  /*11330*/  LEA R82, P0, R2, UR16, 0x2 ;  /* 0x0000001002527c11 */ /* 0x000fe2000f8010ff */
[----:B------:R-:W-:Y:S01]  /*11340*/  IMAD.IADD R3, R3, 0x1, R9 ;  /* 0x0000000103037824 */ /* 0x000fe200078e0209 */
[----:B------:R-:W2:Y:S01]  /*11350*/  LDS.64 R68, [R0+0x208] ;  /* 0x0002080000447984 */ /* 0x000ea20000000a00 */
[----:B------:R-:W-:Y:S01]  /*11360*/  IMAD.X R19, RZ, RZ, R7, P1 ;  /* 0x000000ffff137224 */ /* 0x000fe200008e0607 */
[----:B------:R-:W-:Y:S01]  /*11370*/  IADD3 R14, P1, R6, 0x3, RZ ;  /* 0x00000003060e7810 */ /* 0x000fe20007f3e0ff */
[----:B------:R-:W-:Y:S01]  /*11380*/  IMAD.WIDE.U32 R8, R20, UR14, R60 ;  /* 0x0000000e14087c25 */ /* 0x000fe2000f8e003c */
[----:B------:R-:W-:Y:S01]  /*11390*/  LEA.HI.X R83, R2, UR17, R3, 0x2, P0 ;  /* 0x0000001102537c11 */ /* 0x000fe200080f1403 */
[----:B------:R-:W-:Y:S02]  /*113a0*/  LDS.64 R76, [R0+0x220] ;  /* 0x00022000004c7984 */ /* 0x000fe40000000a00 */
[----:B------:R-:W-:Y:S01]  /*113b0*/  IMAD R5, R20, UR15, R5 ;  /* 0x0000000f14057c24 */ /* 0x000fe2000f8e0205 */
[----:B------:R-:W-:Y:S01]  /*113c0*/  LEA R80, P0, R8, UR16, 0x2 ;  /* 0x0000001008507c11 */ /* 0x000fe2000f8010ff */
[----:B------:R-:W-:Y:S01]  /*113d0*/  IMAD R11, R19, UR14, RZ ;  /* 0x0000000e130b7c24 */ /* 0x000fe2000f8e02ff */
[----:B------:R-:W-:Y:S01]  /*113e0*/  LDS.128 R40, [R0+0x110] ;  /* 0x0001100000287984 */ /* 0x000fe20000000c00 */
[----:B------:R-:W-:-:S02]  /*113f0*/  IMAD.IADD R5, R9, 0x1, R5 ;  /* 0x0000000109057824 */ /* 0x000fc400078e0205 */
[--C-:B------:R-:W-:Y:S01]  /*11400*/  IMAD.X R15, RZ, RZ, R7.reuse, P1 ;  /* 0x000000ffff0f7224 */ /* 0x100fe200008e0607 */
[----:B------:R-:W-:Y:S01]  /*11410*/  IADD3 R16, P1, R6, 0x4, RZ ;  /* 0x0000000406107810 */ /* 0x000fe20007f3e0ff */
[----:B------:R-:W-:Y:S01]  /*11420*/  IMAD.X R13, RZ, RZ, R7, P2 ;  /* 0x000000ffff0d7224 */ /* 0x000fe200010e0607 */
[----:B------:R-:W-:Y:S01]  /*11430*/  LEA.HI.X R81, R8, UR17, R5, 0x2, P0 ;  /* 0x0000001108517c11 */ /* 0x000fe200080f1405 */
[C---:B------:R-:W-:Y:S01]  /*11440*/  IMAD.WIDE.U32 R2, R18.reuse, UR14, R60 ;  /* 0x0000000e12027c25 */ /* 0x040fe2000f8e003c */
[----:B------:R-:W-:Y:S03]  /*11450*/  LDS.128 R44, [R0+0x210] ;  /* 0x00021000002c7984 */ /* 0x000fe60000000c00 */
[----:B------:R-:W-:Y:S01]  /*11460*/  IMAD R11, R18, UR15, R11 ;  /* 0x0000000f120b7c24 */ /* 0x000fe2000f8e020b */
[----:B------:R-:W-:Y:S01]  /*11470*/  LEA R64, P0, R2, UR16, 0x2 ;  /* 0x0000001002407c11 */ /* 0x000fe2000f8010ff */
[----:B------:R-:W-:Y:S01]  /*11480*/  IMAD R5, R15, UR14, RZ ;  /* 0x0000000e0f057c24 */ /* 0x000fe2000f8e02ff */
[----:B------:R-:W-:Y:S01]  /*11490*/  LDS.128 R48, [R0+0x310] ;  /* 0x0003100000307984 */ /* 0x000fe20000000c00 */
[----:B------:R-:W-:-:S02]  /*114a0*/  IMAD R27, R13, UR14, RZ ;  /* 0x0000000e0d1b7c24 */ /* 0x000fc4000f8e02ff */
[----:B------:R-:W-:Y:S02]  /*114b0*/  IMAD.IADD R3, R3, 0x1, R11 ;  /* 0x0000000103037824 */ /* 0x000fe400078e020b */
[C---:B------:R-:W-:Y:S02]  /*114c0*/  IMAD R5, R14.reuse, UR15, R5 ;  /* 0x0000000f0e057c24 */ /* 0x040fe4000f8e0205 */
[----:B------:R-:W-:Y:S01]  /*114d0*/  IMAD.WIDE.U32 R8, R14, UR14, R60 ;  /* 0x0000000e0e087c25 */ /* 0x000fe2000f8e003c */
[----:B------:R-:W-:-:S03]  /*114e0*/  LEA.HI.X R65, R2, UR17, R3, 0x2, P0 ;  /* 0x0000001102417c11 */ /* 0x000fc600080f1403 */
[----:B------:R-:W-:Y:S01]  /*114f0*/  IMAD.WIDE.U32 R22, R12, UR14, R60 ;  /* 0x0000000e0c167c25 */ /* 0x000fe2000f8e003c */
[----:B------:R-:W-:-:S03]  /*11500*/  LEA R66, P0, R8, UR16, 0x2 ;  /* 0x0000001008427c11 */ /* 0x000fc6000f8010ff */
[----:B------:R-:W-:Y:S02]  /*11510*/  IMAD R37, R12, UR15, R27 ;  /* 0x0000000f0c257c24 */ /* 0x000fe4000f8e021b */
[----:B------:R-:W-:Y:S01]  /*11520*/  IMAD.X R17, RZ, RZ, R7, P1 ;  /* 0x000000ffff117224 */ /* 0x000fe200008e0607 */
[----:B------:R-:W-:Y:S01]  /*11530*/  LEA R72, P1, R22, UR16, 0x2 ;  /* 0x0000001016487c11 */ /* 0x000fe2000f8210ff */
[----:B------:R-:W-:Y:S02]  /*11540*/  IMAD.IADD R3, R9, 0x1, R5 ;  /* 0x0000000109037824 */ /* 0x000fe400078e0205 */
[----:B------:R-:W3:Y:S01]  /*11550*/  LDS R5, [R0+0x30c] ;  /* 0x00030c0000057984 */ /* 0x000ee20000000800 */
[----:B------:R-:W-:Y:S02]  /*11560*/  IMAD.IADD R23, R23, 0x1, R37 ;  /* 0x0000000117177824 */ /* 0x000fe400078e0225 */
[----:B------:R-:W-:Y:S01]  /*11570*/  IMAD R9, R17, UR14, RZ ;  /* 0x0000000e11097c24 */ /* 0x000fe2000f8e02ff */
[----:B------:R-:W-:Y:S01]  /*11580*/  LEA.HI.X R67, R8, UR17, R3, 0x2, P0 ;  /* 0x0000001108437c11 */ /* 0x000fe200080f1403 */
[----:B------:R-:W-:Y:S01]  /*11590*/  IMAD.X R11, RZ, RZ, R7, P3 ;  /* 0x000000ffff0b7224 */ /* 0x000fe200018e0607 */
[----:B------:R-:W-:Y:S01]  /*115a0*/  LEA.HI.X R73, R22, UR17, R23, 0x2, P1 ;  /* 0x0000001116497c11 */ /* 0x000fe200088f1417 */
[----:B------:R-:W-:Y:S01]  /*115b0*/  IMAD.WIDE.U32 R2, R16, UR14, R60 ;  /* 0x0000000e10027c25 */ /* 0x000fe2000f8e003c */
[----:B------:R-:W-:Y:S01]  /*115c0*/  IADD3 R8, P3, R6, 0x7, RZ ;  /* 0x0000000706087810 */ /* 0x000fe20007f7e0ff */
[----:B------:R-:W4:Y:S02]  /*115d0*/  LDS R22, [R0+0x120] ;  /* 0x0001200000167984 */ /* 0x000f240000000800 */
[----:B------:R-:W-:Y:S01]  /*115e0*/  IMAD R9, R16, UR15, R9 ;  /* 0x0000000f10097c24 */ /* 0x000fe2000f8e0209 */
[----:B------:R-:W-:Y:S01]  /*115f0*/  LEA R70, P0, R2, UR16, 0x2 ;  /* 0x0000001002467c11 */ /* 0x000fe2000f8010ff */
[----:B0-----:R-:W-:-:S02]  /*11600*/  HADD2.F32 R23, -RZ, R32.H0_H0 ;  /* 0x20000020ff177230 */ /* 0x001fc40000004100 */
[----:B------:R-:W-:Y:S02]  /*11610*/  IMAD R39, R11, UR14, RZ ;  /* 0x0000000e0b277c24 */ /* 0x000fe4000f8e02ff */
[----:B------:R-:W-:Y:S01]  /*11620*/  IMAD.IADD R27, R3, 0x1, R9 ;  /* 0x00000001031b7824 */ /* 0x000fe200078e0209 */
[----:B------:R-:W-:Y:S01]  /*11630*/  FMNMX R23, RZ, |R23|, !PT ;  /* 0x40000017ff177209 */ /* 0x000fe20007800000 */
[----:B-1----:R-:W-:Y:S02]  /*11640*/  HADD2.F32 R28, -RZ, R29.H0_H0 ;  /* 0x2000001dff1c7230 */ /* 0x002fe40000004100 */
[----:B------:R-:W-:Y:S01]  /*11650*/  IMAD.WIDE.U32 R24, R10, UR14, R60 ;  /* 0x0000000e0a187c25 */ /* 0x000fe2000f8e003c */
[----:B------:R-:W-:Y:S02]  /*11660*/  LEA.HI.X R71, R2, UR17, R27, 0x2, P0 ;  /* 0x0000001102477c11 */ /* 0x000fe400080f141b */
[----:B------:R-:W-:Y:S01]  /*11670*/  FMNMX R23, R23, |R28|, !PT ;  /* 0x4000001c17177209 */ /* 0x000fe20007800000 */
[----:B------:R-:W-:Y:S01]  /*11680*/  IMAD R39, R10, UR15, R39 ;  /* 0x0000000f0a277c24 */ /* 0x000fe2000f8e0227 */
[----:B------:R-:W-:Y:S01]  /*11690*/  LEA R74, P2, R24, UR16, 0x2 ;  /* 0x00000010184a7c11 */ /* 0x000fe2000f8410ff */
[----:B------:R-:W-:Y:S01]  /*116a0*/  IMAD.X R9, RZ, RZ, R7, P3 ;  /* 0x000000ffff097224 */ /* 0x000fe200018e0607 */
[----:B------:R-:W-:Y:S01]  /*116b0*/  IADD3 R28, P0, -R6, UR12, RZ ;  /* 0x0000000c061c7c10 */ /* 0x000fe2000ff1e1ff */
[----:B------:R-:W-:-:S02]  /*116c0*/  IMAD.IADD R3, R25, 0x1, R39 ;  /* 0x0000000119037824 */ /* 0x000fc400078e0227 */
[----:B------:R-:W0:Y:S01]  /*116d0*/  LDS.128 R36, [R0+0x10] ;  /* 0x0000100000247984 */ /* 0x000e220000000c00 */
[----:B------:R-:W-:Y:S01]  /*116e0*/  ISETP.LT.U32.AND P1, PT, R28, 0x10, PT ;  /* 0x000000101c00780c */ /* 0x000fe20003f21070 */
[----:B------:R-:W-:Y:S01]  /*116f0*/  IMAD R53, R9, UR14, RZ ;  /* 0x0000000e09357c24 */ /* 0x000fe2000f8e02ff */
[----:B------:R-:W-:Y:S01]  /*11700*/  LEA.HI.X R75, R24, UR17, R3, 0x2, P2 ;  /* 0x00000011184b7c11 */ /* 0x000fe200090f1403 */
[----:B------:R-:W-:Y:S01]  /*11710*/  IMAD.WIDE.U32 R2, R8, UR14, R60 ;  /* 0x0000000e08027c25 */ /* 0x000fe2000f8e003c */
[----:B------:R-:W-:Y:S01]  /*11720*/  IADD3.X R52, ~R7, UR13, RZ, P0, !PT ;  /* 0x0000000d07347c10 */ /* 0x000fe200087fe5ff */
[----:B------:R2:W1:Y:S01]  /*11730*/  LDS.128 R24, [R0+0x320] ;  /* 0x0003200000187984 */ /* 0x0004620000000c00 */
[----:B------:R-:W-:Y:S01]  /*11740*/  ISETP.GE.U32.AND P0, PT, R6, UR12, PT ;  /* 0x0000000c06007c0c */ /* 0x000fe2000bf06070 */
[----:B------:R-:W-:Y:S01]  /*11750*/  IMAD R53, R8, UR15, R53 ;  /* 0x0000000f08357c24 */ /* 0x000fe2000f8e0235 */
[----:B------:R-:W-:Y:S02]  /*11760*/  ISETP.LT.U32.AND.EX P1, PT, R52, RZ, PT, P1 ;  /* 0x000000ff3400720c */ /* 0x000fe40003f21110 */
[----:B------:R-:W-:Y:S01]  /*11770*/  LEA R78, P2, R2, UR16, 0x2 ;  /* 0x00000010024e7c11 */ /* 0x000fe2000f8410ff */
[----:B------:R-:W-:Y:S01]  /*11780*/  IMAD.IADD R3, R3, 0x1, R53 ;  /* 0x0000000103037824 */ /* 0x000fe200078e0235 */
[----:B------:R-:W-:Y:S01]  /*11790*/  ISETP.GE.U32.AND.EX P0, PT, R7, UR13, PT, P0 ;  /* 0x0000000d07007c0c */ /* 0x000fe2000bf06100 */
[----:B--2---:R-:W-:-:S03]  /*117a0*/  HADD2.F32 R0, -RZ, R68.H0_H0 ;  /* 0x20000044ff007230 */ /* 0x004fc60000004100 */
[----:B------:R-:W-:Y:S01]  /*117b0*/  LEA.HI.X R79, R2, UR17, R3, 0x2, P2 ;  /* 0x00000011024f7c11 */ /* 0x000fe200090f1403 */
[----:B---3--:R-:W-:Y:S01]  /*117c0*/  HADD2.F32 R3, -RZ, R5.H0_H0 ;  /* 0x20000005ff037230 */ /* 0x008fe20000004100 */
[----:B------:R-:W-:Y:S02]  /*117d0*/  FMNMX R0, R23, |R0|, !PT ;  /* 0x4000000017007209 */ /* 0x000fe40007800000 */
[----:B------:R-:W-:Y:S02]  /*117e0*/  SEL R23, R28, 0x10, P1 ;  /* 0x000000101c177807 */ /* 0x000fe40000800000 */
[----:B------:R-:W-:Y:S02]  /*117f0*/  SEL R28, R52, RZ, P1 ;  /* 0x000000ff341c7207 */ /* 0x000fe40000800000 */
[----:B------:R-:W-:Y:S02]  /*11800*/  ISETP.NE.AND P1, PT, RZ, UR5, PT ;  /* 0x00000005ff007c0c */ /* 0x000fe4000bf25270 */
[----:B------:R-:W-:-:S02]  /*11810*/  FMNMX R57, R0, |R3|, !PT ;  /* 0x4000000300397209 */ /* 0x000fc40007800000 */
[----:B------:R-:W-:Y:S02]  /*11820*/  SEL R23, R23, RZ, !P0 ;  /* 0x000000ff17177207 */ /* 0x000fe40004000000 */
[----:B------:R-:W-:-:S07]  /*11830*/  SEL R28, R28, RZ, !P0 ;  /* 0x000000ff1c1c7207 */ /* 0x000fce0004000000 */
[----:B----4-:R-:W-:Y:S05]  /*11840*/  @!P1 BRA `(.L_x_3734) ;  /* 0x0000004400809947 */ /* 0x010fea0003800000 */
[----:B------:R-:W-:-:S03]  /*11850*/  UMOV UR5, 0xffffffff ;  /* 0xffffffff00057882 */ /* 0x000fc60000000000 */
[----:B------:R-:W-:Y:S05]  /*11860*/  BRA.DIV UR5, `(.L_x_3735) ;  /* 0x000000d605847947 */ /* 0x000fea000b800000 */
[----:B------:R-:W2:Y:S02]  /*11870*/  SHFL.DOWN PT, R2, R57, 0x10, 0x1f ;  /* 0x0a001f0039027f89 */ /* 0x000ea400000e0000 */
[----:B--2---:R-:W-:-:S05]  /*11880*/  FMNMX R57, R57, R2, !PT ;  /* 0x0000000239397209 */ /* 0x004fca0007800000 */
[----:B------:R-:W2:Y:S02]  /*11890*/  SHFL.DOWN PT, R2, R57, 0x8, 0x1f ;  /* 0x09001f0039027f89 */ /* 0x000ea400000e0000 */
[----:B--2---:R-:W-:-:S05]  /*118a0*/  FMNMX R3, R57, R2, !PT ;  /* 0x0000000239037209 */ /* 0x004fca0007800000 */
[----:B------:R-:W1:Y:S02]  /*118b0*/  SHFL.DOWN PT, R2, R3, 0x4, 0x1f ;  /* 0x08801f0003027f89 */ /* 0x000e6400000e0000 */
[----:B-1----:R-:W-:-:S05]  /*118c0*/  FMNMX R27, R3, R2, !PT ;  /* 0x00000002031b7209 */ /* 0x002fca0007800000 */
[----:B------:R-:W1:Y:S02]  /*118d0*/  SHFL.DOWN PT, R2, R27, 0x2, 0x1f ;  /* 0x08401f001b027f89 */ /* 0x000e6400000e0000 */
[----:B-1----:R-:W-:-:S05]  /*118e0*/  FMNMX R52, R27, R2, !PT ;  /* 0x000000021b347209 */ /* 0x002fca0007800000 */
[----:B------:R-:W1:Y:S02]  /*118f0*/  SHFL.DOWN PT, R2, R52, 0x1, 0x1f ;  /* 0x08201f0034027f89 */ /* 0x000e6400000e0000 */
[----:B-1----:R-:W-:-:S05]  /*11900*/  FMNMX R53, R52, R2, !PT ;  /* 0x0000000234357209 */ /* 0x002fca0007800000 */
[----:B------:R1:W2:Y:S02]  /*11910*/  SHFL.IDX PT, R56, R53, RZ, 0x1f ;  /* 0x00001fff35387589 */ /* 0x0002a400000e0000 */
.L_x_4149:
        /* <DEDUP_REMOVED lines=8> */
[----:B------:R-:W2:Y:S08]  /*119a0*/  MUFU.RCP R0, R3 ;  /* 0x0000000300007308 */ /* 0x000eb00000001000 */
        /* <DEDUP_REMOVED lines=10> */
.L_x_3737:
[----:B------:R-:W-:-:S04]  /*11a50*/  FSETP.NEU.AND P0, PT, |R0|, +INF , PT ;  /* 0x7f8000000000780b */ /* 0x000fc80003f0d200 */
[----:B------:R-:W-:-:S04]  /*11a60*/  FSEL R0, R0, 65504, P0 ;  /* 0x477fe00000007808 */ /* 0x000fc80000000000 */
[----:B------:R-:W-:-:S07]  /*11a70*/  LOP3.LUT R27, R0, 0xff800000, RZ, 0xc0, !PT ;  /* 0xff800000001b7812 */ /* 0x000fce00078ec0ff */
.L_x_3736:
[----:B------:R-:W2:Y:S01]  /*11a80*/  S2R R0, SR_TID.X ;  /* 0x0000000000007919 */ /* 0x000ea20000002100 */
[----:B------:R-:W-:Y:S01]  /*11a90*/  ULDC.64 UR12, c[0x0][0x238] ;  /* 0x00008e00000c7ab9 */ /* 0x000fe20000000a00 */
[----:B------:R-:W-:Y:S01]  /*11aa0*/  BSSY B2, `(.L_x_3738) ;  /* 0x0000014000027945 */ /* 0x000fe20003800000 */
[----:B------:R-:W-:Y:S02]  /*11ab0*/  ISETP.GE.U32.AND P0, PT, R6, UR12, PT ;  /* 0x0000000c06007c0c */ /* 0x000fe4000bf06070 */
[----:B--2---:R-:W-:-:S04]  /*11ac0*/  LOP3.LUT P3, RZ, R0, 0x1f, RZ, 0xc0, !PT ;  /* 0x0000001f00ff7812 */ /* 0x004fc8000786c0ff */
        /* <DEDUP_REMOVED lines=9> */
[----:B01----:R-:W-:Y:S05]  /*11b60*/  CALL.REL.NOINC `($__internal_8_$__cuda_sm20_rcp_rn_f32_slowpath) ;  /* 0x0000012400447944 */ /* 0x003fea0003c00000 */
[----:B------:R-:W-:Y:S05]  /*11b70*/  BRA `(.L_x_3742) ;  /* 0x0000000000107947 */ /* 0x000fea0003800000 */
.L_x_3741:
[----:B------:R-:W2:Y:S02]  /*11b80*/  MUFU.RCP R0, R27 ;  /* 0x0000001b00007308 */ /* 0x000ea40000001000 */
[----:B--2---:R-:W-:-:S04]  /*11b90*/  FFMA R2, R27, R0, -1 ;  /* 0xbf8000001b027423 */ /* 0x004fc80000000000 */
[----:B------:R-:W-:-:S04]  /*11ba0*/  FADD.FTZ R3, -R2, -RZ ;  /* 0x800000ff02037221 */ /* 0x000fc80000010100 */
[----:B------:R-:W-:-:S07]  /*11bb0*/  FFMA R3, R0, R3, R0 ;  /* 0x0000000300037223 */ /* 0x000fce0000000000 */
.L_x_3742:
[----:B------:R-:W-:Y:S05]  /*11bc0*/  BSYNC B3 ;  /* 0x0000000000037941 */ /* 0x000fea0003800000 */
.L_x_3740:
[----:B------:R2:W-:Y:S02]  /*11bd0*/  STG.E desc[UR8][R82.64], R3 ;  /* 0x0000000352007986 */ /* 0x0005e4000c101908 */
.L_x_3739:
[----:B------:R-:W-:Y:S05]  /*11be0*/  BSYNC B2 ;  /* 0x0000000000027941 */ /* 0x000fea0003800000 */
.L_x_3738:
[----:B------:R-:W-:Y:S01]  /*11bf0*/  HADD2.F32 R0, -RZ, R32.H1_H1 ;  /* 0x30000020ff007230 */ /* 0x000fe20000004100 */
[----:B------:R-:W-:Y:S01]  /*11c00*/  UMOV UR5, 0xffffffff ;  /* 0xffffffff00057882 */ /* 0x000fe20000000000 */
[----:B--2---:R-:W-:Y:S02]  /*11c10*/  HADD2.F32 R3, -RZ, R29.H1_H1 ;  /* 0x3000001dff037230 */ /* 0x004fe40000004100 */
[----:B-1----:R-:W-:Y:S01]  /*11c20*/  HADD2.F32 R53, -RZ, R68.H1_H1 ;  /* 0x30000044ff357230 */ /* 0x002fe20000004100 */
[----:B------:R-:W-:-:S04]  /*11c30*/  FMNMX R0, RZ, |R0|, !PT ;  /* 0x40000000ff007209 */ /* 0x000fc80007800000 */
[----:B------:R-:W-:Y:S01]  /*11c40*/  FMNMX R0, R0, |R3|, !PT ;  /* 0x4000000300007209 */ /* 0x000fe20007800000 */
[----:B------:R-:W-:-:S03]  /*11c50*/  HADD2.F32 R3, -RZ, R5.H1_H1 ;  /* 0x30000005ff037230 */ /* 0x000fc60000004100 */
        /* <DEDUP_REMOVED lines=13> */
[----:B------:R1:W2:Y:S02]  /*11d30*/  SHFL.IDX PT, R56, R53, RZ, 0x1f ;  /* 0x00001fff35387589 */ /* 0x0002a400000e0000 */
.L_x_4157:
        /* <DEDUP_REMOVED lines=19> */
.L_x_3745:
[----:B------:R-:W-:-:S04]  /*11e70*/  FSETP.NEU.AND P0, PT, |R0|, +INF , PT ;  /* 0x7f8000000000780b */ /* 0x000fc80003f0d200 */
[----:B------:R-:W-:-:S04]  /*11e80*/  FSEL R0, R0, 65504, P0 ;  /* 0x477fe00000007808 */ /* 0x000fc80000000000 */
[----:B------:R-:W-:-:S07]  /*11e90*/  LOP3.LUT R52, R0, 0xff800000, RZ, 0xc0, !PT ;  /* 0xff80000000347812 */ /* 0x000fce00078ec0ff */
.L_x_3744:
[----:B------:R-:W-:Y:S01]  /*11ea0*/  ULDC.64 UR12, c[0x0][0x238] ;  /* 0x00008e00000c7ab9 */ /* 0x000fe20000000a00 */
[----:B------:R-:W-:Y:S01]  /*11eb0*/  BSSY B2, `(.L_x_3746) ;  /* 0x0000013000027945 */ /* 0x000fe20003800000 */
        /* <DEDUP_REMOVED lines=12> */
.L_x_3749:
[----:B------:R-:W2:Y:S02]  /*11f80*/  MUFU.RCP R3, R52 ;  /* 0x0000003400037308 */ /* 0x000ea40000001000 */
[----:B--2---:R-:W-:-:S04]  /*11f90*/  FFMA R0, R52, R3, -1 ;  /* 0xbf80000034007423 */ /* 0x004fc80000000003 */
[----:B------:R-:W-:-:S04]  /*11fa0*/  FADD.FTZ R0, -R0, -RZ ;  /* 0x800000ff00007221 */ /* 0x000fc80000010100 */
[----:B------:R-:W-:-:S07]  /*11fb0*/  FFMA R3, R3, R0, R3 ;  /* 0x0000000003037223 */ /* 0x000fce0000000003 */
.L_x_3750:
[----:B------:R-:W-:Y:S05]  /*11fc0*/  BSYNC B3 ;  /* 0x0000000000037941 */ /* 0x000fea0003800000 */
.L_x_3748:
[----:B------:R2:W-:Y:S02]  /*11fd0*/  STG.E desc[UR8][R80.64], R3 ;  /* 0x0000000350007986 */ /* 0x0005e4000c101908 */
.L_x_3747:
[----:B------:R-:W-:Y:S05]  /*11fe0*/  BSYNC B2 ;  /* 0x0000000000027941 */ /* 0x000fea0003800000 */
.L_x_3746:
[----:B------:R-:W-:Y:S01]  /*11ff0*/  HADD2.F32 R0, -RZ, R33.H0_H0 ;  /* 0x20000021ff007230 */ /* 0x000fe20000004100 */
[----:B------:R-:W-:Y:S01]  /*12000*/  UMOV UR5, 0xffffffff ;  /* 0xffffffff00057882 */ /* 0x000fe20000000000 */
[----:B--2---:R-:W-:Y:S02]  /*12010*/  HADD2.F32 R3, -RZ, R30.H0_H0 ;  /* 0x2000001eff037230 */ /* 0x004fe40000004100 */
[----:B------:R-:W-:Y:S01]  /*12020*/  HADD2.F32 R21, -RZ, R69.H0_H0 ;  /* 0x20000045ff157230 */ /* 0x000fe20000004100 */
[----:B------:R-:W-:-:S04]  /*12030*/  FMNMX R0, RZ, |R0|, !PT ;  /* 0x40000000ff007209 */ /* 0x000fc80007800000 */
[----:B------:R-:W-:Y:S01]  /*12040*/  FMNMX R0, R0, |R3|, !PT ;  /* 0x4000000300007209 */ /* 0x000fe20007800000 */
[----:B------:R-:W-:-:S03]  /*12050*/  HADD2.F32 R3, -RZ, R48.H0_H0 ;  /* 0x20000030ff037230 */ /* 0x000fc60000004100 */
[----:B------:R-:W-:-:S04]  /*12060*/  FMNMX R0, R0, |R21|, !PT ;  /* 0x4000001500007209 */ /* 0x000fc80007800000 */
[----:B------:R-:W-:Y:S01]  /*12070*/  FMNMX R57, R0, |R3|, !PT ;  /* 0x4000000300397209 */ /* 0x000fe20007800000 */
[----:B------:R-:W-:Y:S06]  /*12080*/  BRA.DIV UR5, `(.L_x_3751) ;  /* 0x000000d205c47947 */ /* 0x000fec000b800000 */
[----:B------:R-:W2:Y:S02]  /*12090*/  SHFL.DOWN PT, R2, R57, 0x10, 0x1f ;  /* 0x0a001f0039027f89 */ /* 0x000ea400000e0000 */
[----:B--2---:R-:W-:-:S05]  /*120a0*/  FMNMX R57, R57, R2, !PT ;  /* 0x0000000239397209 */ /* 0x004fca0007800000 */
[----:B------:R-:W2:Y:S02]  /*120b0*/  SHFL.DOWN PT, R2, R57, 0x8, 0x1f ;  /* 0x09001f0039027f89 */ /* 0x000ea400000e0000 */
[----:B--2---:R-:W-:-:S05]  /*120c0*/  FMNMX R3, R57, R2, !PT ;  /* 0x0000000239037209 */ /* 0x004fca0007800000 */
[----:B------:R-:W2:Y:S02]  /*120d0*/  SHFL.DOWN PT, R2, R3, 0x4, 0x1f ;  /* 0x08801f0003027f89 */ /* 0x000ea400000e0000 */
[----:B--2---:R-:W-:-:S05]  /*120e0*/  FMNMX R20, R3, R2, !PT ;  /* 0x0000000203147209 */ /* 0x004fca0007800000 */
[----:B------:R-:W2:Y:S02]  /*120f0*/  SHFL.DOWN PT, R2, R20, 0x2, 0x1f ;  /* 0x08401f0014027f89 */ /* 0x000ea400000e0000 */
[----:B--2---:R-:W-:-:S05]  /*12100*/  FMNMX R21, R20, R2, !PT ;  /* 0x0000000214157209 */ /* 0x004fca0007800000 */
[----:B------:R-:W1:Y:S02]  /*12110*/  SHFL.DOWN PT, R2, R21, 0x1, 0x1f ;  /* 0x08201f0015027f89 */ /* 0x000e6400000e0000 */
[----:B-1----:R-:W-:-:S05]  /*12120*/  FMNMX R53, R21, R2, !PT ;  /* 0x0000000215357209 */ /* 0x002fca0007800000 */
[----:B------:R1:W2:Y:S02]  /*12130*/  SHFL.IDX PT, R56, R53, RZ, 0x1f ;  /* 0x00001fff35387589 */ /* 0x0002a400000e0000 */
.L_x_4165:
        /* <DEDUP_REMOVED lines=19> */
.L_x_3753:
[----:B------:R-:W-:-:S04]  /*12270*/  FSETP.NEU.AND P0, PT, |R0|, +INF , PT ;  /* 0x7f8000000000780b */ /* 0x000fc80003f0d200 */
[----:B------:R-:W-:-:S04]  /*12280*/  FSEL R0, R0, 65504, P0 ;  /* 0x477fe00000007808 */ /* 0x000fc80000000000 */
[----:B------:R-:W-:-:S07]  /*12290*/  LOP3.LUT R20, R0, 0xff800000, RZ, 0xc0, !PT ;  /* 0xff80000000147812 */ /* 0x000fce00078ec0ff */
.L_x_3752:
        /* <DEDUP_REMOVED lines=14> */
.L_x_3757:
[----:B------:R-:W2:Y:S02]  /*12380*/  MUFU.RCP R3, R20 ;  /* 0x0000001400037308 */ /* 0x000ea40000001000 */
[----:B--2---:R-:W-:-:S04]  /*12390*/  FFMA R0, R20, R3, -1 ;  /* 0xbf80000014007423 */ /* 0x004fc80000000003 */
[----:B------:R-:W-:-:S04]  /*123a0*/  FADD.FTZ R0, -R0, -RZ ;  /* 0x800000ff00007221 */ /* 0x000fc80000010100 */
[----:B------:R-:W-:-:S07]  /*123b0*/  FFMA R3, R3, R0, R3 ;  /* 0x0000000003037223 */ /* 0x000fce0000000003 */
.L_x_3758:
[----:B------:R-:W-:Y:S05]  /*123c0*/  BSYNC B3 ;  /* 0x0000000000037941 */ /* 0x000fea0003800000 */
.L_x_3756:
[----:B------:R2:W-:Y:S02]  /*123d0*/  STG.E desc[UR8][R64.64], R3 ;  /* 0x0000000340007986 */ /* 0x0005e4000c101908 */
.L_x_3755:
[----:B------:R-:W-:Y:S05]  /*123e0*/  BSYNC B2 ;  /* 0x0000000000027941 */ /* 0x000fea0003800000 */
.L_x_3754:
[----:B------:R-:W-:Y:S01]  /*123f0*/  HADD2.F32 R0, -RZ, R33.H1_H1 ;  /* 0x30000021ff007230 */ /* 0x000fe20000004100 */
[----:B------:R-:W-:Y:S01]  /*12400*/  UMOV UR5, 0xffffffff ;  /* 0xffffffff00057882 */ /* 0x000fe20000000000 */
[----:B--2---:R-:W-:Y:S02]  /*12410*/  HADD2.F32 R3, -RZ, R30.H1_H1 ;  /* 0x3000001eff037230 */ /* 0x004fe40000004100 */
[----:B------:R-:W-:Y:S01]  /*12420*/  HADD2.F32 R19, -RZ, R69.H1_H1 ;  /* 0x30000045ff137230 */ /* 0x000fe20000004100 */
[----:B------:R-:W-:-:S04]  /*12430*/  FMNMX R0, RZ, |R0|, !PT ;  /* 0x40000000ff007209 */ /* 0x000fc80007800000 */
[----:B------:R-:W-:Y:S01]  /*12440*/  FMNMX R0, R0, |R3|, !PT ;  /* 0x4000000300007209 */ /* 0x000fe20007800000 */
[----:B------:R-:W-:-:S03]  /*12450*/  HADD2.F32 R3, -RZ, R48.H1_H1 ;  /* 0x30000030ff037230 */ /* 0x000fc60000004100 */
        /* <DEDUP_REMOVED lines=14> */
.L_x_4173:
        /* <DEDUP_REMOVED lines=19> */
.L_x_3761:
[----:B------:R-:W-:-:S04]  /*12670*/  FSETP.NEU.AND P0, PT, |R0|, +INF , PT ;  /* 0x7f8000000000780b */ /* 0x000fc80003f0d200 */
[----:B------:R-:W-:-:S04]  /*12680*/  FSEL R0, R0, 65504, P0 ;  /* 0x477fe00000007808 */ /* 0x000fc80000000000 */
[----:B------:R-:W-:-:S07]  /*12690*/  LOP3.LUT R18, R0, 0xff800000, RZ, 0xc0, !PT ;  /* 0xff80000000127812 */ /* 0x000fce00078ec0ff */
.L_x_3760:
        /* <DEDUP_REMOVED lines=14> */
.L_x_3765:
[----:B------:R-:W2:Y:S02]  /*12780*/  MUFU.RCP R3, R18 ;  /* 0x0000001200037308 */ /* 0x000ea40000001000 */
[----:B--2---:R-:W-:-:S04]  /*12790*/  FFMA R0, R18, R3, -1 ;  /* 0xbf80000012007423 */ /* 0x004fc80000000003 */
[----:B------:R-:W-:-:S04]  /*127a0*/  FADD.FTZ R0, -R0, -RZ ;  /* 0x800000ff00007221 */ /* 0x000fc80000010100 */
[----:B------:R-:W-:-:S07]  /*127b0*/  FFMA R3, R3, R0, R3 ;  /* 0x0000000003037223 */ /* 0x000fce0000000003 */
.L_x_3766:
[----:B------:R-:W-:Y:S05]  /*127c0*/  BSYNC B3 ;  /* 0x0000000000037941 */ /* 0x000fea0003800000 */
.L_x_3764:
[----:B------:R2:W-:Y:S02]  /*127d0*/  STG.E desc[UR8][R66.64], R3 ;  /* 0x0000000342007986 */ /* 0x0005e4000c101908 */
.L_x_3763:
[----:B------:R-:W-:Y:S05]  /*127e0*/  BSYNC B2 ;  /* 0x0000000000027941 */ /* 0x000fea0003800000 */
.L_x_3762:
        /* <DEDUP_REMOVED lines=21> */
.L_x_4181:
        /* <DEDUP_REMOVED lines=19> */
.L_x_3769:
[----:B------:R-:W-:-:S04]  /*12a70*/  FSETP.NEU.AND P0, PT, |R0|, +INF , PT ;  /* 0x7f8000000000780b */ /* 0x000fc80003f0d200 */
[----:B------:R-:W-:-:S04]  /*12a80*/  FSEL R0, R0, 65504, P0 ;  /* 0x477fe00000007808 */ /* 0x000fc80000000000 */
[----:B------:R-:W-:-:S07]  /*12a90*/  LOP3.LUT R14, R0, 0xff800000, RZ, 0xc0, !PT ;  /* 0xff800000000e7812 */ /* 0x000fce00078ec0ff */
.L_x_3768:
        /* <DEDUP_REMOVED lines=14> */
.L_x_3773:
[----:B------:R-:W2:Y:S02]  /*12b80*/  MUFU.RCP R3, R14 ;  /* 0x0000000e00037308 */ /* 0x000ea40000001000 */
[----:B--2---:R-:W-:-:S04]  /*12b90*/  FFMA R0, R14, R3, -1 ;  /* 0xbf8000000e007423 */ /* 0x004fc80000000003 */
[----:B------:R-:W-:-:S04]  /*12ba0*/  FADD.FTZ R0, -R0, -RZ ;  /* 0x800000ff00007221 */ /* 0x000fc80000010100 */
[----:B------:R-:W-:-:S07]  /*12bb0*/  FFMA R3, R3, R0, R3 ;  /* 0x0000000003037223 */ /* 0x000fce0000000003 */
.L_x_3774:
[----:B------:R-:W-:Y:S05]  /*12bc0*/  BSYNC B3 ;  /* 0x0000000000037941 */ /* 0x000fea0003800000 */
.L_x_3772:
[----:B------:R2:W-:Y:S02]  /*12bd0*/  STG.E desc[UR8][R70.64], R3 ;  /* 0x0000000346007986 */ /* 0x0005e4000c101908 */
.L_x_3771:
[----:B------:R-:W-:Y:S05]  /*12be0*/  BSYNC B2 ;  /* 0x0000000000027941 */ /* 0x000fea0003800000 */
.L_x_3770:
        /* <DEDUP_REMOVED lines=21> */
.L_x_4189:
        /* <DEDUP_REMOVED lines=19> */
.L_x_3777:
[----:B------:R-:W-:-:S04]  /*12e70*/  FSETP.NEU.AND P0, PT, |R0|, +INF , PT ;  /* 0x7f8000000000780b */ /* 0x000fc80003f0d200 */
[----:B------:R-:W-:-:S04]  /*12e80*/  FSEL R0, R0, 65504, P0 ;  /* 0x477fe00000007808 */ /* 0x000fc80000000000 */
[----:B------:R-:W-:-:S07]  /*12e90*/  LOP3.LUT R15, R0, 0xff800000, RZ, 0xc0, !PT ;  /* 0xff800000000f7812 */ /* 0x000fce00078ec0ff */
.L_x_3776:
        /* <DEDUP_REMOVED lines=14> */
.L_x_3781:
[----:B------:R-:W2:Y:S02]  /*12f80*/  MUFU.RCP R0, R15 ;  /* 0x0000000f00007308 */ /* 0x000ea40000001000 */
[----:B--2---:R-:W-:-:S04]  /*12f90*/  FFMA R2, R15, R0, -1 ;  /* 0xbf8000000f027423 */ /* 0x004fc80000000000 */
[----:B------:R-:W-:-:S04]  /*12fa0*/  FADD.FTZ R3, -R2, -RZ ;  /* 0x800000ff02037221 */ /* 0x000fc80000010100 */
[----:B------:R-:W-:-:S07]  /*12fb0*/  FFMA R3, R0, R3, R0 ;  /* 0x0000000300037223 */ /* 0x000fce0000000000 */
.L_x_3782:
[----:B------:R-:W-:Y:S05]  /*12fc0*/  BSYNC B3 ;  /* 0x0000000000037941 */ /* 0x000fea0003800000 */
.L_x_3780:
[----:B------:R2:W-:Y:S02]  /*12fd0*/  STG.E desc[UR8][R72.64], R3 ;  /* 0x0000000348007986 */ /* 0x0005e4000c101908 */
.L_x_3779:
[----:B------:R-:W-:Y:S05]  /*12fe0*/  BSYNC B2 ;  /* 0x0000000000027941 */ /* 0x000fea0003800000 */
.L_x_3778:
        /* <DEDUP_REMOVED lines=21> */
.L_x_4197:
        /* <DEDUP_REMOVED lines=19> */
.L_x_3785:
[----:B------:R-:W-:-:S04]  /*13270*/  FSETP.NEU.AND P0, PT, |R0|, +INF , PT ;  /* 0x7f8000000000780b */ /* 0x000fc80003f0d200 */
[----:B------:R-:W-:-:S04]  /*13280*/  FSEL R0, R0, 65504, P0 ;  /* 0x477fe00000007808 */ /* 0x000fc80000000000 */
[----:B------:R-:W-:-:S07]  /*13290*/  LOP3.LUT R12, R0, 0xff800000, RZ, 0xc0, !PT ;  /* 0xff800000000c7812 */ /* 0x000fce00078ec0ff */
.L_x_3784:
        /* <DEDUP_REMOVED lines=14> */
.L_x_3789:
[----:B------:R-:W2:Y:S02]  /*13380*/  MUFU.RCP R3, R12 ;  /* 0x0000000c00037308 */ /* 0x000ea40000001000 */
[----:B--2---:R-:W-:-:S04]  /*13390*/  FFMA R0, R12, R3, -1 ;  /* 0xbf8000000c007423 */ /* 0x004fc80000000003 */
[----:B------:R-:W-:-:S04]  /*133a0*/  FADD.FTZ R0, -R0, -RZ ;  /* 0x800000ff00007221 */ /* 0x000fc80000010100 */
[----:B------:R-:W-:-:S07]  /*133b0*/  FFMA R3, R3, R0, R3 ;  /* 0x0000000003037223 */ /* 0x000fce0000000003 */
.L_x_3790:
[----:B------:R-:W-:Y:S05]  /*133c0*/  BSYNC B3 ;  /* 0x0000000000037941 */ /* 0x000fea0003800000 */
.L_x_3788:
[----:B------:R2:W-:Y:S02]  /*133d0*/  STG.E desc[UR8][R74.64], R3 ;  /* 0x000000034a007986 */ /* 0x0005e4000c101908 */
.L_x_3787:
[----:B------:R-:W-:Y:S05]  /*133e0*/  BSYNC B2 ;  /* 0x0000000000027941 */ /* 0x000fea0003800000 */
.L_x_3786:
        /* <DEDUP_REMOVED lines=21> */
.L_x_4205:
        /* <DEDUP_REMOVED lines=19> */
.L_x_3793:
[----:B------:R-:W-:-:S04]  /*13670*/  FSETP.NEU.AND P0, PT, |R0|, +INF , PT ;  /* 0x7f8000000000780b */ /* 0x000fc80003f0d200 */
[----:B------:R-:W-:-:S04]  /*13680*/  FSEL R0, R0, 65504, P0 ;  /* 0x477fe00000007808 */ /* 0x000fc80000000000 */
[----:B------:R-:W-:-:S07]  /*13690*/  LOP3.LUT R10, R0, 0xff800000, RZ, 0xc0, !PT ;  /* 0xff800000000a7812 */ /* 0x000fce00078ec0ff */
.L_x_3792:
        /* <DEDUP_REMOVED lines=14> */
.L_x_3797:
[----:B------:R-:W2:Y:S02]  /*13780*/  MUFU.RCP R3, R10 ;  /* 0x0000000a00037308 */ /* 0x000ea40000001000 */
[----:B--2---:R-:W-:-:S04]  /*13790*/  FFMA R0, R10, R3, -1 ;  /* 0xbf8000000a007423 */ /* 0x004fc80000000003 */
[----:B------:R-:W-:-:S04]  /*137a0*/  FADD.FTZ R0, -R0, -RZ ;  /* 0x800000ff00007221 */ /* 0x000fc80000010100 */
[----:B------:R-:W-:-:S07]  /*137b0*/  FFMA R3, R3, R0, R3 ;  /* 0x0000000003037223 */ /* 0x000fce0000000003 */
.L_x_3798:
[----:B------:R-:W-:Y:S05]  /*137c0*/  BSYNC B3 ;  /* 0x0000000000037941 */ /* 0x000fea0003800000 */
.L_x_3796:
[----:B------:R2:W-:Y:S02]  /*137d0*/  STG.E desc[UR8][R78.64], R3 ;  /* 0x000000034e007986 */ /* 0x0005e4000c101908 */
.L_x_3795:
[----:B------:R-:W-:Y:S05]  /*137e0*/  BSYNC B2 ;  /* 0x0000000000027941 */ /* 0x000fea0003800000 */
.L_x_3794:
[----:B0-----:R-:W-:Y:S01]  /*137f0*/  HADD2.F32 R0, -RZ, R36.H0_H0 ;  /* 0x20000024ff007230 */ /* 0x001fe20000004100 */
        /* <DEDUP_REMOVED lines=19> */
[----:B------:R0:W1:Y:S02]  /*13930*/  SHFL.IDX PT, R11, R53, RZ, 0x1f ;  /* 0x00001fff350b7589 */ /* 0x00006400000e0000 */
.L_x_4213:
        /* <DEDUP_REMOVED lines=19> */
.L_x_3801:
[----:B------:R-:W-:-:S04]  /*13a70*/  FSETP.NEU.AND P0, PT, |R0|, +INF , PT ;  /* 0x7f8000000000780b */ /* 0x000fc80003f0d200 */
[----:B------:R-:W-:-:S04]  /*13a80*/  FSEL R0, R0, 65504, P0 ;  /* 0x477fe00000007808 */ /* 0x000fc80000000000 */
[----:B------:R-:W-:-:S07]  /*13a90*/  LOP3.LUT R8, R0, 0xff800000, RZ, 0xc0, !PT ;  /* 0xff80000000087812 */ /* 0x000fce00078ec0ff */
.L_x_3800:
[----:B------:R-:W-:Y:S01]  /*13aa0*/  IADD3 R11, P1, R6, 0x8, RZ ;  /* 0x00000008060b7810 */ /* 0x000fe20007f3e0ff */
[----:B------:R-:W-:Y:S01]  /*13ab0*/  ULDC.64 UR12, c[0x0][0x238] ;  /* 0x00008e00000c7ab9 */ /* 0x000fe20000000a00 */
[----:B------:R-:W-:Y:S02]  /*13ac0*/  BSSY B2, `(.L_x_3802) ;  /* 0x000001f000027945 */ /* 0x000fe40003800000 */
[----:B------:R-:W-:Y:S01]  /*13ad0*/  ISETP.GE.U32.AND P0, PT, R11, UR12, PT ;  /* 0x0000000c0b007c0c */ /* 0x000fe2000bf06070 */
[----:B------:R-:W-:-:S05]  /*13ae0*/  IMAD.X R13, RZ, RZ, R7, P1 ;  /* 0x000000ffff0d7224 */ /* 0x000fca00008e0607 */
        /* <DEDUP_REMOVED lines=9> */
[----:B0-----:R-:W-:Y:S05]  /*13b80*/  CALL.REL.NOINC `($__internal_8_$__cuda_sm20_rcp_rn_f32_slowpath) ;  /* 0x00000104003c7944 */ /* 0x001fea0003c00000 */
[----:B------:R-:W-:Y:S01]  /*13b90*/  IMAD.MOV.U32 R9, RZ, RZ, R3 ;  /* 0x000000ffff097224 */ /* 0x000fe200078e0003 */
[----:B------:R-:W-:Y:S06]  /*13ba0*/  BRA `(.L_x_3806) ;  /* 0x0000000000107947 */ /* 0x000fec0003800000 */
.L_x_3805:
[----:B------:R-:W1:Y:S02]  /*13bb0*/  MUFU.RCP R9, R8 ;  /* 0x0000000800097308 */ /* 0x000e640000001000 */
[----:B-1----:R-:W-:-:S04]  /*13bc0*/  FFMA R0, R8, R9, -1 ;  /* 0xbf80000008007423 */ /* 0x002fc80000000009 */
[----:B------:R-:W-:-:S04]  /*13bd0*/  FADD.FTZ R0, -R0, -RZ ;  /* 0x800000ff00007221 */ /* 0x000fc80000010100 */
[----:B------:R-:W-:-:S07]  /*13be0*/  FFMA R9, R9, R0, R9 ;  /* 0x0000000009097223 */ /* 0x000fce0000000009 */
.L_x_3806:
[----:B------:R-:W-:Y:S05]  /*13bf0*/  BSYNC B3 ;  /* 0x0000000000037941 */ /* 0x000fea0003800000 */
.L_x_3804:
        /* <DEDUP_REMOVED lines=11> */
.L_x_3803:
[----:B------:R-:W-:Y:S05]  /*13cb0*/  BSYNC B2 ;  /* 0x0000000000027941 */ /* 0x000fea0003800000 */
.L_x_3802:
[----:B------:R-:W-:Y:S01]  /*13cc0*/  HADD2.F32 R0, -RZ, R36.H1_H1 ;  /* 0x30000024ff007230 */ /* 0x000fe20000004100 */
[----:B------:R-:W-:Y:S01]  /*13cd0*/  UMOV UR5, 0xffffffff ;  /* 0xffffffff00057882 */ /* 0x000fe20000000000 */
[----:B------:R-:W-:Y:S02]  /*13ce0*/  HADD2.F32 R3, -RZ, R41.H1_H1 ;  /* 0x30000029ff037230 */ /* 0x000fe40000004100 */
        /* <DEDUP_REMOVED lines=18> */
.L_x_4221:
        /* <DEDUP_REMOVED lines=19> */
.L_x_3809:
[----:B------:R-:W-:-:S04]  /*13f40*/  FSETP.NEU.AND P0, PT, |R0|, +INF , PT ;  /* 0x7f8000000000780b */ /* 0x000fc80003f0d200 */
[----:B------:R-:W-:-:S04]  /*13f50*/  FSEL R0, R0, 65504, P0 ;  /* 0x477fe00000007808 */ /* 0x000fc80000000000 */
[----:B------:R-:W-:-:S07]  /*13f60*/  LOP3.LUT R9, R0, 0xff800000, RZ, 0xc0, !PT ;  /* 0xff80000000097812 */ /* 0x000fce00078ec0ff */
.L_x_3808:
[----:B------:R-:W-:Y:S01]  /*13f70*/  IADD3 R13, P0, R6, 0x9, RZ ;  /* 0x00000009060d7810 */ /* 0x000fe20007f1e0ff */
[----:B------:R-:W-:Y:S01]  /*13f80*/  ULDC.64 UR12, c[0x0][0x238] ;  /* 0x00008e00000c7ab9 */ /* 0x000fe20000000a00 */
[----:B------:R-:W-:Y:S03]  /*13f90*/  BSSY B2, `(.L_x_3810) ;  /* 0x000001f000027945 */ /* 0x000fe60003800000 */
[----:B------:R-:W-:Y:S01]  /*13fa0*/  IMAD.X R7, RZ, RZ, R7, P0 ;  /* 0x000000ffff077224 */ /* 0x000fe200000e0607 */
        /* <DEDUP_REMOVED lines=13> */
.L_x_3813:
[----:B------:R-:W1:Y:S02]  /*14080*/  MUFU.RCP R0, R9 ;  /* 0x0000000900007308 */ /* 0x000e640000001000 */
[----:B-1----:R-:W-:-:S04]  /*14090*/  FFMA R2, R9, R0, -1 ;  /* 0xbf80000009027423 */ /* 0x002fc80000000000 */
[----:B------:R-:W-:-:S04]  /*140a0*/  FADD.FTZ R11, -R2, -RZ ;  /* 0x800000ff020b7221 */ /* 0x000fc80000010100 */
[----:B------:R-:W-:-:S07]  /*140b0*/  FFMA R11, R0, R11, R0 ;  /* 0x0000000b000b7223 */ /* 0x000fce0000000000 */
.L_x_3814:
[----:B------:R-:W-:Y:S05]  /*140c0*/  BSYNC B3 ;  /* 0x0000000000037941 */ /* 0x000fea0003800000 */
.L_x_3812:
        /* <DEDUP_REMOVED lines=11> */
.L_x_3811:
[----:B------:R-:W-:Y:S05]  /*14180*/  BSYNC B2 ;  /* 0x0000000000027941 */ /* 0x000fea0003800000 */
.L_x_3810:
[----:B------:R-:W-:Y:S01]  /*14190*/  HADD2.F32 R0, -RZ, R37.H0_H0 ;  /* 0x20000025ff007230 */ /* 0x000fe20000004100 */
[----:B------:R-:W-:Y:S01]  /*141a0*/  UMOV UR5, 0xffffffff ;  /* 0xffffffff00057882 */ /* 0x000fe20000000000 */
[----:B------:R-:W-:Y:S02]  /*141b0*/  HADD2.F32 R3, -RZ, R42.H0_H0 ;  /* 0x2000002aff037230 */ /* 0x000fe40000004100 */
[----:B-1----:R-:W-:Y:S01]  /*141c0*/  HADD2.F32 R7, -RZ, R47.H0_H0 ;  /* 0x2000002fff077230 */ /* 0x002fe20000004100 */
[----:B------:R-:W-:-:S04]  /*141d0*/  FMNMX R0, RZ, |R0|, !PT ;  /* 0x40000000ff007209 */ /* 0x000fc80007800000 */
[----:B------:R-:W-:Y:S01]  /*141e0*/  FMNMX R0, R0, |R3|, !PT ;  /* 0x4000000300007209 */ /* 0x000fe20007800000 */
[----:B------:R-:W-:-:S03]  /*141f0*/  HADD2.F32 R3, -RZ, R24.H0_H0 ;  /* 0x20000018ff037230 */ /* 0x000fc60000004100 */
        /* <DEDUP_REMOVED lines=14> */
.L_x_4229:
        /* <DEDUP_REMOVED lines=19> */
.L_x_3817:
[----:B------:R-:W-:-:S04]  /*14410*/  FSETP.NEU.AND P0, PT, |R0|, +INF , PT ;  /* 0x7f8000000000780b */ /* 0x000fc80003f0d200 */
[----:B------:R-:W-:-:S04]  /*14420*/  FSEL R0, R0, 65504, P0 ;  /* 0x477fe00000007808 */ /* 0x000fc80000000000 */
[----:B------:R-:W-:-:S07]  /*14430*/  LOP3.LUT R6, R0, 0xff800000, RZ, 0xc0, !PT ;  /* 0xff80000000067812 */ /* 0x000fce00078ec0ff */
.L_x_3816:
[----:B------:R-:W1:Y:S01]  /*14440*/  S2R R64, SR_TID.X ;  /* 0x0000000000407919 */ /* 0x000e620000002100 */
        /* <DEDUP_REMOVED lines=21> */
.L_x_3821:
[----:B------:R-:W1:Y:S02]  /*145a0*/  MUFU.RCP R7, R6 ;  /* 0x0000000600077308 */ /* 0x000e640000001000 */
[----:B-1----:R-:W-:-:S04]  /*145b0*/  FFMA R0, R6, R7, -1 ;  /* 0xbf80000006007423 */ /* 0x002fc80000000007 */
[----:B------:R-:W-:-:S04]  /*145c0*/  FADD.FTZ R0, -R0, -RZ ;  /* 0x800000ff00007221 */ /* 0x000fc80000010100 */
[----:B------:R-:W-:-:S07]  /*145d0*/  FFMA R7, R7, R0, R7 ;  /* 0x0000000007077223 */ /* 0x000fce0000000007 */
.L_x_3822:
[----:B------:R-:W-:Y:S05]  /*145e0*/  BSYNC B3 ;  /* 0x0000000000037941 */ /* 0x000fea0003800000 */
.L_x_3820:
        /* <DEDUP_REMOVED lines=11> */
.L_x_3819:
[----:B------:R-:W-:Y:S05]  /*146a0*/  BSYNC B2 ;  /* 0x0000000000027941 */ /* 0x000fea0003800000 */
.L_x_3818:
        /* <DEDUP_REMOVED lines=21> */
.L_x_4237:
        /* <DEDUP_REMOVED lines=19> */
.L_x_3825:
[----:B------:R-:W-:-:S04]  /*14930*/  FSETP.NEU.AND P0, PT, |R0|, +INF , PT ;  /* 0x7f8000000000780b */ /* 0x000fc80003f0d200 */
[----:B------:R-:W-:-:S04]  /*14940*/  FSEL R0, R0, 65504, P0 ;  /* 0x477fe00000007808 */ /* 0x000fc80000000000 */
[----:B------:R-:W-:-:S07]  /*14950*/  LOP3.LUT R7, R0, 0xff800000, RZ, 0xc0, !PT ;  /* 0xff80000000077812 */ /* 0x000fce00078ec0ff */
.L_x_3824:
[----:B------:R-:W-:Y:S01]  /*14960*/  LOP3.LUT R13, R64, 0xb, RZ, 0xfc, !PT ;  /* 0x0000000b400d7812 */ /* 0x000fe200078efcff */
[----:B------:R-:W-:Y:S01]  /*14970*/  ULDC.64 UR12, c[0x0][0x238] ;  /* 0x00008e00000c7ab9 */ /* 0x000fe20000000a00 */
[----:B------:R-:W-:Y:S02]  /*14980*/  BSSY B2, `(.L_x_3826) ;  /* 0x000001e000027945 */ /* 0x000fe40003800000 */
        /* <DEDUP_REMOVED lines=13> */
.L_x_3829:
[----:B------:R-:W1:Y:S02]  /*14a60*/  MUFU.RCP R0, R7 ;  /* 0x0000000700007308 */ /* 0x000e640000001000 */
[----:B-1----:R-:W-:-:S04]  /*14a70*/  FFMA R2, R7, R0, -1 ;  /* 0xbf80000007027423 */ /* 0x002fc80000000000 */
[----:B------:R-:W-:-:S04]  /*14a80*/  FADD.FTZ R11, -R2, -RZ ;  /* 0x800000ff020b7221 */ /* 0x000fc80000010100 */
[----:B------:R-:W-:-:S07]  /*14a90*/  FFMA R11, R0, R11, R0 ;  /* 0x0000000b000b7223 */ /* 0x000fce0000000000 */
.L_x_3830:
[----:B------:R-:W-:Y:S05]  /*14aa0*/  BSYNC B3 ;  /* 0x0000000000037941 */ /* 0x000fea0003800000 */
.L_x_3828:
        /* <DEDUP_REMOVED lines=11> */
.L_x_3827:
[----:B------:R-:W-:Y:S05]  /*14b60*/  BSYNC B2 ;  /* 0x0000000000027941 */ /* 0x000fea0003800000 */
.L_x_3826:
        /* <DEDUP_REMOVED lines=21> */
.L_x_4245:
        /* <DEDUP_REMOVED lines=19> */
.L_x_3833:
[----:B------:R-:W-:-:S04]  /*14df0*/  FSETP.NEU.AND P0, PT, |R0|, +INF , PT ;  /* 0x7f8000000000780b */ /* 0x000fc80003f0d200 */
[----:B------:R-:W-:-:S04]  /*14e00*/  FSEL R0, R0, 65504, P0 ;  /* 0x477fe00000007808 */ /* 0x000fc80000000000 */
[----:B------:R-:W-:-:S07]  /*14e10*/  LOP3.LUT R11, R0, 0xff800000, RZ, 0xc0, !PT ;  /* 0xff800000000b7812 */ /* 0x000fce00078ec0ff */
.L_x_3832:
        /* <DEDUP_REMOVED lines=16> */
.L_x_3837:
[----:B------:R-:W1:Y:S02]  /*14f20*/  MUFU.RCP R0, R11 ;  /* 0x0000000b00007308 */ /* 0x000e640000001000 */
[----:B-1----:R-:W-:-:S04]  /*14f30*/  FFMA R2, R11, R0, -1 ;  /* 0xbf8000000b027423 */ /* 0x002fc80000000000 */
[----:B------:R-:W-:-:S04]  /*14f40*/  FADD.FTZ R13, -R2, -RZ ;  /* 0x800000ff020d7221 */ /* 0x000fc80000010100 */
[----:B------:R-:W-:-:S07]  /*14f50*/  FFMA R13, R0, R13, R0 ;  /* 0x0000000d000d7223 */ /* 0x000fce0000000000 */
.L_x_3838:
[----:B------:R-:W-:Y:S05]  /*14f60*/  BSYNC B3 ;  /* 0x0000000000037941 */ /* 0x000fea0003800000 */
.L_x_3836:
        /* <DEDUP_REMOVED lines=11> */
.L_x_3835:
[----:B------:R-:W-:Y:S05]  /*15020*/  BSYNC B2 ;  /* 0x0000000000027941 */ /* 0x000fea0003800000 */
.L_x_3834:
        /* <DEDUP_REMOVED lines=21> */
.L_x_4253:
        /* <DEDUP_REMOVED lines=19> */
.L_x_3841:
[----:B------:R-:W-:-:S04]  /*152b0*/  FSETP.NEU.AND P0, PT, |R0|, +INF , PT ;  /* 0x7f8000000000780b */ /* 0x000fc80003f0d200 */
[----:B------:R-:W-:-:S04]  /*152c0*/  FSEL R0, R0, 65504, P0 ;  /* 0x477fe00000007808 */ /* 0x000fc80000000000 */
[----:B------:R-:W-:-:S07]  /*152d0*/  LOP3.LUT R13, R0, 0xff800000, RZ, 0xc0, !PT ;  /* 0xff800000000d7812 */ /* 0x000fce00078ec0ff */
.L_x_3840:
        /* <DEDUP_REMOVED lines=16> */
.L_x_3845:
[----:B------:R-:W1:Y:S02]  /*153e0*/  MUFU.RCP R0, R13 ;  /* 0x0000000d00007308 */ /* 0x000e640000001000 */
[----:B-1----:R-:W-:-:S04]  /*153f0*/  FFMA R2, R13, R0, -1 ;  /* 0xbf8000000d027423 */ /* 0x002fc80000000000 */
[----:B------:R-:W-:-:S04]  /*15400*/  FADD.FTZ R19, -R2, -RZ ;  /* 0x800000ff02137221 */ /* 0x000fc80000010100 */
[----:B------:R-:W-:-:S07]  /*15410*/  FFMA R19, R0, R19, R0 ;  /* 0x0000001300137223 */ /* 0x000fce0000000000 */
.L_x_3846:
[----:B------:R-:W-:Y:S05]  /*15420*/  BSYNC B3 ;  /* 0x0000000000037941 */ /* 0x000fea0003800000 */
.L_x_3844:
        /* <DEDUP_REMOVED lines=11> */
.L_x_3843:
[----:B------:R-:W-:Y:S05]  /*154e0*/  BSYNC B2 ;  /* 0x0000000000027941 */ /* 0x000fea0003800000 */
.L_x_3842:
        /* <DEDUP_REMOVED lines=21> */
.L_x_4261:
        /* <DEDUP_REMOVED lines=19> */
.L_x_3849:
[----:B------:R-:W-:-:S04]  /*15770*/  FSETP.NEU.AND P0, PT, |R0|, +INF , PT ;  /* 0x7f8000000000780b */ /* 0x000fc80003f0d200 */
[----:B------:R-:W-:-:S04]  /*15780*/  FSEL R0, R0, 65504, P0 ;  /* 0x477fe00000007808 */ /* 0x000fc80000000000 */
[----:B------:R-:W-:-:S07]  /*15790*/  LOP3.LUT R16, R0, 0xff800000, RZ, 0xc0, !PT ;  /* 0xff80000000107812 */ /* 0x000fce00078ec0ff */
.L_x_3848:
        /* <DEDUP_REMOVED lines=16> */
.L_x_3853:
[----:B------:R-:W1:Y:S02]  /*158a0*/  MUFU.RCP R17, R16 ;  /* 0x0000001000117308 */ /* 0x000e640000001000 */
[----:B-1----:R-:W-:-:S04]  /*158b0*/  FFMA R0, R16, R17, -1 ;  /* 0xbf80000010007423 */ /* 0x002fc80000000011 */
[----:B------:R-:W-:-:S04]  /*158c0*/  FADD.FTZ R0, -R0, -RZ ;  /* 0x800000ff00007221 */ /* 0x000fc80000010100 */
[----:B------:R-:W-:-:S07]  /*158d0*/  FFMA R17, R17, R0, R17 ;  /* 0x0000000011117223 */ /* 0x000fce0000000011 */
.L_x_3854:
[----:B------:R-:W-:Y:S05]  /*158e0*/  BSYNC B3 ;  /* 0x0000000000037941 */ /* 0x000fea0003800000 */
.L_x_3852:
        /* <DEDUP_REMOVED lines=11> */
.L_x_3851:
[----:B------:R-:W-:Y:S05]  /*159a0*/  BSYNC B2 ;  /* 0x0000000000027941 */ /* 0x000fea0003800000 */
.L_x_3850:
        /* <DEDUP_REMOVED lines=21> */
.L_x_4269:
        /* <DEDUP_REMOVED lines=19> */
.L_x_3857:
[----:B------:R-:W-:-:S04]  /*15c30*/  FSETP.NEU.AND P0, PT, |R0|, +INF , PT ;  /* 0x7f8000000000780b */ /* 0x000fc80003f0d200 */
[----:B------:R-:W-:-:S04]  /*15c40*/  FSEL R0, R0, 65504, P0 ;  /* 0x477fe00000007808 */ /* 0x000fc80000000000 */
[----:B------:R-:W-:-:S07]  /*15c50*/  LOP3.LUT R0, R0, 0xff800000, RZ, 0xc0, !PT ;  /* 0xff80000000007812 */ /* 0x000fce00078ec0ff */
.L_x_3856:
        /* <DEDUP_REMOVED lines=12> */
[----:B------:R-:W-:Y:S01]  /*15d20*/  IMAD.MOV.U32 R17, RZ, RZ, R3 ;  /* 0x000000ffff117224 */ /* 0x000fe200078e0003 */
[----:B------:R-:W-:Y:S06]  /*15d30*/  BRA `(.L_x_3861) ;  /* 0x0000000000107947 */ /* 0x000fec0003800000 */
.L_x_3860:
[----:B------:R-:W1:Y:S02]  /*15d40*/  MUFU.RCP R17, R0 ;  /* 0x0000000000117308 */ /* 0x000e640000001000 */
[----:B-1----:R-:W-:-:S04]  /*15d50*/  FFMA R2, R0, R17, -1 ;  /* 0xbf80000000027423 */ /* 0x002fc80000000011 */
[----:B------:R-:W-:-:S04]  /*15d60*/  FADD.FTZ R2, -R2, -RZ ;  /* 0x800000ff02027221 */ /* 0x000fc80000010100 */
[----:B------:R-:W-:-:S07]  /*15d70*/  FFMA R17, R17, R2, R17 ;  /* 0x0000000211117223 */ /* 0x000fce0000000011 */
.L_x_3861:
[----:B------:R-:W-:Y:S05]  /*15d80*/  BSYNC B2 ;  /* 0x0000000000027941 */ /* 0x000fea0003800000 */
.L_x_3859:
        /* <DEDUP_REMOVED lines=12> */
.L_x_3734:
        /* <DEDUP_REMOVED lines=13> */
.L_x_4277:
        /* <DEDUP_REMOVED lines=19> */
.L_x_3864:
[----:B------:R-:W-:-:S04]  /*16050*/  FSETP.NEU.AND P0, PT, |R0|, +INF , PT ;  /* 0x7f8000000000780b */ /* 0x000fc80003f0d200 */
[----:B------:R-:W-:-:S09]  /*16060*/  FSEL R27, R0, 65504, P0 ;  /* 0x477fe000001b7808 */ /* 0x000fd20000000000 */
.L_x_3863:
        /* <DEDUP_REMOVED lines=16> */
.L_x_3868:
[----:B------:R-:W2:Y:S02]  /*16170*/  MUFU.RCP R0, R27 ;  /* 0x0000001b00007308 */ /* 0x000ea40000001000 */
[----:B--2---:R-:W-:-:S04]  /*16180*/  FFMA R2, R27, R0, -1 ;  /* 0xbf8000001b027423 */ /* 0x004fc80000000000 */
[----:B------:R-:W-:-:S04]  /*16190*/  FADD.FTZ R3, -R2, -RZ ;  /* 0x800000ff02037221 */ /* 0x000fc80000010100 */
[----:B------:R-:W-:-:S07]  /*161a0*/  FFMA R3, R0, R3, R0 ;  /* 0x0000000300037223 */ /* 0x000fce0000000000 */
.L_x_3869:
[----:B------:R-:W-:Y:S05]  /*161b0*/  BSYNC B3 ;  /* 0x0000000000037941 */ /* 0x000fea0003800000 */
.L_x_3867:
[----:B------:R2:W-:Y:S02]  /*161c0*/  STG.E desc[UR8][R82.64], R3 ;  /* 0x0000000352007986 */ /* 0x0005e4000c101908 */
.L_x_3866:
[----:B------:R-:W-:Y:S05]  /*161d0*/  BSYNC B2 ;  /* 0x0000000000027941 */ /* 0x000fea0003800000 */
.L_x_3865:
        /* <DEDUP_REMOVED lines=21> */
.L_x_4285:
        /* <DEDUP_REMOVED lines=19> */
.L_x_3872:
[----:B------:R-:W-:-:S04]  /*16460*/  FSETP.NEU.AND P0, PT, |R0|, +INF , PT ;  /* 0x7f8000000000780b */ /* 0x000fc80003f0d200 */
[----:B------:R-:W-:-:S09]  /*16470*/  FSEL R52, R0, 65504, P0 ;  /* 0x477fe00000347808 */ /* 0x000fd20000000000 */
.L_x_3871:
        /* <DEDUP_REMOVED lines=14> */
.L_x_3876:
[----:B------:R-:W2:Y:S02]  /*16560*/  MUFU.RCP R3, R52 ;  /* 0x0000003400037308 */ /* 0x000ea40000001000 */
[----:B--2---:R-:W-:-:S04]  /*16570*/  FFMA R0, R52, R3, -1 ;  /* 0xbf80000034007423 */ /* 0x004fc80000000003 */
[----:B------:R-:W-:-:S04]  /*16580*/  FADD.FTZ R0, -R0, -RZ ;  /* 0x800000ff00007221 */ /* 0x000fc80000010100 */
[----:B------:R-:W-:-:S07]  /*16590*/  FFMA R3, R3, R0, R3 ;  /* 0x0000000003037223 */ /* 0x000fce0000000003 */
.L_x_3877:
[----:B------:R-:W-:Y:S05]  /*165a0*/  BSYNC B3 ;  /* 0x0000000000037941 */ /* 0x000fea0003800000 */
.L_x_3875:
[----:B------:R2:W-:Y:S02]  /*165b0*/  STG.E desc[UR8][R80.64], R3 ;  /* 0x0000000350007986 */ /* 0x0005e4000c101908 */
.L_x_3874:
[----:B------:R-:W-:Y:S05]  /*165c0*/  BSYNC B2 ;  /* 0x0000000000027941 */ /* 0x000fea0003800000 */
.L_x_3873:
        /* <DEDUP_REMOVED lines=21> */
.L_x_4293:
        /* <DEDUP_REMOVED lines=19> */
.L_x_3880:
[----:B------:R-:W-:-:S04]  /*16850*/  FSETP.NEU.AND P0, PT, |R0|, +INF , PT ;  /* 0x7f8000000000780b */ /* 0x000fc80003f0d200 */
[----:B------:R-:W-:-:S09]  /*16860*/  FSEL R20, R0, 65504, P0 ;  /* 0x477fe00000147808 */ /* 0x000fd20000000000 */
.L_x_3879:
        /* <DEDUP_REMOVED lines=14> */
.L_x_3884:
[----:B------:R-:W2:Y:S02]  /*16950*/  MUFU.RCP R3, R20 ;  /* 0x0000001400037308 */ /* 0x000ea40000001000 */
[----:B--2---:R-:W-:-:S04]  /*16960*/  FFMA R0, R20, R3, -1 ;  /* 0xbf80000014007423 */ /* 0x004fc80000000003 */
[----:B------:R-:W-:-:S04]  /*16970*/  FADD.FTZ R0, -R0, -RZ ;  /* 0x800000ff00007221 */ /* 0x000fc80000010100 */
[----:B------:R-:W-:-:S07]  /*16980*/  FFMA R3, R3, R0, R3 ;  /* 0x0000000003037223 */ /* 0x000fce0000000003 */
.L_x_3885:
[----:B------:R-:W-:Y:S05]  /*16990*/  BSYNC B3 ;  /* 0x0000000000037941 */ /* 0x000fea0003800000 */
.L_x_3883:
[----:B------:R2:W-:Y:S02]  /*169a0*/  STG.E desc[UR8][R64.64], R3 ;  /* 0x0000000340007986 */ /* 0x0005e4000c101908 */
.L_x_3882:
[----:B------:R-:W-:Y:S05]  /*169b0*/  BSYNC B2 ;  /* 0x0000000000027941 */ /* 0x000fea0003800000 */
.L_x_3881:
        /* <DEDUP_REMOVED lines=21> */
.L_x_4301:
        /* <DEDUP_REMOVED lines=19> */
.L_x_3888:
[----:B------:R-:W-:-:S04]  /*16c40*/  FSETP.NEU.AND P0, PT, |R0|, +INF , PT ;  /* 0x7f8000000000780b */ /* 0x000fc80003f0d200 */
[----:B------:R-:W-:-:S09]  /*16c50*/  FSEL R18, R0, 65504, P0 ;  /* 0x477fe00000127808 */ /* 0x000fd20000000000 */
.L_x_3887:
        /* <DEDUP_REMOVED lines=14> */
.L_x_3892:
[----:B------:R-:W2:Y:S02]  /*16d40*/  MUFU.RCP R3, R18 ;  /* 0x0000001200037308 */ /* 0x000ea40000001000 */
[----:B--2---:R-:W-:-:S04]  /*16d50*/  FFMA R0, R18, R3, -1 ;  /* 0xbf80000012007423 */ /* 0x004fc80000000003 */
[----:B------:R-:W-:-:S04]  /*16d60*/  FADD.FTZ R0, -R0, -RZ ;  /* 0x800000ff00007221 */ /* 0x000fc80000010100 */
[----:B------:R-:W-:-:S07]  /*16d70*/  FFMA R3, R3, R0, R3 ;  /* 0x0000000003037223 */ /* 0x000fce0000000003 */
.L_x_3893:
[----:B------:R-:W-:Y:S05]  /*16d80*/  BSYNC B3 ;  /* 0x0000000000037941 */ /* 0x000fea0003800000 */
.L_x_3891:
[----:B------:R2:W-:Y:S02]  /*16d90*/  STG.E desc[UR8][R66.64], R3 ;  /* 0x0000000342007986 */ /* 0x0005e4000c101908 */
.L_x_3890:
[----:B------:R-:W-:Y:S05]  /*16da0*/  BSYNC B2 ;  /* 0x0000000000027941 */ /* 0x000fea0003800000 */
.L_x_3889:
        /* <DEDUP_REMOVED lines=21> */
.L_x_4309:
        /* <DEDUP_REMOVED lines=19> */
.L_x_3896:
[----:B------:R-:W-:-:S04]  /*17030*/  FSETP.NEU.AND P0, PT, |R0|, +INF , PT ;  /* 0x7f8000000000780b */ /* 0x000fc80003f0d200 */
[----:B------:R-:W-:-:S09]  /*17040*/  FSEL R14, R0, 65504, P0 ;  /* 0x477fe000000e7808 */ /* 0x000fd20000000000 */
.L_x_3895:
        /* <DEDUP_REMOVED lines=14> */
.L_x_3900:
[----:B------:R-:W2:Y:S02]  /*17130*/  MUFU.RCP R3, R14 ;  /* 0x0000000e00037308 */ /* 0x000ea40000001000 */
[----:B--2---:R-:W-:-:S04]  /*17140*/  FFMA R0, R14, R3, -1 ;  /* 0xbf8000000e007423 */ /* 0x004fc80000000003 */
[----:B------:R-:W-:-:S04]  /*17150*/  FADD.FTZ R0, -R0, -RZ ;  /* 0x800000ff00007221 */ /* 0x000fc80000010100 */
[----:B------:R-:W-:-:S07]  /*17160*/  FFMA R3, R3, R0, R3 ;  /* 0x0000000003037223 */ /* 0x000fce0000000003 */
.L_x_3901:
[----:B------:R-:W-:Y:S05]  /*17170*/  BSYNC B3 ;  /* 0x0000000000037941 */ /* 0x000fea0003800000 */
.L_x_3899:
[----:B------:R2:W-:Y:S02]  /*17180*/  STG.E desc[UR8][R70.64], R3 ;  /* 0x0000000346007986 */ /* 0x0005e4000c101908 */
.L_x_3898:
[----:B------:R-:W-:Y:S05]  /*17190*/  BSYNC B2 ;  /* 0x0000000000027941 */ /* 0x000fea0003800000 */
.L_x_3897:
        /* <DEDUP_REMOVED lines=21> */
.L_x_4317:
        /* <DEDUP_REMOVED lines=19> */
.L_x_3904:
[----:B------:R-:W-:-:S04]  /*17420*/  FSETP.NEU.AND P0, PT, |R0|, +INF , PT ;  /* 0x7f8000000000780b */ /* 0x000fc80003f0d200 */
[----:B------:R-:W-:-:S09]  /*17430*/  FSEL R15, R0, 65504, P0 ;  /* 0x477fe000000f7808 */ /* 0x000fd20000000000 */
.L_x_3903:
        /* <DEDUP_REMOVED lines=14> */
.L_x_3908:
[----:B------:R-:W2:Y:S02]  /*17520*/  MUFU.RCP R0, R15 ;  /* 0x0000000f00007308 */ /* 0x000ea40000001000 */
[----:B--2---:R-:W-:-:S04]  /*17530*/  FFMA R2, R15, R0, -1 ;  /* 0xbf8000000f027423 */ /* 0x004fc80000000000 */
[----:B------:R-:W-:-:S04]  /*17540*/  FADD.FTZ R3, -R2, -RZ ;  /* 0x800000ff02037221 */ /* 0x000fc80000010100 */
[----:B------:R-:W-:-:S07]  /*17550*/  FFMA R3, R0, R3, R0 ;  /* 0x0000000300037223 */ /* 0x000fce0000000000 */
.L_x_3909:
[----:B------:R-:W-:Y:S05]  /*17560*/  BSYNC B3 ;  /* 0x0000000000037941 */ /* 0x000fea0003800000 */
.L_x_3907:
[----:B------:R2:W-:Y:S02]  /*17570*/  STG.E desc[UR8][R72.64], R3 ;  /* 0x0000000348007986 */ /* 0x0005e4000c101908 */
.L_x_3906:
[----:B------:R-:W-:Y:S05]  /*17580*/  BSYNC B2 ;  /* 0x0000000000027941 */ /* 0x000fea0003800000 */
.L_x_3905:
        /* <DEDUP_REMOVED lines=21> */
.L_x_4325:
        /* <DEDUP_REMOVED lines=19> */
.L_x_3912:
[----:B------:R-:W-:-:S04]  /*17810*/  FSETP.NEU.AND P0, PT, |R0|, +INF , PT ;  /* 0x7f8000000000780b */ /* 0x000fc80003f0d200 */
[----:B------:R-:W-:-:S09]  /*17820*/  FSEL R12, R0, 65504, P0 ;  /* 0x477fe000000c7808 */ /* 0x000fd20000000000 */
.L_x_3911:
        /* <DEDUP_REMOVED lines=14> */
.L_x_3916:
[----:B------:R-:W2:Y:S02]  /*17910*/  MUFU.RCP R3, R12 ;  /* 0x0000000c00037308 */ /* 0x000ea40000001000 */
[----:B--2---:R-:W-:-:S04]  /*17920*/  FFMA R0, R12, R3, -1 ;  /* 0xbf8000000c007423 */ /* 0x004fc80000000003 */
[----:B------:R-:W-:-:S04]  /*17930*/  FADD.FTZ R0, -R0, -RZ ;  /* 0x800000ff00007221 */ /* 0x000fc80000010100 */
[----:B------:R-:W-:-:S07]  /*17940*/  FFMA R3, R3, R0, R3 ;  /* 0x0000000003037223 */ /* 0x000fce0000000003 */
.L_x_3917:
[----:B------:R-:W-:Y:S05]  /*17950*/  BSYNC B3 ;  /* 0x0000000000037941 */ /* 0x000fea0003800000 */
.L_x_3915:
[----:B------:R2:W-:Y:S02]  /*17960*/  STG.E desc[UR8][R74.64], R3 ;  /* 0x000000034a007986 */ /* 0x0005e4000c101908 */
.L_x_3914:
[----:B------:R-:W-:Y:S05]  /*17970*/  BSYNC B2 ;  /* 0x0000000000027941 */ /* 0x000fea0003800000 */
.L_x_3913:
        /* <DEDUP_REMOVED lines=21> */
.L_x_4333:
        /* <DEDUP_REMOVED lines=19> */
.L_x_3920:
[----:B------:R-:W-:-:S04]  /*17c00*/  FSETP.NEU.AND P0, PT, |R0|, +INF , PT ;  /* 0x7f8000000000780b */ /* 0x000fc80003f0d200 */
[----:B------:R-:W-:-:S09]  /*17c10*/  FSEL R10, R0, 65504, P0 ;  /* 0x477fe000000a7808 */ /* 0x000fd20000000000 */
.L_x_3919:
        /* <DEDUP_REMOVED lines=14> */
.L_x_3924:
[----:B------:R-:W2:Y:S02]  /*17d00*/  MUFU.RCP R3, R10 ;  /* 0x0000000a00037308 */ /* 0x000ea40000001000 */
[----:B--2---:R-:W-:-:S04]  /*17d10*/  FFMA R0, R10, R3, -1 ;  /* 0xbf8000000a007423 */ /* 0x004fc80000000003 */
[----:B------:R-:W-:-:S04]  /*17d20*/  FADD.FTZ R0, -R0, -RZ ;  /* 0x800000ff00007221 */ /* 0x000fc80000010100 */
[----:B------:R-:W-:-:S07]  /*17d30*/  FFMA R3, R3, R0, R3 ;  /* 0x0000000003037223 */ /* 0x000fce0000000003 */
.L_x_3925:
[----:B------:R-:W-:Y:S05]  /*17d40*/  BSYNC B3 ;  /* 0x0000000000037941 */ /* 0x000fea0003800000 */
.L_x_3923:
[----:B------:R2:W-:Y:S02]  /*17d50*/  STG.E desc[UR8][R78.64], R3 ;  /* 0x000000034e007986 */ /* 0x0005e4000c101908 */
.L_x_3922:
[----:B------:R-:W-:Y:S05]  /*17d60*/  BSYNC B2 ;  /* 0x0000000000027941 */ /* 0x000fea0003800000 */
.L_x_3921:
        /* <DEDUP_REMOVED lines=21> */
.L_x_4341:
        /* <DEDUP_REMOVED lines=19> */
.L_x_3928:
[----:B------:R-:W-:-:S04]  /*17ff0*/  FSETP.NEU.AND P0, PT, |R0|, +INF , PT ;  /* 0x7f8000000000780b */ /* 0x000fc80003f0d200 */
[----:B------:R-:W-:-:S09]  /*18000*/  FSEL R8, R0, 65504, P0 ;  /* 0x477fe00000087808 */ /* 0x000fd20000000000 */
.L_x_3927:
        /* <DEDUP_REMOVED lines=17> */
.L_x_3932:
[----:B------:R-:W1:Y:S02]  /*18120*/  MUFU.RCP R9, R8 ;  /* 0x0000000800097308 */ /* 0x000e640000001000 */
[----:B-1----:R-:W-:-:S04]  /*18130*/  FFMA R0, R8, R9, -1 ;  /* 0xbf80000008007423 */ /* 0x002fc80000000009 */
[----:B------:R-:W-:-:S04]  /*18140*/  FADD.FTZ R0, -R0, -RZ ;  /* 0x800000ff00007221 */ /* 0x000fc80000010100 */
[----:B------:R-:W-:-:S07]  /*18150*/  FFMA R9, R9, R0, R9 ;  /* 0x0000000009097223 */ /* 0x000fce0000000009 */
.L_x_3933:
[----:B------:R-:W-:Y:S05]  /*18160*/  BSYNC B3 ;  /* 0x0000000000037941 */ /* 0x000fea0003800000 */
.L_x_3931:
        /* <DEDUP_REMOVED lines=11> */
.L_x_3930:
[----:B------:R-:W-:Y:S05]  /*18220*/  BSYNC B2 ;  /* 0x0000000000027941 */ /* 0x000fea0003800000 */
.L_x_3929:
        /* <DEDUP_REMOVED lines=21> */
.L_x_4349:
        /* <DEDUP_REMOVED lines=19> */
.L_x_3936:
[----:B------:R-:W-:-:S04]  /*184b0*/  FSETP.NEU.AND P0, PT, |R0|, +INF , PT ;  /* 0x7f8000000000780b */ /* 0x000fc80003f0d200 */
[----:B------:R-:W-:-:S09]  /*184c0*/  FSEL R9, R0, 65504, P0 ;  /* 0x477fe00000097808 */ /* 0x000fd20000000000 */
.L_x_3935:
        /* <DEDUP_REMOVED lines=17> */
.L_x_3940:
[----:B------:R-:W1:Y:S02]  /*185e0*/  MUFU.RCP R0, R9 ;  /* 0x0000000900007308 */ /* 0x000e640000001000 */
[----:B-1----:R-:W-:-:S04]  /*185f0*/  FFMA R2, R9, R0, -1 ;  /* 0xbf80000009027423 */ /* 0x002fc80000000000 */
[----:B------:R-:W-:-:S04]  /*18600*/  FADD.FTZ R11, -R2, -RZ ;  /* 0x800000ff020b7221 */ /* 0x000fc80000010100 */
[----:B------:R-:W-:-:S07]  /*18610*/  FFMA R11, R0, R11, R0 ;  /* 0x0000000b000b7223 */ /* 0x000fce0000000000 */
.L_x_3941:
[----:B------:R-:W-:Y:S05]  /*18620*/  BSYNC B3 ;  /* 0x0000000000037941 */ /* 0x000fea0003800000 */
.L_x_3939:
        /* <DEDUP_REMOVED lines=11> */
.L_x_3938:
[----:B------:R-:W-:Y:S05]  /*186e0*/  BSYNC B2 ;  /* 0x0000000000027941 */ /* 0x000fea0003800000 */
.L_x_3937:
        /* <DEDUP_REMOVED lines=21> */
.L_x_4357:
        /* <DEDUP_REMOVED lines=19> */
.L_x_3944:
[----:B------:R-:W-:-:S04]  /*18970*/  FSETP.NEU.AND P0, PT, |R0|, +INF , PT ;  /* 0x7f8000000000780b */ /* 0x000fc80003f0d200 */
[----:B------:R-:W-:-:S09]  /*18980*/  FSEL R6, R0, 65504, P0 ;  /* 0x477fe00000067808 */ /* 0x000fd20000000000 */
.L_x_3943:
        /* <DEDUP_REMOVED lines=22> */
.L_x_3948:
[----:B------:R-:W1:Y:S02]  /*18af0*/  MUFU.RCP R7, R6 ;  /* 0x0000000600077308 */ /* 0x000e640000001000 */
[----:B-1----:R-:W-:-:S04]  /*18b00*/  FFMA R0, R6, R7, -1 ;  /* 0xbf80000006007423 */ /* 0x002fc80000000007 */
[----:B------:R-:W-:-:S04]  /*18b10*/  FADD.FTZ R0, -R0, -RZ ;  /* 0x800000ff00007221 */ /* 0x000fc80000010100 */
[----:B------:R-:W-:-:S07]  /*18b20*/  FFMA R7, R7, R0, R7 ;  /* 0x0000000007077223 */ /* 0x000fce0000000007 */
.L_x_3949:
[----:B------:R-:W-:Y:S05]  /*18b30*/  BSYNC B3 ;  /* 0x0000000000037941 */ /* 0x000fea0003800000 */
.L_x_3947:
        /* <DEDUP_REMOVED lines=11> */
.L_x_3946:
[----:B------:R-:W-:Y:S05]  /*18bf0*/  BSYNC B2 ;  /* 0x0000000000027941 */ /* 0x000fea0003800000 */
.L_x_3945:
        /* <DEDUP_REMOVED lines=21> */
.L_x_4365:
        /* <DEDUP_REMOVED lines=19> */
.L_x_3952:
[----:B------:R-:W-:-:S04]  /*18e80*/  FSETP.NEU.AND P0, PT, |R0|, +INF , PT ;  /* 0x7f8000000000780b */ /* 0x000fc80003f0d200 */
[----:B------:R-:W-:-:S09]  /*18e90*/  FSEL R7, R0, 65504, P0 ;  /* 0x477fe00000077808 */ /* 0x000fd20000000000 */
.L_x_3951:
        /* <DEDUP_REMOVED lines=16> */
.L_x_3956:
[----:B------:R-:W1:Y:S02]  /*18fa0*/  MUFU.RCP R0, R7 ;  /* 0x0000000700007308 */ /* 0x000e640000001000 */
[----:B-1----:R-:W-:-:S04]  /*18fb0*/  FFMA R2, R7, R0, -1 ;  /* 0xbf80000007027423 */ /* 0x002fc80000000000 */
[----:B------:R-:W-:-:S04]  /*18fc0*/  FADD.FTZ R11, -R2, -RZ ;  /* 0x800000ff020b7221 */ /* 0x000fc80000010100 */
[----:B------:R-:W-:-:S07]  /*18fd0*/  FFMA R11, R0, R11, R0 ;  /* 0x0000000b000b7223 */ /* 0x000fce0000000000 */
.L_x_3957:
[----:B------:R-:W-:Y:S05]  /*18fe0*/  BSYNC B3 ;  /* 0x0000000000037941 */ /* 0x000fea0003800000 */
.L_x_3955:
        /* <DEDUP_REMOVED lines=11> */
.L_x_3954:
[----:B------:R-:W-:Y:S05]  /*190a0*/  BSYNC B2 ;  /* 0x0000000000027941 */ /* 0x000fea0003800000 */
.L_x_3953:
        /* <DEDUP_REMOVED lines=21> */
.L_x_4373:
        /* <DEDUP_REMOVED lines=19> */
.L_x_3960:
[----:B------:R-:W-:-:S04]  /*19330*/  FSETP.NEU.AND P0, PT, |R0|, +INF , PT ;  /* 0x7f8000000000780b */ /* 0x000fc80003f0d200 */
[----:B------:R-:W-:-:S09]  /*19340*/  FSEL R11, R0, 65504, P0 ;  /* 0x477fe000000b7808 */ /* 0x000fd20000000000 */
.L_x_3959:
        /* <DEDUP_REMOVED lines=16> */
.L_x_3964:
[----:B------:R-:W1:Y:S02]  /*19450*/  MUFU.RCP R0, R11 ;  /* 0x0000000b00007308 */ /* 0x000e640000001000 */
[----:B-1----:R-:W-:-:S04]  /*19460*/  FFMA R2, R11, R0, -1 ;  /* 0xbf8000000b027423 */ /* 0x002fc80000000000 */
[----:B------:R-:W-:-:S04]  /*19470*/  FADD.FTZ R13, -R2, -RZ ;  /* 0x800000ff020d7221 */ /* 0x000fc80000010100 */
[----:B------:R-:W-:-:S07]  /*19480*/  FFMA R13, R0, R13, R0 ;  /* 0x0000000d000d7223 */ /* 0x000fce0000000000 */
.L_x_3965:
[----:B------:R-:W-:Y:S05]  /*19490*/  BSYNC B3 ;  /* 0x0000000000037941 */ /* 0x000fea0003800000 */
.L_x_3963:
        /* <DEDUP_REMOVED lines=11> */
.L_x_3962:
[----:B------:R-:W-:Y:S05]  /*19550*/  BSYNC B2 ;  /* 0x0000000000027941 */ /* 0x000fea0003800000 */
.L_x_3961:
        /* <DEDUP_REMOVED lines=21> */
.L_x_4381:
        /* <DEDUP_REMOVED lines=19> */
.L_x_3968:
[----:B------:R-:W-:-:S04]  /*197e0*/  FSETP.NEU.AND P0, PT, |R0|, +INF , PT ;  /* 0x7f8000000000780b */ /* 0x000fc80003f0d200 */
[----:B------:R-:W-:-:S09]  /*197f0*/  FSEL R13, R0, 65504, P0 ;  /* 0x477fe000000d7808 */ /* 0x000fd20000000000 */
.L_x_3967:
        /* <DEDUP_REMOVED lines=16> */
.L_x_3972:
[----:B------:R-:W1:Y:S02]  /*19900*/  MUFU.RCP R0, R13 ;  /* 0x0000000d00007308 */ /* 0x000e640000001000 */
[----:B-1----:R-:W-:-:S04]  /*19910*/  FFMA R2, R13, R0, -1 ;  /* 0xbf8000000d027423 */ /* 0x002fc80000000000 */
[----:B------:R-:W-:-:S04]  /*19920*/  FADD.FTZ R19, -R2, -RZ ;  /* 0x800000ff02137221 */ /* 0x000fc80000010100 */
[----:B------:R-:W-:-:S07]  /*19930*/  FFMA R19, R0, R19, R0 ;  /* 0x0000001300137223 */ /* 0x000fce0000000000 */
.L_x_3973:
[----:B------:R-:W-:Y:S05]  /*19940*/  BSYNC B3 ;  /* 0x0000000000037941 */ /* 0x000fea0003800000 */
.L_x_3971:
        /* <DEDUP_REMOVED lines=11> */
.L_x_3970:
[----:B------:R-:W-:Y:S05]  /*19a00*/  BSYNC B2 ;  /* 0x0000000000027941 */ /* 0x000fea0003800000 */
.L_x_3969:
        /* <DEDUP_REMOVED lines=21> */
.L_x_4389:
        /* <DEDUP_REMOVED lines=19> */
.L_x_3976:
[----:B------:R-:W-:-:S04]  /*19c90*/  FSETP.NEU.AND P0, PT, |R0|, +INF , PT ;  /* 0x7f8000000000780b */ /* 0x000fc80003f0d200 */
[----:B------:R-:W-:-:S09]  /*19ca0*/  FSEL R16, R0, 65504, P0 ;  /* 0x477fe00000107808 */ /* 0x000fd20000000000 */
.L_x_3975:
        /* <DEDUP_REMOVED lines=16> */
.L_x_3980:
[----:B------:R-:W1:Y:S02]  /*19db0*/  MUFU.RCP R17, R16 ;  /* 0x0000001000117308 */ /* 0x000e640000001000 */
[----:B-1----:R-:W-:-:S04]  /*19dc0*/  FFMA R0, R16, R17, -1 ;  /* 0xbf80000010007423 */ /* 0x002fc80000000011 */
[----:B------:R-:W-:-:S04]  /*19dd0*/  FADD.FTZ R0, -R0, -RZ ;  /* 0x800000ff00007221 */ /* 0x000fc80000010100 */
[----:B------:R-:W-:-:S07]  /*19de0*/  FFMA R17, R17, R0, R17 ;  /* 0x0000000011117223 */ /* 0x000fce0000000011 */
.L_x_3981:
[----:B------:R-:W-:Y:S05]  /*19df0*/  BSYNC B3 ;  /* 0x0000000000037941 */ /* 0x000fea0003800000 */
.L_x_3979:
        /* <DEDUP_REMOVED lines=11> */
.L_x_3978:
[----:B------:R-:W-:Y:S05]  /*19eb0*/  BSYNC B2 ;  /* 0x0000000000027941 */ /* 0x000fea0003800000 */
.L_x_3977:
        /* <DEDUP_REMOVED lines=21> */
.L_x_4397:
        /* <DEDUP_REMOVED lines=19> */
.L_x_3984:
[----:B------:R-:W-:-:S04]  /*1a140*/  FSETP.NEU.AND P0, PT, |R0|, +INF , PT ;  /* 0x7f8000000000780b */ /* 0x000fc80003f0d200 */
[----:B------:R-:W-:-:S09]  /*1a150*/  FSEL R0, R0, 65504, P0 ;  /* 0x477fe00000007808 */ /* 0x000fd20000000000 */
.L_x_3983:
        /* <DEDUP_REMOVED lines=14> */
.L_x_3986:
[----:B------:R-:W1:Y:S02]  /*1a240*/  MUFU.RCP R17, R0 ;  /* 0x0000000000117308 */ /* 0x000e640000001000 */
[----:B-1----:R-:W-:-:S04]  /*1a250*/  FFMA R2, R0, R17, -1 ;  /* 0xbf80000000027423 */ /* 0x002fc80000000011 */
[----:B------:R-:W-:-:S04]  /*1a260*/  FADD.FTZ R2, -R2, -RZ ;  /* 0x800000ff02027221 */ /* 0x000fc80000010100 */
[----:B------:R-:W-:-:S07]  /*1a270*/  FFMA R17, R17, R2, R17 ;  /* 0x0000000211117223 */ /* 0x000fce0000000011 */
.L_x_3987:
[----:B------:R-:W-:Y:S05]  /*1a280*/  BSYNC B2 ;  /* 0x0000000000027941 */ /* 0x000fea0003800000 */
.L_x_3985:
        /* <DEDUP_REMOVED lines=10> */
.L_x_3858:
[----:B------:R-:W-:Y:S05]  /*1a330*/  BSYNC B0 ;  /* 0x0000000000007941 */ /* 0x000fea0003800000 */
.L_x_3733:
[----:B-12---:R-:W1:Y:S01]  /*1a340*/  S2R R17, SR_TID.X ;  /* 0x0000000000117919 */ /* 0x006e620000002100 */
[--C-:B------:R-:W-:Y:S01]  /*1a350*/  HADD2.F32 R63, -RZ, R37.reuse.H0_H0 ;  /* 0x20000025ff3f7230 */ /* 0x100fe20000004100 */
[----:B------:R-:W-:Y:S01]  /*1a360*/  BSSY B0, `(.L_x_3988) ;  /* 0x000009a000007945 */ /* 0x000fe20003800000 */
[----:B------:R-:W-:Y:S01]  /*1a370*/  HADD2.F32 R60, -RZ, R37.H1_H1 ;  /* 0x30000025ff3c7230 */ /* 0x000fe20000004100 */
[----:B------:R-:W2:Y:S01]  /*1a380*/  S2R R3, SR_CTAID.X ;  /* 0x0000000000037919 */ /* 0x000ea20000002500 */
[--C-:B------:R-:W-:Y:S02]  /*1a390*/  HADD2.F32 R62, -RZ, R38.reuse.H0_H0 ;  /* 0x20000026ff3e7230 */ /* 0x100fe40000004100 */
[----:B------:R-:W-:Y:S01]  /*1a3a0*/  FMUL R58, R63, R6 ;  /* 0x000000063f3a7220 */ /* 0x000fe20000400000 */
[----:B------:R-:W-:Y:S01]  /*1a3b0*/  HADD2.F32 R66, -RZ, R38.H1_H1 ;  /* 0x30000026ff427230 */ /* 0x000fe20000004100 */
[----:B------:R-:W3:Y:S01]  /*1a3c0*/  S2R R64, SR_CTAID.Y ;  /* 0x0000000000407919 */ /* 0x000ee20000002600 */
[----:B------:R-:W-:-:S02]  /*1a3d0*/  HADD2.F32 R37, -RZ, R39.H0_H0 ;  /* 0x20000027ff257230 */ /* 0x000fc40000004100 */
[----:B------:R-:W-:Y:S01]  /*1a3e0*/  HADD2.F32 R65, -RZ, R39.H1_H1 ;  /* 0x30000027ff417230 */ /* 0x000fe20000004100 */
[----:B------:R-:W-:Y:S01]  /*1a3f0*/  F2FP.SATFINITE.E4M3.F32.PACK_AB_MERGE_C R83, RZ, R58, RZ ;  /* 0x0000003aff53723e */ /* 0x000fe200048070ff */
[----:B------:R-:W4:Y:S01]  /*1a400*/  LDC.64 R38, c[0x0][0x240] ;  /* 0x00009000ff267b82 */ /* 0x000f220000000a00 */
[--C-:B------:R-:W-:Y:S02]  /*1a410*/  HADD2.F32 R21, -RZ, R33.reuse.H0_H0 ;  /* 0x20000021ff157230 */ /* 0x100fe40000004100 */
[----:B------:R-:W-:Y:S02]  /*1a420*/  HADD2.F32 R33, -RZ, R33.H1_H1 ;  /* 0x30000021ff217230 */ /* 0x000fe40000004100 */
[----:B------:R-:W-:Y:S01]  /*1a430*/  FMUL R63, R65, R0 ;  /* 0x00000000413f7220 */ /* 0x000fe20000400000 */
[----:B0-----:R-:W-:Y:S02]  /*1a440*/  HADD2.F32 R53, -RZ, R34.H0_H0 ;  /* 0x20000022ff357230 */ /* 0x001fe40000004100 */
[----:B------:R-:W-:Y:S01]  /*1a450*/  FMUL R21, R21, R20 ;  /* 0x0000001415157220 */ /* 0x000fe20000400000 */
[----:B------:R-:W-:-:S02]  /*1a460*/  HADD2.F32 R59, -RZ, R35.H1_H1 ;  /* 0x30000023ff3b7230 */ /* 0x000fc40000004100 */
[----:B------:R-:W-:Y:S01]  /*1a470*/  IMAD.MOV.U32 R55, RZ, RZ, RZ ;  /* 0x000000ffff377224 */ /* 0x000fe200078e00ff */
[----:B------:R-:W-:Y:S01]  /*1a480*/  F2FP.SATFINITE.E4M3.F32.PACK_AB_MERGE_C R63, RZ, R63, RZ ;  /* 0x0000003fff3f723e */ /* 0x000fe200048070ff */
[--C-:B------:R-:W-:Y:S01]  /*1a490*/  HADD2.F32 R4, -RZ, R32.reuse.H0_H0 ;  /* 0x20000020ff047230 */ /* 0x100fe20000004100 */
[----:B------:R-:W-:Y:S01]  /*1a4a0*/  F2FP.SATFINITE.E4M3.F32.PACK_AB_MERGE_C R71, RZ, R21, RZ ;  /* 0x00000015ff47723e */ /* 0x000fe200048070ff */
[----:B------:R-:W-:Y:S02]  /*1a4b0*/  HADD2.F32 R19, -RZ, R32.H1_H1 ;  /* 0x30000020ff137230 */ /* 0x000fe40000004100 */
[----:B------:R-:W-:Y:S01]  /*1a4c0*/  FMUL R32, R33, R18 ;  /* 0x0000001221207220 */ /* 0x000fe20000400000 */
[----:B------:R-:W-:Y:S02]  /*1a4d0*/  HADD2.F32 R57, -RZ, R35.H0_H0 ;  /* 0x20000023ff397230 */ /* 0x000fe40000004100 */
[----:B------:R-:W-:Y:S01]  /*1a4e0*/  FMUL R33, R53, R14 ;  /* 0x0000000e35217220 */ /* 0x000fe20000400000 */
[----:B------:R-:W-:-:S02]  /*1a4f0*/  HADD2.F32 R61, -RZ, R36.H0_H0 ;  /* 0x20000024ff3d7230 */ /* 0x000fc40000004100 */
[----:B------:R-:W-:Y:S01]  /*1a500*/  FMUL R53, R59, R10 ;  /* 0x0000000a3b357220 */ /* 0x000fe20000400000 */
[----:B-1----:R-:W-:Y:S01]  /*1a510*/  SHF.R.U32.HI R54, RZ, 0x1, R17 ;  /* 0x00000001ff367819 */ /* 0x002fe20000011611 */
[----:B------:R-:W-:Y:S02]  /*1a520*/  HADD2.F32 R36, -RZ, R36.H1_H1 ;  /* 0x30000024ff247230 */ /* 0x000fe40000004100 */
[----:B------:R-:W-:Y:S01]  /*1a530*/  FMUL R59, R60, R7 ;  /* 0x000000073c3b7220 */ /* 0x000fe20000400000 */
[----:B------:R-:W-:Y:S01]  /*1a540*/  FMUL R35, R57, R12 ;  /* 0x0000000c39237220 */ /* 0x000fe20000400000 */
[----:B------:R-:W-:Y:S01]  /*1a550*/  LOP3.LUT R54, R54, 0x7ffffff0, RZ, 0xc0, !PT ;  /* 0x7ffffff036367812 */ /* 0x000fe200078ec0ff */
[----:B------:R-:W-:Y:S01]  /*1a560*/  FMUL R60, R62, R11 ;  /* 0x0000000b3e3c7220 */ /* 0x000fe20000400000 */
[----:B------:R-:W-:Y:S01]  /*1a570*/  FMUL R57, R36, R9 ;  /* 0x0000000924397220 */ /* 0x000fe20000400000 */
[----:B------:R-:W-:Y:S01]  /*1a580*/  FMUL R62, R37, R16 ;  /* 0x00000010253e7220 */ /* 0x000fe20000400000 */
[----:B------:R-:W-:-:S02]  /*1a590*/  IMAD.SHL.U32 R17, R17, 0x4, RZ ;  /* 0x0000000411117824 */ /* 0x000fc400078e00ff */
[----:B------:R-:W-:Y:S01]  /*1a5a0*/  FMUL R4, R4, R27 ;  /* 0x0000001b04047220 */ /* 0x000fe20000400000 */
[----:B--2---:R-:W-:-:S04]  /*1a5b0*/  IMAD.WIDE.U32 R54, R3, 0x80, R54 ;  /* 0x0000008003367825 */ /* 0x004fc800078e0036 */
[----:B------:R-:W-:Y:S01]  /*1a5c0*/  FMUL R19, R19, R52 ;  /* 0x0000003413137220 */ /* 0x000fe20000400000 */
[----:B------:R-:W0:Y:S01]  /*1a5d0*/  LDC.64 R2, c[0x0][0x238] ;  /* 0x00008e00ff027b82 */ /* 0x000e220000000a00 */
[----:B------:R-:W-:Y:S01]  /*1a5e0*/  FMUL R56, R61, R8 ;  /* 0x000000083d387220 */ /* 0x000fe20000400000 */
[----:B---3--:R-:W-:Y:S01]  /*1a5f0*/  IMAD.WIDE.U32 R36, R64, 0x80, RZ ;  /* 0x0000008040247825 */ /* 0x008fe200078e00ff */
[----:B------:R-:W-:-:S03]  /*1a600*/  F2FP.SATFINITE.E4M3.F32.PACK_AB_MERGE_C R65, RZ, R4, RZ ;  /* 0x00000004ff41723e */ /* 0x000fc600048070ff */
[----:B------:R-:W-:Y:S01]  /*1a610*/  FMUL R61, R66, R13 ;  /* 0x0000000d423d7220 */ /* 0x000fe20000400000 */
[----:B------:R-:W-:Y:S01]  /*1a620*/  F2FP.SATFINITE.E4M3.F32.PACK_AB_MERGE_C R67, RZ, R19, RZ ;  /* 0x00000013ff43723e */ /* 0x000fe200048070ff */
[----:B------:R-:W-:Y:S01]  /*1a630*/  HADD2.F32 R34, -RZ, R34.H1_H1 ;  /* 0x30000022ff227230 */ /* 0x000fe20000004100 */
[----:B------:R-:W-:Y:S02]  /*1a640*/  LOP3.LUT R17, R36, 0x7c, R17, 0xf8, !PT ;  /* 0x0000007c24117812 */ /* 0x000fe400078ef811 */
[----:B------:R-:W-:Y:S02]  /*1a650*/  F2FP.SATFINITE.E4M3.F32.PACK_AB_MERGE_C R79, RZ, R35, RZ ;  /* 0x00000023ff4f723e */ /* 0x000fe400048070ff */
[----:B----4-:R-:W-:Y:S01]  /*1a660*/  ISETP.GE.U32.AND P0, PT, R17, R38, PT ;  /* 0x000000261100720c */ /* 0x010fe20003f06070 */
[----:B------:R-:W-:Y:S01]  /*1a670*/  FMUL R34, R34, R15 ;  /* 0x0000000f22227220 */ /* 0x000fe20000400000 */
[----:B------:R-:W-:Y:S02]  /*1a680*/  F2FP.SATFINITE.E4M3.F32.PACK_AB_MERGE_C R85, RZ, R60, RZ ;  /* 0x0000003cff55723e */ /* 0x000fe400048070ff */
[----:B------:R-:W-:-:S02]  /*1a690*/  ISETP.GE.U32.AND.EX P0, PT, R37, R39, PT, P0 ;  /* 0x000000272500720c */ /* 0x000fc40003f06100 */
[----:B------:R-:W-:Y:S02]  /*1a6a0*/  F2FP.SATFINITE.E4M3.F32.PACK_AB_MERGE_C R73, RZ, R32, RZ ;  /* 0x00000020ff49723e */ /* 0x000fe400048070ff */
[----:B------:R-:W-:Y:S02]  /*1a6b0*/  F2FP.SATFINITE.E4M3.F32.PACK_AB_MERGE_C R33, RZ, R33, RZ ;  /* 0x00000021ff21723e */ /* 0x000fe400048070ff */
[----:B------:R-:W-:Y:S02]  /*1a6c0*/  F2FP.SATFINITE.E4M3.F32.PACK_AB_MERGE_C R75, RZ, R34, RZ ;  /* 0x00000022ff4b723e */ /* 0x000fe400048070ff */
[----:B------:R-:W-:Y:S01]  /*1a6d0*/  F2FP.SATFINITE.E4M3.F32.PACK_AB_MERGE_C R53, RZ, R53, RZ ;  /* 0x00000035ff35723e */ /* 0x000fe200048070ff */
[----:B0-----:R-:W-:Y:S01]  /*1a6e0*/  IMAD R4, R37, R2, RZ ;  /* 0x0000000225047224 */ /* 0x001fe200078e02ff */
[----:B------:R-:W-:Y:S01]  /*1a6f0*/  F2FP.SATFINITE.E4M3.F32.PACK_AB_MERGE_C R35, RZ, R56, RZ ;  /* 0x00000038ff23723e */ /* 0x000fe200048070ff */
[----:B------:R-:W-:Y:S01]  /*1a700*/  IMAD.WIDE.U32 R54, R17, R2, R54 ;  /* 0x0000000211367225 */ /* 0x000fe200078e0036 */
[----:B------:R-:W-:-:S02]  /*1a710*/  F2FP.SATFINITE.E4M3.F32.PACK_AB_MERGE_C R81, RZ, R57, RZ ;  /* 0x00000039ff51723e */ /* 0x000fc400048070ff */
[----:B------:R-:W-:Y:S01]  /*1a720*/  F2FP.SATFINITE.E4M3.F32.PACK_AB_MERGE_C R59, RZ, R59, RZ ;  /* 0x0000003bff3b723e */ /* 0x000fe200048070ff */
[----:B------:R-:W-:Y:S01]  /*1a730*/  IMAD R19, R17, R3, R4 ;  /* 0x0000000311137224 */ /* 0x000fe200078e0204 */
[----:B------:R-:W-:Y:S02]  /*1a740*/  F2FP.SATFINITE.E4M3.F32.PACK_AB_MERGE_C R61, RZ, R61, RZ ;  /* 0x0000003dff3d723e */ /* 0x000fe400048070ff */
[----:B------:R-:W-:Y:S01]  /*1a750*/  F2FP.SATFINITE.E4M3.F32.PACK_AB_MERGE_C R87, RZ, R62, RZ ;  /* 0x0000003eff57723e */ /* 0x000fe200048070ff */
[----:B------:R-:W-:Y:S01]  /*1a760*/  IMAD.IADD R60, R55, 0x1, R19 ;  /* 0x00000001373c7824 */ /* 0x000fe200078e0213 */
        /* <DEDUP_REMOVED lines=43> */
.L_x_3990:
        /* <DEDUP_REMOVED lines=46> */
.L_x_3989:
[----:B------:R-:W-:Y:S05]  /*1ad00*/  BSYNC B0 ;  /* 0x0000000000007941 */ /* 0x000fea0003800000 */
.L_x_3988:
[----:B------:R-:W-:Y:S01]  /*1ad10*/  LOP3.LUT R19, R17, 0x1, RZ, 0xfc, !PT ;  /* 0x0000000111137812 */ /* 0x000fe200078efcff */
[----:B01----:R-:W-:Y:S01]  /*1ad20*/  HADD2.F32 R35, -RZ, R31.H0_H0 ;  /* 0x2000001fff237230 */ /* 0x003fe20000004100 */
[----:B------:R-:W-:Y:S01]  /*1ad30*/  IADD3 R55, P1, R54, R2, RZ ;  /* 0x0000000236377210 */ /* 0x000fe20007f3e0ff */
[--C-:B------:R-:W-:Y:S01]  /*1ad40*/  HADD2.F32 R53, -RZ, R40.reuse.H0_H0 ;  /* 0x20000028ff357230 */ /* 0x100fe20000004100 */
[----:B------:R-:W-:Y:S01]  /*1ad50*/  ISETP.GE.U32.AND P0, PT, R19, R38, PT ;  /* 0x000000261300720c */ /* 0x000fe20003f06070 */
[----:B------:R-:W-:Y:S01]  /*1ad60*/  HADD2.F32 R57, -RZ, R40.H1_H1 ;  /* 0x30000028ff397230 */ /* 0x000fe20000004100 */
[----:B------:R-:W-:Y:S01]  /*1ad70*/  BSSY B0, `(.L_x_3991) ;  /* 0x0000089000007945 */ /* 0x000fe20003800000 */
[--C-:B------:R-:W-:Y:S01]  /*1ad80*/  HADD2.F32 R32, -RZ, R29.reuse.H0_H0 ;  /* 0x2000001dff207230 */ /* 0x100fe20000004100 */
[----:B------:R-:W-:Y:S01]  /*1ad90*/  ISETP.GE.U32.AND.EX P0, PT, R37, R39, PT, P0 ;  /* 0x000000272500720c */ /* 0x000fe20003f06100 */
[----:B------:R-:W-:Y:S02]  /*1ada0*/  HADD2.F32 R21, -RZ, R29.H1_H1 ;  /* 0x3000001dff157230 */ /* 0x000fe40000004100 */
[----:B------:R-:W-:-:S02]  /*1adb0*/  HADD2.F32 R59, -RZ, R41.H0_H0 ;  /* 0x20000029ff3b7230 */ /* 0x000fc40000004100 */
[----:B------:R-:W-:Y:S01]  /*1adc0*/  FMUL R19, R32, R27 ;  /* 0x0000001b20137220 */ /* 0x000fe20000400000 */
[----:B------:R-:W-:Y:S02]  /*1add0*/  HADD2.F32 R40, -RZ, R41.H1_H1 ;  /* 0x30000029ff287230 */ /* 0x000fe40000004100 */
[----:B------:R-:W-:Y:S01]  /*1ade0*/  FMUL R32, R53, R12 ;  /* 0x0000000c35207220 */ /* 0x000fe20000400000 */
[----:B------:R-:W-:Y:S02]  /*1adf0*/  HADD2.F32 R29, -RZ, R30.H0_H0 ;  /* 0x2000001eff1d7230 */ /* 0x000fe40000004100 */
[----:B------:R-:W-:Y:S01]  /*1ae00*/  FMUL R21, R21, R52 ;  /* 0x0000003415157220 */ /* 0x000fe20000400000 */
[----:B------:R-:W-:Y:S01]  /*1ae10*/  HADD2.F32 R41, -RZ, R42.H0_H0 ;  /* 0x2000002aff297230 */ /* 0x000fe20000004100 */
[----:B------:R-:W-:Y:S01]  /*1ae20*/  F2FP.SATFINITE.E4M3.F32.PACK_AB_MERGE_C R19, RZ, R19, RZ ;  /* 0x00000013ff13723e */ /* 0x000fe200048070ff */
[----:B------:R-:W-:Y:S02]  /*1ae30*/  HADD2.F32 R33, -RZ, R30.H1_H1 ;  /* 0x3000001eff217230 */ /* 0x000fe40000004100 */
[----:B------:R-:W-:Y:S01]  /*1ae40*/  FMUL R30, R35, R14 ;  /* 0x0000000e231e7220 */ /* 0x000fe20000400000 */
[----:B------:R-:W-:-:S02]  /*1ae50*/  HADD2.F32 R42, -RZ, R42.H1_H1 ;  /* 0x3000002aff2a7230 */ /* 0x000fc40000004100 */
[----:B------:R-:W-:Y:S01]  /*1ae60*/  FMUL R35, R40, R9 ;  /* 0x0000000928237220 */ /* 0x000fe20000400000 */
[----:B------:R-:W-:Y:S02]  /*1ae70*/  HADD2.F32 R34, -RZ, R31.H1_H1 ;  /* 0x3000001fff227230 */ /* 0x000fe40000004100 */
[----:B------:R-:W-:Y:S01]  /*1ae80*/  FMUL R40, R41, R6 ;  /* 0x0000000629287220 */ /* 0x000fe20000400000 */
[--C-:B------:R-:W-:Y:S02]  /*1ae90*/  HADD2.F32 R54, -RZ, R43.reuse.H0_H0 ;  /* 0x2000002bff367230 */ /* 0x100fe40000004100 */
[----:B------:R-:W-:Y:S01]  /*1aea0*/  FMUL R41, R42, R7 ;  /* 0x000000072a297220 */ /* 0x000fe20000400000 */
[----:B------:R-:W-:Y:S02]  /*1aeb0*/  HADD2.F32 R56, -RZ, R43.H1_H1 ;  /* 0x3000002bff387230 */ /* 0x000fe40000004100 */
[----:B------:R-:W-:Y:S01]  /*1aec0*/  FMUL R31, R34, R15 ;  /* 0x0000000f221f7220 */ /* 0x000fe20000400000 */
[----:B------:R-:W-:-:S02]  /*1aed0*/  HADD2.F32 R61, -RZ, R22.H0_H0 ;  /* 0x20000016ff3d7230 */ /* 0x000fc40000004100 */
[----:B------:R-:W-:Y:S01]  /*1aee0*/  FMUL R42, R54, R11 ;  /* 0x0000000b362a7220 */ /* 0x000fe20000400000 */
[----:B------:R-:W-:Y:S02]  /*1aef0*/  HADD2.F32 R63, -RZ, R22.H1_H1 ;  /* 0x30000016ff3f7230 */ /* 0x000fe40000004100 */
        /* <DEDUP_REMOVED lines=66> */
.L_x_3993:
        /* <DEDUP_REMOVED lines=46> */
.L_x_3992:
[----:B------:R-:W-:Y:S05]  /*1b600*/  BSYNC B0 ;  /* 0x0000000000007941 */ /* 0x000fea0003800000 */
.L_x_3991:
[----:B0-----:R-:W-:Y:S01]  /*1b610*/  LOP3.LUT R19, R17, 0x2, RZ, 0xfc, !PT ;  /* 0x0000000211137812 */ /* 0x001fe200078efcff */
[----:B------:R-:W-:Y:S01]  /*1b620*/  HADD2.F32 R22, -RZ, R68.H0_H0 ;  /* 0x20000044ff167230 */ /* 0x000fe20000004100 */
[----:B------:R-:W-:Y:S01]  /*1b630*/  IADD3 R55, P1, R55, R2, RZ ;  /* 0x0000000237377210 */ /* 0x000fe20007f3e0ff */
[----:B-1----:R-:W-:Y:S01]  /*1b640*/  HADD2.F32 R31, -RZ, R44.H0_H0 ;  /* 0x2000002cff1f7230 */ /* 0x002fe20000004100 */
[----:B------:R-:W-:Y:S01]  /*1b650*/  ISETP.GE.U32.AND P0, PT, R19, R38, PT ;  /* 0x000000261300720c */ /* 0x000fe20003f06070 */
[----:B------:R-:W-:Y:S02]  /*1b660*/  HADD2.F32 R33, -RZ, R45.H0_H0 ;  /* 0x2000002dff217230 */ /* 0x000fe40000004100 */
[----:B------:R-:W-:Y:S01]  /*1b670*/  FMUL R19, R22, R27 ;  /* 0x0000001b16137220 */ /* 0x000fe20000400000 */
[--C-:B------:R-:W-:Y:S01]  /*1b680*/  HADD2.F32 R41, -RZ, R47.reuse.H0_H0 ;  /* 0x2000002fff297230 */ /* 0x100fe20000004100 */
[----:B------:R-:W-:Y:S01]  /*1b690*/  ISETP.GE.U32.AND.EX P0, PT, R37, R39, PT, P0 ;  /* 0x000000272500720c */ /* 0x000fe20003f06100 */
[----:B------:R-:W-:-:S02]  /*1b6a0*/  HADD2.F32 R42, -RZ, R47.H1_H1 ;  /* 0x3000002fff2a7230 */ /* 0x000fc40000004100 */
[----:B------:R-:W-:Y:S01]  /*1b6b0*/  FMUL R30, R31, R14 ;  /* 0x0000000e1f1e7220 */ /* 0x000fe20000400000 */
[----:B------:R-:W-:Y:S02]  /*1b6c0*/  HADD2.F32 R29, -RZ, R69.H0_H0 ;  /* 0x20000045ff1d7230 */ /* 0x000fe40000004100 */
[----:B------:R-:W-:Y:S01]  /*1b6d0*/  FMUL R32, R33, R12 ;  /* 0x0000000c21207220 */ /* 0x000fe20000400000 */
[----:B------:R-:W-:Y:S02]  /*1b6e0*/  HADD2.F32 R44, -RZ, R44.H1_H1 ;  /* 0x3000002cff2c7230 */ /* 0x000fe40000004100 */
[----:B------:R-:W-:Y:S01]  /*1b6f0*/  FMUL R40, R41, R6 ;  /* 0x0000000629287220 */ /* 0x000fe20000400000 */
[----:B------:R-:W-:Y:S02]  /*1b700*/  HADD2.F32 R45, -RZ, R45.H1_H1 ;  /* 0x3000002dff2d7230 */ /* 0x000fe40000004100 */
[----:B------:R-:W-:Y:S01]  /*1b710*/  FMUL R22, R29, R20 ;  /* 0x000000141d167220 */ /* 0x000fe20000400000 */
[----:B------:R-:W-:-:S02]  /*1b720*/  HADD2.F32 R35, -RZ, R46.H0_H0 ;  /* 0x2000002eff237230 */ /* 0x000fc40000004100 */
[----:B------:R-:W-:Y:S01]  /*1b730*/  FMUL R31, R44, R15 ;  /* 0x0000000f2c1f7220 */ /* 0x000fe20000400000 */
[----:B------:R-:W-:Y:S02]  /*1b740*/  HADD2.F32 R69, -RZ, R69.H1_H1 ;  /* 0x30000045ff457230 */ /* 0x000fe40000004100 */
[----:B------:R-:W-:Y:S01]  /*1b750*/  FMUL R33, R45, R10 ;  /* 0x0000000a2d217220 */ /* 0x000fe20000400000 */
[----:B------:R-:W-:Y:S02]  /*1b760*/  HADD2.F32 R54, -RZ, R76.H0_H0 ;  /* 0x2000004cff367230 */ /* 0x000fe40000004100 */
[----:B------:R-:W-:Y:S01]  /*1b770*/  FMUL R34, R35, R8 ;  /* 0x0000000823227220 */ /* 0x000fe20000400000 */
[----:B------:R-:W-:Y:S02]  /*1b780*/  HADD2.F32 R47, -RZ, R77.H0_H0 ;  /* 0x2000004dff2f7230 */ /* 0x000fe40000004100 */
[----:B------:R-:W-:Y:S01]  /*1b790*/  FMUL R29, R69, R18 ;  /* 0x00000012451d7220 */ /* 0x000fe20000400000 */
[----:B------:R-:W-:-:S02]  /*1b7a0*/  HADD2.F32 R46, -RZ, R46.H1_H1 ;  /* 0x3000002eff2e7230 */ /* 0x000fc40000004100 */
[----:B------:R-:W-:Y:S01]  /*1b7b0*/  FMUL R41, R42, R7 ;  /* 0x000000072a297220 */ /* 0x000fe20000400000 */
[----:B------:R-:W-:Y:S02]  /*1b7c0*/  HADD2.F32 R21, -RZ, R68.H1_H1 ;  /* 0x30000044ff157230 */ /* 0x000fe40000004100 */
[----:B------:R-:W-:Y:S01]  /*1b7d0*/  FMUL R42, R54, R11 ;  /* 0x0000000b362a7220 */ /* 0x000fe20000400000 */
[----:B------:R-:W-:Y:S02]  /*1b7e0*/  HADD2.F32 R76, -RZ, R76.H1_H1 ;  /* 0x3000004cff4c7230 */ /* 0x000fe40000004100 */
[----:B------:R-:W-:Y:S01]  /*1b7f0*/  FMUL R35, R46, R9 ;  /* 0x000000092e237220 */ /* 0x000fe20000400000 */
[----:B------:R-:W-:Y:S02]  /*1b800*/  HADD2.F32 R77, -RZ, R77.H1_H1 ;  /* 0x3000004dff4d7230 */ /* 0x000fe40000004100 */
[----:B------:R-:W-:Y:S01]  /*1b810*/  FMUL R21, R21, R52 ;  /* 0x0000003415157220 */ /* 0x000fe20000400000 */
[----:B------:R-:W-:Y:S01]  /*1b820*/  FMUL R44, R47, R16 ;  /* 0x000000102f2c7220 */ /* 0x000fe20000400000 */
[----:B------:R-:W-:Y:S01]  /*1b830*/  FMUL R43, R76, R13 ;  /* 0x0000000d4c2b7220 */ /* 0x000fe20000400000 */
[----:B------:R-:W-:Y:S01]  /*1b840*/  BSSY B0, `(.L_x_3994) ;  /* 0x000006c000007945 */ /* 0x000fe20003800000 */
        /* <DEDUP_REMOVED lines=61> */
.L_x_3996:
        /* <DEDUP_REMOVED lines=46> */
.L_x_3995:
[----:B------:R-:W-:Y:S05]  /*1bf00*/  BSYNC B0 ;  /* 0x0000000000007941 */ /* 0x000fea0003800000 */
.L_x_3994:
[----:B------:R-:W-:Y:S01]  /*1bf10*/  LOP3.LUT R17, R17, 0x3, RZ, 0xfc, !PT ;  /* 0x0000000311117812 */ /* 0x000fe200078efcff */
[----:B------:R-:W-:Y:S02]  /*1bf20*/  HADD2.F32 R22, -RZ, R5.H0_H0 ;  /* 0x20000005ff167230 */ /* 0x000fe40000004100 */
[--C-:B0-----:R-:W-:Y:S01]  /*1bf30*/  HADD2.F32 R19, -RZ, R48.reuse.H0_H0 ;  /* 0x20000030ff137230 */ /* 0x101fe20000004100 */
[----:B------:R-:W-:Y:S01]  /*1bf40*/  ISETP.GE.U32.AND P0, PT, R17, R38, PT ;  /* 0x000000261100720c */ /* 0x000fe20003f06070 */
[----:B------:R-:W-:Y:S02]  /*1bf50*/  HADD2.F32 R21, -RZ, R48.H1_H1 ;  /* 0x30000030ff157230 */ /* 0x000fe40000004100 */
[----:B------:R-:W-:Y:S01]  /*1bf60*/  FMUL R27, R22, R27 ;  /* 0x0000001b161b7220 */ /* 0x000fe20000400000 */
[--C-:B------:R-:W-:Y:S01]  /*1bf70*/  HADD2.F32 R29, -RZ, R49.reuse.H0_H0 ;  /* 0x20000031ff1d7230 */ /* 0x100fe20000004100 */
[----:B------:R-:W-:Y:S01]  /*1bf80*/  ISETP.GE.U32.AND.EX P0, PT, R37, R39, PT, P0 ;  /* 0x000000272500720c */ /* 0x000fe20003f06100 */
[----:B-1----:R-:W-:-:S02]  /*1bf90*/  HADD2.F32 R30, -RZ, R49.H1_H1 ;  /* 0x30000031ff1e7230 */ /* 0x002fc40000004100 */
[----:B------:R-:W-:Y:S01]  /*1bfa0*/  FMUL R20, R19, R20 ;  /* 0x0000001413147220 */ /* 0x000fe20000400000 */
[--C-:B------:R-:W-:Y:S02]  /*1bfb0*/  HADD2.F32 R31, -RZ, R50.reuse.H0_H0 ;  /* 0x20000032ff1f7230 */ /* 0x100fe40000004100 */
[----:B------:R-:W-:Y:S01]  /*1bfc0*/  FMUL R18, R21, R18 ;  /* 0x0000001215127220 */ /* 0x000fe20000400000 */
[----:B------:R-:W-:Y:S02]  /*1bfd0*/  HADD2.F32 R33, -RZ, R50.H1_H1 ;  /* 0x30000032ff217230 */ /* 0x000fe40000004100 */
[----:B------:R-:W-:Y:S01]  /*1bfe0*/  FMUL R14, R29, R14 ;  /* 0x0000000e1d0e7220 */ /* 0x000fe20000400000 */
[--C-:B------:R-:W-:Y:S02]  /*1bff0*/  HADD2.F32 R35, -RZ, R51.reuse.H0_H0 ;  /* 0x20000033ff237230 */ /* 0x100fe40000004100 */
[----:B------:R-:W-:Y:S01]  /*1c000*/  FMUL R15, R30, R15 ;  /* 0x0000000f1e0f7220 */ /* 0x000fe20000400000 */
[----:B------:R-:W-:-:S02]  /*1c010*/  HADD2.F32 R32, -RZ, R51.H1_H1 ;  /* 0x30000033ff207230 */ /* 0x000fc40000004100 */
[----:B------:R-:W-:Y:S01]  /*1c020*/  FMUL R12, R31, R12 ;  /* 0x0000000c1f0c7220 */ /* 0x000fe20000400000 */
[----:B------:R-:W-:Y:S02]  /*1c030*/  HADD2.F32 R41, -RZ, R24.H0_H0 ;  /* 0x20000018ff297230 */ /* 0x000fe40000004100 */
[----:B------:R-:W-:Y:S01]  /*1c040*/  FMUL R10, R33, R10 ;  /* 0x0000000a210a7220 */ /* 0x000fe20000400000 */
[----:B------:R-:W-:Y:S02]  /*1c050*/  HADD2.F32 R5, -RZ, R5.H1_H1 ;  /* 0x30000005ff057230 */ /* 0x000fe40000004100 */
[----:B------:R-:W-:Y:S01]  /*1c060*/  FMUL R8, R35, R8 ;  /* 0x0000000823087220 */ /* 0x000fe20000400000 */
[--C-:B------:R-:W-:Y:S02]  /*1c070*/  HADD2.F32 R34, -RZ, R25.reuse.H0_H0 ;  /* 0x20000019ff227230 */ /* 0x100fe40000004100 */
[----:B------:R-:W-:Y:S01]  /*1c080*/  FMUL R9, R32, R9 ;  /* 0x0000000920097220 */ /* 0x000fe20000400000 */
[----:B------:R-:W-:-:S02]  /*1c090*/  HADD2.F32 R36, -RZ, R25.H1_H1 ;  /* 0x30000019ff247230 */ /* 0x000fc40000004100 */
[----:B------:R-:W-:Y:S01]  /*1c0a0*/  FMUL R52, R5, R52 ;  /* 0x0000003405347220 */ /* 0x000fe20000400000 */
[----:B------:R-:W-:Y:S02]  /*1c0b0*/  HADD2.F32 R24, -RZ, R24.H1_H1 ;  /* 0x30000018ff187230 */ /* 0x000fe40000004100 */
[----:B------:R-:W-:Y:S01]  /*1c0c0*/  FMUL R6, R41, R6 ;  /* 0x0000000629067220 */ /* 0x000fe20000400000 */
[--C-:B------:R-:W-:Y:S02]  /*1c0d0*/  HADD2.F32 R25, -RZ, R26.reuse.H0_H0 ;  /* 0x2000001aff197230 */ /* 0x100fe40000004100 */
[----:B------:R-:W-:Y:S01]  /*1c0e0*/  HADD2.F32 R43, -RZ, R26.H1_H1 ;  /* 0x3000001aff2b7230 */ /* 0x000fe20000004100 */
[----:B------:R-:W-:Y:S06]  /*1c0f0*/  @P0 EXIT ;  /* 0x000000000000094d */ /* 0x000fec0003800000 */
[----:B------:R-:W-:Y:S01]  /*1c100*/  IADD3 R2, P0, R55, R2, RZ ;  /* 0x0000000237027210 */ /* 0x000fe20007f1e0ff */
[----:B------:R-:W-:Y:S01]  /*1c110*/  ULDC.64 UR12, c[0x0][0x220] ;  /* 0x00008800000c7ab9 */ /* 0x000fe20000000a00 */
[----:B------:R-:W-:Y:S01]  /*1c120*/  FMUL R7, R24, R7 ;  /* 0x0000000718077220 */ /* 0x000fe20000400000 */
[----:B------:R-:W-:Y:S01]  /*1c130*/  FMUL R11, R34, R11 ;  /* 0x0000000b220b7220 */ /* 0x000fe20000400000 */
[----:B------:R-:W-:Y:S01]  /*1c140*/  IADD3 R2, P1, R2, UR12, RZ ;  /* 0x0000000c02027c10 */ /* 0x000fe2000ff3e0ff */
[----:B------:R-:W-:Y:S01]  /*1c150*/  FMUL R13, R36, R13 ;  /* 0x0000000d240d7220 */ /* 0x000fe20000400000 */
[----:B------:R-:W-:Y:S01]  /*1c160*/  FMUL R16, R25, R16 ;  /* 0x0000001019107220 */ /* 0x000fe20000400000 */
[----:B------:R-:W-:Y:S01]  /*1c170*/  FMUL R0, R43, R0 ;  /* 0x000000002b007220 */ /* 0x000fe20000400000 */
[----:B------:R-:W-:Y:S02]  /*1c180*/  IADD3.X R3, R4, UR13, R3, P1, P0 ;  /* 0x0000000d04037c10 */ /* 0x000fe40008fe0403 */
        /* <DEDUP_REMOVED lines=55> */
.L_x_3997:
        /* <DEDUP_REMOVED lines=48> */
.L_x_3529:
[----:B------:R-:W-:Y:S01]  /*1c800*/  BSSY B1, `(.L_x_3998) ;  /* 0x0000007000017945 */ /* 0x000fe20003800000 */
[----:B------:R-:W-:Y:S02]  /*1c810*/  IMAD.MOV.U32 R54, RZ, RZ, 0x4 ;  /* 0x00000004ff367424 */ /* 0x000fe400078e00ff */
[----:B------:R-:W-:Y:S02]  /*1c820*/  IMAD.MOV.U32 R55, RZ, RZ, 0x1f ;  /* 0x0000001fff377424 */ /* 0x000fe400078e00ff */
[----:B------:R-:W-:-:S07]  /*1c830*/  IMAD.MOV.U32 R0, RZ, RZ, R27 ;  /* 0x000000ffff007224 */ /* 0x000fce00078e001b */
[----:B------:R-:W-:Y:S05]  /*1c840*/  WARPSYNC.COLLECTIVE R0, `(.L_x_3999) ;  /* 0x0000000000087348 */ /* 0x000fea0003c00000 */
[----:B------:R0:W1:Y:S02]  /*1c850*/  SHFL.DOWN P0, R2, R57, R54, R55 ;  /* 0x0800003639027389 */ /* 0x0000640000000037 */
[----:B01----:R-:W-:Y:S01]  /*1c860*/  ENDCOLLECTIVE ;  /* 0x000000000000791b */ /* 0x003fe20003800000 */
.L_x_3999:
[----:B------:R-:W-:Y:S05]  /*1c870*/  BSYNC B1 ;  /* 0x0000000000017941 */ /* 0x000fea0003800000 */
.L_x_3998:
        /* <DEDUP_REMOVED lines=9> */
.L_x_4001:
[----:B------:R-:W-:Y:S05]  /*1c910*/  BSYNC B1 ;  /* 0x0000000000017941 */ /* 0x000fea0003800000 */
.L_x_4000:
        /* <DEDUP_REMOVED lines=9> */
.L_x_4003:
[----:B------:R-:W-:Y:S05]  /*1c9b0*/  BSYNC B1 ;  /* 0x0000000000017941 */ /* 0x000fea0003800000 */
.L_x_4002:
        /* <DEDUP_REMOVED lines=8> */
.L_x_4005:
[----:B------:R-:W-:Y:S05]  /*1ca40*/  BSYNC B1 ;  /* 0x0000000000017941 */ /* 0x000fea0003800000 */
.L_x_4004:
[----:B------:R-:W-:Y:S05]  /*1ca50*/  BRA `(.L_x_4006) ;  /* 0xfffffe5c00907947 */ /* 0x000fea000383ffff */
.L_x_3542:
[----:B------:R-:W-:Y:S01]  /*1ca60*/  BSSY B1, `(.L_x_4007) ;  /* 0x0000007000017945 */ /* 0x000fe20003800000 */
[----:B------:R-:W-:Y:S02]  /*1ca70*/  IMAD.MOV.U32 R54, RZ, RZ, 0x4 ;  /* 0x00000004ff367424 */ /* 0x000fe400078e00ff */
[----:B------:R-:W-:Y:S02]  /*1ca80*/  IMAD.MOV.U32 R55, RZ, RZ, 0x1f ;  /* 0x0000001fff377424 */ /* 0x000fe400078e00ff */
[----:B------:R-:W-:-:S07]  /*1ca90*/  IMAD.MOV.U32 R0, RZ, RZ, R27 ;  /* 0x000000ffff007224 */ /* 0x000fce00078e001b */
[----:B------:R-:W-:Y:S05]  /*1caa0*/  WARPSYNC.COLLECTIVE R0, `(.L_x_4008) ;  /* 0x0000000000087348 */ /* 0x000fea0003c00000 */
[----:B------:R0:W1:Y:S02]  /*1cab0*/  SHFL.DOWN P0, R2, R57, R54, R55 ;  /* 0x0800003639027389 */ /* 0x0000640000000037 */
[----:B01----:R-:W-:Y:S01]  /*1cac0*/  ENDCOLLECTIVE ;  /* 0x000000000000791b */ /* 0x003fe20003800000 */
.L_x_4008:
[----:B------:R-:W-:Y:S05]  /*1cad0*/  BSYNC B1 ;  /* 0x0000000000017941 */ /* 0x000fea0003800000 */
.L_x_4007:
        /* <DEDUP_REMOVED lines=9> */
.L_x_4010:
[----:B------:R-:W-:Y:S05]  /*1cb70*/  BSYNC B1 ;  /* 0x0000000000017941 */ /* 0x000fea0003800000 */
.L_x_4009:
        /* <DEDUP_REMOVED lines=9> */
.L_x_4012:
[----:B------:R-:W-:Y:S05]  /*1cc10*/  BSYNC B1 ;  /* 0x0000000000017941 */ /* 0x000fea0003800000 */
.L_x_4011:
        /* <DEDUP_REMOVED lines=8> */
.L_x_4014:
[----:B------:R-:W-:Y:S05]  /*1cca0*/  BSYNC B1 ;  /* 0x0000000000017941 */ /* 0x000fea0003800000 */
.L_x_4013:
[----:B------:R-:W-:Y:S05]  /*1ccb0*/  BRA `(.L_x_4015) ;  /* 0xfffffe6800b07947 */ /* 0x000fea000383ffff */
.L_x_3555:
[----:B------:R-:W-:Y:S01]  /*1ccc0*/  BSSY B1, `(.L_x_4016) ;  /* 0x0000007000017945 */ /* 0x000fe20003800000 */
[----:B------:R-:W-:Y:S02]  /*1ccd0*/  IMAD.MOV.U32 R54, RZ, RZ, 0x4 ;  /* 0x00000004ff367424 */ /* 0x000fe400078e00ff */
[----:B------:R-:W-:Y:S02]  /*1cce0*/  IMAD.MOV.U32 R55, RZ, RZ, 0x1f ;  /* 0x0000001fff377424 */ /* 0x000fe400078e00ff */
[----:B------:R-:W-:-:S07]  /*1ccf0*/  IMAD.MOV.U32 R0, RZ, RZ, R27 ;  /* 0x000000ffff007224 */ /* 0x000fce00078e001b */
[----:B------:R-:W-:Y:S05]  /*1cd00*/  WARPSYNC.COLLECTIVE R0, `(.L_x_4017) ;  /* 0x0000000000087348 */ /* 0x000fea0003c00000 */
[----:B------:R0:W1:Y:S02]  /*1cd10*/  SHFL.DOWN P0, R2, R57, R54, R55 ;  /* 0x0800003639027389 */ /* 0x0000640000000037 */
[----:B01----:R-:W-:Y:S01]  /*1cd20*/  ENDCOLLECTIVE ;  /* 0x000000000000791b */ /* 0x003fe20003800000 */
.L_x_4017:
[----:B------:R-:W-:Y:S05]  /*1cd30*/  BSYNC B1 ;  /* 0x0000000000017941 */ /* 0x000fea0003800000 */
.L_x_4016:
        /* <DEDUP_REMOVED lines=9> */
.L_x_4019:
[----:B------:R-:W-:Y:S05]  /*1cdd0*/  BSYNC B1 ;  /* 0x0000000000017941 */ /* 0x000fea0003800000 */
.L_x_4018:
        /* <DEDUP_REMOVED lines=9> */
.L_x_4021:
[----:B------:R-:W-:Y:S05]  /*1ce70*/  BSYNC B1 ;  /* 0x0000000000017941 */ /* 0x000fea0003800000 */
.L_x_4020:
        /* <DEDUP_REMOVED lines=8> */
.L_x_4023:
[----:B------:R-:W-:Y:S05]  /*1cf00*/  BSYNC B1 ;  /* 0x0000000000017941 */ /* 0x000fea0003800000 */
.L_x_4022:
[----:B------:R-:W-:Y:S05]  /*1cf10*/  BRA `(.L_x_4024) ;  /* 0xfffffe7400d07947 */ /* 0x000fea000383ffff */
.L_x_3568:
[----:B------:R-:W-:Y:S01]  /*1cf20*/  BSSY B1, `(.L_x_4025) ;  /* 0x0000007000017945 */ /* 0x000fe20003800000 */
[----:B------:R-:W-:Y:S02]  /*1cf30*/  IMAD.MOV.U32 R54, RZ, RZ, 0x4 ;  /* 0x00000004ff367424 */ /* 0x000fe400078e00ff */
[----:B------:R-:W-:Y:S02]  /*1cf40*/  IMAD.MOV.U32 R55, RZ, RZ, 0x1f ;  /* 0x0000001fff377424 */ /* 0x000fe400078e00ff */
[----:B------:R-:W-:-:S07]  /*1cf50*/  IMAD.MOV.U32 R0, RZ, RZ, R27 ;  /* 0x000000ffff007224 */ /* 0x000fce00078e001b */
[----:B------:R-:W-:Y:S05]  /*1cf60*/  WARPSYNC.COLLECTIVE R0, `(.L_x_4026) ;  /* 0x0000000000087348 */ /* 0x000fea0003c00000 */
[----:B------:R0:W1:Y:S02]  /*1cf70*/  SHFL.DOWN P0, R2, R57, R54, R55 ;  /* 0x0800003639027389 */ /* 0x0000640000000037 */
[----:B01----:R-:W-:Y:S01]  /*1cf80*/  ENDCOLLECTIVE ;  /* 0x000000000000791b */ /* 0x003fe20003800000 */
.L_x_4026:
[----:B------:R-:W-:Y:S05]  /*1cf90*/  BSYNC B1 ;  /* 0x0000000000017941 */ /* 0x000fea0003800000 */
.L_x_4025:
        /* <DEDUP_REMOVED lines=9> */
.L_x_4028:
[----:B------:R-:W-:Y:S05]  /*1d030*/  BSYNC B1 ;  /* 0x0000000000017941 */ /* 0x000fea0003800000 */
.L_x_4027:
        /* <DEDUP_REMOVED lines=9> */
.L_x_4030:
[----:B------:R-:W-:Y:S05]  /*1d0d0*/  BSYNC B1 ;  /* 0x0000000000017941 */ /* 0x000fea0003800000 */
.L_x_4029:
        /* <DEDUP_REMOVED lines=8> */
.L_x_4032:
[----:B------:R-:W-:Y:S05]  /*1d160*/  BSYNC B1 ;  /* 0x0000000000017941 */ /* 0x000fea0003800000 */
.L_x_4031:
[----:B------:R-:W-:Y:S05]  /*1d170*/  BRA `(.L_x_4033) ;  /* 0xfffffe8000f47947 */ /* 0x000fea000383ffff */
.L_x_3580:
        /* <DEDUP_REMOVED lines=8> */
.L_x_4035:
[----:B------:R-:W-:Y:S05]  /*1d200*/  BSYNC B1 ;  /* 0x0000000000017941 */ /* 0x000fea0003800000 */
.L_x_4034:
        /* <DEDUP_REMOVED lines=8> */
.L_x_4037:
[----:B------:R-:W-:Y:S05]  /*1d290*/  BSYNC B1 ;  /* 0x0000000000017941 */ /* 0x000fea0003800000 */
.L_x_4036:
        /* <DEDUP_REMOVED lines=9> */
.L_x_4039:
[----:B------:R-:W-:Y:S05]  /*1d330*/  BSYNC B1 ;  /* 0x0000000000017941 */ /* 0x000fea0003800000 */
.L_x_4038:
        /* <DEDUP_REMOVED lines=8> */
.L_x_4041:
[----:B------:R-:W-:Y:S05]  /*1d3c0*/  BSYNC B1 ;  /* 0x0000000000017941 */ /* 0x000fea0003800000 */
.L_x_4040:
[----:B------:R-:W-:Y:S05]  /*1d3d0*/  BRA `(.L_x_4042) ;  /* 0xfffffe8c00e07947 */ /* 0x000fea000383ffff */
.L_x_3593:
[----:B------:R-:W-:Y:S01]  /*1d3e0*/  BSSY B1, `(.L_x_4043) ;  /* 0x0000007000017945 */ /* 0x000fe20003800000 */
[----:B------:R-:W-:Y:S02]  /*1d3f0*/  IMAD.MOV.U32 R54, RZ, RZ, 0x4 ;  /* 0x00000004ff367424 */ /* 0x000fe400078e00ff */
[----:B------:R-:W-:Y:S02]  /*1d400*/  IMAD.MOV.U32 R55, RZ, RZ, 0x1f ;  /* 0x0000001fff377424 */ /* 0x000fe400078e00ff */
[----:B------:R-:W-:-:S07]  /*1d410*/  IMAD.MOV.U32 R0, RZ, RZ, R27 ;  /* 0x000000ffff007224 */ /* 0x000fce00078e001b */
[----:B------:R-:W-:Y:S05]  /*1d420*/  WARPSYNC.COLLECTIVE R0, `(.L_x_4044) ;  /* 0x0000000000087348 */ /* 0x000fea0003c00000 */
[----:B------:R0:W1:Y:S02]  /*1d430*/  SHFL.DOWN P0, R2, R57, R54, R55 ;  /* 0x0800003639027389 */ /* 0x0000640000000037 */
[----:B01----:R-:W-:Y:S01]  /*1d440*/  ENDCOLLECTIVE ;  /* 0x000000000000791b */ /* 0x003fe20003800000 */
.L_x_4044:
[----:B------:R-:W-:Y:S05]  /*1d450*/  BSYNC B1 ;  /* 0x0000000000017941 */ /* 0x000fea0003800000 */
.L_x_4043:
        /* <DEDUP_REMOVED lines=9> */
.L_x_4046:
[----:B------:R-:W-:Y:S05]  /*1d4f0*/  BSYNC B1 ;  /* 0x0000000000017941 */ /* 0x000fea0003800000 */
.L_x_4045:
        /* <DEDUP_REMOVED lines=9> */
.L_x_4048:
[----:B------:R-:W-:Y:S05]  /*1d590*/  BSYNC B1 ;  /* 0x0000000000017941 */ /* 0x000fea0003800000 */
.L_x_4047:
        /* <DEDUP_REMOVED lines=8> */
.L_x_4050:
[----:B------:R-:W-:Y:S05]  /*1d620*/  BSYNC B1 ;  /* 0x0000000000017941 */ /* 0x000fea0003800000 */
.L_x_4049:
[----:B------:R-:W-:Y:S05]  /*1d630*/  BRA `(.L_x_4051) ;  /* 0xfffffe9800fc7947 */ /* 0x000fea000383ffff */
.L_x_3606:
[----:B------:R-:W-:Y:S01]  /*1d640*/  BSSY B1, `(.L_x_4052) ;  /* 0x0000007000017945 */ /* 0x000fe20003800000 */
[----:B------:R-:W-:Y:S02]  /*1d650*/  IMAD.MOV.U32 R54, RZ, RZ, 0x4 ;  /* 0x00000004ff367424 */ /* 0x000fe400078e00ff */
[----:B------:R-:W-:Y:S02]  /*1d660*/  IMAD.MOV.U32 R55, RZ, RZ, 0x1f ;  /* 0x0000001fff377424 */ /* 0x000fe400078e00ff */
[----:B------:R-:W-:-:S07]  /*1d670*/  IMAD.MOV.U32 R0, RZ, RZ, R27 ;  /* 0x000000ffff007224 */ /* 0x000fce00078e001b */
[----:B------:R-:W-:Y:S05]  /*1d680*/  WARPSYNC.COLLECTIVE R0, `(.L_x_4053) ;  /* 0x0000000000087348 */ /* 0x000fea0003c00000 */
[----:B------:R0:W1:Y:S02]  /*1d690*/  SHFL.DOWN P0, R2, R57, R54, R55 ;  /* 0x0800003639027389 */ /* 0x0000640000000037 */
[----:B01----:R-:W-:Y:S01]  /*1d6a0*/  ENDCOLLECTIVE ;  /* 0x000000000000791b */ /* 0x003fe20003800000 */
.L_x_4053:
[----:B------:R-:W-:Y:S05]  /*1d6b0*/  BSYNC B1 ;  /* 0x0000000000017941 */ /* 0x000fea0003800000 */
.L_x_4052:
        /* <DEDUP_REMOVED lines=9> */
.L_x_4055:
[----:B------:R-:W-:Y:S05]  /*1d750*/  BSYNC B1 ;  /* 0x0000000000017941 */ /* 0x000fea0003800000 */
.L_x_4054:
        /* <DEDUP_REMOVED lines=9> */
.L_x_4057:
[----:B------:R-:W-:Y:S05]  /*1d7f0*/  BSYNC B1 ;  /* 0x0000000000017941 */ /* 0x000fea0003800000 */
.L_x_4056:
        /* <DEDUP_REMOVED lines=8> */
.L_x_4059:
[----:B------:R-:W-:Y:S05]  /*1d880*/  BSYNC B1 ;  /* 0x0000000000017941 */ /* 0x000fea0003800000 */
.L_x_4058:
[----:B------:R-:W-:Y:S05]  /*1d890*/  BRA `(.L_x_4060) ;  /* 0xfffffea800187947 */ /* 0x000fea000383ffff */
.L_x_3619:
[----:B------:R-:W-:Y:S01]  /*1d8a0*/  BSSY B1, `(.L_x_4061) ;  /* 0x0000007000017945 */ /* 0x000fe20003800000 */
[----:B------:R-:W-:Y:S02]  /*1d8b0*/  IMAD.MOV.U32 R54, RZ, RZ, 0x4 ;  /* 0x00000004ff367424 */ /* 0x000fe400078e00ff */
[----:B------:R-:W-:Y:S02]  /*1d8c0*/  IMAD.MOV.U32 R55, RZ, RZ, 0x1f ;  /* 0x0000001fff377424 */ /* 0x000fe400078e00ff */
[----:B------:R-:W-:-:S07]  /*1d8d0*/  IMAD.MOV.U32 R0, RZ, RZ, R27 ;  /* 0x000000ffff007224 */ /* 0x000fce00078e001b */
[----:B------:R-:W-:Y:S05]  /*1d8e0*/  WARPSYNC.COLLECTIVE R0, `(.L_x_4062) ;  /* 0x0000000000087348 */ /* 0x000fea0003c00000 */
[----:B------:R0:W1:Y:S02]  /*1d8f0*/  SHFL.DOWN P0, R2, R57, R54, R55 ;  /* 0x0800003639027389 */ /* 0x0000640000000037 */
[----:B01----:R-:W-:Y:S01]  /*1d900*/  ENDCOLLECTIVE ;  /* 0x000000000000791b */ /* 0x003fe20003800000 */
.L_x_4062:
[----:B------:R-:W-:Y:S05]  /*1d910*/  BSYNC B1 ;  /* 0x0000000000017941 */ /* 0x000fea0003800000 */
.L_x_4061:
        /* <DEDUP_REMOVED lines=9> */
.L_x_4064:
[----:B------:R-:W-:Y:S05]  /*1d9b0*/  BSYNC B1 ;  /* 0x0000000000017941 */ /* 0x000fea0003800000 */
.L_x_4063:
        /* <DEDUP_REMOVED lines=9> */
.L_x_4066:
[----:B------:R-:W-:Y:S05]  /*1da50*/  BSYNC B1 ;  /* 0x0000000000017941 */ /* 0x000fea0003800000 */
.L_x_4065:
        /* <DEDUP_REMOVED lines=8> */
.L_x_4068:
[----:B------:R-:W-:Y:S05]  /*1dae0*/  BSYNC B1 ;  /* 0x0000000000017941 */ /* 0x000fea0003800000 */
.L_x_4067:
[----:B------:R-:W-:Y:S05]  /*1daf0*/  BRA `(.L_x_4069) ;  /* 0xfffffeb400387947 */ /* 0x000fea000383ffff */
.L_x_3633:
[----:B------:R-:W-:Y:S01]  /*1db00*/  BSSY B1, `(.L_x_4070) ;  /* 0x0000007000017945 */ /* 0x000fe20003800000 */
[----:B------:R-:W-:Y:S02]  /*1db10*/  IMAD.MOV.U32 R54, RZ, RZ, 0x4 ;  /* 0x00000004ff367424 */ /* 0x000fe400078e00ff */
[----:B------:R-:W-:Y:S02]  /*1db20*/  IMAD.MOV.U32 R55, RZ, RZ, 0x1f ;  /* 0x0000001fff377424 */ /* 0x000fe400078e00ff */
[----:B------:R-:W-:-:S07]  /*1db30*/  IMAD.MOV.U32 R0, RZ, RZ, R42 ;  /* 0x000000ffff007224 */ /* 0x000fce00078e002a */
[----:B------:R-:W-:Y:S05]  /*1db40*/  WARPSYNC.COLLECTIVE R0, `(.L_x_4071) ;  /* 0x0000000000087348 */ /* 0x000fea0003c00000 */
[----:B------:R0:W1:Y:S02]  /*1db50*/  SHFL.DOWN P0, R2, R57, R54, R55 ;  /* 0x0800003639027389 */ /* 0x0000640000000037 */
[----:B01----:R-:W-:Y:S01]  /*1db60*/  ENDCOLLECTIVE ;  /* 0x000000000000791b */ /* 0x003fe20003800000 */
.L_x_4071:
[----:B------:R-:W-:Y:S05]  /*1db70*/  BSYNC B1 ;  /* 0x0000000000017941 */ /* 0x000fea0003800000 */
.L_x_4070:
        /* <DEDUP_REMOVED lines=9> */
.L_x_4073:
[----:B------:R-:W-:Y:S05]  /*1dc10*/  BSYNC B1 ;  /* 0x0000000000017941 */ /* 0x000fea0003800000 */
.L_x_4072:
        /* <DEDUP_REMOVED lines=9> */
.L_x_4075:
[----:B------:R-:W-:Y:S05]  /*1dcb0*/  BSYNC B1 ;  /* 0x0000000000017941 */ /* 0x000fea0003800000 */
.L_x_4074:
        /* <DEDUP_REMOVED lines=8> */
.L_x_4077:
[----:B------:R-:W-:Y:S05]  /*1dd40*/  BSYNC B1 ;  /* 0x0000000000017941 */ /* 0x000fea0003800000 */
.L_x_4076:
[----:B------:R-:W-:Y:S01]  /*1dd50*/  IMAD.MOV.U32 R53, RZ, RZ, R3 ;  /* 0x000000ffff357224 */ /* 0x000fe200078e0003 */
[----:B------:R-:W-:Y:S06]  /*1dd60*/  BRA `(.L_x_4078) ;  /* 0xfffffec4005c7947 */ /* 0x000fec000383ffff */
.L_x_3646:
[----:B------:R-:W-:Y:S01]  /*1dd70*/  BSSY B1, `(.L_x_4079) ;  /* 0x0000007000017945 */ /* 0x000fe20003800000 */
[----:B------:R-:W-:Y:S02]  /*1dd80*/  IMAD.MOV.U32 R54, RZ, RZ, 0x4 ;  /* 0x00000004ff367424 */ /* 0x000fe400078e00ff */
[----:B------:R-:W-:Y:S02]  /*1dd90*/  IMAD.MOV.U32 R55, RZ, RZ, 0x1f ;  /* 0x0000001fff377424 */ /* 0x000fe400078e00ff */
[----:B------:R-:W-:-:S07]  /*1dda0*/  IMAD.MOV.U32 R0, RZ, RZ, R42 ;  /* 0x000000ffff007224 */ /* 0x000fce00078e002a */
[----:B0-----:R-:W-:Y:S05]  /*1ddb0*/  WARPSYNC.COLLECTIVE R0, `(.L_x_4080) ;  /* 0x0000000000087348 */ /* 0x001fea0003c00000 */
[----:B------:R1:W2:Y:S02]  /*1ddc0*/  SHFL.DOWN P0, R2, R57, R54, R55 ;  /* 0x0800003639027389 */ /* 0x0002a40000000037 */
[----:B012---:R-:W-:Y:S01]  /*1ddd0*/  ENDCOLLECTIVE ;  /* 0x000000000000791b */ /* 0x007fe20003800000 */
.L_x_4080:
[----:B------:R-:W-:Y:S05]  /*1dde0*/  BSYNC B1 ;  /* 0x0000000000017941 */ /* 0x000fea0003800000 */
.L_x_4079:
        /* <DEDUP_REMOVED lines=9> */
.L_x_4082:
[----:B------:R-:W-:Y:S05]  /*1de80*/  BSYNC B1 ;  /* 0x0000000000017941 */ /* 0x000fea0003800000 */
.L_x_4081:
        /* <DEDUP_REMOVED lines=9> */
.L_x_4084:
[----:B------:R-:W-:Y:S05]  /*1df20*/  BSYNC B1 ;  /* 0x0000000000017941 */ /* 0x000fea0003800000 */
.L_x_4083:
        /* <DEDUP_REMOVED lines=8> */
.L_x_4086:
[----:B------:R-:W-:Y:S05]  /*1dfb0*/  BSYNC B1 ;  /* 0x0000000000017941 */ /* 0x000fea0003800000 */
.L_x_4085:
[----:B------:R-:W-:Y:S01]  /*1dfc0*/  IMAD.MOV.U32 R53, RZ, RZ, R3 ;  /* 0x000000ffff357224 */ /* 0x000fe200078e0003 */
[----:B------:R-:W-:Y:S06]  /*1dfd0*/  BRA `(.L_x_4087) ;  /* 0xfffffed000507947 */ /* 0x000fec000383ffff */
.L_x_3658:
[----:B------:R-:W-:Y:S01]  /*1dfe0*/  BSSY B1, `(.L_x_4088) ;  /* 0x0000007000017945 */ /* 0x000fe20003800000 */
[----:B------:R-:W-:Y:S02]  /*1dff0*/  IMAD.MOV.U32 R54, RZ, RZ, 0x4 ;  /* 0x00000004ff367424 */ /* 0x000fe400078e00ff */
[----:B------:R-:W-:Y:S02]  /*1e000*/  IMAD.MOV.U32 R55, RZ, RZ, 0x1f ;  /* 0x0000001fff377424 */ /* 0x000fe400078e00ff */
[----:B------:R-:W-:-:S07]  /*1e010*/  IMAD.MOV.U32 R0, RZ, RZ, R42 ;  /* 0x000000ffff007224 */ /* 0x000fce00078e002a */
[----:B------:R-:W-:Y:S05]  /*1e020*/  WARPSYNC.COLLECTIVE R0, `(.L_x_4089) ;  /* 0x0000000000087348 */ /* 0x000fea0003c00000 */
[----:B------:R0:W1:Y:S02]  /*1e030*/  SHFL.DOWN P0, R2, R57, R54, R55 ;  /* 0x0800003639027389 */ /* 0x0000640000000037 */
[----:B01----:R-:W-:Y:S01]  /*1e040*/  ENDCOLLECTIVE ;  /* 0x000000000000791b */ /* 0x003fe20003800000 */
.L_x_4089:
[----:B------:R-:W-:Y:S05]  /*1e050*/  BSYNC B1 ;  /* 0x0000000000017941 */ /* 0x000fea0003800000 */
.L_x_4088:
        /* <DEDUP_REMOVED lines=9> */
.L_x_4091:
[----:B------:R-:W-:Y:S05]  /*1e0f0*/  BSYNC B1 ;  /* 0x0000000000017941 */ /* 0x000fea0003800000 */
.L_x_4090:
        /* <DEDUP_REMOVED lines=9> */
.L_x_4093:
[----:B------:R-:W-:Y:S05]  /*1e190*/  BSYNC B1 ;  /* 0x0000000000017941 */ /* 0x000fea0003800000 */
.L_x_4092:
        /* <DEDUP_REMOVED lines=8> */
.L_x_4095:
[----:B------:R-:W-:Y:S05]  /*1e220*/  BSYNC B1 ;  /* 0x0000000000017941 */ /* 0x000fea0003800000 */
.L_x_4094:
[----:B------:R-:W-:Y:S01]  /*1e230*/  IMAD.MOV.U32 R53, RZ, RZ, R3 ;  /* 0x000000ffff357224 */ /* 0x000fe200078e0003 */
[----:B------:R-:W-:Y:S06]  /*1e240*/  BRA `(.L_x_4096) ;  /* 0xfffffed800c87947 */ /* 0x000fec000383ffff */
.L_x_3671:
        /* <DEDUP_REMOVED lines=8> */
.L_x_4098:
[----:B------:R-:W-:Y:S05]  /*1e2d0*/  BSYNC B1 ;  /* 0x0000000000017941 */ /* 0x000fea0003800000 */
.L_x_4097:
        /* <DEDUP_REMOVED lines=8> */
.L_x_4100:
[----:B------:R-:W-:Y:S05]  /*1e360*/  BSYNC B1 ;  /* 0x0000000000017941 */ /* 0x000fea0003800000 */
.L_x_4099:
        /* <DEDUP_REMOVED lines=9> */
.L_x_4102:
[----:B------:R-:W-:Y:S05]  /*1e400*/  BSYNC B1 ;  /* 0x0000000000017941 */ /* 0x000fea0003800000 */
.L_x_4101:
        /* <DEDUP_REMOVED lines=8> */
.L_x_4104:
[----:B------:R-:W-:Y:S05]  /*1e490*/  BSYNC B1 ;  /* 0x0000000000017941 */ /* 0x000fea0003800000 */
.L_x_4103:
[----:B------:R-:W-:Y:S01]  /*1e4a0*/  IMAD.MOV.U32 R53, RZ, RZ, R3 ;  /* 0x000000ffff357224 */ /* 0x000fe200078e0003 */
[----:B------:R-:W-:Y:S06]  /*1e4b0*/  BRA `(.L_x_4105) ;  /* 0xfffffee400b87947 */ /* 0x000fec000383ffff */
.L_x_3684:
[----:B------:R-:W-:Y:S01]  /*1e4c0*/  BSSY B1, `(.L_x_4106) ;  /* 0x0000007000017945 */ /* 0x000fe20003800000 */
[----:B------:R-:W-:Y:S02]  /*1e4d0*/  IMAD.MOV.U32 R54, RZ, RZ, 0x4 ;  /* 0x00000004ff367424 */ /* 0x000fe400078e00ff */
[----:B------:R-:W-:Y:S02]  /*1e4e0*/  IMAD.MOV.U32 R55, RZ, RZ, 0x1f ;  /* 0x0000001fff377424 */ /* 0x000fe400078e00ff */
[----:B------:R-:W-:-:S07]  /*1e4f0*/  IMAD.MOV.U32 R0, RZ, RZ, R42 ;  /* 0x000000ffff007224 */ /* 0x000fce00078e002a */
[----:B------:R-:W-:Y:S05]  /*1e500*/  WARPSYNC.COLLECTIVE R0, `(.L_x_4107) ;  /* 0x0000000000087348 */ /* 0x000fea0003c00000 */
[----:B------:R0:W1:Y:S02]  /*1e510*/  SHFL.DOWN P0, R2, R57, R54, R55 ;  /* 0x0800003639027389 */ /* 0x0000640000000037 */
[----:B01----:R-:W-:Y:S01]  /*1e520*/  ENDCOLLECTIVE ;  /* 0x000000000000791b */ /* 0x003fe20003800000 */
.L_x_4107:
[----:B------:R-:W-:Y:S05]  /*1e530*/  BSYNC B1 ;  /* 0x0000000000017941 */ /* 0x000fea0003800000 */
.L_x_4106:
        /* <DEDUP_REMOVED lines=9> */
.L_x_4109:
[----:B------:R-:W-:Y:S05]  /*1e5d0*/  BSYNC B1 ;  /* 0x0000000000017941 */ /* 0x000fea0003800000 */
.L_x_4108:
        /* <DEDUP_REMOVED lines=9> */
.L_x_4111:
[----:B------:R-:W-:Y:S05]  /*1e670*/  BSYNC B1 ;  /* 0x0000000000017941 */ /* 0x000fea0003800000 */
.L_x_4110:
        /* <DEDUP_REMOVED lines=8> */
.L_x_4113:
[----:B------:R-:W-:Y:S05]  /*1e700*/  BSYNC B1 ;  /* 0x0000000000017941 */ /* 0x000fea0003800000 */
.L_x_4112:
[----:B------:R-:W-:Y:S01]  /*1e710*/  IMAD.MOV.U32 R53, RZ, RZ, R3 ;  /* 0x000000ffff357224 */ /* 0x000fe200078e0003 */
[----:B------:R-:W-:Y:S06]  /*1e720*/  BRA `(.L_x_4114) ;  /* 0xfffffef400687947 */ /* 0x000fec000383ffff */
.L_x_3697:
[----:B------:R-:W-:Y:S01]  /*1e730*/  BSSY B1, `(.L_x_4115) ;  /* 0x0000007000017945 */ /* 0x000fe20003800000 */
[----:B------:R-:W-:Y:S02]  /*1e740*/  IMAD.MOV.U32 R54, RZ, RZ, 0x4 ;  /* 0x00000004ff367424 */ /* 0x000fe400078e00ff */
[----:B------:R-:W-:Y:S02]  /*1e750*/  IMAD.MOV.U32 R55, RZ, RZ, 0x1f ;  /* 0x0000001fff377424 */ /* 0x000fe400078e00ff */
[----:B------:R-:W-:-:S07]  /*1e760*/  IMAD.MOV.U32 R0, RZ, RZ, R42 ;  /* 0x000000ffff007224 */ /* 0x000fce00078e002a */
[----:B0--3--:R-:W-:Y:S05]  /*1e770*/  WARPSYNC.COLLECTIVE R0, `(.L_x_4116) ;  /* 0x0000000000087348 */ /* 0x009fea0003c00000 */
[----:B------:R1:W2:Y:S02]  /*1e780*/  SHFL.DOWN P0, R2, R57, R54, R55 ;  /* 0x0800003639027389 */ /* 0x0002a40000000037 */
[----:B0123--:R-:W-:Y:S01]  /*1e790*/  ENDCOLLECTIVE ;  /* 0x000000000000791b */ /* 0x00ffe20003800000 */
.L_x_4116:
[----:B------:R-:W-:Y:S05]  /*1e7a0*/  BSYNC B1 ;  /* 0x0000000000017941 */ /* 0x000fea0003800000 */
.L_x_4115:
        /* <DEDUP_REMOVED lines=9> */
.L_x_4118:
[----:B------:R-:W-:Y:S05]  /*1e840*/  BSYNC B1 ;  /* 0x0000000000017941 */ /* 0x000fea0003800000 */
.L_x_4117:
        /* <DEDUP_REMOVED lines=9> */
.L_x_4120:
[----:B------:R-:W-:Y:S05]  /*1e8e0*/  BSYNC B1 ;  /* 0x0000000000017941 */ /* 0x000fea0003800000 */
.L_x_4119:
        /* <DEDUP_REMOVED lines=8> */
.L_x_4122:
[----:B------:R-:W-:Y:S05]  /*1e970*/  BSYNC B1 ;  /* 0x0000000000017941 */ /* 0x000fea0003800000 */
.L_x_4121:
[----:B------:R-:W-:Y:S01]  /*1e980*/  IMAD.MOV.U32 R41, RZ, RZ, R3 ;  /* 0x000000ffff297224 */ /* 0x000fe200078e0003 */
[----:B------:R-:W-:Y:S06]  /*1e990*/  BRA `(.L_x_4123) ;  /* 0xffffff00005c7947 */ /* 0x000fec000383ffff */
.L_x_3709:
[----:B------:R-:W-:Y:S01]  /*1e9a0*/  BSSY B1, `(.L_x_4124) ;  /* 0x0000007000017945 */ /* 0x000fe20003800000 */
[----:B------:R-:W-:Y:S02]  /*1e9b0*/  IMAD.MOV.U32 R54, RZ, RZ, 0x4 ;  /* 0x00000004ff367424 */ /* 0x000fe400078e00ff */
[----:B------:R-:W-:Y:S02]  /*1e9c0*/  IMAD.MOV.U32 R55, RZ, RZ, 0x1f ;  /* 0x0000001fff377424 */ /* 0x000fe400078e00ff */
[----:B------:R-:W-:-:S07]  /*1e9d0*/  IMAD.MOV.U32 R0, RZ, RZ, R42 ;  /* 0x000000ffff007224 */ /* 0x000fce00078e002a */
[----:B------:R-:W-:Y:S05]  /*1e9e0*/  WARPSYNC.COLLECTIVE R0, `(.L_x_4125) ;  /* 0x0000000000087348 */ /* 0x000fea0003c00000 */
[----:B------:R0:W1:Y:S02]  /*1e9f0*/  SHFL.DOWN P0, R2, R57, R54, R55 ;  /* 0x0800003639027389 */ /* 0x0000640000000037 */
[----:B01----:R-:W-:Y:S01]  /*1ea00*/  ENDCOLLECTIVE ;  /* 0x000000000000791b */ /* 0x003fe20003800000 */
.L_x_4125:
[----:B------:R-:W-:Y:S05]  /*1ea10*/  BSYNC B1 ;  /* 0x0000000000017941 */ /* 0x000fea0003800000 */
.L_x_4124:
        /* <DEDUP_REMOVED lines=9> */
.L_x_4127:
[----:B------:R-:W-:Y:S05]  /*1eab0*/  BSYNC B1 ;  /* 0x0000000000017941 */ /* 0x000fea0003800000 */
.L_x_4126:
        /* <DEDUP_REMOVED lines=9> */
.L_x_4129:
[----:B------:R-:W-:Y:S05]  /*1eb50*/  BSYNC B1 ;  /* 0x0000000000017941 */ /* 0x000fea0003800000 */
.L_x_4128:
        /* <DEDUP_REMOVED lines=8> */
.L_x_4131:
[----:B------:R-:W-:Y:S05]  /*1ebe0*/  BSYNC B1 ;  /* 0x0000000000017941 */ /* 0x000fea0003800000 */
.L_x_4130:
[----:B------:R-:W-:Y:S01]  /*1ebf0*/  IMAD.MOV.U32 R53, RZ, RZ, R3 ;  /* 0x000000ffff357224 */ /* 0x000fe200078e0003 */
[----:B------:R-:W-:Y:S06]  /*1ec00*/  BRA `(.L_x_4132) ;  /* 0xffffff0800dc7947 */ /* 0x000fec000383ffff */
.L_x_3722:
[----:B------:R-:W-:Y:S01]  /*1ec10*/  BSSY B1, `(.L_x_4133) ;  /* 0x0000008000017945 */ /* 0x000fe20003800000 */
[----:B------:R-:W-:Y:S02]  /*1ec20*/  IMAD.MOV.U32 R57, RZ, RZ, R11 ;  /* 0x000000ffff397224 */ /* 0x000fe400078e000b */
[----:B------:R-:W-:Y:S02]  /*1ec30*/  IMAD.MOV.U32 R54, RZ, RZ, 0x4 ;  /* 0x00000004ff367424 */ /* 0x000fe400078e00ff */
[----:B------:R-:W-:Y:S02]  /*1ec40*/  IMAD.MOV.U32 R55, RZ, RZ, 0x1f ;  /* 0x0000001fff377424 */ /* 0x000fe400078e00ff */
[----:B------:R-:W-:-:S07]  /*1ec50*/  IMAD.MOV.U32 R0, RZ, RZ, R42 ;  /* 0x000000ffff007224 */ /* 0x000fce00078e002a */
[----:B0--3--:R-:W-:Y:S05]  /*1ec60*/  WARPSYNC.COLLECTIVE R0, `(.L_x_4134) ;  /* 0x0000000000087348 */ /* 0x009fea0003c00000 */
[----:B------:R1:W2:Y:S02]  /*1ec70*/  SHFL.DOWN P0, R2, R57, R54, R55 ;  /* 0x0800003639027389 */ /* 0x0002a40000000037 */
[----:B0123--:R-:W-:Y:S01]  /*1ec80*/  ENDCOLLECTIVE ;  /* 0x000000000000791b */ /* 0x00ffe20003800000 */
.L_x_4134:
[----:B------:R-:W-:Y:S05]  /*1ec90*/  BSYNC B1 ;  /* 0x0000000000017941 */ /* 0x000fea0003800000 */
.L_x_4133:
        /* <DEDUP_REMOVED lines=8> */
.L_x_4136:
[----:B------:R-:W-:Y:S05]  /*1ed20*/  BSYNC B1 ;  /* 0x0000000000017941 */ /* 0x000fea0003800000 */
.L_x_4135:
        /* <DEDUP_REMOVED lines=9> */
.L_x_4138:
[----:B------:R-:W-:Y:S05]  /*1edc0*/  BSYNC B1 ;  /* 0x0000000000017941 */ /* 0x000fea0003800000 */
.L_x_4137:
        /* <DEDUP_REMOVED lines=8> */
.L_x_4140:
[----:B------:R-:W-:Y:S05]  /*1ee50*/  BSYNC B1 ;  /* 0x0000000000017941 */ /* 0x000fea0003800000 */
.L_x_4139:
[----:B------:R-:W-:Y:S01]  /*1ee60*/  IMAD.MOV.U32 R41, RZ, RZ, R3 ;  /* 0x000000ffff297224 */ /* 0x000fe200078e0003 */
[----:B------:R-:W-:Y:S06]  /*1ee70*/  BRA `(.L_x_4141) ;  /* 0xffffff1400cc7947 */ /* 0x000fec000383ffff */
.L_x_3735:
[----:B------:R-:W-:Y:S01]  /*1ee80*/  BSSY B1, `(.L_x_4142) ;  /* 0x0000007000017945 */ /* 0x000fe20003800000 */
[----:B------:R-:W-:Y:S02]  /*1ee90*/  IMAD.MOV.U32 R54, RZ, RZ, 0x10 ;  /* 0x00000010ff367424 */ /* 0x000fe400078e00ff */
[----:B------:R-:W-:Y:S02]  /*1eea0*/  IMAD.MOV.U32 R55, RZ, RZ, 0x1f ;  /* 0x0000001fff377424 */ /* 0x000fe400078e00ff */
[----:B------:R-:W-:-:S07]  /*1eeb0*/  IMAD.MOV.U32 R0, RZ, RZ, -0x1 ;  /* 0xffffffffff007424 */ /* 0x000fce00078e00ff */
[----:B01----:R-:W-:Y:S05]  /*1eec0*/  WARPSYNC.COLLECTIVE R0, `(.L_x_4143) ;  /* 0x0000000000087348 */ /* 0x003fea0003c00000 */
[----:B------:R2:W3:Y:S02]  /*1eed0*/  SHFL.DOWN P0, R2, R57, R54, R55 ;  /* 0x0800003639027389 */ /* 0x0004e40000000037 */
[----:B0123--:R-:W-:Y:S01]  /*1eee0*/  ENDCOLLECTIVE ;  /* 0x000000000000791b */ /* 0x00ffe20003800000 */
.L_x_4143:
[----:B------:R-:W-:Y:S05]  /*1eef0*/  BSYNC B1 ;  /* 0x0000000000017941 */ /* 0x000fea0003800000 */
.L_x_4142:
[----:B------:R-:W-:Y:S01]  /*1ef00*/  FMNMX R57, R57, R2, !PT ;  /* 0x0000000239397209 */ /* 0x000fe20007800000 */
[----:B------:R-:W-:Y:S02]  /*1ef10*/  IMAD.MOV.U32 R54, RZ, RZ, 0x8 ;  /* 0x00000008ff367424 */ /* 0x000fe400078e00ff */
[----:B------:R-:W-:Y:S02]  /*1ef20*/  IMAD.MOV.U32 R55, RZ, RZ, 0x1f ;  /* 0x0000001fff377424 */ /* 0x000fe400078e00ff */
[----:B------:R-:W-:-:S07]  /*1ef30*/  IMAD.MOV.U32 R0, RZ, RZ, -0x1 ;  /* 0xffffffffff007424 */ /* 0x000fce00078e00ff */
[----:B------:R-:W-:Y:S05]  /*1ef40*/  WARPSYNC.COLLECTIVE R0, `(.L_x_4144) ;  /* 0x0000000000087348 */ /* 0x000fea0003c00000 */
[----:B------:R0:W1:Y:S02]  /*1ef50*/  SHFL.DOWN P0, R2, R57, R54, R55 ;  /* 0x0800003639027389 */ /* 0x0000640000000037 */
[----:B01----:R-:W-:Y:S01]  /*1ef60*/  ENDCOLLECTIVE ;  /* 0x000000000000791b */ /* 0x003fe20003800000 */
.L_x_4144:
[----:B------:R-:W-:Y:S01]  /*1ef70*/  IMAD.MOV.U32 R54, RZ, RZ, 0x4 ;  /* 0x00000004ff367424 */ /* 0x000fe200078e00ff */
[----:B------:R-:W-:-:S05]  /*1ef80*/  FMNMX R3, R57, R2, !PT ;  /* 0x0000000239037209 */ /* 0x000fca0007800000 */
[----:B------:R-:W-:-:S07]  /*1ef90*/  IMAD.MOV.U32 R57, RZ, RZ, R3 ;  /* 0x000000ffff397224 */ /* 0x000fce00078e0003 */
[----:B------:R-:W-:Y:S05]  /*1efa0*/  WARPSYNC.COLLECTIVE R0, `(.L_x_4145) ;  /* 0x0000000000087348 */ /* 0x000fea0003c00000 */
[----:B------:R0:W1:Y:S02]  /*1efb0*/  SHFL.DOWN P0, R2, R57, R54, R55 ;  /* 0x0800003639027389 */ /* 0x0000640000000037 */
[----:B01----:R-:W-:Y:S01]  /*1efc0*/  ENDCOLLECTIVE ;  /* 0x000000000000791b */ /* 0x003fe20003800000 */
.L_x_4145:
[----:B------:R-:W-:Y:S01]  /*1efd0*/  IMAD.MOV.U32 R54, RZ, RZ, 0x2 ;  /* 0x00000002ff367424 */ /* 0x000fe200078e00ff */
[----:B------:R-:W-:Y:S01]  /*1efe0*/  FMNMX R27, R3, R2, !PT ;  /* 0x00000002031b7209 */ /* 0x000fe20007800000 */
[----:B------:R-:W-:-:S04]  /*1eff0*/  IMAD.MOV.U32 R3, RZ, RZ, 0x1f ;  /* 0x0000001fff037424 */ /* 0x000fc800078e00ff */
[----:B------:R-:W-:-:S07]  /*1f000*/  IMAD.MOV.U32 R57, RZ, RZ, R27 ;  /* 0x000000ffff397224 */ /* 0x000fce00078e001b */
[----:B------:R-:W-:Y:S05]  /*1f010*/  WARPSYNC.COLLECTIVE R0, `(.L_x_4146) ;  /* 0x0000000000087348 */ /* 0x000fea0003c00000 */
[----:B------:R0:W1:Y:S02]  /*1f020*/  SHFL.DOWN P0, R2, R57, R54, R55 ;  /* 0x0800003639027389 */ /* 0x0000640000000037 */
[----:B01----:R-:W-:Y:S01]  /*1f030*/  ENDCOLLECTIVE ;  /* 0x000000000000791b */ /* 0x003fe20003800000 */
.L_x_4146:
[----:B------:R-:W-:Y:S01]  /*1f040*/  IMAD.MOV.U32 R54, RZ, RZ, 0x1 ;  /* 0x00000001ff367424 */ /* 0x000fe200078e00ff */
[----:B------:R-:W-:-:S05]  /*1f050*/  FMNMX R52, R27, R2, !PT ;  /* 0x000000021b347209 */ /* 0x000fca0007800000 */
[----:B------:R-:W-:-:S07]  /*1f060*/  IMAD.MOV.U32 R57, RZ, RZ, R52 ;  /* 0x000000ffff397224 */ /* 0x000fce00078e0034 */
[----:B------:R-:W-:Y:S05]  /*1f070*/  WARPSYNC.COLLECTIVE R0, `(.L_x_4147) ;  /* 0x0000000000087348 */ /* 0x000fea0003c00000 */
[----:B------:R0:W1:Y:S02]  /*1f080*/  SHFL.DOWN P0, R2, R57, R54, R55 ;  /* 0x0800003639027389 */ /* 0x0000640000000037 */
[----:B01----:R-:W-:Y:S01]  /*1f090*/  ENDCOLLECTIVE ;  /* 0x000000000000791b */ /* 0x003fe20003800000 */
.L_x_4147:
[----:B------:R-:W-:Y:S01]  /*1f0a0*/  FMNMX R53, R52, R2, !PT ;  /* 0x0000000234357209 */ /* 0x000fe20007800000 */
[----:B------:R-:W-:-:S07]  /*1f0b0*/  IMAD.MOV.U32 R2, RZ, RZ, RZ ;  /* 0x000000ffff027224 */ /* 0x000fce00078e00ff */
[----:B------:R-:W-:Y:S05]  /*1f0c0*/  WARPSYNC.COLLECTIVE R0, `(.L_x_4148) ;  /* 0x0000000000087348 */ /* 0x000fea0003c00000 */
[----:B------:R0:W1:Y:S02]  /*1f0d0*/  SHFL.IDX P0, R3, R53, R2, R3 ;  /* 0x0000000235037389 */ /* 0x0000640000000003 */
[----:B01----:R-:W-:Y:S01]  /*1f0e0*/  ENDCOLLECTIVE ;  /* 0x000000000000791b */ /* 0x003fe20003800000 */
.L_x_4148:
[----:B------:R-:W-:Y:S01]  /*1f0f0*/  IMAD.MOV.U32 R56, RZ, RZ, R3 ;  /* 0x000000ffff387224 */ /* 0x000fe200078e0003 */
[----:B------:R-:W-:Y:S06]  /*1f100*/  BRA `(.L_x_4149) ;  /* 0xffffff2800047947 */ /* 0x000fec000383ffff */
.L_x_3743:
[----:B------:R-:W-:Y:S01]  /*1f110*/  BSSY B1, `(.L_x_4150) ;  /* 0x0000007000017945 */ /* 0x000fe20003800000 */
[----:B------:R-:W-:Y:S02]  /*1f120*/  IMAD.MOV.U32 R54, RZ, RZ, 0x10 ;  /* 0x00000010ff367424 */ /* 0x000fe400078e00ff */
[----:B------:R-:W-:Y:S02]  /*1f130*/  IMAD.MOV.U32 R55, RZ, RZ, 0x1f ;  /* 0x0000001fff377424 */ /* 0x000fe400078e00ff */
[----:B------:R-:W-:-:S07]  /*1f140*/  IMAD.MOV.U32 R0, RZ, RZ, -0x1 ;  /* 0xffffffffff007424 */ /* 0x000fce00078e00ff */
[----:B0-----:R-:W-:Y:S05]  /*1f150*/  WARPSYNC.COLLECTIVE R0, `(.L_x_4151) ;  /* 0x0000000000087348 */ /* 0x001fea0003c00000 */
[----:B------:R1:W2:Y:S02]  /*1f160*/  SHFL.DOWN P0, R2, R57, R54, R55 ;  /* 0x0800003639027389 */ /* 0x0002a40000000037 */
[----:B012---:R-:W-:Y:S01]  /*1f170*/  ENDCOLLECTIVE ;  /* 0x000000000000791b */ /* 0x007fe20003800000 */
.L_x_4151:
[----:B------:R-:W-:Y:S05]  /*1f180*/  BSYNC B1 ;  /* 0x0000000000017941 */ /* 0x000fea0003800000 */
.L_x_4150:
[----:B------:R-:W-:Y:S01]  /*1f190*/  FMNMX R57, R57, R2, !PT ;  /* 0x0000000239397209 */ /* 0x000fe20007800000 */
[----:B------:R-:W-:Y:S02]  /*1f1a0*/  IMAD.MOV.U32 R54, RZ, RZ, 0x8 ;  /* 0x00000008ff367424 */ /* 0x000fe400078e00ff */
[----:B------:R-:W-:Y:S02]  /*1f1b0*/  IMAD.MOV.U32 R55, RZ, RZ, 0x1f ;  /* 0x0000001fff377424 */ /* 0x000fe400078e00ff */
[----:B------:R-:W-:-:S07]  /*1f1c0*/  IMAD.MOV.U32 R0, RZ, RZ, -0x1 ;  /* 0xffffffffff007424 */ /* 0x000fce00078e00ff */
[----:B------:R-:W-:Y:S05]  /*1f1d0*/  WARPSYNC.COLLECTIVE R0, `(.L_x_4152) ;  /* 0x0000000000087348 */ /* 0x000fea0003c00000 */
[----:B------:R0:W1:Y:S02]  /*1f1e0*/  SHFL.DOWN P0, R2, R57, R54, R55 ;  /* 0x0800003639027389 */ /* 0x0000640000000037 */
[----:B01----:R-:W-:Y:S01]  /*1f1f0*/  ENDCOLLECTIVE ;  /* 0x000000000000791b */ /* 0x003fe20003800000 */
.L_x_4152:
[----:B------:R-:W-:Y:S01]  /*1f200*/  IMAD.MOV.U32 R54, RZ, RZ, 0x4 ;  /* 0x00000004ff367424 */ /* 0x000fe200078e00ff */
[----:B------:R-:W-:-:S05]  /*1f210*/  FMNMX R3, R57, R2, !PT ;  /* 0x0000000239037209 */ /* 0x000fca0007800000 */
[----:B------:R-:W-:-:S07]  /*1f220*/  IMAD.MOV.U32 R57, RZ, RZ, R3 ;  /* 0x000000ffff397224 */ /* 0x000fce00078e0003 */
[----:B------:R-:W-:Y:S05]  /*1f230*/  WARPSYNC.COLLECTIVE R0, `(.L_x_4153) ;  /* 0x0000000000087348 */ /* 0x000fea0003c00000 */
[----:B------:R0:W1:Y:S02]  /*1f240*/  SHFL.DOWN P0, R2, R57, R54, R55 ;  /* 0x0800003639027389 */ /* 0x0000640000000037 */
[----:B01----:R-:W-:Y:S01]  /*1f250*/  ENDCOLLECTIVE ;  /* 0x000000000000791b */ /* 0x003fe20003800000 */
.L_x_4153:
[----:B------:R-:W-:Y:S01]  /*1f260*/  IMAD.MOV.U32 R54, RZ, RZ, 0x2 ;  /* 0x00000002ff367424 */ /* 0x000fe200078e00ff */
[----:B------:R-:W-:Y:S01]  /*1f270*/  FMNMX R52, R3, R2, !PT ;  /* 0x0000000203347209 */ /* 0x000fe20007800000 */
[----:B------:R-:W-:-:S04]  /*1f280*/  IMAD.MOV.U32 R3, RZ, RZ, 0x1f ;  /* 0x0000001fff037424 */ /* 0x000fc800078e00ff */
[----:B------:R-:W-:-:S07]  /*1f290*/  IMAD.MOV.U32 R57, RZ, RZ, R52 ;  /* 0x000000ffff397224 */ /* 0x000fce00078e0034 */
[----:B------:R-:W-:Y:S05]  /*1f2a0*/  WARPSYNC.COLLECTIVE R0, `(.L_x_4154) ;  /* 0x0000000000087348 */ /* 0x000fea0003c00000 */
[----:B------:R0:W1:Y:S02]  /*1f2b0*/  SHFL.DOWN P0, R2, R57, R54, R55 ;  /* 0x0800003639027389 */ /* 0x0000640000000037 */
[----:B01----:R-:W-:Y:S01]  /*1f2c0*/  ENDCOLLECTIVE ;  /* 0x000000000000791b */ /* 0x003fe20003800000 */
.L_x_4154:
[----:B------:R-:W-:Y:S01]  /*1f2d0*/  IMAD.MOV.U32 R54, RZ, RZ, 0x1 ;  /* 0x00000001ff367424 */ /* 0x000fe200078e00ff */
[----:B------:R-:W-:-:S05]  /*1f2e0*/  FMNMX R53, R52, R2, !PT ;  /* 0x0000000234357209 */ /* 0x000fca0007800000 */
[----:B------:R-:W-:-:S07]  /*1f2f0*/  IMAD.MOV.U32 R57, RZ, RZ, R53 ;  /* 0x000000ffff397224 */ /* 0x000fce00078e0035 */
[----:B------:R-:W-:Y:S05]  /*1f300*/  WARPSYNC.COLLECTIVE R0, `(.L_x_4155) ;  /* 0x0000000000087348 */ /* 0x000fea0003c00000 */
[----:B------:R0:W1:Y:S02]  /*1f310*/  SHFL.DOWN P0, R2, R57, R54, R55 ;  /* 0x0800003639027389 */ /* 0x0000640000000037 */
[----:B01----:R-:W-:Y:S01]  /*1f320*/  ENDCOLLECTIVE ;  /* 0x000000000000791b */ /* 0x003fe20003800000 */
.L_x_4155:
[----:B------:R-:W-:Y:S01]  /*1f330*/  FMNMX R53, R53, R2, !PT ;  /* 0x0000000235357209 */ /* 0x000fe20007800000 */
[----:B------:R-:W-:-:S07]  /*1f340*/  IMAD.MOV.U32 R2, RZ, RZ, RZ ;  /* 0x000000ffff027224 */ /* 0x000fce00078e00ff */
[----:B------:R-:W-:Y:S05]  /*1f350*/  WARPSYNC.COLLECTIVE R0, `(.L_x_4156) ;  /* 0x0000000000087348 */ /* 0x000fea0003c00000 */
[----:B------:R0:W1:Y:S02]  /*1f360*/  SHFL.IDX P0, R3, R53, R2, R3 ;  /* 0x0000000235037389 */ /* 0x0000640000000003 */
[----:B01----:R-:W-:Y:S01]  /*1f370*/  ENDCOLLECTIVE ;  /* 0x000000000000791b */ /* 0x003fe20003800000 */
.L_x_4156:
[----:B------:R-:W-:Y:S01]  /*1f380*/  IMAD.MOV.U32 R56, RZ, RZ, R3 ;  /* 0x000000ffff387224 */ /* 0x000fe200078e0003 */
[----:B------:R-:W-:Y:S06]  /*1f390*/  BRA `(.L_x_4157) ;  /* 0xffffff2800687947 */ /* 0x000fec000383ffff */
.L_x_3751:
[----:B------:R-:W-:Y:S01]  /*1f3a0*/  BSSY B1, `(.L_x_4158) ;  /* 0x0000007000017945 */ /* 0x000fe20003800000 */
[----:B------:R-:W-:Y:S02]  /*1f3b0*/  IMAD.MOV.U32 R54, RZ, RZ, 0x10 ;  /* 0x00000010ff367424 */ /* 0x000fe400078e00ff */
[----:B------:R-:W-:Y:S02]  /*1f3c0*/  IMAD.MOV.U32 R55, RZ, RZ, 0x1f ;  /* 0x0000001fff377424 */ /* 0x000fe400078e00ff */
[----:B------:R-:W-:-:S07]  /*1f3d0*/  IMAD.MOV.U32 R0, RZ, RZ, -0x1 ;  /* 0xffffffffff007424 */ /* 0x000fce00078e00ff */
[----:B01----:R-:W-:Y:S05]  /*1f3e0*/  WARPSYNC.COLLECTIVE R0, `(.L_x_4159) ;  /* 0x0000000000087348 */ /* 0x003fea0003c00000 */
[----:B------:R2:W3:Y:S02]  /*1f3f0*/  SHFL.DOWN P0, R2, R57, R54, R55 ;  /* 0x0800003639027389 */ /* 0x0004e40000000037 */
[----:B0123--:R-:W-:Y:S01]  /*1f400*/  ENDCOLLECTIVE ;  /* 0x000000000000791b */ /* 0x00ffe20003800000 */
.L_x_4159:
[----:B------:R-:W-:Y:S05]  /*1f410*/  BSYNC B1 ;  /* 0x0000000000017941 */ /* 0x000fea0003800000 */
.L_x_4158:
[----:B------:R-:W-:Y:S01]  /*1f420*/  FMNMX R57, R57, R2, !PT ;  /* 0x0000000239397209 */ /* 0x000fe20007800000 */
[----:B------:R-:W-:Y:S02]  /*1f430*/  IMAD.MOV.U32 R54, RZ, RZ, 0x8 ;  /* 0x00000008ff367424 */ /* 0x000fe400078e00ff */
[----:B------:R-:W-:Y:S02]  /*1f440*/  IMAD.MOV.U32 R55, RZ, RZ, 0x1f ;  /* 0x0000001fff377424 */ /* 0x000fe400078e00ff */
[----:B------:R-:W-:-:S07]  /*1f450*/  IMAD.MOV.U32 R0, RZ, RZ, -0x1 ;  /* 0xffffffffff007424 */ /* 0x000fce00078e00ff */
[----:B------:R-:W-:Y:S05]  /*1f460*/  WARPSYNC.COLLECTIVE R0, `(.L_x_4160) ;  /* 0x0000000000087348 */ /* 0x000fea0003c00000 */
[----:B------:R0:W1:Y:S02]  /*1f470*/  SHFL.DOWN P0, R2, R57, R54, R55 ;  /* 0x0800003639027389 */ /* 0x0000640000000037 */
[----:B01----:R-:W-:Y:S01]  /*1f480*/  ENDCOLLECTIVE ;  /* 0x000000000000791b */ /* 0x003fe20003800000 */
.L_x_4160:
[----:B------:R-:W-:Y:S01]  /*1f490*/  IMAD.MOV.U32 R54, RZ, RZ, 0x4 ;  /* 0x00000004ff367424 */ /* 0x000fe200078e00ff */
[----:B------:R-:W-:-:S05]  /*1f4a0*/  FMNMX R3, R57, R2, !PT ;  /* 0x0000000239037209 */ /* 0x000fca0007800000 */
[----:B------:R-:W-:-:S07]  /*1f4b0*/  IMAD.MOV.U32 R57, RZ, RZ, R3 ;  /* 0x000000ffff397224 */ /* 0x000fce00078e0003 */
[----:B------:R-:W-:Y:S05]  /*1f4c0*/  WARPSYNC.COLLECTIVE R0, `(.L_x_4161) ;  /* 0x0000000000087348 */ /* 0x000fea0003c00000 */
[----:B------:R0:W1:Y:S02]  /*1f4d0*/  SHFL.DOWN P0, R2, R57, R54, R55 ;  /* 0x0800003639027389 */ /* 0x0000640000000037 */
[----:B01----:R-:W-:Y:S01]  /*1f4e0*/  ENDCOLLECTIVE ;  /* 0x000000000000791b */ /* 0x003fe20003800000 */
.L_x_4161:
[----:B------:R-:W-:Y:S01]  /*1f4f0*/  IMAD.MOV.U32 R54, RZ, RZ, 0x2 ;  /* 0x00000002ff367424 */ /* 0x000fe200078e00ff */
[----:B------:R-:W-:Y:S01]  /*1f500*/  FMNMX R20, R3, R2, !PT ;  /* 0x0000000203147209 */ /* 0x000fe20007800000 */
[----:B------:R-:W-:-:S04]  /*1f510*/  IMAD.MOV.U32 R3, RZ, RZ, 0x1f ;  /* 0x0000001fff037424 */ /* 0x000fc800078e00ff */
[----:B------:R-:W-:-:S07]  /*1f520*/  IMAD.MOV.U32 R57, RZ, RZ, R20 ;  /* 0x000000ffff397224 */ /* 0x000fce00078e0014 */
[----:B------:R-:W-:Y:S05]  /*1f530*/  WARPSYNC.COLLECTIVE R0, `(.L_x_4162) ;  /* 0x0000000000087348 */ /* 0x000fea0003c00000 */
[----:B------:R0:W1:Y:S02]  /*1f540*/  SHFL.DOWN P0, R2, R57, R54, R55 ;  /* 0x0800003639027389 */ /* 0x0000640000000037 */
[----:B01----:R-:W-:Y:S01]  /*1f550*/  ENDCOLLECTIVE ;  /* 0x000000000000791b */ /* 0x003fe20003800000 */
.L_x_4162:
[----:B------:R-:W-:Y:S01]  /*1f560*/  IMAD.MOV.U32 R54, RZ, RZ, 0x1 ;  /* 0x00000001ff367424 */ /* 0x000fe200078e00ff */
[----:B------:R-:W-:-:S05]  /*1f570*/  FMNMX R21, R20, R2, !PT ;  /* 0x0000000214157209 */ /* 0x000fca0007800000 */
[----:B------:R-:W-:-:S07]  /*1f580*/  IMAD.MOV.U32 R57, RZ, RZ, R21 ;  /* 0x000000ffff397224 */ /* 0x000fce00078e0015 */
[----:B------:R-:W-:Y:S05]  /*1f590*/  WARPSYNC.COLLECTIVE R0, `(.L_x_4163) ;  /* 0x0000000000087348 */ /* 0x000fea0003c00000 */
[----:B------:R0:W1:Y:S02]  /*1f5a0*/  SHFL.DOWN P0, R2, R57, R54, R55 ;  /* 0x0800003639027389 */ /* 0x0000640000000037 */
[----:B01----:R-:W-:Y:S01]  /*1f5b0*/  ENDCOLLECTIVE ;  /* 0x000000000000791b */ /* 0x003fe20003800000 */
.L_x_4163:
[----:B------:R-:W-:Y:S01]  /*1f5c0*/  FMNMX R53, R21, R2, !PT ;  /* 0x0000000215357209 */ /* 0x000fe20007800000 */
[----:B------:R-:W-:-:S07]  /*1f5d0*/  IMAD.MOV.U32 R2, RZ, RZ, RZ ;  /* 0x000000ffff027224 */ /* 0x000fce00078e00ff */
[----:B------:R-:W-:Y:S05]  /*1f5e0*/  WARPSYNC.COLLECTIVE R0, `(.L_x_4164) ;  /* 0x0000000000087348 */ /* 0x000fea0003c00000 */
[----:B------:R0:W1:Y:S02]  /*1f5f0*/  SHFL.IDX P0, R3, R53, R2, R3 ;  /* 0x0000000235037389 */ /* 0x0000640000000003 */
[----:B01----:R-:W-:Y:S01]  /*1f600*/  ENDCOLLECTIVE ;  /* 0x000000000000791b */ /* 0x003fe20003800000 */
.L_x_4164:
[----:B------:R-:W-:Y:S01]  /*1f610*/  IMAD.MOV.U32 R56, RZ, RZ, R3 ;  /* 0x000000ffff387224 */ /* 0x000fe200078e0003 */
[----:B------:R-:W-:Y:S06]  /*1f620*/  BRA `(.L_x_4165) ;  /* 0xffffff2800c47947 */ /* 0x000fec000383ffff */
.L_x_3759:
[----:B------:R-:W-:Y:S01]  /*1f630*/  BSSY B1, `(.L_x_4166) ;  /* 0x0000007000017945 */ /* 0x000fe20003800000 */
[----:B------:R-:W-:Y:S02]  /*1f640*/  IMAD.MOV.U32 R54, RZ, RZ, 0x10 ;  /* 0x00000010ff367424 */ /* 0x000fe400078e00ff */
[----:B------:R-:W-:Y:S02]  /*1f650*/  IMAD.MOV.U32 R55, RZ, RZ, 0x1f ;  /* 0x0000001fff377424 */ /* 0x000fe400078e00ff */
[----:B------:R-:W-:-:S07]  /*1f660*/  IMAD.MOV.U32 R0, RZ, RZ, -0x1 ;  /* 0xffffffffff007424 */ /* 0x000fce00078e00ff */
[----:B01----:R-:W-:Y:S05]  /*1f670*/  WARPSYNC.COLLECTIVE R0, `(.L_x_4167) ;  /* 0x0000000000087348 */ /* 0x003fea0003c00000 */
[----:B------:R2:W3:Y:S02]  /*1f680*/  SHFL.DOWN P0, R2, R57, R54, R55 ;  /* 0x0800003639027389 */ /* 0x0004e40000000037 */
[----:B0123--:R-:W-:Y:S01]  /*1f690*/  ENDCOLLECTIVE ;  /* 0x000000000000791b */ /* 0x00ffe20003800000 */
.L_x_4167:
[----:B------:R-:W-:Y:S05]  /*1f6a0*/  BSYNC B1 ;  /* 0x0000000000017941 */ /* 0x000fea0003800000 */
.L_x_4166:
[----:B------:R-:W-:Y:S01]  /*1f6b0*/  FMNMX R57, R57, R2, !PT ;  /* 0x0000000239397209 */ /* 0x000fe20007800000 */
[----:B------:R-:W-:Y:S02]  /*1f6c0*/  IMAD.MOV.U32 R54, RZ, RZ, 0x8 ;  /* 0x00000008ff367424 */ /* 0x000fe400078e00ff */
[----:B------:R-:W-:Y:S02]  /*1f6d0*/  IMAD.MOV.U32 R55, RZ, RZ, 0x1f ;  /* 0x0000001fff377424 */ /* 0x000fe400078e00ff */
[----:B------:R-:W-:-:S07]  /*1f6e0*/  IMAD.MOV.U32 R0, RZ, RZ, -0x1 ;  /* 0xffffffffff007424 */ /* 0x000fce00078e00ff */
[----:B------:R-:W-:Y:S05]  /*1f6f0*/  WARPSYNC.COLLECTIVE R0, `(.L_x_4168) ;  /* 0x0000000000087348 */ /* 0x000fea0003c00000 */
[----:B------:R0:W1:Y:S02]  /*1f700*/  SHFL.DOWN P0, R2, R57, R54, R55 ;  /* 0x0800003639027389 */ /* 0x0000640000000037 */
[----:B01----:R-:W-:Y:S01]  /*1f710*/  ENDCOLLECTIVE ;  /* 0x000000000000791b */ /* 0x003fe20003800000 */
.L_x_4168:
[----:B------:R-:W-:Y:S01]  /*1f720*/  IMAD.MOV.U32 R54, RZ, RZ, 0x4 ;  /* 0x00000004ff367424 */ /* 0x000fe200078e00ff */
[----:B------:R-:W-:-:S05]  /*1f730*/  FMNMX R3, R57, R2, !PT ;  /* 0x0000000239037209 */ /* 0x000fca0007800000 */
[----:B------:R-:W-:-:S07]  /*1f740*/  IMAD.MOV.U32 R57, RZ, RZ, R3 ;  /* 0x000000ffff397224 */ /* 0x000fce00078e0003 */
[----:B------:R-:W-:Y:S05]  /*1f750*/  WARPSYNC.COLLECTIVE R0, `(.L_x_4169) ;  /* 0x0000000000087348 */ /* 0x000fea0003c00000 */
[----:B------:R0:W1:Y:S02]  /*1f760*/  SHFL.DOWN P0, R2, R57, R54, R55 ;  /* 0x0800003639027389 */ /* 0x0000640000000037 */
[----:B01----:R-:W-:Y:S01]  /*1f770*/  ENDCOLLECTIVE ;  /* 0x000000000000791b */ /* 0x003fe20003800000 */
.L_x_4169:
[----:B------:R-:W-:Y:S01]  /*1f780*/  IMAD.MOV.U32 R54, RZ, RZ, 0x2 ;  /* 0x00000002ff367424 */ /* 0x000fe200078e00ff */
[----:B------:R-:W-:Y:S01]  /*1f790*/  FMNMX R18, R3, R2, !PT ;  /* 0x0000000203127209 */ /* 0x000fe20007800000 */
[----:B------:R-:W-:-:S04]  /*1f7a0*/  IMAD.MOV.U32 R3, RZ, RZ, 0x1f ;  /* 0x0000001fff037424 */ /* 0x000fc800078e00ff */
[----:B------:R-:W-:-:S07]  /*1f7b0*/  IMAD.MOV.U32 R57, RZ, RZ, R18 ;  /* 0x000000ffff397224 */ /* 0x000fce00078e0012 */
[----:B------:R-:W-:Y:S05]  /*1f7c0*/  WARPSYNC.COLLECTIVE R0, `(.L_x_4170) ;  /* 0x0000000000087348 */ /* 0x000fea0003c00000 */
[----:B------:R0:W1:Y:S02]  /*1f7d0*/  SHFL.DOWN P0, R2, R57, R54, R55 ;  /* 0x0800003639027389 */ /* 0x0000640000000037 */
[----:B01----:R-:W-:Y:S01]  /*1f7e0*/  ENDCOLLECTIVE ;  /* 0x000000000000791b */ /* 0x003fe20003800000 */
.L_x_4170:
[----:B------:R-:W-:Y:S01]  /*1f7f0*/  IMAD.MOV.U32 R54, RZ, RZ, 0x1 ;  /* 0x00000001ff367424 */ /* 0x000fe200078e00ff */
[----:B------:R-:W-:-:S05]  /*1f800*/  FMNMX R19, R18, R2, !PT ;  /* 0x0000000212137209 */ /* 0x000fca0007800000 */
[----:B------:R-:W-:-:S07]  /*1f810*/  IMAD.MOV.U32 R57, RZ, RZ, R19 ;  /* 0x000000ffff397224 */ /* 0x000fce00078e0013 */
[----:B------:R-:W-:Y:S05]  /*1f820*/  WARPSYNC.COLLECTIVE R0, `(.L_x_4171) ;  /* 0x0000000000087348 */ /* 0x000fea0003c00000 */
[----:B------:R0:W1:Y:S02]  /*1f830*/  SHFL.DOWN P0, R2, R57, R54, R55 ;  /* 0x0800003639027389 */ /* 0x0000640000000037 */
[----:B01----:R-:W-:Y:S01]  /*1f840*/  ENDCOLLECTIVE ;  /* 0x000000000000791b */ /* 0x003fe20003800000 */
.L_x_4171:
[----:B------:R-:W-:Y:S01]  /*1f850*/  FMNMX R53, R19, R2, !PT ;  /* 0x0000000213357209 */ /* 0x000fe20007800000 */
[----:B------:R-:W-:-:S07]  /*1f860*/  IMAD.MOV.U32 R2, RZ, RZ, RZ ;  /* 0x000000ffff027224 */ /* 0x000fce00078e00ff */
[----:B------:R-:W-:Y:S05]  /*1f870*/  WARPSYNC.COLLECTIVE R0, `(.L_x_4172) ;  /* 0x0000000000087348 */ /* 0x000fea0003c00000 */
[----:B------:R0:W1:Y:S02]  /*1f880*/  SHFL.IDX P0, R3, R53, R2, R3 ;  /* 0x0000000235037389 */ /* 0x0000640000000003 */
[----:B01----:R-:W-:Y:S01]  /*1f890*/  ENDCOLLECTIVE ;  /* 0x000000000000791b */ /* 0x003fe20003800000 */
.L_x_4172:
[----:B------:R-:W-:Y:S01]  /*1f8a0*/  IMAD.MOV.U32 R21, RZ, RZ, R3 ;  /* 0x000000ffff157224 */ /* 0x000fe200078e0003 */
[----:B------:R-:W-:Y:S06]  /*1f8b0*/  BRA `(.L_x_4173) ;  /* 0xffffff2c00207947 */ /* 0x000fec000383ffff */
.L_x_3767:
[----:B------:R-:W-:Y:S01]  /*1f8c0*/  BSSY B1, `(.L_x_4174) ;  /* 0x0000007000017945 */ /* 0x000fe20003800000 */
[----:B------:R-:W-:Y:S02]  /*1f8d0*/  IMAD.MOV.U32 R54, RZ, RZ, 0x10 ;  /* 0x00000010ff367424 */ /* 0x000fe400078e00ff */
[----:B------:R-:W-:Y:S02]  /*1f8e0*/  IMAD.MOV.U32 R55, RZ, RZ, 0x1f ;  /* 0x0000001fff377424 */ /* 0x000fe400078e00ff */
[----:B------:R-:W-:-:S07]  /*1f8f0*/  IMAD.MOV.U32 R0, RZ, RZ, -0x1 ;  /* 0xffffffffff007424 */ /* 0x000fce00078e00ff */
[----:B01----:R-:W-:Y:S05]  /*1f900*/  WARPSYNC.COLLECTIVE R0, `(.L_x_4175) ;  /* 0x0000000000087348 */ /* 0x003fea0003c00000 */
[----:B------:R2:W3:Y:S02]  /*1f910*/  SHFL.DOWN P0, R2, R57, R54, R55 ;  /* 0x0800003639027389 */ /* 0x0004e40000000037 */
[----:B0123--:R-:W-:Y:S01]  /*1f920*/  ENDCOLLECTIVE ;  /* 0x000000000000791b */ /* 0x00ffe20003800000 */
.L_x_4175:
[----:B------:R-:W-:Y:S05]  /*1f930*/  BSYNC B1 ;  /* 0x0000000000017941 */ /* 0x000fea0003800000 */
.L_x_4174:
[----:B------:R-:W-:Y:S01]  /*1f940*/  FMNMX R57, R57, R2, !PT ;  /* 0x0000000239397209 */ /* 0x000fe20007800000 */
[----:B------:R-:W-:Y:S02]  /*1f950*/  IMAD.MOV.U32 R54, RZ, RZ, 0x8 ;  /* 0x00000008ff367424 */ /* 0x000fe400078e00ff */
[----:B------:R-:W-:Y:S02]  /*1f960*/  IMAD.MOV.U32 R55, RZ, RZ, 0x1f ;  /* 0x0000001fff377424 */ /* 0x000fe400078e00ff */
[----:B------:R-:W-:-:S07]  /*1f970*/  IMAD.MOV.U32 R0, RZ, RZ, -0x1 ;  /* 0xffffffffff007424 */ /* 0x000fce00078e00ff */
[----:B------:R-:W-:Y:S05]  /*1f980*/  WARPSYNC.COLLECTIVE R0, `(.L_x_4176) ;  /* 0x0000000000087348 */ /* 0x000fea0003c00000 */
[----:B------:R0:W1:Y:S02]  /*1f990*/  SHFL.DOWN P0, R2, R57, R54, R55 ;  /* 0x0800003639027389 */ /* 0x0000640000000037 */
[----:B01----:R-:W-:Y:S01]  /*1f9a0*/  ENDCOLLECTIVE ;  /* 0x000000000000791b */ /* 0x003fe20003800000 */
.L_x_4176:
[----:B------:R-:W-:Y:S01]  /*1f9b0*/  IMAD.MOV.U32 R54, RZ, RZ, 0x4 ;  /* 0x00000004ff367424 */ /* 0x000fe200078e00ff */
[----:B------:R-:W-:-:S05]  /*1f9c0*/  FMNMX R3, R57, R2, !PT ;  /* 0x0000000239037209 */ /* 0x000fca0007800000 */
[----:B------:R-:W-:-:S07]  /*1f9d0*/  IMAD.MOV.U32 R57, RZ, RZ, R3 ;  /* 0x000000ffff397224 */ /* 0x000fce00078e0003 */
[----:B------:R-:W-:Y:S05]  /*1f9e0*/  WARPSYNC.COLLECTIVE R0, `(.L_x_4177) ;  /* 0x0000000000087348 */ /* 0x000fea0003c00000 */
[----:B------:R0:W1:Y:S02]  /*1f9f0*/  SHFL.DOWN P0, R2, R57, R54, R55 ;  /* 0x0800003639027389 */ /* 0x0000640000000037 */
[----:B01----:R-:W-:Y:S01]  /*1fa00*/  ENDCOLLECTIVE ;  /* 0x000000000000791b */ /* 0x003fe20003800000 */
.L_x_4177:
[----:B------:R-:W-:Y:S01]  /*1fa10*/  IMAD.MOV.U32 R54, RZ, RZ, 0x2 ;  /* 0x00000002ff367424 */ /* 0x000fe200078e00ff */
[----:B------:R-:W-:Y:S01]  /*1fa20*/  FMNMX R14, R3, R2, !PT ;  /* 0x00000002030e7209 */ /* 0x000fe20007800000 */
[----:B------:R-:W-:-:S04]  /*1fa30*/  IMAD.MOV.U32 R3, RZ, RZ, 0x1f ;  /* 0x0000001fff037424 */ /* 0x000fc800078e00ff */
[----:B------:R-:W-:-:S07]  /*1fa40*/  IMAD.MOV.U32 R57, RZ, RZ, R14 ;  /* 0x000000ffff397224 */ /* 0x000fce00078e000e */
[----:B------:R-:W-:Y:S05]  /*1fa50*/  WARPSYNC.COLLECTIVE R0, `(.L_x_4178) ;  /* 0x0000000000087348 */ /* 0x000fea0003c00000 */
[----:B------:R0:W1:Y:S02]  /*1fa60*/  SHFL.DOWN P0, R2, R57, R54, R55 ;  /* 0x0800003639027389 */ /* 0x0000640000000037 */
[----:B01----:R-:W-:Y:S01]  /*1fa70*/  ENDCOLLECTIVE ;  /* 0x000000000000791b */ /* 0x003fe20003800000 */
.L_x_4178:
[----:B------:R-:W-:Y:S01]  /*1fa80*/  IMAD.MOV.U32 R54, RZ, RZ, 0x1 ;  /* 0x00000001ff367424 */ /* 0x000fe200078e00ff */
[----:B------:R-:W-:-:S05]  /*1fa90*/  FMNMX R15, R14, R2, !PT ;  /* 0x000000020e0f7209 */ /* 0x000fca0007800000 */
[----:B------:R-:W-:-:S07]  /*1faa0*/  IMAD.MOV.U32 R57, RZ, RZ, R15 ;  /* 0x000000ffff397224 */ /* 0x000fce00078e000f */
[----:B------:R-:W-:Y:S05]  /*1fab0*/  WARPSYNC.COLLECTIVE R0, `(.L_x_4179) ;  /* 0x0000000000087348 */ /* 0x000fea0003c00000 */
[----:B------:R0:W1:Y:S02]  /*1fac0*/  SHFL.DOWN P0, R2, R57, R54, R55 ;  /* 0x0800003639027389 */ /* 0x0000640000000037 */
[----:B01----:R-:W-:Y:S01]  /*1fad0*/  ENDCOLLECTIVE ;  /* 0x000000000000791b */ /* 0x003fe20003800000 */
.L_x_4179:
[----:B------:R-:W-:Y:S01]  /*1fae0*/  FMNMX R53, R15, R2, !PT ;  /* 0x000000020f357209 */ /* 0x000fe20007800000 */
[----:B------:R-:W-:-:S07]  /*1faf0*/  IMAD.MOV.U32 R2, RZ, RZ, RZ ;  /* 0x000000ffff027224 */ /* 0x000fce00078e00ff */
[----:B------:R-:W-:Y:S05]  /*1fb00*/  WARPSYNC.COLLECTIVE R0, `(.L_x_4180) ;  /* 0x0000000000087348 */ /* 0x000fea0003c00000 */
[----:B------:R0:W1:Y:S02]  /*1fb10*/  SHFL.IDX P0, R3, R53, R2, R3 ;  /* 0x0000000235037389 */ /* 0x0000640000000003 */
[----:B01----:R-:W-:Y:S01]  /*1fb20*/  ENDCOLLECTIVE ;  /* 0x000000000000791b */ /* 0x003fe20003800000 */
.L_x_4180:
[----:B------:R-:W-:Y:S01]  /*1fb30*/  IMAD.MOV.U32 R19, RZ, RZ, R3 ;  /* 0x000000ffff137224 */ /* 0x000fe200078e0003 */
[----:B------:R-:W-:Y:S06]  /*1fb40*/  BRA `(.L_x_4181) ;  /* 0xffffff2c007c7947 */ /* 0x000fec000383ffff */
.L_x_3775:
[----:B------:R-:W-:Y:S01]  /*1fb50*/  BSSY B1, `(.L_x_4182) ;  /* 0x0000007000017945 */ /* 0x000fe20003800000 */
[----:B------:R-:W-:Y:S02]  /*1fb60*/  IMAD.MOV.U32 R54, RZ, RZ, 0x10 ;  /* 0x00000010ff367424 */ /* 0x000fe400078e00ff */
[----:B------:R-:W-:Y:S02]  /*1fb70*/  IMAD.MOV.U32 R55, RZ, RZ, 0x1f ;  /* 0x0000001fff377424 */ /* 0x000fe400078e00ff */
[----:B------:R-:W-:-:S07]  /*1fb80*/  IMAD.MOV.U32 R0, RZ, RZ, -0x1 ;  /* 0xffffffffff007424 */ /* 0x000fce00078e00ff */
[----:B01----:R-:W-:Y:S05]  /*1fb90*/  WARPSYNC.COLLECTIVE R0, `(.L_x_4183) ;  /* 0x0000000000087348 */ /* 0x003fea0003c00000 */
[----:B------:R2:W3:Y:S02]  /*1fba0*/  SHFL.DOWN P0, R2, R57, R54, R55 ;  /* 0x0800003639027389 */ /* 0x0004e40000000037 */
[----:B0123--:R-:W-:Y:S01]  /*1fbb0*/  ENDCOLLECTIVE ;  /* 0x000000000000791b */ /* 0x00ffe20003800000 */
.L_x_4183:
[----:B------:R-:W-:Y:S05]  /*1fbc0*/  BSYNC B1 ;  /* 0x0000000000017941 */ /* 0x000fea0003800000 */
.L_x_4182:
[----:B------:R-:W-:Y:S01]  /*1fbd0*/  FMNMX R57, R57, R2, !PT ;  /* 0x0000000239397209 */ /* 0x000fe20007800000 */
[----:B------:R-:W-:Y:S02]  /*1fbe0*/  IMAD.MOV.U32 R54, RZ, RZ, 0x8 ;  /* 0x00000008ff367424 */ /* 0x000fe400078e00ff */
[----:B------:R-:W-:Y:S02]  /*1fbf0*/  IMAD.MOV.U32 R55, RZ, RZ, 0x1f ;  /* 0x0000001fff377424 */ /* 0x000fe400078e00ff */
[----:B------:R-:W-:-:S07]  /*1fc00*/  IMAD.MOV.U32 R0, RZ, RZ, -0x1 ;  /* 0xffffffffff007424 */ /* 0x000fce00078e00ff */
[----:B------:R-:W-:Y:S05]  /*1fc10*/  WARPSYNC.COLLECTIVE R0, `(.L_x_4184) ;  /* 0x0000000000087348 */ /* 0x000fea0003c00000 */
[----:B------:R0:W1:Y:S02]  /*1fc20*/  SHFL.DOWN P0, R2, R57, R54, R55 ;  /* 0x0800003639027389 */ /* 0x0000640000000037 */
[----:B01----:R-:W-:Y:S01]  /*1fc30*/  ENDCOLLECTIVE ;  /* 0x000000000000791b */ /* 0x003fe20003800000 */
.L_x_4184:
[----:B------:R-:W-:Y:S01]  /*1fc40*/  IMAD.MOV.U32 R54, RZ, RZ, 0x4 ;  /* 0x00000004ff367424 */ /* 0x000fe200078e00ff */
[----:B------:R-:W-:-:S05]  /*1fc50*/  FMNMX R3, R57, R2, !PT ;  /* 0x0000000239037209 */ /* 0x000fca0007800000 */
[----:B------:R-:W-:-:S07]  /*1fc60*/  IMAD.MOV.U32 R57, RZ, RZ, R3 ;  /* 0x000000ffff397224 */ /* 0x000fce00078e0003 */
[----:B------:R-:W-:Y:S05]  /*1fc70*/  WARPSYNC.COLLECTIVE R0, `(.L_x_4185) ;  /* 0x0000000000087348 */ /* 0x000fea0003c00000 */
[----:B------:R0:W1:Y:S02]  /*1fc80*/  SHFL.DOWN P0, R2, R57, R54, R55 ;  /* 0x0800003639027389 */ /* 0x0000640000000037 */
[----:B01----:R-:W-:Y:S01]  /*1fc90*/  ENDCOLLECTIVE ;  /* 0x000000000000791b */ /* 0x003fe20003800000 */
.L_x_4185:
[----:B------:R-:W-:Y:S01]  /*1fca0*/  IMAD.MOV.U32 R54, RZ, RZ, 0x2 ;  /* 0x00000002ff367424 */ /* 0x000fe200078e00ff */
[----:B------:R-:W-:Y:S01]  /*1fcb0*/  FMNMX R15, R3, R2, !PT ;  /* 0x00000002030f7209 */ /* 0x000fe20007800000 */
[----:B------:R-:W-:-:S04]  /*1fcc0*/  IMAD.MOV.U32 R3, RZ, RZ, 0x1f ;  /* 0x0000001fff037424 */ /* 0x000fc800078e00ff */
[----:B------:R-:W-:-:S07]  /*1fcd0*/  IMAD.MOV.U32 R57, RZ, RZ, R15 ;  /* 0x000000ffff397224 */ /* 0x000fce00078e000f */
[----:B------:R-:W-:Y:S05]  /*1fce0*/  WARPSYNC.COLLECTIVE R0, `(.L_x_4186) ;  /* 0x0000000000087348 */ /* 0x000fea0003c00000 */
[----:B------:R0:W1:Y:S02]  /*1fcf0*/  SHFL.DOWN P0, R2, R57, R54, R55 ;  /* 0x0800003639027389 */ /* 0x0000640000000037 */
[----:B01----:R-:W-:Y:S01]  /*1fd00*/  ENDCOLLECTIVE ;  /* 0x000000000000791b */ /* 0x003fe20003800000 */
.L_x_4186:
[----:B------:R-:W-:Y:S01]  /*1fd10*/  IMAD.MOV.U32 R54, RZ, RZ, 0x1 ;  /* 0x00000001ff367424 */ /* 0x000fe200078e00ff */
[----:B------:R-:W-:-:S05]  /*1fd20*/  FMNMX R16, R15, R2, !PT ;  /* 0x000000020f107209 */ /* 0x000fca0007800000 */
[----:B------:R-:W-:-:S07]  /*1fd30*/  IMAD.MOV.U32 R57, RZ, RZ, R16 ;  /* 0x000000ffff397224 */ /* 0x000fce00078e0010 */
[----:B------:R-:W-:Y:S05]  /*1fd40*/  WARPSYNC.COLLECTIVE R0, `(.L_x_4187) ;  /* 0x0000000000087348 */ /* 0x000fea0003c00000 */
[----:B------:R0:W1:Y:S02]  /*1fd50*/  SHFL.DOWN P0, R2, R57, R54, R55 ;  /* 0x0800003639027389 */ /* 0x0000640000000037 */
[----:B01----:R-:W-:Y:S01]  /*1fd60*/  ENDCOLLECTIVE ;  /* 0x000000000000791b */ /* 0x003fe20003800000 */
.L_x_4187:
[----:B------:R-:W-:Y:S01]  /*1fd70*/  FMNMX R53, R16, R2, !PT ;  /* 0x0000000210357209 */ /* 0x000fe20007800000 */
[----:B------:R-:W-:-:S07]  /*1fd80*/  IMAD.MOV.U32 R2, RZ, RZ, RZ ;  /* 0x000000ffff027224 */ /* 0x000fce00078e00ff */
[----:B------:R-:W-:Y:S05]  /*1fd90*/  WARPSYNC.COLLECTIVE R0, `(.L_x_4188) ;  /* 0x0000000000087348 */ /* 0x000fea0003c00000 */
[----:B------:R0:W1:Y:S02]  /*1fda0*/  SHFL.IDX P0, R3, R53, R2, R3 ;  /* 0x0000000235037389 */ /* 0x0000640000000003 */
[----:B01----:R-:W-:Y:S01]  /*1fdb0*/  ENDCOLLECTIVE ;  /* 0x000000000000791b */ /* 0x003fe20003800000 */
.L_x_4188:
[----:B------:R-:W-:Y:S01]  /*1fdc0*/  IMAD.MOV.U32 R17, RZ, RZ, R3 ;  /* 0x000000ffff117224 */ /* 0x000fe200078e0003 */
[----:B------:R-:W-:Y:S06]  /*1fdd0*/  BRA `(.L_x_4189) ;  /* 0xffffff2c00d87947 */ /* 0x000fec000383ffff */
.L_x_3783:
[----:B------:R-:W-:Y:S01]  /*1fde0*/  BSSY B1, `(.L_x_4190) ;  /* 0x0000007000017945 */ /* 0x000fe20003800000 */
[----:B------:R-:W-:Y:S02]  /*1fdf0*/  IMAD.MOV.U32 R54, RZ, RZ, 0x10 ;  /* 0x00000010ff367424 */ /* 0x000fe400078e00ff */
[----:B------:R-:W-:Y:S02]  /*1fe00*/  IMAD.MOV.U32 R55, RZ, RZ, 0x1f ;  /* 0x0000001fff377424 */ /* 0x000fe400078e00ff */
[----:B------:R-:W-:-:S07]  /*1fe10*/  IMAD.MOV.U32 R0, RZ, RZ, -0x1 ;  /* 0xffffffffff007424 */ /* 0x000fce00078e00ff */
[----:B01----:R-:W-:Y:S05]  /*1fe20*/  WARPSYNC.COLLECTIVE R0, `(.L_x_4191) ;  /* 0x0000000000087348 */ /* 0x003fea0003c00000 */
[----:B------:R2:W3:Y:S02]  /*1fe30*/  SHFL.DOWN P0, R2, R57, R54, R55 ;  /* 0x0800003639027389 */ /* 0x0004e40000000037 */
[----:B0123--:R-:W-:Y:S01]  /*1fe40*/  ENDCOLLECTIVE ;  /* 0x000000000000791b */ /* 0x00ffe20003800000 */
.L_x_4191:
[----:B------:R-:W-:Y:S05]  /*1fe50*/  BSYNC B1 ;  /* 0x0000000000017941 */ /* 0x000fea0003800000 */
.L_x_4190:
[----:B------:R-:W-:Y:S01]  /*1fe60*/  FMNMX R57, R57, R2, !PT ;  /* 0x0000000239397209 */ /* 0x000fe20007800000 */
[----:B------:R-:W-:Y:S02]  /*1fe70*/  IMAD.MOV.U32 R54, RZ, RZ, 0x8 ;  /* 0x00000008ff367424 */ /* 0x000fe400078e00ff */
[----:B------:R-:W-:Y:S02]  /*1fe80*/  IMAD.MOV.U32 R55, RZ, RZ, 0x1f ;  /* 0x0000001fff377424 */ /* 0x000fe400078e00ff */
[----:B------:R-:W-:-:S07]  /*1fe90*/  IMAD.MOV.U32 R0, RZ, RZ, -0x1 ;  /* 0xffffffffff007424 */ /* 0x000fce00078e00ff */
[----:B------:R-:W-:Y:S05]  /*1fea0*/  WARPSYNC.COLLECTIVE R0, `(.L_x_4192) ;  /* 0x0000000000087348 */ /* 0x000fea0003c00000 */
[----:B------:R0:W1:Y:S02]  /*1feb0*/  SHFL.DOWN P0, R2, R57, R54, R55 ;  /* 0x0800003639027389 */ /* 0x0000640000000037 */
[----:B01----:R-:W-:Y:S01]  /*1fec0*/  ENDCOLLECTIVE ;  /* 0x000000000000791b */ /* 0x003fe20003800000 */
.L_x_4192:
[----:B------:R-:W-:Y:S01]  /*1fed0*/  IMAD.MOV.U32 R54, RZ, RZ, 0x4 ;  /* 0x00000004ff367424 */ /* 0x000fe200078e00ff */
[----:B------:R-:W-:-:S05]  /*1fee0*/  FMNMX R3, R57, R2, !PT ;  /* 0x0000000239037209 */ /* 0x000fca0007800000 */
[----:B------:R-:W-:-:S07]  /*1fef0*/  IMAD.MOV.U32 R57, RZ, RZ, R3 ;  /* 0x000000ffff397224 */ /* 0x000fce00078e0003 */
[----:B------:R-:W-:Y:S05]  /*1ff00*/  WARPSYNC.COLLECTIVE R0, `(.L_x_4193) ;  /* 0x0000000000087348 */ /* 0x000fea0003c00000 */
[----:B------:R0:W1:Y:S02]  /*1ff10*/  SHFL.DOWN P0, R2, R57, R54, R55 ;  /* 0x0800003639027389 */ /* 0x0000640000000037 */
[----:B01----:R-:W-:Y:S01]  /*1ff20*/  ENDCOLLECTIVE ;  /* 0x000000000000791b */ /* 0x003fe20003800000 */
.L_x_4193:
[----:B------:R-:W-:Y:S01]  /*1ff30*/  IMAD.MOV.U32 R54, RZ, RZ, 0x2 ;  /* 0x00000002ff367424 */ /* 0x000fe200078e00ff */
[----:B------:R-:W-:Y:S01]  /*1ff40*/  FMNMX R12, R3, R2, !PT ;  /* 0x00000002030c7209 */ /* 0x000fe20007800000 */
[----:B------:R-:W-:-:S04]  /*1ff50*/  IMAD.MOV.U32 R3, RZ, RZ, 0x1f ;  /* 0x0000001fff037424 */ /* 0x000fc800078e00ff */
[----:B------:R-:W-:-:S07]  /*1ff60*/  IMAD.MOV.U32 R57, RZ, RZ, R12 ;  /* 0x000000ffff397224 */ /* 0x000fce00078e000c */
[----:B------:R-:W-:Y:S05]  /*1ff70*/  WARPSYNC.COLLECTIVE R0, `(.L_x_4194) ;  /* 0x0000000000087348 */ /* 0x000fea0003c00000 */
[----:B------:R0:W1:Y:S02]  /*1ff80*/  SHFL.DOWN P0, R2, R57, R54, R55 ;  /* 0x0800003639027389 */ /* 0x0000640000000037 */
[----:B01----:R-:W-:Y:S01]  /*1ff90*/  ENDCOLLECTIVE ;  /* 0x000000000000791b */ /* 0x003fe20003800000 */
.L_x_4194:
[----:B------:R-:W-:Y:S01]  /*1ffa0*/  IMAD.MOV.U32 R54, RZ, RZ, 0x1 ;  /* 0x00000001ff367424 */ /* 0x000fe200078e00ff */
[----:B------:R-:W-:-:S05]  /*1ffb0*/  FMNMX R13, R12, R2, !PT ;  /* 0x000000020c0d7209 */ /* 0x000fca0007800000 */
[----:B------:R-:W-:-:S07]  /*1ffc0*/  IMAD.MOV.U32 R57, RZ, RZ, R13 ;  /* 0x000000ffff397224 */ /* 0x000fce00078e000d */
[----:B------:R-:W-:Y:S05]  /*1ffd0*/  WARPSYNC.COLLECTIVE R0, `(.L_x_4195) ;  /* 0x0000000000087348 */ /* 0x000fea0003c00000 */
[----:B------:R0:W1:Y:S02]  /*1ffe0*/  SHFL.DOWN P0, R2, R57, R54, R55 ;  /* 0x0800003639027389 */ /* 0x0000640000000037 */
[----:B01----:R-:W-:Y:S01]  /*1fff0*/  ENDCOLLECTIVE ;  /* 0x000000000000791b */ /* 0x003fe20003800000 */
.L_x_4195:
[----:B------:R-:W-:Y:S01]  /*20000*/  FMNMX R53, R13, R2, !PT ;  /* 0x000000020d357209 */ /* 0x000fe20007800000 */
[----:B------:R-:W-:-:S07]  /*20010*/  IMAD.MOV.U32 R2, RZ, RZ, RZ ;  /* 0x000000ffff027224 */ /* 0x000fce00078e00ff */
[----:B------:R-:W-:Y:S05]  /*20020*/  WARPSYNC.COLLECTIVE R0, `(.L_x_4196) ;  /* 0x0000000000087348 */ /* 0x000fea0003c00000 */
[----:B------:R0:W1:Y:S02]  /*20030*/  SHFL.IDX P0, R3, R53, R2, R3 ;  /* 0x0000000235037389 */ /* 0x0000640000000003 */
[----:B01----:R-:W-:Y:S01]  /*20040*/  ENDCOLLECTIVE ;  /* 0x000000000000791b */ /* 0x003fe20003800000 */
.L_x_4196:
[----:B------:R-:W-:Y:S01]  /*20050*/  IMAD.MOV.U32 R16, RZ, RZ, R3 ;  /* 0x000000ffff107224 */ /* 0x000fe200078e0003 */
[----:B------:R-:W-:Y:S06]  /*20060*/  BRA `(.L_x_4197) ;  /* 0xffffff3000347947 */ /* 0x000fec000383ffff */
.L_x_3791:
[----:B------:R-:W-:Y:S01]  /*20070*/  BSSY B1, `(.L_x_4198) ;  /* 0x0000007000017945 */ /* 0x000fe20003800000 */
[----:B------:R-:W-:Y:S02]  /*20080*/  IMAD.MOV.U32 R54, RZ, RZ, 0x10 ;  /* 0x00000010ff367424 */ /* 0x000fe400078e00ff */
[----:B------:R-:W-:Y:S02]  /*20090*/  IMAD.MOV.U32 R55, RZ, RZ, 0x1f ;  /* 0x0000001fff377424 */ /* 0x000fe400078e00ff */
[----:B------:R-:W-:-:S07]  /*200a0*/  IMAD.MOV.U32 R0, RZ, RZ, -0x1 ;  /* 0xffffffffff007424 */ /* 0x000fce00078e00ff */
[----:B01----:R-:W-:Y:S05]  /*200b0*/  WARPSYNC.COLLECTIVE R0, `(.L_x_4199) ;  /* 0x0000000000087348 */ /* 0x003fea0003c00000 */
[----:B------:R2:W3:Y:S02]  /*200c0*/  SHFL.DOWN P0, R2, R57, R54, R55 ;  /* 0x0800003639027389 */ /* 0x0004e40000000037 */
[----:B0123--:R-:W-:Y:S01]  /*200d0*/  ENDCOLLECTIVE ;  /* 0x000000000000791b */ /* 0x00ffe20003800000 */
.L_x_4199:
[----:B------:R-:W-:Y:S05]  /*200e0*/  BSYNC B1 ;  /* 0x0000000000017941 */ /* 0x000fea0003800000 */
.L_x_4198:
[----:B------:R-:W-:Y:S01]  /*200f0*/  FMNMX R57, R57, R2, !PT ;  /* 0x0000000239397209 */ /* 0x000fe20007800000 */
[----:B------:R-:W-:Y:S02]  /*20100*/  IMAD.MOV.U32 R54, RZ, RZ, 0x8 ;  /* 0x00000008ff367424 */ /* 0x000fe400078e00ff */
[----:B------:R-:W-:Y:S02]  /*20110*/  IMAD.MOV.U32 R55, RZ, RZ, 0x1f ;  /* 0x0000001fff377424 */ /* 0x000fe400078e00ff */
[----:B------:R-:W-:-:S07]  /*20120*/  IMAD.MOV.U32 R0, RZ, RZ, -0x1 ;  /* 0xffffffffff007424 */ /* 0x000fce00078e00ff */
[----:B------:R-:W-:Y:S05]  /*20130*/  WARPSYNC.COLLECTIVE R0, `(.L_x_4200) ;  /* 0x0000000000087348 */ /* 0x000fea0003c00000 */
[----:B------:R0:W1:Y:S02]  /*20140*/  SHFL.DOWN P0, R2, R57, R54, R55 ;  /* 0x0800003639027389 */ /* 0x0000640000000037 */
[----:B01----:R-:W-:Y:S01]  /*20150*/  ENDCOLLECTIVE ;  /* 0x000000000000791b */ /* 0x003fe20003800000 */
.L_x_4200:
[----:B------:R-:W-:Y:S01]  /*20160*/  IMAD.MOV.U32 R54, RZ, RZ, 0x4 ;  /* 0x00000004ff367424 */ /* 0x000fe200078e00ff */
[----:B------:R-:W-:-:S05]  /*20170*/  FMNMX R3, R57, R2, !PT ;  /* 0x0000000239037209 */ /* 0x000fca0007800000 */
[----:B------:R-:W-:-:S07]  /*20180*/  IMAD.MOV.U32 R57, RZ, RZ, R3 ;  /* 0x000000ffff397224 */ /* 0x000fce00078e0003 */
[----:B------:R-:W-:Y:S05]  /*20190*/  WARPSYNC.COLLECTIVE R0, `(.L_x_4201) ;  /* 0x0000000000087348 */ /* 0x000fea0003c00000 */
[----:B------:R0:W1:Y:S02]  /*201a0*/  SHFL.DOWN P0, R2, R57, R54, R55 ;  /* 0x0800003639027389 */ /* 0x0000640000000037 */
[----:B01----:R-:W-:Y:S01]  /*201b0*/  ENDCOLLECTIVE ;  /* 0x000000000000791b */ /* 0x003fe20003800000 */
.L_x_4201:
[----:B------:R-:W-:Y:S01]  /*201c0*/  IMAD.MOV.U32 R54, RZ, RZ, 0x2 ;  /* 0x00000002ff367424 */ /* 0x000fe200078e00ff */
[----:B------:R-:W-:Y:S01]  /*201d0*/  FMNMX R10, R3, R2, !PT ;  /* 0x00000002030a7209 */ /* 0x000fe20007800000 */
[----:B------:R-:W-:-:S04]  /*201e0*/  IMAD.MOV.U32 R3, RZ, RZ, 0x1f ;  /* 0x0000001fff037424 */ /* 0x000fc800078e00ff */
[----:B------:R-:W-:-:S07]  /*201f0*/  IMAD.MOV.U32 R57, RZ, RZ, R10 ;  /* 0x000000ffff397224 */ /* 0x000fce00078e000a */
[----:B------:R-:W-:Y:S05]  /*20200*/  WARPSYNC.COLLECTIVE R0, `(.L_x_4202) ;  /* 0x0000000000087348 */ /* 0x000fea0003c00000 */
[----:B------:R0:W1:Y:S02]  /*20210*/  SHFL.DOWN P0, R2, R57, R54, R55 ;  /* 0x0800003639027389 */ /* 0x0000640000000037 */
[----:B01----:R-:W-:Y:S01]  /*20220*/  ENDCOLLECTIVE ;  /* 0x000000000000791b */ /* 0x003fe20003800000 */
.L_x_4202:
[----:B------:R-:W-:Y:S01]  /*20230*/  IMAD.MOV.U32 R54, RZ, RZ, 0x1 ;  /* 0x00000001ff367424 */ /* 0x000fe200078e00ff */
[----:B------:R-:W-:-:S05]  /*20240*/  FMNMX R11, R10, R2, !PT ;  /* 0x000000020a0b7209 */ /* 0x000fca0007800000 */
[----:B------:R-:W-:-:S07]  /*20250*/  IMAD.MOV.U32 R57, RZ, RZ, R11 ;  /* 0x000000ffff397224 */ /* 0x000fce00078e000b */
[----:B------:R-:W-:Y:S05]  /*20260*/  WARPSYNC.COLLECTIVE R0, `(.L_x_4203) ;  /* 0x0000000000087348 */ /* 0x000fea0003c00000 */
[----:B------:R0:W1:Y:S02]  /*20270*/  SHFL.DOWN P0, R2, R57, R54, R55 ;  /* 0x0800003639027389 */ /* 0x0000640000000037 */
[----:B01----:R-:W-:Y:S01]  /*20280*/  ENDCOLLECTIVE ;  /* 0x000000000000791b */ /* 0x003fe20003800000 */
.L_x_4203:
[----:B------:R-:W-:Y:S01]  /*20290*/  FMNMX R53, R11, R2, !PT ;  /* 0x000000020b357209 */ /* 0x000fe20007800000 */
[----:B------:R-:W-:-:S07]  /*202a0*/  IMAD.MOV.U32 R2, RZ, RZ, RZ ;  /* 0x000000ffff027224 */ /* 0x000fce00078e00ff */
[----:B------:R-:W-:Y:S05]  /*202b0*/  WARPSYNC.COLLECTIVE R0, `(.L_x_4204) ;  /* 0x0000000000087348 */ /* 0x000fea0003c00000 */
[----:B------:R0:W1:Y:S02]  /*202c0*/  SHFL.IDX P0, R3, R53, R2, R3 ;  /* 0x0000000235037389 */ /* 0x0000640000000003 */
[----:B01----:R-:W-:Y:S01]  /*202d0*/  ENDCOLLECTIVE ;  /* 0x000000000000791b */ /* 0x003fe20003800000 */
.L_x_4204:
[----:B------:R-:W-:Y:S01]  /*202e0*/  IMAD.MOV.U32 R13, RZ, RZ, R3 ;  /* 0x000000ffff0d7224 */ /* 0x000fe200078e0003 */
[----:B------:R-:W-:Y:S06]  /*202f0*/  BRA `(.L_x_4205) ;  /* 0xffffff3000907947 */ /* 0x000fec000383ffff */
.L_x_3799:
[----:B------:R-:W-:Y:S01]  /*20300*/  BSSY B1, `(.L_x_4206) ;  /* 0x0000007000017945 */ /* 0x000fe20003800000 */
[----:B------:R-:W-:Y:S02]  /*20310*/  IMAD.MOV.U32 R54, RZ, RZ, 0x10 ;  /* 0x00000010ff367424 */ /* 0x000fe400078e00ff */
[----:B------:R-:W-:Y:S02]  /*20320*/  IMAD.MOV.U32 R55, RZ, RZ, 0x1f ;  /* 0x0000001fff377424 */ /* 0x000fe400078e00ff */
[----:B------:R-:W-:-:S07]  /*20330*/  IMAD.MOV.U32 R0, RZ, RZ, -0x1 ;  /* 0xffffffffff007424 */ /* 0x000fce00078e00ff */
[----:B-1----:R-:W-:Y:S05]  /*20340*/  WARPSYNC.COLLECTIVE R0, `(.L_x_4207) ;  /* 0x0000000000087348 */ /* 0x002fea0003c00000 */
[----:B------:R0:W2:Y:S02]  /*20350*/  SHFL.DOWN P0, R2, R57, R54, R55 ;  /* 0x0800003639027389 */ /* 0x0000a40000000037 */
[----:B012---:R-:W-:Y:S01]  /*20360*/  ENDCOLLECTIVE ;  /* 0x000000000000791b */ /* 0x007fe20003800000 */
.L_x_4207:
[----:B------:R-:W-:Y:S05]  /*20370*/  BSYNC B1 ;  /* 0x0000000000017941 */ /* 0x000fea0003800000 */
.L_x_4206:
[----:B------:R-:W-:Y:S01]  /*20380*/  FMNMX R57, R57, R2, !PT ;  /* 0x0000000239397209 */ /* 0x000fe20007800000 */
[----:B------:R-:W-:Y:S02]  /*20390*/  IMAD.MOV.U32 R54, RZ, RZ, 0x8 ;  /* 0x00000008ff367424 */ /* 0x000fe400078e00ff */
[----:B------:R-:W-:Y:S02]  /*203a0*/  IMAD.MOV.U32 R55, RZ, RZ, 0x1f ;  /* 0x0000001fff377424 */ /* 0x000fe400078e00ff */
[----:B------:R-:W-:-:S07]  /*203b0*/  IMAD.MOV.U32 R0, RZ, RZ, -0x1 ;  /* 0xffffffffff007424 */ /* 0x000fce00078e00ff */
[----:B------:R-:W-:Y:S05]  /*203c0*/  WARPSYNC.COLLECTIVE R0, `(.L_x_4208) ;  /* 0x0000000000087348 */ /* 0x000fea0003c00000 */
[----:B------:R0:W1:Y:S02]  /*203d0*/  SHFL.DOWN P0, R2, R57, R54, R55 ;  /* 0x0800003639027389 */ /* 0x0000640000000037 */
[----:B01----:R-:W-:Y:S01]  /*203e0*/  ENDCOLLECTIVE ;  /* 0x000000000000791b */ /* 0x003fe20003800000 */
.L_x_4208:
[----:B------:R-:W-:Y:S01]  /*203f0*/  IMAD.MOV.U32 R54, RZ, RZ, 0x4 ;  /* 0x00000004ff367424 */ /* 0x000fe200078e00ff */
[----:B------:R-:W-:-:S05]  /*20400*/  FMNMX R3, R57, R2, !PT ;  /* 0x0000000239037209 */ /* 0x000fca0007800000 */
[----:B------:R-:W-:-:S07]  /*20410*/  IMAD.MOV.U32 R57, RZ, RZ, R3 ;  /* 0x000000ffff397224 */ /* 0x000fce00078e0003 */
[----:B------:R-:W-:Y:S05]  /*20420*/  WARPSYNC.COLLECTIVE R0, `(.L_x_4209) ;  /* 0x0000000000087348 */ /* 0x000fea0003c00000 */
[----:B------:R0:W1:Y:S02]  /*20430*/  SHFL.DOWN P0, R2, R57, R54, R55 ;  /* 0x0800003639027389 */ /* 0x0000640000000037 */
[----:B01----:R-:W-:Y:S01]  /*20440*/  ENDCOLLECTIVE ;  /* 0x000000000000791b */ /* 0x003fe20003800000 */
.L_x_4209:
[----:B------:R-:W-:Y:S01]  /*20450*/  IMAD.MOV.U32 R54, RZ, RZ, 0x2 ;  /* 0x00000002ff367424 */ /* 0x000fe200078e00ff */
[----:B------:R-:W-:Y:S01]  /*20460*/  FMNMX R8, R3, R2, !PT ;  /* 0x0000000203087209 */ /* 0x000fe20007800000 */
[----:B------:R-:W-:-:S04]  /*20470*/  IMAD.MOV.U32 R3, RZ, RZ, 0x1f ;  /* 0x0000001fff037424 */ /* 0x000fc800078e00ff */
[----:B------:R-:W-:-:S07]  /*20480*/  IMAD.MOV.U32 R57, RZ, RZ, R8 ;  /* 0x000000ffff397224 */ /* 0x000fce00078e0008 */
[----:B------:R-:W-:Y:S05]  /*20490*/  WARPSYNC.COLLECTIVE R0, `(.L_x_4210) ;  /* 0x0000000000087348 */ /* 0x000fea0003c00000 */
[----:B------:R0:W1:Y:S02]  /*204a0*/  SHFL.DOWN P0, R2, R57, R54, R55 ;  /* 0x0800003639027389 */ /* 0x0000640000000037 */
[----:B01----:R-:W-:Y:S01]  /*204b0*/  ENDCOLLECTIVE ;  /* 0x000000000000791b */ /* 0x003fe20003800000 */
.L_x_4210:
[----:B------:R-:W-:Y:S01]  /*204c0*/  IMAD.MOV.U32 R54, RZ, RZ, 0x1 ;  /* 0x00000001ff367424 */ /* 0x000fe200078e00ff */
[----:B------:R-:W-:-:S05]  /*204d0*/  FMNMX R9, R8, R2, !PT ;  /* 0x0000000208097209 */ /* 0x000fca0007800000 */
[----:B------:R-:W-:-:S07]  /*204e0*/  IMAD.MOV.U32 R57, RZ, RZ, R9 ;  /* 0x000000ffff397224 */ /* 0x000fce00078e0009 */
[----:B------:R-:W-:Y:S05]  /*204f0*/  WARPSYNC.COLLECTIVE R0, `(.L_x_4211) ;  /* 0x0000000000087348 */ /* 0x000fea0003c00000 */
[----:B------:R0:W1:Y:S02]  /*20500*/  SHFL.DOWN P0, R2, R57, R54, R55 ;  /* 0x0800003639027389 */ /* 0x0000640000000037 */
[----:B01----:R-:W-:Y:S01]  /*20510*/  ENDCOLLECTIVE ;  /* 0x000000000000791b */ /* 0x003fe20003800000 */
.L_x_4211:
[----:B------:R-:W-:Y:S01]  /*20520*/  FMNMX R53, R9, R2, !PT ;  /* 0x0000000209357209 */ /* 0x000fe20007800000 */
[----:B------:R-:W-:-:S07]  /*20530*/  IMAD.MOV.U32 R2, RZ, RZ, RZ ;  /* 0x000000ffff027224 */ /* 0x000fce00078e00ff */
[----:B------:R-:W-:Y:S05]  /*20540*/  WARPSYNC.COLLECTIVE R0, `(.L_x_4212) ;  /* 0x0000000000087348 */ /* 0x000fea0003c00000 */
[----:B------:R0:W1:Y:S02]  /*20550*/  SHFL.IDX P0, R3, R53, R2, R3 ;  /* 0x0000000235037389 */ /* 0x0000640000000003 */
[----:B01----:R-:W-:Y:S01]  /*20560*/  ENDCOLLECTIVE ;  /* 0x000000000000791b */ /* 0x003fe20003800000 */
.L_x_4212:
[----:B------:R-:W-:Y:S01]  /*20570*/  IMAD.MOV.U32 R11, RZ, RZ, R3 ;  /* 0x000000ffff0b7224 */ /* 0x000fe200078e0003 */
[----:B------:R-:W-:Y:S06]  /*20580*/  BRA `(.L_x_4213) ;  /* 0xffffff3000ec7947 */ /* 0x000fec000383ffff */
.L_x_3807:
[----:B------:R-:W-:Y:S01]  /*20590*/  BSSY B1, `(.L_x_4214) ;  /* 0x0000007000017945 */ /* 0x000fe20003800000 */
[----:B------:R-:W-:Y:S02]  /*205a0*/  IMAD.MOV.U32 R54, RZ, RZ, 0x10 ;  /* 0x00000010ff367424 */ /* 0x000fe400078e00ff */
[----:B------:R-:W-:Y:S02]  /*205b0*/  IMAD.MOV.U32 R55, RZ, RZ, 0x1f ;  /* 0x0000001fff377424 */ /* 0x000fe400078e00ff */
[----:B------:R-:W-:-:S07]  /*205c0*/  IMAD.MOV.U32 R0, RZ, RZ, -0x1 ;  /* 0xffffffffff007424 */ /* 0x000fce00078e00ff */
[----:B0-----:R-:W-:Y:S05]  /*205d0*/  WARPSYNC.COLLECTIVE R0, `(.L_x_4215) ;  /* 0x0000000000087348 */ /* 0x001fea0003c00000 */
[----:B------:R1:W2:Y:S02]  /*205e0*/  SHFL.DOWN P0, R2, R57, R54, R55 ;  /* 0x0800003639027389 */ /* 0x0002a40000000037 */
[----:B012---:R-:W-:Y:S01]  /*205f0*/  ENDCOLLECTIVE ;  /* 0x000000000000791b */ /* 0x007fe20003800000 */
.L_x_4215:
[----:B------:R-:W-:Y:S05]  /*20600*/  BSYNC B1 ;  /* 0x0000000000017941 */ /* 0x000fea0003800000 */
.L_x_4214:
[----:B------:R-:W-:Y:S01]  /*20610*/  FMNMX R57, R57, R2, !PT ;  /* 0x0000000239397209 */ /* 0x000fe20007800000 */
[----:B------:R-:W-:Y:S02]  /*20620*/  IMAD.MOV.U32 R54, RZ, RZ, 0x8 ;  /* 0x00000008ff367424 */ /* 0x000fe400078e00ff */
[----:B------:R-:W-:Y:S02]  /*20630*/  IMAD.MOV.U32 R55, RZ, RZ, 0x1f ;  /* 0x0000001fff377424 */ /* 0x000fe400078e00ff */
[----:B------:R-:W-:-:S07]  /*20640*/  IMAD.MOV.U32 R0, RZ, RZ, -0x1 ;  /* 0xffffffffff007424 */ /* 0x000fce00078e00ff */
[----:B------:R-:W-:Y:S05]  /*20650*/  WARPSYNC.COLLECTIVE R0, `(.L_x_4216) ;  /* 0x0000000000087348 */ /* 0x000fea0003c00000 */
[----:B------:R0:W1:Y:S02]  /*20660*/  SHFL.DOWN P0, R2, R57, R54, R55 ;  /* 0x0800003639027389 */ /* 0x0000640000000037 */
[----:B01----:R-:W-:Y:S01]  /*20670*/  ENDCOLLECTIVE ;  /* 0x000000000000791b */ /* 0x003fe20003800000 */
.L_x_4216:
[----:B------:R-:W-:Y:S01]  /*20680*/  IMAD.MOV.U32 R54, RZ, RZ, 0x4 ;  /* 0x00000004ff367424 */ /* 0x000fe200078e00ff */
[----:B------:R-:W-:-:S05]  /*20690*/  FMNMX R3, R57, R2, !PT ;  /* 0x0000000239037209 */ /* 0x000fca0007800000 */
[----:B------:R-:W-:-:S07]  /*206a0*/  IMAD.MOV.U32 R57, RZ, RZ, R3 ;  /* 0x000000ffff397224 */ /* 0x000fce00078e0003 */
[----:B------:R-:W-:Y:S05]  /*206b0*/  WARPSYNC.COLLECTIVE R0, `(.L_x_4217) ;  /* 0x0000000000087348 */ /* 0x000fea0003c00000 */
[----:B------:R0:W1:Y:S02]  /*206c0*/  SHFL.DOWN P0, R2, R57, R54, R55 ;  /* 0x0800003639027389 */ /* 0x0000640000000037 */
[----:B01----:R-:W-:Y:S01]  /*206d0*/  ENDCOLLECTIVE ;  /* 0x000000000000791b */ /* 0x003fe20003800000 */
.L_x_4217:
[----:B------:R-:W-:Y:S01]  /*206e0*/  IMAD.MOV.U32 R54, RZ, RZ, 0x2 ;  /* 0x00000002ff367424 */ /* 0x000fe200078e00ff */
[----:B------:R-:W-:Y:S01]  /*206f0*/  FMNMX R9, R3, R2, !PT ;  /* 0x0000000203097209 */ /* 0x000fe20007800000 */
[----:B------:R-:W-:-:S04]  /*20700*/  IMAD.MOV.U32 R3, RZ, RZ, 0x1f ;  /* 0x0000001fff037424 */ /* 0x000fc800078e00ff */
[----:B------:R-:W-:-:S07]  /*20710*/  IMAD.MOV.U32 R57, RZ, RZ, R9 ;  /* 0x000000ffff397224 */ /* 0x000fce00078e0009 */
[----:B------:R-:W-:Y:S05]  /*20720*/  WARPSYNC.COLLECTIVE R0, `(.L_x_4218) ;  /* 0x0000000000087348 */ /* 0x000fea0003c00000 */
[----:B------:R0:W1:Y:S02]  /*20730*/  SHFL.DOWN P0, R2, R57, R54, R55 ;  /* 0x0800003639027389 */ /* 0x0000640000000037 */
[----:B01----:R-:W-:Y:S01]  /*20740*/  ENDCOLLECTIVE ;  /* 0x000000000000791b */ /* 0x003fe20003800000 */
.L_x_4218:
[----:B------:R-:W-:Y:S01]  /*20750*/  IMAD.MOV.U32 R54, RZ, RZ, 0x1 ;  /* 0x00000001ff367424 */ /* 0x000fe200078e00ff */
[----:B------:R-:W-:-:S05]  /*20760*/  FMNMX R11, R9, R2, !PT ;  /* 0x00000002090b7209 */ /* 0x000fca0007800000 */
[----:B------:R-:W-:-:S07]  /*20770*/  IMAD.MOV.U32 R57, RZ, RZ, R11 ;  /* 0x000000ffff397224 */ /* 0x000fce00078e000b */
[----:B------:R-:W-:Y:S05]  /*20780*/  WARPSYNC.COLLECTIVE R0, `(.L_x_4219) ;  /* 0x0000000000087348 */ /* 0x000fea0003c00000 */
[----:B------:R0:W1:Y:S02]  /*20790*/  SHFL.DOWN P0, R2, R57, R54, R55 ;  /* 0x0800003639027389 */ /* 0x0000640000000037 */
[----:B01----:R-:W-:Y:S01]  /*207a0*/  ENDCOLLECTIVE ;  /* 0x000000000000791b */ /* 0x003fe20003800000 */
.L_x_4219:
[----:B------:R-:W-:Y:S01]  /*207b0*/  FMNMX R53, R11, R2, !PT ;  /* 0x000000020b357209 */ /* 0x000fe20007800000 */
[----:B------:R-:W-:-:S07]  /*207c0*/  IMAD.MOV.U32 R2, RZ, RZ, RZ ;  /* 0x000000ffff027224 */ /* 0x000fce00078e00ff */
[----:B------:R-:W-:Y:S05]  /*207d0*/  WARPSYNC.COLLECTIVE R0, `(.L_x_4220) ;  /* 0x0000000000087348 */ /* 0x000fea0003c00000 */
[----:B------:R0:W1:Y:S02]  /*207e0*/  SHFL.IDX P0, R3, R53, R2, R3 ;  /* 0x0000000235037389 */ /* 0x0000640000000003 */
[----:B01----:R-:W-:Y:S01]  /*207f0*/  ENDCOLLECTIVE ;  /* 0x000000000000791b */ /* 0x003fe20003800000 */
.L_x_4220:
[----:B------:R-:W-:Y:S01]  /*20800*/  IMAD.MOV.U32 R13, RZ, RZ, R3 ;  /* 0x000000ffff0d7224 */ /* 0x000fe200078e0003 */
[----:B------:R-:W-:Y:S06]  /*20810*/  BRA `(.L_x_4221) ;  /* 0xffffff34007c7947 */ /* 0x000fec000383ffff */
.L_x_3815:
[----:B------:R-:W-:Y:S01]  /*20820*/  BSSY B1, `(.L_x_4222) ;  /* 0x0000007000017945 */ /* 0x000fe20003800000 */
[----:B------:R-:W-:Y:S02]  /*20830*/  IMAD.MOV.U32 R54, RZ, RZ, 0x10 ;  /* 0x00000010ff367424 */ /* 0x000fe400078e00ff */
[----:B------:R-:W-:Y:S02]  /*20840*/  IMAD.MOV.U32 R55, RZ, RZ, 0x1f ;  /* 0x0000001fff377424 */ /* 0x000fe400078e00ff */
[----:B------:R-:W-:-:S07]  /*20850*/  IMAD.MOV.U32 R0, RZ, RZ, -0x1 ;  /* 0xffffffffff007424 */ /* 0x000fce00078e00ff */
[----:B0-----:R-:W-:Y:S05]  /*20860*/  WARPSYNC.COLLECTIVE R0, `(.L_x_4223) ;  /* 0x0000000000087348 */ /* 0x001fea0003c00000 */
[----:B------:R1:W2:Y:S02]  /*20870*/  SHFL.DOWN P0, R2, R57, R54, R55 ;  /* 0x0800003639027389 */ /* 0x0002a40000000037 */
[----:B012---:R-:W-:Y:S01]  /*20880*/  ENDCOLLECTIVE ;  /* 0x000000000000791b */ /* 0x007fe20003800000 */
.L_x_4223:
[----:B------:R-:W-:Y:S05]  /*20890*/  BSYNC B1 ;  /* 0x0000000000017941 */ /* 0x000fea0003800000 */
.L_x_4222:
[----:B------:R-:W-:Y:S01]  /*208a0*/  FMNMX R57, R57, R2, !PT ;  /* 0x0000000239397209 */ /* 0x000fe20007800000 */
[----:B------:R-:W-:Y:S02]  /*208b0*/  IMAD.MOV.U32 R54, RZ, RZ, 0x8 ;  /* 0x00000008ff367424 */ /* 0x000fe400078e00ff */
[----:B------:R-:W-:Y:S02]  /*208c0*/  IMAD.MOV.U32 R55, RZ, RZ, 0x1f ;  /* 0x0000001fff377424 */ /* 0x000fe400078e00ff */
[----:B------:R-:W-:-:S07]  /*208d0*/  IMAD.MOV.U32 R0, RZ, RZ, -0x1 ;  /* 0xffffffffff007424 */ /* 0x000fce00078e00ff */
[----:B------:R-:W-:Y:S05]  /*208e0*/  WARPSYNC.COLLECTIVE R0, `(.L_x_4224) ;  /* 0x0000000000087348 */ /* 0x000fea0003c00000 */
[----:B------:R0:W1:Y:S02]  /*208f0*/  SHFL.DOWN P0, R2, R57, R54, R55 ;  /* 0x0800003639027389 */ /* 0x0000640000000037 */
[----:B01----:R-:W-:Y:S01]  /*20900*/  ENDCOLLECTIVE ;  /* 0x000000000000791b */ /* 0x003fe20003800000 */
.L_x_4224:
[----:B------:R-:W-:Y:S01]  /*20910*/  IMAD.MOV.U32 R54, RZ, RZ, 0x4 ;  /* 0x00000004ff367424 */ /* 0x000fe200078e00ff */
[----:B------:R-:W-:-:S05]  /*20920*/  FMNMX R3, R57, R2, !PT ;  /* 0x0000000239037209 */ /* 0x000fca0007800000 */
[----:B------:R-:W-:-:S07]  /*20930*/  IMAD.MOV.U32 R57, RZ, RZ, R3 ;  /* 0x000000ffff397224 */ /* 0x000fce00078e0003 */
[----:B------:R-:W-:Y:S05]  /*20940*/  WARPSYNC.COLLECTIVE R0, `(.L_x_4225) ;  /* 0x0000000000087348 */ /* 0x000fea0003c00000 */
[----:B------:R0:W1:Y:S02]  /*20950*/  SHFL.DOWN P0, R2, R57, R54, R55 ;  /* 0x0800003639027389 */ /* 0x0000640000000037 */
[----:B01----:R-:W-:Y:S01]  /*20960*/  ENDCOLLECTIVE ;  /* 0x000000000000791b */ /* 0x003fe20003800000 */
.L_x_4225:
[----:B------:R-:W-:Y:S01]  /*20970*/  IMAD.MOV.U32 R54, RZ, RZ, 0x2 ;  /* 0x00000002ff367424 */ /* 0x000fe200078e00ff */
[----:B------:R-:W-:Y:S01]  /*20980*/  FMNMX R6, R3, R2, !PT ;  /* 0x0000000203067209 */ /* 0x000fe20007800000 */
[----:B------:R-:W-:-:S04]  /*20990*/  IMAD.MOV.U32 R3, RZ, RZ, 0x1f ;  /* 0x0000001fff037424 */ /* 0x000fc800078e00ff */
[----:B------:R-:W-:-:S07]  /*209a0*/  IMAD.MOV.U32 R57, RZ, RZ, R6 ;  /* 0x000000ffff397224 */ /* 0x000fce00078e0006 */
[----:B------:R-:W-:Y:S05]  /*209b0*/  WARPSYNC.COLLECTIVE R0, `(.L_x_4226) ;  /* 0x0000000000087348 */ /* 0x000fea0003c00000 */
[----:B------:R0:W1:Y:S02]  /*209c0*/  SHFL.DOWN P0, R2, R57, R54, R55 ;  /* 0x0800003639027389 */ /* 0x0000640000000037 */
[----:B01----:R-:W-:Y:S01]  /*209d0*/  ENDCOLLECTIVE ;  /* 0x000000000000791b */ /* 0x003fe20003800000 */
.L_x_4226:
[----:B------:R-:W-:Y:S01]  /*209e0*/  IMAD.MOV.U32 R54, RZ, RZ, 0x1 ;  /* 0x00000001ff367424 */ /* 0x000fe200078e00ff */
[----:B------:R-:W-:-:S05]  /*209f0*/  FMNMX R7, R6, R2, !PT ;  /* 0x0000000206077209 */ /* 0x000fca0007800000 */
[----:B------:R-:W-:-:S07]  /*20a00*/  IMAD.MOV.U32 R57, RZ, RZ, R7 ;  /* 0x000000ffff397224 */ /* 0x000fce00078e0007 */
[----:B------:R-:W-:Y:S05]  /*20a10*/  WARPSYNC.COLLECTIVE R0, `(.L_x_4227) ;  /* 0x0000000000087348 */ /* 0x000fea0003c00000 */
[----:B------:R0:W1:Y:S02]  /*20a20*/  SHFL.DOWN P0, R2, R57, R54, R55 ;  /* 0x0800003639027389 */ /* 0x0000640000000037 */
[----:B01----:R-:W-:Y:S01]  /*20a30*/  ENDCOLLECTIVE ;  /* 0x000000000000791b */ /* 0x003fe20003800000 */
.L_x_4227:
[----:B------:R-:W-:Y:S01]  /*20a40*/  FMNMX R53, R7, R2, !PT ;  /* 0x0000000207357209 */ /* 0x000fe20007800000 */
[----:B------:R-:W-:-:S07]  /*20a50*/  IMAD.MOV.U32 R2, RZ, RZ, RZ ;  /* 0x000000ffff027224 */ /* 0x000fce00078e00ff */
[----:B------:R-:W-:Y:S05]  /*20a60*/  WARPSYNC.COLLECTIVE R0, `(.L_x_4228) ;  /* 0x0000000000087348 */ /* 0x000fea0003c00000 */
[----:B------:R0:W1:Y:S02]  /*20a70*/  SHFL.IDX P0, R3, R53, R2, R3 ;  /* 0x0000000235037389 */ /* 0x0000640000000003 */
[----:B01----:R-:W-:Y:S01]  /*20a80*/  ENDCOLLECTIVE ;  /* 0x000000000000791b */ /* 0x003fe20003800000 */
.L_x_4228:
[----:B------:R-:W-:Y:S01]  /*20a90*/  IMAD.MOV.U32 R11, RZ, RZ, R3 ;  /* 0x000000ffff0b7224 */ /* 0x000fe200078e0003 */
[----:B------:R-:W-:Y:S06]  /*20aa0*/  BRA `(.L_x_4229) ;  /* 0xffffff38000c7947 */ /* 0x000fec000383ffff */
.L_x_3823:
[----:B------:R-:W-:Y:S01]  /*20ab0*/  BSSY B1, `(.L_x_4230) ;  /* 0x0000007000017945 */ /* 0x000fe20003800000 */
[----:B------:R-:W-:Y:S02]  /*20ac0*/  IMAD.MOV.U32 R54, RZ, RZ, 0x10 ;  /* 0x00000010ff367424 */ /* 0x000fe400078e00ff */
[----:B------:R-:W-:Y:S02]  /*20ad0*/  IMAD.MOV.U32 R55, RZ, RZ, 0x1f ;  /* 0x0000001fff377424 */ /* 0x000fe400078e00ff */
[----:B------:R-:W-:-:S07]  /*20ae0*/  IMAD.MOV.U32 R0, RZ, RZ, -0x1 ;  /* 0xffffffffff007424 */ /* 0x000fce00078e00ff */
[----:B0-----:R-:W-:Y:S05]  /*20af0*/  WARPSYNC.COLLECTIVE R0, `(.L_x_4231) ;  /* 0x0000000000087348 */ /* 0x001fea0003c00000 */
[----:B------:R1:W2:Y:S02]  /*20b00*/  SHFL.DOWN P0, R2, R57, R54, R55 ;  /* 0x0800003639027389 */ /* 0x0002a40000000037 */
[----:B012---:R-:W-:Y:S01]  /*20b10*/  ENDCOLLECTIVE ;  /* 0x000000000000791b */ /* 0x007fe20003800000 */
.L_x_4231:
[----:B------:R-:W-:Y:S05]  /*20b20*/  BSYNC B1 ;  /* 0x0000000000017941 */ /* 0x000fea0003800000 */
.L_x_4230:
[----:B------:R-:W-:Y:S01]  /*20b30*/  FMNMX R57, R57, R2, !PT ;  /* 0x0000000239397209 */ /* 0x000fe20007800000 */
[----:B------:R-:W-:Y:S02]  /*20b40*/  IMAD.MOV.U32 R54, RZ, RZ, 0x8 ;  /* 0x00000008ff367424 */ /* 0x000fe400078e00ff */
[----:B------:R-:W-:Y:S02]  /*20b50*/  IMAD.MOV.U32 R55, RZ, RZ, 0x1f ;  /* 0x0000001fff377424 */ /* 0x000fe400078e00ff */
[----:B------:R-:W-:-:S07]  /*20b60*/  IMAD.MOV.U32 R0, RZ, RZ, -0x1 ;  /* 0xffffffffff007424 */ /* 0x000fce00078e00ff */
[----:B------:R-:W-:Y:S05]  /*20b70*/  WARPSYNC.COLLECTIVE R0, `(.L_x_4232) ;  /* 0x0000000000087348 */ /* 0x000fea0003c00000 */
[----:B------:R0:W1:Y:S02]  /*20b80*/  SHFL.DOWN P0, R2, R57, R54, R55 ;  /* 0x0800003639027389 */ /* 0x0000640000000037 */
[----:B01----:R-:W-:Y:S01]  /*20b90*/  ENDCOLLECTIVE ;  /* 0x000000000000791b */ /* 0x003fe20003800000 */
.L_x_4232:
[----:B------:R-:W-:Y:S01]  /*20ba0*/  IMAD.MOV.U32 R54, RZ, RZ, 0x4 ;  /* 0x00000004ff367424 */ /* 0x000fe200078e00ff */
[----:B------:R-:W-:-:S05]  /*20bb0*/  FMNMX R3, R57, R2, !PT ;  /* 0x0000000239037209 */ /* 0x000fca0007800000 */
[----:B------:R-:W-:-:S07]  /*20bc0*/  IMAD.MOV.U32 R57, RZ, RZ, R3 ;  /* 0x000000ffff397224 */ /* 0x000fce00078e0003 */
[----:B------:R-:W-:Y:S05]  /*20bd0*/  WARPSYNC.COLLECTIVE R0, `(.L_x_4233) ;  /* 0x0000000000087348 */ /* 0x000fea0003c00000 */
[----:B------:R0:W1:Y:S02]  /*20be0*/  SHFL.DOWN P0, R2, R57, R54, R55 ;  /* 0x0800003639027389 */ /* 0x0000640000000037 */
[----:B01----:R-:W-:Y:S01]  /*20bf0*/  ENDCOLLECTIVE ;  /* 0x000000000000791b */ /* 0x003fe20003800000 */
.L_x_4233:
[----:B------:R-:W-:Y:S01]  /*20c00*/  IMAD.MOV.U32 R54, RZ, RZ, 0x2 ;  /* 0x00000002ff367424 */ /* 0x000fe200078e00ff */
[----:B------:R-:W-:Y:S01]  /*20c10*/  FMNMX R7, R3, R2, !PT ;  /* 0x0000000203077209 */ /* 0x000fe20007800000 */
[----:B------:R-:W-:-:S04]  /*20c20*/  IMAD.MOV.U32 R3, RZ, RZ, 0x1f ;  /* 0x0000001fff037424 */ /* 0x000fc800078e00ff */
[----:B------:R-:W-:-:S07]  /*20c30*/  IMAD.MOV.U32 R57, RZ, RZ, R7 ;  /* 0x000000ffff397224 */ /* 0x000fce00078e0007 */
[----:B------:R-:W-:Y:S05]  /*20c40*/  WARPSYNC.COLLECTIVE R0, `(.L_x_4234) ;  /* 0x0000000000087348 */ /* 0x000fea0003c00000 */
[----:B------:R0:W1:Y:S02]  /*20c50*/  SHFL.DOWN P0, R2, R57, R54, R55 ;  /* 0x0800003639027389 */ /* 0x0000640000000037 */
[----:B01----:R-:W-:Y:S01]  /*20c60*/  ENDCOLLECTIVE ;  /* 0x000000000000791b */ /* 0x003fe20003800000 */
.L_x_4234:
[----:B------:R-:W-:Y:S01]  /*20c70*/  IMAD.MOV.U32 R54, RZ, RZ, 0x1 ;  /* 0x00000001ff367424 */ /* 0x000fe200078e00ff */
[----:B------:R-:W-:-:S05]  /*20c80*/  FMNMX R11, R7, R2, !PT ;  /* 0x00000002070b7209 */ /* 0x000fca0007800000 */
[----:B------:R-:W-:-:S07]  /*20c90*/  IMAD.MOV.U32 R57, RZ, RZ, R11 ;  /* 0x000000ffff397224 */ /* 0x000fce00078e000b */
[----:B------:R-:W-:Y:S05]  /*20ca0*/  WARPSYNC.COLLECTIVE R0, `(.L_x_4235) ;  /* 0x0000000000087348 */ /* 0x000fea0003c00000 */
[----:B------:R0:W1:Y:S02]  /*20cb0*/  SHFL.DOWN P0, R2, R57, R54, R55 ;  /* 0x0800003639027389 */ /* 0x0000640000000037 */
[----:B01----:R-:W-:Y:S01]  /*20cc0*/  ENDCOLLECTIVE ;  /* 0x000000000000791b */ /* 0x003fe20003800000 */
.L_x_4235:
[----:B------:R-:W-:Y:S01]  /*20cd0*/  FMNMX R53, R11, R2, !PT ;  /* 0x000000020b357209 */ /* 0x000fe20007800000 */
[----:B------:R-:W-:-:S07]  /*20ce0*/  IMAD.MOV.U32 R2, RZ, RZ, RZ ;  /* 0x000000ffff027224 */ /* 0x000fce00078e00ff */
[----:B------:R-:W-:Y:S05]  /*20cf0*/  WARPSYNC.COLLECTIVE R0, `(.L_x_4236) ;  /* 0x0000000000087348 */ /* 0x000fea0003c00000 */
[----:B------:R0:W1:Y:S02]  /*20d00*/  SHFL.IDX P0, R3, R53, R2, R3 ;  /* 0x0000000235037389 */ /* 0x0000640000000003 */
[----:B01----:R-:W-:Y:S01]  /*20d10*/  ENDCOLLECTIVE ;  /* 0x000000000000791b */ /* 0x003fe20003800000 */
.L_x_4236:
[----:B------:R-:W-:Y:S01]  /*20d20*/  IMAD.MOV.U32 R13, RZ, RZ, R3 ;  /* 0x000000ffff0d7224 */ /* 0x000fe200078e0003 */
[----:B------:R-:W-:Y:S06]  /*20d30*/  BRA `(.L_x_4237) ;  /* 0xffffff3800b07947 */ /* 0x000fec000383ffff */
.L_x_3831:
[----:B------:R-:W-:Y:S01]  /*20d40*/  BSSY B1, `(.L_x_4238) ;  /* 0x0000007000017945 */ /* 0x000fe20003800000 */
[----:B------:R-:W-:Y:S02]  /*20d50*/  IMAD.MOV.U32 R54, RZ, RZ, 0x10 ;  /* 0x00000010ff367424 */ /* 0x000fe400078e00ff */
[----:B------:R-:W-:Y:S02]  /*20d60*/  IMAD.MOV.U32 R55, RZ, RZ, 0x1f ;  /* 0x0000001fff377424 */ /* 0x000fe400078e00ff */
[----:B------:R-:W-:-:S07]  /*20d70*/  IMAD.MOV.U32 R0, RZ, RZ, -0x1 ;  /* 0xffffffffff007424 */ /* 0x000fce00078e00ff */
[----:B0-----:R-:W-:Y:S05]  /*20d80*/  WARPSYNC.COLLECTIVE R0, `(.L_x_4239) ;  /* 0x0000000000087348 */ /* 0x001fea0003c00000 */
[----:B------:R1:W2:Y:S02]  /*20d90*/  SHFL.DOWN P0, R2, R57, R54, R55 ;  /* 0x0800003639027389 */ /* 0x0002a40000000037 */
[----:B012---:R-:W-:Y:S01]  /*20da0*/  ENDCOLLECTIVE ;  /* 0x000000000000791b */ /* 0x007fe20003800000 */
.L_x_4239:
[----:B------:R-:W-:Y:S05]  /*20db0*/  BSYNC B1 ;  /* 0x0000000000017941 */ /* 0x000fea0003800000 */
.L_x_4238:
[----:B------:R-:W-:Y:S01]  /*20dc0*/  FMNMX R57, R57, R2, !PT ;  /* 0x0000000239397209 */ /* 0x000fe20007800000 */
[----:B------:R-:W-:Y:S02]  /*20dd0*/  IMAD.MOV.U32 R54, RZ, RZ, 0x8 ;  /* 0x00000008ff367424 */ /* 0x000fe400078e00ff */
[----:B------:R-:W-:Y:S02]  /*20de0*/  IMAD.MOV.U32 R55, RZ, RZ, 0x1f ;  /* 0x0000001fff377424 */ /* 0x000fe400078e00ff */
[----:B------:R-:W-:-:S07]  /*20df0*/  IMAD.MOV.U32 R0, RZ, RZ, -0x1 ;  /* 0xffffffffff007424 */ /* 0x000fce00078e00ff */
[----:B------:R-:W-:Y:S05]  /*20e00*/  WARPSYNC.COLLECTIVE R0, `(.L_x_4240) ;  /* 0x0000000000087348 */ /* 0x000fea0003c00000 */
[----:B------:R0:W1:Y:S02]  /*20e10*/  SHFL.DOWN P0, R2, R57, R54, R55 ;  /* 0x0800003639027389 */ /* 0x0000640000000037 */
[----:B01----:R-:W-:Y:S01]  /*20e20*/  ENDCOLLECTIVE ;  /* 0x000000000000791b */ /* 0x003fe20003800000 */
.L_x_4240:
[----:B------:R-:W-:Y:S01]  /*20e30*/  IMAD.MOV.U32 R54, RZ, RZ, 0x4 ;  /* 0x00000004ff367424 */ /* 0x000fe200078e00ff */
[----:B------:R-:W-:-:S05]  /*20e40*/  FMNMX R3, R57, R2, !PT ;  /* 0x0000000239037209 */ /* 0x000fca0007800000 */
[----:B------:R-:W-:-:S07]  /*20e50*/  IMAD.MOV.U32 R57, RZ, RZ, R3 ;  /* 0x000000ffff397224 */ /* 0x000fce00078e0003 */
[----:B------:R-:W-:Y:S05]  /*20e60*/  WARPSYNC.COLLECTIVE R0, `(.L_x_4241) ;  /* 0x0000000000087348 */ /* 0x000fea0003c00000 */
[----:B------:R0:W1:Y:S02]  /*20e70*/  SHFL.DOWN P0, R2, R57, R54, R55 ;  /* 0x0800003639027389 */ /* 0x0000640000000037 */
[----:B01----:R-:W-:Y:S01]  /*20e80*/  ENDCOLLECTIVE ;  /* 0x000000000000791b */ /* 0x003fe20003800000 */
.L_x_4241:
[----:B------:R-:W-:Y:S01]  /*20e90*/  IMAD.MOV.U32 R54, RZ, RZ, 0x2 ;  /* 0x00000002ff367424 */ /* 0x000fe200078e00ff */
[----:B------:R-:W-:Y:S01]  /*20ea0*/  FMNMX R11, R3, R2, !PT ;  /* 0x00000002030b7209 */ /* 0x000fe20007800000 */
[----:B------:R-:W-:-:S04]  /*20eb0*/  IMAD.MOV.U32 R3, RZ, RZ, 0x1f ;  /* 0x0000001fff037424 */ /* 0x000fc800078e00ff */
[----:B------:R-:W-:-:S07]  /*20ec0*/  IMAD.MOV.U32 R57, RZ, RZ, R11 ;  /* 0x000000ffff397224 */ /* 0x000fce00078e000b */
[----:B------:R-:W-:Y:S05]  /*20ed0*/  WARPSYNC.COLLECTIVE R0, `(.L_x_4242) ;  /* 0x0000000000087348 */ /* 0x000fea0003c00000 */
[----:B------:R0:W1:Y:S02]  /*20ee0*/  SHFL.DOWN P0, R2, R57, R54, R55 ;  /* 0x0800003639027389 */ /* 0x0000640000000037 */
[----:B01----:R-:W-:Y:S01]  /*20ef0*/  ENDCOLLECTIVE ;  /* 0x000000000000791b */ /* 0x003fe20003800000 */
.L_x_4242:
[----:B------:R-:W-:Y:S01]  /*20f00*/  IMAD.MOV.U32 R54, RZ, RZ, 0x1 ;  /* 0x00000001ff367424 */ /* 0x000fe200078e00ff */
[----:B------:R-:W-:-:S05]  /*20f10*/  FMNMX R13, R11, R2, !PT ;  /* 0x000000020b0d7209 */ /* 0x000fca0007800000 */
[----:B------:R-:W-:-:S07]  /*20f20*/  IMAD.MOV.U32 R57, RZ, RZ, R13 ;  /* 0x000000ffff397224 */ /* 0x000fce00078e000d */
[----:B------:R-:W-:Y:S05]  /*20f30*/  WARPSYNC.COLLECTIVE R0, `(.L_x_4243) ;  /* 0x0000000000087348 */ /* 0x000fea0003c00000 */
[----:B------:R0:W1:Y:S02]  /*20f40*/  SHFL.DOWN P0, R2, R57, R54, R55 ;  /* 0x0800003639027389 */ /* 0x0000640000000037 */
[----:B01----:R-:W-:Y:S01]  /*20f50*/  ENDCOLLECTIVE ;  /* 0x000000000000791b */ /* 0x003fe20003800000 */
.L_x_4243:
[----:B------:R-:W-:Y:S01]  /*20f60*/  FMNMX R53, R13, R2, !PT ;  /* 0x000000020d357209 */ /* 0x000fe20007800000 */
[----:B------:R-:W-:-:S07]  /*20f70*/  IMAD.MOV.U32 R2, RZ, RZ, RZ ;  /* 0x000000ffff027224 */ /* 0x000fce00078e00ff */
[----:B------:R-:W-:Y:S05]  /*20f80*/  WARPSYNC.COLLECTIVE R0, `(.L_x_4244) ;  /* 0x0000000000087348 */ /* 0x000fea0003c00000 */
[----:B------:R0:W1:Y:S02]  /*20f90*/  SHFL.IDX P0, R3, R53, R2, R3 ;  /* 0x0000000235037389 */ /* 0x0000640000000003 */
[----:B01----:R-:W-:Y:S01]  /*20fa0*/  ENDCOLLECTIVE ;  /* 0x000000000000791b */ /* 0x003fe20003800000 */
.L_x_4244:
[----:B------:R-:W-:Y:S01]  /*20fb0*/  IMAD.MOV.U32 R16, RZ, RZ, R3 ;  /* 0x000000ffff107224 */ /* 0x000fe200078e0003 */
[----:B------:R-:W-:Y:S06]  /*20fc0*/  BRA `(.L_x_4245) ;  /* 0xffffff3c003c7947 */ /* 0x000fec000383ffff */
.L_x_3839:
[----:B------:R-:W-:Y:S01]  /*20fd0*/  BSSY B1, `(.L_x_4246) ;  /* 0x0000007000017945 */ /* 0x000fe20003800000 */
[----:B------:R-:W-:Y:S02]  /*20fe0*/  IMAD.MOV.U32 R54, RZ, RZ, 0x10 ;  /* 0x00000010ff367424 */ /* 0x000fe400078e00ff */
[----:B------:R-:W-:Y:S02]  /*20ff0*/  IMAD.MOV.U32 R55, RZ, RZ, 0x1f ;  /* 0x0000001fff377424 */ /* 0x000fe400078e00ff */
[----:B------:R-:W-:-:S07]  /*21000*/  IMAD.MOV.U32 R0, RZ, RZ, -0x1 ;  /* 0xffffffffff007424 */ /* 0x000fce00078e00ff */
[----:B0-----:R-:W-:Y:S05]  /*21010*/  WARPSYNC.COLLECTIVE R0, `(.L_x_4247) ;  /* 0x0000000000087348 */ /* 0x001fea0003c00000 */
[----:B------:R1:W2:Y:S02]  /*21020*/  SHFL.DOWN P0, R2, R57, R54, R55 ;  /* 0x0800003639027389 */ /* 0x0002a40000000037 */
[----:B012---:R-:W-:Y:S01]  /*21030*/  ENDCOLLECTIVE ;  /* 0x000000000000791b */ /* 0x007fe20003800000 */
.L_x_4247:
[----:B------:R-:W-:Y:S05]  /*21040*/  BSYNC B1 ;  /* 0x0000000000017941 */ /* 0x000fea0003800000 */
.L_x_4246:
[----:B------:R-:W-:Y:S01]  /*21050*/  FMNMX R57, R57, R2, !PT ;  /* 0x0000000239397209 */ /* 0x000fe20007800000 */
[----:B------:R-:W-:Y:S02]  /*21060*/  IMAD.MOV.U32 R54, RZ, RZ, 0x8 ;  /* 0x00000008ff367424 */ /* 0x000fe400078e00ff */
[----:B------:R-:W-:Y:S02]  /*21070*/  IMAD.MOV.U32 R55, RZ, RZ, 0x1f ;  /* 0x0000001fff377424 */ /* 0x000fe400078e00ff */
[----:B------:R-:W-:-:S07]  /*21080*/  IMAD.MOV.U32 R0, RZ, RZ, -0x1 ;  /* 0xffffffffff007424 */ /* 0x000fce00078e00ff */
[----:B------:R-:W-:Y:S05]  /*21090*/  WARPSYNC.COLLECTIVE R0, `(.L_x_4248) ;  /* 0x0000000000087348 */ /* 0x000fea0003c00000 */
[----:B------:R0:W1:Y:S02]  /*210a0*/  SHFL.DOWN P0, R2, R57, R54, R55 ;  /* 0x0800003639027389 */ /* 0x0000640000000037 */
[----:B01----:R-:W-:Y:S01]  /*210b0*/  ENDCOLLECTIVE ;  /* 0x000000000000791b */ /* 0x003fe20003800000 */
.L_x_4248:
[----:B------:R-:W-:Y:S01]  /*210c0*/  IMAD.MOV.U32 R54, RZ, RZ, 0x4 ;  /* 0x00000004ff367424 */ /* 0x000fe200078e00ff */
[----:B------:R-:W-:-:S05]  /*210d0*/  FMNMX R3, R57, R2, !PT ;  /* 0x0000000239037209 */ /* 0x000fca0007800000 */
[----:B------:R-:W-:-:S07]  /*210e0*/  IMAD.MOV.U32 R57, RZ, RZ, R3 ;  /* 0x000000ffff397224 */ /* 0x000fce00078e0003 */
[----:B------:R-:W-:Y:S05]  /*210f0*/  WARPSYNC.COLLECTIVE R0, `(.L_x_4249) ;  /* 0x0000000000087348 */ /* 0x000fea0003c00000 */
[----:B------:R0:W1:Y:S02]  /*21100*/  SHFL.DOWN P0, R2, R57, R54, R55 ;  /* 0x0800003639027389 */ /* 0x0000640000000037 */
[----:B01----:R-:W-:Y:S01]  /*21110*/  ENDCOLLECTIVE ;  /* 0x000000000000791b */ /* 0x003fe20003800000 */
.L_x_4249:
[----:B------:R-:W-:Y:S01]  /*21120*/  IMAD.MOV.U32 R54, RZ, RZ, 0x2 ;  /* 0x00000002ff367424 */ /* 0x000fe200078e00ff */
[----:B------:R-:W-:Y:S01]  /*21130*/  FMNMX R13, R3, R2, !PT ;  /* 0x00000002030d7209 */ /* 0x000fe20007800000 */
[----:B------:R-:W-:-:S04]  /*21140*/  IMAD.MOV.U32 R3, RZ, RZ, 0x1f ;  /* 0x0000001fff037424 */ /* 0x000fc800078e00ff */
[----:B------:R-:W-:-:S07]  /*21150*/  IMAD.MOV.U32 R57, RZ, RZ, R13 ;  /* 0x000000ffff397224 */ /* 0x000fce00078e000d */
[----:B------:R-:W-:Y:S05]  /*21160*/  WARPSYNC.COLLECTIVE R0, `(.L_x_4250) ;  /* 0x0000000000087348 */ /* 0x000fea0003c00000 */
[----:B------:R0:W1:Y:S02]  /*21170*/  SHFL.DOWN P0, R2, R57, R54, R55 ;  /* 0x0800003639027389 */ /* 0x0000640000000037 */
[----:B01----:R-:W-:Y:S01]  /*21180*/  ENDCOLLECTIVE ;  /* 0x000000000000791b */ /* 0x003fe20003800000 */
.L_x_4250:
[----:B------:R-:W-:Y:S01]  /*21190*/  IMAD.MOV.U32 R54, RZ, RZ, 0x1 ;  /* 0x00000001ff367424 */ /* 0x000fe200078e00ff */
[----:B------:R-:W-:-:S05]  /*211a0*/  FMNMX R16, R13, R2, !PT ;  /* 0x000000020d107209 */ /* 0x000fca0007800000 */
[----:B------:R-:W-:-:S07]  /*211b0*/  IMAD.MOV.U32 R57, RZ, RZ, R16 ;  /* 0x000000ffff397224 */ /* 0x000fce00078e0010 */
[----:B------:R-:W-:Y:S05]  /*211c0*/  WARPSYNC.COLLECTIVE R0, `(.L_x_4251) ;  /* 0x0000000000087348 */ /* 0x000fea0003c00000 */
[----:B------:R0:W1:Y:S02]  /*211d0*/  SHFL.DOWN P0, R2, R57, R54, R55 ;  /* 0x0800003639027389 */ /* 0x0000640000000037 */
[----:B01----:R-:W-:Y:S01]  /*211e0*/  ENDCOLLECTIVE ;  /* 0x000000000000791b */ /* 0x003fe20003800000 */
.L_x_4251:
[----:B------:R-:W-:Y:S01]  /*211f0*/  FMNMX R53, R16, R2, !PT ;  /* 0x0000000210357209 */ /* 0x000fe20007800000 */
[----:B------:R-:W-:-:S07]  /*21200*/  IMAD.MOV.U32 R2, RZ, RZ, RZ ;  /* 0x000000ffff027224 */ /* 0x000fce00078e00ff */
[----:B------:R-:W-:Y:S05]  /*21210*/  WARPSYNC.COLLECTIVE R0, `(.L_x_4252) ;  /* 0x0000000000087348 */ /* 0x000fea0003c00000 */
[----:B------:R0:W1:Y:S02]  /*21220*/  SHFL.IDX P0, R3, R53, R2, R3 ;  /* 0x0000000235037389 */ /* 0x0000640000000003 */
[----:B01----:R-:W-:Y:S01]  /*21230*/  ENDCOLLECTIVE ;  /* 0x000000000000791b */ /* 0x003fe20003800000 */
.L_x_4252:
[----:B------:R-:W-:Y:S01]  /*21240*/  IMAD.MOV.U32 R17, RZ, RZ, R3 ;  /* 0x000000ffff117224 */ /* 0x000fe200078e0003 */
[----:B------:R-:W-:Y:S06]  /*21250*/  BRA `(.L_x_4253) ;  /* 0xffffff3c00c87947 */ /* 0x000fec000383ffff */
.L_x_3847:
[----:B------:R-:W-:Y:S01]  /*21260*/  BSSY B1, `(.L_x_4254) ;  /* 0x0000007000017945 */ /* 0x000fe20003800000 */
[----:B------:R-:W-:Y:S02]  /*21270*/  IMAD.MOV.U32 R54, RZ, RZ, 0x10 ;  /* 0x00000010ff367424 */ /* 0x000fe400078e00ff */
[----:B------:R-:W-:Y:S02]  /*21280*/  IMAD.MOV.U32 R55, RZ, RZ, 0x1f ;  /* 0x0000001fff377424 */ /* 0x000fe400078e00ff */
[----:B------:R-:W-:-:S07]  /*21290*/  IMAD.MOV.U32 R0, RZ, RZ, -0x1 ;  /* 0xffffffffff007424 */ /* 0x000fce00078e00ff */
[----:B0-----:R-:W-:Y:S05]  /*212a0*/  WARPSYNC.COLLECTIVE R0, `(.L_x_4255) ;  /* 0x0000000000087348 */ /* 0x001fea0003c00000 */
[----:B------:R1:W2:Y:S02]  /*212b0*/  SHFL.DOWN P0, R2, R57, R54, R55 ;  /* 0x0800003639027389 */ /* 0x0002a40000000037 */
[----:B012---:R-:W-:Y:S01]  /*212c0*/  ENDCOLLECTIVE ;  /* 0x000000000000791b */ /* 0x007fe20003800000 */
.L_x_4255:
[----:B------:R-:W-:Y:S05]  /*212d0*/  BSYNC B1 ;  /* 0x0000000000017941 */ /* 0x000fea0003800000 */
.L_x_4254:
[----:B------:R-:W-:Y:S01]  /*212e0*/  FMNMX R57, R57, R2, !PT ;  /* 0x0000000239397209 */ /* 0x000fe20007800000 */
[----:B------:R-:W-:Y:S02]  /*212f0*/  IMAD.MOV.U32 R54, RZ, RZ, 0x8 ;  /* 0x00000008ff367424 */ /* 0x000fe400078e00ff */
[----:B------:R-:W-:Y:S02]  /*21300*/  IMAD.MOV.U32 R55, RZ, RZ, 0x1f ;  /* 0x0000001fff377424 */ /* 0x000fe400078e00ff */
[----:B------:R-:W-:-:S07]  /*21310*/  IMAD.MOV.U32 R0, RZ, RZ, -0x1 ;  /* 0xffffffffff007424 */ /* 0x000fce00078e00ff */
[----:B------:R-:W-:Y:S05]  /*21320*/  WARPSYNC.COLLECTIVE R0, `(.L_x_4256) ;  /* 0x0000000000087348 */ /* 0x000fea0003c00000 */
[----:B------:R0:W1:Y:S02]  /*21330*/  SHFL.DOWN P0, R2, R57, R54, R55 ;  /* 0x0800003639027389 */ /* 0x0000640000000037 */
[----:B01----:R-:W-:Y:S01]  /*21340*/  ENDCOLLECTIVE ;  /* 0x000000000000791b */ /* 0x003fe20003800000 */
.L_x_4256:
[----:B------:R-:W-:Y:S01]  /*21350*/  IMAD.MOV.U32 R54, RZ, RZ, 0x4 ;  /* 0x00000004ff367424 */ /* 0x000fe200078e00ff */
[----:B------:R-:W-:-:S05]  /*21360*/  FMNMX R3, R57, R2, !PT ;  /* 0x0000000239037209 */ /* 0x000fca0007800000 */
[----:B------:R-:W-:-:S07]  /*21370*/  IMAD.MOV.U32 R57, RZ, RZ, R3 ;  /* 0x000000ffff397224 */ /* 0x000fce00078e0003 */
[----:B------:R-:W-:Y:S05]  /*21380*/  WARPSYNC.COLLECTIVE R0, `(.L_x_4257) ;  /* 0x0000000000087348 */ /* 0x000fea0003c00000 */
[----:B------:R0:W1:Y:S02]  /*21390*/  SHFL.DOWN P0, R2, R57, R54, R55 ;  /* 0x0800003639027389 */ /* 0x0000640000000037 */
[----:B01----:R-:W-:Y:S01]  /*213a0*/  ENDCOLLECTIVE ;  /* 0x000000000000791b */ /* 0x003fe20003800000 */
.L_x_4257:
[----:B------:R-:W-:Y:S01]  /*213b0*/  IMAD.MOV.U32 R54, RZ, RZ, 0x2 ;  /* 0x00000002ff367424 */ /* 0x000fe200078e00ff */
[----:B------:R-:W-:Y:S01]  /*213c0*/  FMNMX R16, R3, R2, !PT ;  /* 0x0000000203107209 */ /* 0x000fe20007800000 */
[----:B------:R-:W-:-:S04]  /*213d0*/  IMAD.MOV.U32 R3, RZ, RZ, 0x1f ;  /* 0x0000001fff037424 */ /* 0x000fc800078e00ff */
[----:B------:R-:W-:-:S07]  /*213e0*/  IMAD.MOV.U32 R57, RZ, RZ, R16 ;  /* 0x000000ffff397224 */ /* 0x000fce00078e0010 */
[----:B------:R-:W-:Y:S05]  /*213f0*/  WARPSYNC.COLLECTIVE R0, `(.L_x_4258) ;  /* 0x0000000000087348 */ /* 0x000fea0003c00000 */
[----:B------:R0:W1:Y:S02]  /*21400*/  SHFL.DOWN P0, R2, R57, R54, R55 ;  /* 0x0800003639027389 */ /* 0x0000640000000037 */
[----:B01----:R-:W-:Y:S01]  /*21410*/  ENDCOLLECTIVE ;  /* 0x000000000000791b */ /* 0x003fe20003800000 */
.L_x_4258:
[----:B------:R-:W-:Y:S01]  /*21420*/  IMAD.MOV.U32 R54, RZ, RZ, 0x1 ;  /* 0x00000001ff367424 */ /* 0x000fe200078e00ff */
[----:B------:R-:W-:-:S05]  /*21430*/  FMNMX R17, R16, R2, !PT ;  /* 0x0000000210117209 */ /* 0x000fca0007800000 */
[----:B------:R-:W-:-:S07]  /*21440*/  IMAD.MOV.U32 R57, RZ, RZ, R17 ;  /* 0x000000ffff397224 */ /* 0x000fce00078e0011 */
[----:B------:R-:W-:Y:S05]  /*21450*/  WARPSYNC.COLLECTIVE R0, `(.L_x_4259) ;  /* 0x0000000000087348 */ /* 0x000fea0003c00000 */
[----:B------:R0:W1:Y:S02]  /*21460*/  SHFL.DOWN P0, R2, R57, R54, R55 ;  /* 0x0800003639027389 */ /* 0x0000640000000037 */
[----:B01----:R-:W-:Y:S01]  /*21470*/  ENDCOLLECTIVE ;  /* 0x000000000000791b */ /* 0x003fe20003800000 */
.L_x_4259:
[----:B------:R-:W-:Y:S01]  /*21480*/  FMNMX R53, R17, R2, !PT ;  /* 0x0000000211357209 */ /* 0x000fe20007800000 */
[----:B------:R-:W-:-:S07]  /*21490*/  IMAD.MOV.U32 R2, RZ, RZ, RZ ;  /* 0x000000ffff027224 */ /* 0x000fce00078e00ff */
[----:B------:R-:W-:Y:S05]  /*214a0*/  WARPSYNC.COLLECTIVE R0, `(.L_x_4260) ;  /* 0x0000000000087348 */ /* 0x000fea0003c00000 */
[----:B------:R0:W1:Y:S02]  /*214b0*/  SHFL.IDX P0, R3, R53, R2, R3 ;  /* 0x0000000235037389 */ /* 0x0000640000000003 */
[----:B01----:R-:W-:Y:S01]  /*214c0*/  ENDCOLLECTIVE ;  /* 0x000000000000791b */ /* 0x003fe20003800000 */
.L_x_4260:
[----:B------:R-:W-:Y:S01]  /*214d0*/  IMAD.MOV.U32 R19, RZ, RZ, R3 ;  /* 0x000000ffff137224 */ /* 0x000fe200078e0003 */
[----:B------:R-:W-:Y:S06]  /*214e0*/  BRA `(.L_x_4261) ;  /* 0xffffff4000547947 */ /* 0x000fec000383ffff */
.L_x_3855:
[----:B------:R-:W-:Y:S01]  /*214f0*/  BSSY B1, `(.L_x_4262) ;  /* 0x0000007000017945 */ /* 0x000fe20003800000 */
[----:B------:R-:W-:Y:S02]  /*21500*/  IMAD.MOV.U32 R54, RZ, RZ, 0x10 ;  /* 0x00000010ff367424 */ /* 0x000fe400078e00ff */
[----:B------:R-:W-:Y:S02]  /*21510*/  IMAD.MOV.U32 R55, RZ, RZ, 0x1f ;  /* 0x0000001fff377424 */ /* 0x000fe400078e00ff */
[----:B------:R-:W-:-:S07]  /*21520*/  IMAD.MOV.U32 R0, RZ, RZ, -0x1 ;  /* 0xffffffffff007424 */ /* 0x000fce00078e00ff */
[----:B0-----:R-:W-:Y:S05]  /*21530*/  WARPSYNC.COLLECTIVE R0, `(.L_x_4263) ;  /* 0x0000000000087348 */ /* 0x001fea0003c00000 */
[----:B------:R1:W2:Y:S02]  /*21540*/  SHFL.DOWN P0, R2, R57, R54, R55 ;  /* 0x0800003639027389 */ /* 0x0002a40000000037 */
[----:B012---:R-:W-:Y:S01]  /*21550*/  ENDCOLLECTIVE ;  /* 0x000000000000791b */ /* 0x007fe20003800000 */
.L_x_4263:
[----:B------:R-:W-:Y:S05]  /*21560*/  BSYNC B1 ;  /* 0x0000000000017941 */ /* 0x000fea0003800000 */
.L_x_4262:
[----:B------:R-:W-:Y:S01]  /*21570*/  FMNMX R57, R57, R2, !PT ;  /* 0x0000000239397209 */ /* 0x000fe20007800000 */
[----:B------:R-:W-:Y:S02]  /*21580*/  IMAD.MOV.U32 R54, RZ, RZ, 0x8 ;  /* 0x00000008ff367424 */ /* 0x000fe400078e00ff */
[----:B------:R-:W-:Y:S02]  /*21590*/  IMAD.MOV.U32 R55, RZ, RZ, 0x1f ;  /* 0x0000001fff377424 */ /* 0x000fe400078e00ff */
[----:B------:R-:W-:-:S07]  /*215a0*/  IMAD.MOV.U32 R0, RZ, RZ, -0x1 ;  /* 0xffffffffff007424 */ /* 0x000fce00078e00ff */
[----:B------:R-:W-:Y:S05]  /*215b0*/  WARPSYNC.COLLECTIVE R0, `(.L_x_4264) ;  /* 0x0000000000087348 */ /* 0x000fea0003c00000 */
[----:B------:R0:W1:Y:S02]  /*215c0*/  SHFL.DOWN P0, R2, R57, R54, R55 ;  /* 0x0800003639027389 */ /* 0x0000640000000037 */
[----:B01----:R-:W-:Y:S01]  /*215d0*/  ENDCOLLECTIVE ;  /* 0x000000000000791b */ /* 0x003fe20003800000 */
.L_x_4264:
[----:B------:R-:W-:Y:S01]  /*215e0*/  IMAD.MOV.U32 R54, RZ, RZ, 0x4 ;  /* 0x00000004ff367424 */ /* 0x000fe200078e00ff */
[----:B------:R-:W-:-:S05]  /*215f0*/  FMNMX R3, R57, R2, !PT ;  /* 0x0000000239037209 */ /* 0x000fca0007800000 */
[----:B------:R-:W-:-:S07]  /*21600*/  IMAD.MOV.U32 R57, RZ, RZ, R3 ;  /* 0x000000ffff397224 */ /* 0x000fce00078e0003 */
[----:B------:R-:W-:Y:S05]  /*21610*/  WARPSYNC.COLLECTIVE R0, `(.L_x_4265) ;  /* 0x0000000000087348 */ /* 0x000fea0003c00000 */
[----:B------:R0:W1:Y:S02]  /*21620*/  SHFL.DOWN P0, R2, R57, R54, R55 ;  /* 0x0800003639027389 */ /* 0x0000640000000037 */
[----:B01----:R-:W-:Y:S01]  /*21630*/  ENDCOLLECTIVE ;  /* 0x000000000000791b */ /* 0x003fe20003800000 */
.L_x_4265:
[----:B------:R-:W-:Y:S01]  /*21640*/  IMAD.MOV.U32 R54, RZ, RZ, 0x2 ;  /* 0x00000002ff367424 */ /* 0x000fe200078e00ff */
[----:B------:R-:W-:Y:S01]  /*21650*/  FMNMX R17, R3, R2, !PT ;  /* 0x0000000203117209 */ /* 0x000fe20007800000 */
[----:B------:R-:W-:-:S04]  /*21660*/  IMAD.MOV.U32 R3, RZ, RZ, 0x1f ;  /* 0x0000001fff037424 */ /* 0x000fc800078e00ff */
[----:B------:R-:W-:-:S07]  /*21670*/  IMAD.MOV.U32 R57, RZ, RZ, R17 ;  /* 0x000000ffff397224 */ /* 0x000fce00078e0011 */
[----:B------:R-:W-:Y:S05]  /*21680*/  WARPSYNC.COLLECTIVE R0, `(.L_x_4266) ;  /* 0x0000000000087348 */ /* 0x000fea0003c00000 */
[----:B------:R0:W1:Y:S02]  /*21690*/  SHFL.DOWN P0, R2, R57, R54, R55 ;  /* 0x0800003639027389 */ /* 0x0000640000000037 */
[----:B01----:R-:W-:Y:S01]  /*216a0*/  ENDCOLLECTIVE ;  /* 0x000000000000791b */ /* 0x003fe20003800000 */
.L_x_4266:
[----:B------:R-:W-:Y:S01]  /*216b0*/  IMAD.MOV.U32 R54, RZ, RZ, 0x1 ;  /* 0x00000001ff367424 */ /* 0x000fe200078e00ff */
[----:B------:R-:W-:-:S05]  /*216c0*/  FMNMX R19, R17, R2, !PT ;  /* 0x0000000211137209 */ /* 0x000fca0007800000 */
[----:B------:R-:W-:-:S07]  /*216d0*/  IMAD.MOV.U32 R57, RZ, RZ, R19 ;  /* 0x000000ffff397224 */ /* 0x000fce00078e0013 */
[----:B------:R-:W-:Y:S05]  /*216e0*/  WARPSYNC.COLLECTIVE R0, `(.L_x_4267) ;  /* 0x0000000000087348 */ /* 0x000fea0003c00000 */
[----:B------:R0:W1:Y:S02]  /*216f0*/  SHFL.DOWN P0, R2, R57, R54, R55 ;  /* 0x0800003639027389 */ /* 0x0000640000000037 */
[----:B01----:R-:W-:Y:S01]  /*21700*/  ENDCOLLECTIVE ;  /* 0x000000000000791b */ /* 0x003fe20003800000 */
.L_x_4267:
[----:B------:R-:W-:Y:S01]  /*21710*/  FMNMX R53, R19, R2, !PT ;  /* 0x0000000213357209 */ /* 0x000fe20007800000 */
[----:B------:R-:W-:-:S07]  /*21720*/  IMAD.MOV.U32 R2, RZ, RZ, RZ ;  /* 0x000000ffff027224 */ /* 0x000fce00078e00ff */
[----:B------:R-:W-:Y:S05]  /*21730*/  WARPSYNC.COLLECTIVE R0, `(.L_x_4268) ;  /* 0x0000000000087348 */ /* 0x000fea0003c00000 */
[----:B------:R0:W1:Y:S02]  /*21740*/  SHFL.IDX P0, R3, R53, R2, R3 ;  /* 0x0000000235037389 */ /* 0x0000640000000003 */
[----:B01----:R-:W-:Y:S01]  /*21750*/  ENDCOLLECTIVE ;  /* 0x000000000000791b */ /* 0x003fe20003800000 */
.L_x_4268:
[----:B------:R-:W-:Y:S01]  /*21760*/  IMAD.MOV.U32 R21, RZ, RZ, R3 ;  /* 0x000000ffff157224 */ /* 0x000fe200078e0003 */
[----:B------:R-:W-:Y:S06]  /*21770*/  BRA `(.L_x_4269) ;  /* 0xffffff4000e07947 */ /* 0x000fec000383ffff */
.L_x_3862:
[----:B------:R-:W-:Y:S01]  /*21780*/  BSSY B1, `(.L_x_4270) ;  /* 0x0000007000017945 */ /* 0x000fe20003800000 */
[----:B------:R-:W-:Y:S02]  /*21790*/  IMAD.MOV.U32 R54, RZ, RZ, 0x10 ;  /* 0x00000010ff367424 */ /* 0x000fe400078e00ff */
[----:B------:R-:W-:Y:S02]  /*217a0*/  IMAD.MOV.U32 R55, RZ, RZ, 0x1f ;  /* 0x0000001fff377424 */ /* 0x000fe400078e00ff */
[----:B------:R-:W-:-:S07]  /*217b0*/  IMAD.MOV.U32 R0, RZ, RZ, -0x1 ;  /* 0xffffffffff007424 */ /* 0x000fce00078e00ff */
[----:B01----:R-:W-:Y:S05]  /*217c0*/  WARPSYNC.COLLECTIVE R0, `(.L_x_4271) ;  /* 0x0000000000087348 */ /* 0x003fea0003c00000 */
[----:B------:R2:W3:Y:S02]  /*217d0*/  SHFL.DOWN P0, R2, R57, R54, R55 ;  /* 0x0800003639027389 */ /* 0x0004e40000000037 */
[----:B0123--:R-:W-:Y:S01]  /*217e0*/  ENDCOLLECTIVE ;  /* 0x000000000000791b */ /* 0x00ffe20003800000 */
.L_x_4271:
[----:B------:R-:W-:Y:S05]  /*217f0*/  BSYNC B1 ;  /* 0x0000000000017941 */ /* 0x000fea0003800000 */
.L_x_4270:
[----:B------:R-:W-:Y:S01]  /*21800*/  FMNMX R57, R57, R2, !PT ;  /* 0x0000000239397209 */ /* 0x000fe20007800000 */
[----:B------:R-:W-:Y:S02]  /*21810*/  IMAD.MOV.U32 R54, RZ, RZ, 0x8 ;  /* 0x00000008ff367424 */ /* 0x000fe400078e00ff */
[----:B------:R-:W-:Y:S02]  /*21820*/  IMAD.MOV.U32 R55, RZ, RZ, 0x1f ;  /* 0x0000001fff377424 */ /* 0x000fe400078e00ff */
[----:B------:R-:W-:-:S07]  /*21830*/  IMAD.MOV.U32 R0, RZ, RZ, -0x1 ;  /* 0xffffffffff007424 */ /* 0x000fce00078e00ff */
[----:B------:R-:W-:Y:S05]  /*21840*/  WARPSYNC.COLLECTIVE R0, `(.L_x_4272) ;  /* 0x0000000000087348 */ /* 0x000fea0003c00000 */
[----:B------:R0:W1:Y:S02]  /*21850*/  SHFL.DOWN P0, R2, R57, R54, R55 ;  /* 0x0800003639027389 */ /* 0x0000640000000037 */
[----:B01----:R-:W-:Y:S01]  /*21860*/  ENDCOLLECTIVE ;  /* 0x000000000000791b */ /* 0x003fe20003800000 */
.L_x_4272:
[----:B------:R-:W-:Y:S01]  /*21870*/  IMAD.MOV.U32 R54, RZ, RZ, 0x4 ;  /* 0x00000004ff367424 */ /* 0x000fe200078e00ff */
[----:B------:R-:W-:-:S05]  /*21880*/  FMNMX R3, R57, R2, !PT ;  /* 0x0000000239037209 */ /* 0x000fca0007800000 */
[----:B------:R-:W-:-:S07]  /*21890*/  IMAD.MOV.U32 R57, RZ, RZ, R3 ;  /* 0x000000ffff397224 */ /* 0x000fce00078e0003 */
[----:B------:R-:W-:Y:S05]  /*218a0*/  WARPSYNC.COLLECTIVE R0, `(.L_x_4273) ;  /* 0x0000000000087348 */ /* 0x000fea0003c00000 */
[----:B------:R0:W1:Y:S02]  /*218b0*/  SHFL.DOWN P0, R2, R57, R54, R55 ;  /* 0x0800003639027389 */ /* 0x0000640000000037 */
[----:B01----:R-:W-:Y:S01]  /*218c0*/  ENDCOLLECTIVE ;  /* 0x000000000000791b */ /* 0x003fe20003800000 */
.L_x_4273:
[----:B------:R-:W-:Y:S01]  /*218d0*/  IMAD.MOV.U32 R54, RZ, RZ, 0x2 ;  /* 0x00000002ff367424 */ /* 0x000fe200078e00ff */
[----:B------:R-:W-:Y:S01]  /*218e0*/  FMNMX R27, R3, R2, !PT ;  /* 0x00000002031b7209 */ /* 0x000fe20007800000 */
[----:B------:R-:W-:-:S04]  /*218f0*/  IMAD.MOV.U32 R3, RZ, RZ, 0x1f ;  /* 0x0000001fff037424 */ /* 0x000fc800078e00ff */
[----:B------:R-:W-:-:S07]  /*21900*/  IMAD.MOV.U32 R57, RZ, RZ, R27 ;  /* 0x000000ffff397224 */ /* 0x000fce00078e001b */
[----:B------:R-:W-:Y:S05]  /*21910*/  WARPSYNC.COLLECTIVE R0, `(.L_x_4274) ;  /* 0x0000000000087348 */ /* 0x000fea0003c00000 */
[----:B------:R0:W1:Y:S02]  /*21920*/  SHFL.DOWN P0, R2, R57, R54, R55 ;  /* 0x0800003639027389 */ /* 0x0000640000000037 */
[----:B01----:R-:W-:Y:S01]  /*21930*/  ENDCOLLECTIVE ;  /* 0x000000000000791b */ /* 0x003fe20003800000 */
.L_x_4274:
[----:B------:R-:W-:Y:S01]  /*21940*/  IMAD.MOV.U32 R54, RZ, RZ, 0x1 ;  /* 0x00000001ff367424 */ /* 0x000fe200078e00ff */
[----:B------:R-:W-:-:S05]  /*21950*/  FMNMX R52, R27, R2, !PT ;  /* 0x000000021b347209 */ /* 0x000fca0007800000 */
[----:B------:R-:W-:-:S07]  /*21960*/  IMAD.MOV.U32 R57, RZ, RZ, R52 ;  /* 0x000000ffff397224 */ /* 0x000fce00078e0034 */
[----:B------:R-:W-:Y:S05]  /*21970*/  WARPSYNC.COLLECTIVE R0, `(.L_x_4275) ;  /* 0x0000000000087348 */ /* 0x000fea0003c00000 */
[----:B------:R0:W1:Y:S02]  /*21980*/  SHFL.DOWN P0, R2, R57, R54, R55 ;  /* 0x0800003639027389 */ /* 0x0000640000000037 */
[----:B01----:R-:W-:Y:S01]  /*21990*/  ENDCOLLECTIVE ;  /* 0x000000000000791b */ /* 0x003fe20003800000 */
.L_x_4275:
[----:B------:R-:W-:Y:S01]  /*219a0*/  FMNMX R53, R52, R2, !PT ;  /* 0x0000000234357209 */ /* 0x000fe20007800000 */
[----:B------:R-:W-:-:S07]  /*219b0*/  IMAD.MOV.U32 R2, RZ, RZ, RZ ;  /* 0x000000ffff027224 */ /* 0x000fce00078e00ff */
[----:B------:R-:W-:Y:S05]  /*219c0*/  WARPSYNC.COLLECTIVE R0, `(.L_x_4276) ;  /* 0x0000000000087348 */ /* 0x000fea0003c00000 */
[----:B------:R0:W1:Y:S02]  /*219d0*/  SHFL.IDX P0, R3, R53, R2, R3 ;  /* 0x0000000235037389 */ /* 0x0000640000000003 */
[----:B01----:R-:W-:Y:S01]  /*219e0*/  ENDCOLLECTIVE ;  /* 0x000000000000791b */ /* 0x003fe20003800000 */
.L_x_4276:
[----:B------:R-:W-:Y:S01]  /*219f0*/  IMAD.MOV.U32 R56, RZ, RZ, R3 ;  /* 0x000000ffff387224 */ /* 0x000fe200078e0003 */
[----:B------:R-:W-:Y:S06]  /*21a00*/  BRA `(.L_x_4277) ;  /* 0xffffff4400447947 */ /* 0x000fec000383ffff */
.L_x_3870:
[----:B------:R-:W-:Y:S01]  /*21a10*/  BSSY B1, `(.L_x_4278) ;  /* 0x0000007000017945 */ /* 0x000fe20003800000 */
[----:B------:R-:W-:Y:S02]  /*21a20*/  IMAD.MOV.U32 R54, RZ, RZ, 0x10 ;  /* 0x00000010ff367424 */ /* 0x000fe400078e00ff */
[----:B------:R-:W-:Y:S02]  /*21a30*/  IMAD.MOV.U32 R55, RZ, RZ, 0x1f ;  /* 0x0000001fff377424 */ /* 0x000fe400078e00ff */
[----:B------:R-:W-:-:S07]  /*21a40*/  IMAD.MOV.U32 R0, RZ, RZ, -0x1 ;  /* 0xffffffffff007424 */ /* 0x000fce00078e00ff */
[----:B0-----:R-:W-:Y:S05]  /*21a50*/  WARPSYNC.COLLECTIVE R0, `(.L_x_4279) ;  /* 0x0000000000087348 */ /* 0x001fea0003c00000 */
[----:B------:R1:W2:Y:S02]  /*21a60*/  SHFL.DOWN P0, R2, R57, R54, R55 ;  /* 0x0800003639027389 */ /* 0x0002a40000000037 */
[----:B012---:R-:W-:Y:S01]  /*21a70*/  ENDCOLLECTIVE ;  /* 0x000000000000791b */ /* 0x007fe20003800000 */
.L_x_4279:
[----:B------:R-:W-:Y:S05]  /*21a80*/  BSYNC B1 ;  /* 0x0000000000017941 */ /* 0x000fea0003800000 */
.L_x_4278:
[----:B------:R-:W-:Y:S01]  /*21a90*/  FMNMX R57, R57, R2, !PT ;  /* 0x0000000239397209 */ /* 0x000fe20007800000 */
[----:B------:R-:W-:Y:S02]  /*21aa0*/  IMAD.MOV.U32 R54, RZ, RZ, 0x8 ;  /* 0x00000008ff367424 */ /* 0x000fe400078e00ff */
[----:B------:R-:W-:Y:S02]  /*21ab0*/  IMAD.MOV.U32 R55, RZ, RZ, 0x1f ;  /* 0x0000001fff377424 */ /* 0x000fe400078e00ff */
[----:B------:R-:W-:-:S07]  /*21ac0*/  IMAD.MOV.U32 R0, RZ, RZ, -0x1 ;  /* 0xffffffffff007424 */ /* 0x000fce00078e00ff */
[----:B------:R-:W-:Y:S05]  /*21ad0*/  WARPSYNC.COLLECTIVE R0, `(.L_x_4280) ;  /* 0x0000000000087348 */ /* 0x000fea0003c00000 */
[----:B------:R0:W1:Y:S02]  /*21ae0*/  SHFL.DOWN P0, R2, R57, R54, R55 ;  /* 0x0800003639027389 */ /* 0x0000640000000037 */
[----:B01----:R-:W-:Y:S01]  /*21af0*/  ENDCOLLECTIVE ;  /* 0x000000000000791b */ /* 0x003fe20003800000 */
.L_x_4280:
[----:B------:R-:W-:Y:S01]  /*21b00*/  IMAD.MOV.U32 R54, RZ, RZ, 0x4 ;  /* 0x00000004ff367424 */ /* 0x000fe200078e00ff */
[----:B------:R-:W-:-:S05]  /*21b10*/  FMNMX R3, R57, R2, !PT ;  /* 0x0000000239037209 */ /* 0x000fca0007800000 */
[----:B------:R-:W-:-:S07]  /*21b20*/  IMAD.MOV.U32 R57, RZ, RZ, R3 ;  /* 0x000000ffff397224 */ /* 0x000fce00078e0003 */
[----:B------:R-:W-:Y:S05]  /*21b30*/  WARPSYNC.COLLECTIVE R0, `(.L_x_4281) ;  /* 0x0000000000087348 */ /* 0x000fea0003c00000 */
[----:B------:R0:W1:Y:S02]  /*21b40*/  SHFL.DOWN P0, R2, R57, R54, R55 ;  /* 0x0800003639027389 */ /* 0x0000640000000037 */
[----:B01----:R-:W-:Y:S01]  /*21b50*/  ENDCOLLECTIVE ;  /* 0x000000000000791b */ /* 0x003fe20003800000 */
.L_x_4281:
[----:B------:R-:W-:Y:S01]  /*21b60*/  IMAD.MOV.U32 R54, RZ, RZ, 0x2 ;  /* 0x00000002ff367424 */ /* 0x000fe200078e00ff */
[----:B------:R-:W-:Y:S01]  /*21b70*/  FMNMX R52, R3, R2, !PT ;  /* 0x0000000203347209 */ /* 0x000fe20007800000 */
[----:B------:R-:W-:-:S04]  /*21b80*/  IMAD.MOV.U32 R3, RZ, RZ, 0x1f ;  /* 0x0000001fff037424 */ /* 0x000fc800078e00ff */
[----:B------:R-:W-:-:S07]  /*21b90*/  IMAD.MOV.U32 R57, RZ, RZ, R52 ;  /* 0x000000ffff397224 */ /* 0x000fce00078e0034 */
[----:B------:R-:W-:Y:S05]  /*21ba0*/  WARPSYNC.COLLECTIVE R0, `(.L_x_4282) ;  /* 0x0000000000087348 */ /* 0x000fea0003c00000 */
[----:B------:R0:W1:Y:S02]  /*21bb0*/  SHFL.DOWN P0, R2, R57, R54, R55 ;  /* 0x0800003639027389 */ /* 0x0000640000000037 */
[----:B01----:R-:W-:Y:S01]  /*21bc0*/  ENDCOLLECTIVE ;  /* 0x000000000000791b */ /* 0x003fe20003800000 */
.L_x_4282:
[----:B------:R-:W-:Y:S01]  /*21bd0*/  IMAD.MOV.U32 R54, RZ, RZ, 0x1 ;  /* 0x00000001ff367424 */ /* 0x000fe200078e00ff */
[----:B------:R-:W-:-:S05]  /*21be0*/  FMNMX R53, R52, R2, !PT ;  /* 0x0000000234357209 */ /* 0x000fca0007800000 */
[----:B------:R-:W-:-:S07]  /*21bf0*/  IMAD.MOV.U32 R57, RZ, RZ, R53 ;  /* 0x000000ffff397224 */ /* 0x000fce00078e0035 */
[----:B------:R-:W-:Y:S05]  /*21c00*/  WARPSYNC.COLLECTIVE R0, `(.L_x_4283) ;  /* 0x0000000000087348 */ /* 0x000fea0003c00000 */
[----:B------:R0:W1:Y:S02]  /*21c10*/  SHFL.DOWN P0, R2, R57, R54, R55 ;  /* 0x0800003639027389 */ /* 0x0000640000000037 */
[----:B01----:R-:W-:Y:S01]  /*21c20*/  ENDCOLLECTIVE ;  /* 0x000000000000791b */ /* 0x003fe20003800000 */
.L_x_4283:
[----:B------:R-:W-:Y:S01]  /*21c30*/  FMNMX R53, R53, R2, !PT ;  /* 0x0000000235357209 */ /* 0x000fe20007800000 */
[----:B------:R-:W-:-:S07]  /*21c40*/  IMAD.MOV.U32 R2, RZ, RZ, RZ ;  /* 0x000000ffff027224 */ /* 0x000fce00078e00ff */
[----:B------:R-:W-:Y:S05]  /*21c50*/  WARPSYNC.COLLECTIVE R0, `(.L_x_4284) ;  /* 0x0000000000087348 */ /* 0x000fea0003c00000 */
[----:B------:R0:W1:Y:S02]  /*21c60*/  SHFL.IDX P0, R3, R53, R2, R3 ;  /* 0x0000000235037389 */ /* 0x0000640000000003 */
[----:B01----:R-:W-:Y:S01]  /*21c70*/  ENDCOLLECTIVE ;  /* 0x000000000000791b */ /* 0x003fe20003800000 */
.L_x_4284:
[----:B------:R-:W-:Y:S01]  /*21c80*/  IMAD.MOV.U32 R56, RZ, RZ, R3 ;  /* 0x000000ffff387224 */ /* 0x000fe200078e0003 */
[----:B------:R-:W-:Y:S06]  /*21c90*/  BRA `(.L_x_4285) ;  /* 0xffffff4400a47947 */ /* 0x000fec000383ffff */
.L_x_3878:
[----:B------:R-:W-:Y:S01]  /*21ca0*/  BSSY B1, `(.L_x_4286) ;  /* 0x0000007000017945 */ /* 0x000fe20003800000 */
[----:B------:R-:W-:Y:S02]  /*21cb0*/  IMAD.MOV.U32 R54, RZ, RZ, 0x10 ;  /* 0x00000010ff367424 */ /* 0x000fe400078e00ff */
[----:B------:R-:W-:Y:S02]  /*21cc0*/  IMAD.MOV.U32 R55, RZ, RZ, 0x1f ;  /* 0x0000001fff377424 */ /* 0x000fe400078e00ff */
[----:B------:R-:W-:-:S07]  /*21cd0*/  IMAD.MOV.U32 R0, RZ, RZ, -0x1 ;  /* 0xffffffffff007424 */ /* 0x000fce00078e00ff */
[----:B01----:R-:W-:Y:S05]  /*21ce0*/  WARPSYNC.COLLECTIVE R0, `(.L_x_4287) ;  /* 0x0000000000087348 */ /* 0x003fea0003c00000 */
[----:B------:R2:W3:Y:S02]  /*21cf0*/  SHFL.DOWN P0, R2, R57, R54, R55 ;  /* 0x0800003639027389 */ /* 0x0004e40000000037 */
[----:B0123--:R-:W-:Y:S01]  /*21d00*/  ENDCOLLECTIVE ;  /* 0x000000000000791b */ /* 0x00ffe20003800000 */
.L_x_4287:
[----:B------:R-:W-:Y:S05]  /*21d10*/  BSYNC B1 ;  /* 0x0000000000017941 */ /* 0x000fea0003800000 */
.L_x_4286:
[----:B------:R-:W-:Y:S01]  /*21d20*/  FMNMX R57, R57, R2, !PT ;  /* 0x0000000239397209 */ /* 0x000fe20007800000 */
[----:B------:R-:W-:Y:S02]  /*21d30*/  IMAD.MOV.U32 R54, RZ, RZ, 0x8 ;  /* 0x00000008ff367424 */ /* 0x000fe400078e00ff */
[----:B------:R-:W-:Y:S02]  /*21d40*/  IMAD.MOV.U32 R55, RZ, RZ, 0x1f ;  /* 0x0000001fff377424 */ /* 0x000fe400078e00ff */
[----:B------:R-:W-:-:S07]  /*21d50*/  IMAD.MOV.U32 R0, RZ, RZ, -0x1 ;  /* 0xffffffffff007424 */ /* 0x000fce00078e00ff */
[----:B------:R-:W-:Y:S05]  /*21d60*/  WARPSYNC.COLLECTIVE R0, `(.L_x_4288) ;  /* 0x0000000000087348 */ /* 0x000fea0003c00000 */
[----:B------:R0:W1:Y:S02]  /*21d70*/  SHFL.DOWN P0, R2, R57, R54, R55 ;  /* 0x0800003639027389 */ /* 0x0000640000000037 */
[----:B01----:R-:W-:Y:S01]  /*21d80*/  ENDCOLLECTIVE ;  /* 0x000000000000791b */ /* 0x003fe20003800000 */
.L_x_4288:
[----:B------:R-:W-:Y:S01]  /*21d90*/  IMAD.MOV.U32 R54, RZ, RZ, 0x4 ;  /* 0x00000004ff367424 */ /* 0x000fe200078e00ff */
[----:B------:R-:W-:-:S05]  /*21da0*/  FMNMX R3, R57, R2, !PT ;  /* 0x0000000239037209 */ /* 0x000fca0007800000 */
[----:B------:R-:W-:-:S07]  /*21db0*/  IMAD.MOV.U32 R57, RZ, RZ, R3 ;  /* 0x000000ffff397224 */ /* 0x000fce00078e0003 */
[----:B------:R-:W-:Y:S05]  /*21dc0*/  WARPSYNC.COLLECTIVE R0, `(.L_x_4289) ;  /* 0x0000000000087348 */ /* 0x000fea0003c00000 */
[----:B------:R0:W1:Y:S02]  /*21dd0*/  SHFL.DOWN P0, R2, R57, R54, R55 ;  /* 0x0800003639027389 */ /* 0x0000640000000037 */
[----:B01----:R-:W-:Y:S01]  /*21de0*/  ENDCOLLECTIVE ;  /* 0x000000000000791b */ /* 0x003fe20003800000 */
.L_x_4289:
[----:B------:R-:W-:Y:S01]  /*21df0*/  IMAD.MOV.U32 R54, RZ, RZ, 0x2 ;  /* 0x00000002ff367424 */ /* 0x000fe200078e00ff */
[----:B------:R-:W-:Y:S01]  /*21e00*/  FMNMX R20, R3, R2, !PT ;  /* 0x0000000203147209 */ /* 0x000fe20007800000 */
[----:B------:R-:W-:-:S04]  /*21e10*/  IMAD.MOV.U32 R3, RZ, RZ, 0x1f ;  /* 0x0000001fff037424 */ /* 0x000fc800078e00ff */
[----:B------:R-:W-:-:S07]  /*21e20*/  IMAD.MOV.U32 R57, RZ, RZ, R20 ;  /* 0x000000ffff397224 */ /* 0x000fce00078e0014 */
[----:B------:R-:W-:Y:S05]  /*21e30*/  WARPSYNC.COLLECTIVE R0, `(.L_x_4290) ;  /* 0x0000000000087348 */ /* 0x000fea0003c00000 */
[----:B------:R0:W1:Y:S02]  /*21e40*/  SHFL.DOWN P0, R2, R57, R54, R55 ;  /* 0x0800003639027389 */ /* 0x0000640000000037 */
[----:B01----:R-:W-:Y:S01]  /*21e50*/  ENDCOLLECTIVE ;  /* 0x000000000000791b */ /* 0x003fe20003800000 */
.L_x_4290:
[----:B------:R-:W-:Y:S01]  /*21e60*/  IMAD.MOV.U32 R54, RZ, RZ, 0x1 ;  /* 0x00000001ff367424 */ /* 0x000fe200078e00ff */
[----:B------:R-:W-:-:S05]  /*21e70*/  FMNMX R21, R20, R2, !PT ;  /* 0x0000000214157209 */ /* 0x000fca0007800000 */
[----:B------:R-:W-:-:S07]  /*21e80*/  IMAD.MOV.U32 R57, RZ, RZ, R21 ;  /* 0x000000ffff397224 */ /* 0x000fce00078e0015 */
[----:B------:R-:W-:Y:S05]  /*21e90*/  WARPSYNC.COLLECTIVE R0, `(.L_x_4291) ;  /* 0x0000000000087348 */ /* 0x000fea0003c00000 */
[----:B------:R0:W1:Y:S02]  /*21ea0*/  SHFL.DOWN P0, R2, R57, R54, R55 ;  /* 0x0800003639027389 */ /* 0x0000640000000037 */
[----:B01----:R-:W-:Y:S01]  /*21eb0*/  ENDCOLLECTIVE ;  /* 0x000000000000791b */ /* 0x003fe20003800000 */
.L_x_4291:
[----:B------:R-:W-:Y:S01]  /*21ec0*/  FMNMX R53, R21, R2, !PT ;  /* 0x0000000215357209 */ /* 0x000fe20007800000 */
[----:B------:R-:W-:-:S07]  /*21ed0*/  IMAD.MOV.U32 R2, RZ, RZ, RZ ;  /* 0x000000ffff027224 */ /* 0x000fce00078e00ff */
[----:B------:R-:W-:Y:S05]  /*21ee0*/  WARPSYNC.COLLECTIVE R0, `(.L_x_4292) ;  /* 0x0000000000087348 */ /* 0x000fea0003c00000 */
[----:B------:R0:W1:Y:S02]  /*21ef0*/  SHFL.IDX P0, R3, R53, R2, R3 ;  /* 0x0000000235037389 */ /* 0x0000640000000003 */
[----:B01----:R-:W-:Y:S01]  /*21f00*/  ENDCOLLECTIVE ;  /* 0x000000000000791b */ /* 0x003fe20003800000 */
.L_x_4292:
[----:B------:R-:W-:Y:S01]  /*21f10*/  IMAD.MOV.U32 R56, RZ, RZ, R3 ;  /* 0x000000ffff387224 */ /* 0x000fe200078e0003 */
[----:B------:R-:W-:Y:S06]  /*21f20*/  BRA `(.L_x_4293) ;  /* 0xffffff4400fc7947 */ /* 0x000fec000383ffff */
.L_x_3886:
[----:B------:R-:W-:Y:S01]  /*21f30*/  BSSY B1, `(.L_x_4294) ;  /* 0x0000007000017945 */ /* 0x000fe20003800000 */
[----:B------:R-:W-:Y:S02]  /*21f40*/  IMAD.MOV.U32 R54, RZ, RZ, 0x10 ;  /* 0x00000010ff367424 */ /* 0x000fe400078e00ff */
[----:B------:R-:W-:Y:S02]  /*21f50*/  IMAD.MOV.U32 R55, RZ, RZ, 0x1f ;  /* 0x0000001fff377424 */ /* 0x000fe400078e00ff */
[----:B------:R-:W-:-:S07]  /*21f60*/  IMAD.MOV.U32 R0, RZ, RZ, -0x1 ;  /* 0xffffffffff007424 */ /* 0x000fce00078e00ff */
[----:B01----:R-:W-:Y:S05]  /*21f70*/  WARPSYNC.COLLECTIVE R0, `(.L_x_4295) ;  /* 0x0000000000087348 */ /* 0x003fea0003c00000 */
[----:B------:R2:W3:Y:S02]  /*21f80*/  SHFL.DOWN P0, R2, R57, R54, R55 ;  /* 0x0800003639027389 */ /* 0x0004e40000000037 */
[----:B0123--:R-:W-:Y:S01]  /*21f90*/  ENDCOLLECTIVE ;  /* 0x000000000000791b */ /* 0x00ffe20003800000 */
.L_x_4295:
[----:B------:R-:W-:Y:S05]  /*21fa0*/  BSYNC B1 ;  /* 0x0000000000017941 */ /* 0x000fea0003800000 */
.L_x_4294:
[----:B------:R-:W-:Y:S01]  /*21fb0*/  FMNMX R57, R57, R2, !PT ;  /* 0x0000000239397209 */ /* 0x000fe20007800000 */
[----:B------:R-:W-:Y:S02]  /*21fc0*/  IMAD.MOV.U32 R54, RZ, RZ, 0x8 ;  /* 0x00000008ff367424 */ /* 0x000fe400078e00ff */
[----:B------:R-:W-:Y:S02]  /*21fd0*/  IMAD.MOV.U32 R55, RZ, RZ, 0x1f ;  /* 0x0000001fff377424 */ /* 0x000fe400078e00ff */
[----:B------:R-:W-:-:S07]  /*21fe0*/  IMAD.MOV.U32 R0, RZ, RZ, -0x1 ;  /* 0xffffffffff007424 */ /* 0x000fce00078e00ff */
[----:B------:R-:W-:Y:S05]  /*21ff0*/  WARPSYNC.COLLECTIVE R0, `(.L_x_4296) ;  /* 0x0000000000087348 */ /* 0x000fea0003c00000 */
[----:B------:R0:W1:Y:S02]  /*22000*/  SHFL.DOWN P0, R2, R57, R54, R55 ;  /* 0x0800003639027389 */ /* 0x0000640000000037 */
[----:B01----:R-:W-:Y:S01]  /*22010*/  ENDCOLLECTIVE ;  /* 0x000000000000791b */ /* 0x003fe20003800000 */
.L_x_4296:
[----:B------:R-:W-:Y:S01]  /*22020*/  IMAD.MOV.U32 R54, RZ, RZ, 0x4 ;  /* 0x00000004ff367424 */ /* 0x000fe200078e00ff */
[----:B------:R-:W-:-:S05]  /*22030*/  FMNMX R3, R57, R2, !PT ;  /* 0x0000000239037209 */ /* 0x000fca0007800000 */
[----:B------:R-:W-:-:S07]  /*22040*/  IMAD.MOV.U32 R57, RZ, RZ, R3 ;  /* 0x000000ffff397224 */ /* 0x000fce00078e0003 */
[----:B------:R-:W-:Y:S05]  /*22050*/  WARPSYNC.COLLECTIVE R0, `(.L_x_4297) ;  /* 0x0000000000087348 */ /* 0x000fea0003c00000 */
[----:B------:R0:W1:Y:S02]  /*22060*/  SHFL.DOWN P0, R2, R57, R54, R55 ;  /* 0x0800003639027389 */ /* 0x0000640000000037 */
[----:B01----:R-:W-:Y:S01]  /*22070*/  ENDCOLLECTIVE ;  /* 0x000000000000791b */ /* 0x003fe20003800000 */
.L_x_4297:
[----:B------:R-:W-:Y:S01]  /*22080*/  IMAD.MOV.U32 R54, RZ, RZ, 0x2 ;  /* 0x00000002ff367424 */ /* 0x000fe200078e00ff */
[----:B------:R-:W-:Y:S01]  /*22090*/  FMNMX R18, R3, R2, !PT ;  /* 0x0000000203127209 */ /* 0x000fe20007800000 */
[----:B------:R-:W-:-:S04]  /*220a0*/  IMAD.MOV.U32 R3, RZ, RZ, 0x1f ;  /* 0x0000001fff037424 */ /* 0x000fc800078e00ff */
[----:B------:R-:W-:-:S07]  /*220b0*/  IMAD.MOV.U32 R57, RZ, RZ, R18 ;  /* 0x000000ffff397224 */ /* 0x000fce00078e0012 */
[----:B------:R-:W-:Y:S05]  /*220c0*/  WARPSYNC.COLLECTIVE R0, `(.L_x_4298) ;  /* 0x0000000000087348 */ /* 0x000fea0003c00000 */
[----:B------:R0:W1:Y:S02]  /*220d0*/  SHFL.DOWN P0, R2, R57, R54, R55 ;  /* 0x0800003639027389 */ /* 0x0000640000000037 */
[----:B01----:R-:W-:Y:S01]  /*220e0*/  ENDCOLLECTIVE ;  /* 0x000000000000791b */ /* 0x003fe20003800000 */
.L_x_4298:
[----:B------:R-:W-:Y:S01]  /*220f0*/  IMAD.MOV.U32 R54, RZ, RZ, 0x1 ;  /* 0x00000001ff367424 */ /* 0x000fe200078e00ff */
[----:B------:R-:W-:-:S05]  /*22100*/  FMNMX R19, R18, R2, !PT ;  /* 0x0000000212137209 */ /* 0x000fca0007800000 */
[----:B------:R-:W-:-:S07]  /*22110*/  IMAD.MOV.U32 R57, RZ, RZ, R19 ;  /* 0x000000ffff397224 */ /* 0x000fce00078e0013 */
[----:B------:R-:W-:Y:S05]  /*22120*/  WARPSYNC.COLLECTIVE R0, `(.L_x_4299) ;  /* 0x0000000000087348 */ /* 0x000fea0003c00000 */
[----:B------:R0:W1:Y:S02]  /*22130*/  SHFL.DOWN P0, R2, R57, R54, R55 ;  /* 0x0800003639027389 */ /* 0x0000640000000037 */
[----:B01----:R-:W-:Y:S01]  /*22140*/  ENDCOLLECTIVE ;  /* 0x000000000000791b */ /* 0x003fe20003800000 */
.L_x_4299:
[----:B------:R-:W-:Y:S01]  /*22150*/  FMNMX R53, R19, R2, !PT ;  /* 0x0000000213357209 */ /* 0x000fe20007800000 */
[----:B------:R-:W-:-:S07]  /*22160*/  IMAD.MOV.U32 R2, RZ, RZ, RZ ;  /* 0x000000ffff027224 */ /* 0x000fce00078e00ff */
[----:B------:R-:W-:Y:S05]  /*22170*/  WARPSYNC.COLLECTIVE R0, `(.L_x_4300) ;  /* 0x0000000000087348 */ /* 0x000fea0003c00000 */
[----:B------:R0:W1:Y:S02]  /*22180*/  SHFL.IDX P0, R3, R53, R2, R3 ;  /* 0x0000000235037389 */ /* 0x0000640000000003 */
[----:B01----:R-:W-:Y:S01]  /*22190*/  ENDCOLLECTIVE ;  /* 0x000000000000791b */ /* 0x003fe20003800000 */
.L_x_4300:
[----:B------:R-:W-:Y:S01]  /*221a0*/  IMAD.MOV.U32 R21, RZ, RZ, R3 ;  /* 0x000000ffff157224 */ /* 0x000fe200078e0003 */
[----:B------:R-:W-:Y:S06]  /*221b0*/  BRA `(.L_x_4301) ;  /* 0xffffff4800547947 */ /* 0x000fec000383ffff */
.L_x_3894:
[----:B------:R-:W-:Y:S01]  /*221c0*/  BSSY B1, `(.L_x_4302) ;  /* 0x0000007000017945 */ /* 0x000fe20003800000 */
[----:B------:R-:W-:Y:S02]  /*221d0*/  IMAD.MOV.U32 R54, RZ, RZ, 0x10 ;  /* 0x00000010ff367424 */ /* 0x000fe400078e00ff */
[----:B------:R-:W-:Y:S02]  /*221e0*/  IMAD.MOV.U32 R55, RZ, RZ, 0x1f ;  /* 0x0000001fff377424 */ /* 0x000fe400078e00ff */
[----:B------:R-:W-:-:S07]  /*221f0*/  IMAD.MOV.U32 R0, RZ, RZ, -0x1 ;  /* 0xffffffffff007424 */ /* 0x000fce00078e00ff */
[----:B01----:R-:W-:Y:S05]  /*22200*/  WARPSYNC.COLLECTIVE R0, `(.L_x_4303) ;  /* 0x0000000000087348 */ /* 0x003fea0003c00000 */
[----:B------:R2:W3:Y:S02]  /*22210*/  SHFL.DOWN P0, R2, R57, R54, R55 ;  /* 0x0800003639027389 */ /* 0x0004e40000000037 */
[----:B0123--:R-:W-:Y:S01]  /*22220*/  ENDCOLLECTIVE ;  /* 0x000000000000791b */ /* 0x00ffe20003800000 */
.L_x_4303:
[----:B------:R-:W-:Y:S05]  /*22230*/  BSYNC B1 ;  /* 0x0000000000017941 */ /* 0x000fea0003800000 */
.L_x_4302:
[----:B------:R-:W-:Y:S01]  /*22240*/  FMNMX R57, R57, R2, !PT ;  /* 0x0000000239397209 */ /* 0x000fe20007800000 */
[----:B------:R-:W-:Y:S02]  /*22250*/  IMAD.MOV.U32 R54, RZ, RZ, 0x8 ;  /* 0x00000008ff367424 */ /* 0x000fe400078e00ff */
[----:B------:R-:W-:Y:S02]  /*22260*/  IMAD.MOV.U32 R55, RZ, RZ, 0x1f ;  /* 0x0000001fff377424 */ /* 0x000fe400078e00ff */
[----:B------:R-:W-:-:S07]  /*22270*/  IMAD.MOV.U32 R0, RZ, RZ, -0x1 ;  /* 0xffffffffff007424 */ /* 0x000fce00078e00ff */
[----:B------:R-:W-:Y:S05]  /*22280*/  WARPSYNC.COLLECTIVE R0, `(.L_x_4304) ;  /* 0x0000000000087348 */ /* 0x000fea0003c00000 */
[----:B------:R0:W1:Y:S02]  /*22290*/  SHFL.DOWN P0, R2, R57, R54, R55 ;  /* 0x0800003639027389 */ /* 0x0000640000000037 */
[----:B01----:R-:W-:Y:S01]  /*222a0*/  ENDCOLLECTIVE ;  /* 0x000000000000791b */ /* 0x003fe20003800000 */
.L_x_4304:
[----:B------:R-:W-:Y:S01]  /*222b0*/  IMAD.MOV.U32 R54, RZ, RZ, 0x4 ;  /* 0x00000004ff367424 */ /* 0x000fe200078e00ff */
[----:B------:R-:W-:-:S05]  /*222c0*/  FMNMX R3, R57, R2, !PT ;  /* 0x0000000239037209 */ /* 0x000fca0007800000 */
[----:B------:R-:W-:-:S07]  /*222d0*/  IMAD.MOV.U32 R57, RZ, RZ, R3 ;  /* 0x000000ffff397224 */ /* 0x000fce00078e0003 */
[----:B------:R-:W-:Y:S05]  /*222e0*/  WARPSYNC.COLLECTIVE R0, `(.L_x_4305) ;  /* 0x0000000000087348 */ /* 0x000fea0003c00000 */
[----:B------:R0:W1:Y:S02]  /*222f0*/  SHFL.DOWN P0, R2, R57, R54, R55 ;  /* 0x0800003639027389 */ /* 0x0000640000000037 */
[----:B01----:R-:W-:Y:S01]  /*22300*/  ENDCOLLECTIVE ;  /* 0x000000000000791b */ /* 0x003fe20003800000 */
.L_x_4305:
[----:B------:R-:W-:Y:S01]  /*22310*/  IMAD.MOV.U32 R54, RZ, RZ, 0x2 ;  /* 0x00000002ff367424 */ /* 0x000fe200078e00ff */
[----:B------:R-:W-:Y:S01]  /*22320*/  FMNMX R14, R3, R2, !PT ;  /* 0x00000002030e7209 */ /* 0x000fe20007800000 */
[----:B------:R-:W-:-:S04]  /*22330*/  IMAD.MOV.U32 R3, RZ, RZ, 0x1f ;  /* 0x0000001fff037424 */ /* 0x000fc800078e00ff */
[----:B------:R-:W-:-:S07]  /*22340*/  IMAD.MOV.U32 R57, RZ, RZ, R14 ;  /* 0x000000ffff397224 */ /* 0x000fce00078e000e */
[----:B------:R-:W-:Y:S05]  /*22350*/  WARPSYNC.COLLECTIVE R0, `(.L_x_4306) ;  /* 0x0000000000087348 */ /* 0x000fea0003c00000 */
[----:B------:R0:W1:Y:S02]  /*22360*/  SHFL.DOWN P0, R2, R57, R54, R55 ;  /* 0x0800003639027389 */ /* 0x0000640000000037 */
[----:B01----:R-:W-:Y:S01]  /*22370*/  ENDCOLLECTIVE ;  /* 0x000000000000791b */ /* 0x003fe20003800000 */
.L_x_4306:
[----:B------:R-:W-:Y:S01]  /*22380*/  IMAD.MOV.U32 R54, RZ, RZ, 0x1 ;  /* 0x00000001ff367424 */ /* 0x000fe200078e00ff */
[----:B------:R-:W-:-:S05]  /*22390*/  FMNMX R15, R14, R2, !PT ;  /* 0x000000020e0f7209 */ /* 0x000fca0007800000 */
[----:B------:R-:W-:-:S07]  /*223a0*/  IMAD.MOV.U32 R57, RZ, RZ, R15 ;  /* 0x000000ffff397224 */ /* 0x000fce00078e000f */
[----:B------:R-:W-:Y:S05]  /*223b0*/  WARPSYNC.COLLECTIVE R0, `(.L_x_4307) ;  /* 0x0000000000087348 */ /* 0x000fea0003c00000 */
[----:B------:R0:W1:Y:S02]  /*223c0*/  SHFL.DOWN P0, R2, R57, R54, R55 ;  /* 0x0800003639027389 */ /* 0x0000640000000037 */
[----:B01----:R-:W-:Y:S01]  /*223d0*/  ENDCOLLECTIVE ;  /* 0x000000000000791b */ /* 0x003fe20003800000 */
.L_x_4307:
[----:B------:R-:W-:Y:S01]  /*223e0*/  FMNMX R53, R15, R2, !PT ;  /* 0x000000020f357209 */ /* 0x000fe20007800000 */
[----:B------:R-:W-:-:S07]  /*223f0*/  IMAD.MOV.U32 R2, RZ, RZ, RZ ;  /* 0x000000ffff027224 */ /* 0x000fce00078e00ff */
[----:B------:R-:W-:Y:S05]  /*22400*/  WARPSYNC.COLLECTIVE R0, `(.L_x_4308) ;  /* 0x0000000000087348 */ /* 0x000fea0003c00000 */
[----:B------:R0:W1:Y:S02]  /*22410*/  SHFL.IDX P0, R3, R53, R2, R3 ;  /* 0x0000000235037389 */ /* 0x0000640000000003 */
[----:B01----:R-:W-:Y:S01]  /*22420*/  ENDCOLLECTIVE ;  /* 0x000000000000791b */ /* 0x003fe20003800000 */
.L_x_4308:
[----:B------:R-:W-:Y:S01]  /*22430*/  IMAD.MOV.U32 R19, RZ, RZ, R3 ;  /* 0x000000ffff137224 */ /* 0x000fe200078e0003 */
[----:B------:R-:W-:Y:S06]  /*22440*/  BRA `(.L_x_4309) ;  /* 0xffffff4800ac7947 */ /* 0x000fec000383ffff */
.L_x_3902:
[----:B------:R-:W-:Y:S01]  /*22450*/  BSSY B1, `(.L_x_4310) ;  /* 0x0000007000017945 */ /* 0x000fe20003800000 */
[----:B------:R-:W-:Y:S02]  /*22460*/  IMAD.MOV.U32 R54, RZ, RZ, 0x10 ;  /* 0x00000010ff367424 */ /* 0x000fe400078e00ff */
[----:B------:R-:W-:Y:S02]  /*22470*/  IMAD.MOV.U32 R55, RZ, RZ, 0x1f ;  /* 0x0000001fff377424 */ /* 0x000fe400078e00ff */
[----:B------:R-:W-:-:S07]  /*22480*/  IMAD.MOV.U32 R0, RZ, RZ, -0x1 ;  /* 0xffffffffff007424 */ /* 0x000fce00078e00ff */
[----:B01----:R-:W-:Y:S05]  /*22490*/  WARPSYNC.COLLECTIVE R0, `(.L_x_4311) ;  /* 0x0000000000087348 */ /* 0x003fea0003c00000 */
[----:B------:R2:W3:Y:S02]  /*224a0*/  SHFL.DOWN P0, R2, R57, R54, R55 ;  /* 0x0800003639027389 */ /* 0x0004e40000000037 */
[----:B0123--:R-:W-:Y:S01]  /*224b0*/  ENDCOLLECTIVE ;  /* 0x000000000000791b */ /* 0x00ffe20003800000 */
.L_x_4311:
[----:B------:R-:W-:Y:S05]  /*224c0*/  BSYNC B1 ;  /* 0x0000000000017941 */ /* 0x000fea0003800000 */
.L_x_4310:
[----:B------:R-:W-:Y:S01]  /*224d0*/  FMNMX R57, R57, R2, !PT ;  /* 0x0000000239397209 */ /* 0x000fe20007800000 */
[----:B------:R-:W-:Y:S02]  /*224e0*/  IMAD.MOV.U32 R54, RZ, RZ, 0x8 ;  /* 0x00000008ff367424 */ /* 0x000fe400078e00ff */
[----:B------:R-:W-:Y:S02]  /*224f0*/  IMAD.MOV.U32 R55, RZ, RZ, 0x1f ;  /* 0x0000001fff377424 */ /* 0x000fe400078e00ff */
[----:B------:R-:W-:-:S07]  /*22500*/  IMAD.MOV.U32 R0, RZ, RZ, -0x1 ;  /* 0xffffffffff007424 */ /* 0x000fce00078e00ff */
[----:B------:R-:W-:Y:S05]  /*22510*/  WARPSYNC.COLLECTIVE R0, `(.L_x_4312) ;  /* 0x0000000000087348 */ /* 0x000fea0003c00000 */
[----:B------:R0:W1:Y:S02]  /*22520*/  SHFL.DOWN P0, R2, R57, R54, R55 ;  /* 0x0800003639027389 */ /* 0x0000640000000037 */
[----:B01----:R-:W-:Y:S01]  /*22530*/  ENDCOLLECTIVE ;  /* 0x000000000000791b */ /* 0x003fe20003800000 */
.L_x_4312:
[----:B------:R-:W-:Y:S01]  /*22540*/  IMAD.MOV.U32 R54, RZ, RZ, 0x4 ;  /* 0x00000004ff367424 */ /* 0x000fe200078e00ff */
[----:B------:R-:W-:-:S05]  /*22550*/  FMNMX R3, R57, R2, !PT ;  /* 0x0000000239037209 */ /* 0x000fca0007800000 */
[----:B------:R-:W-:-:S07]  /*22560*/  IMAD.MOV.U32 R57, RZ, RZ, R3 ;  /* 0x000000ffff397224 */ /* 0x000fce00078e0003 */
[----:B------:R-:W-:Y:S05]  /*22570*/  WARPSYNC.COLLECTIVE R0, `(.L_x_4313) ;  /* 0x0000000000087348 */ /* 0x000fea0003c00000 */
[----:B------:R0:W1:Y:S02]  /*22580*/  SHFL.DOWN P0, R2, R57, R54, R55 ;  /* 0x0800003639027389 */ /* 0x0000640000000037 */
[----:B01----:R-:W-:Y:S01]  /*22590*/  ENDCOLLECTIVE ;  /* 0x000000000000791b */ /* 0x003fe20003800000 */
.L_x_4313:
[----:B------:R-:W-:Y:S01]  /*225a0*/  IMAD.MOV.U32 R54, RZ, RZ, 0x2 ;  /* 0x00000002ff367424 */ /* 0x000fe200078e00ff */
[----:B------:R-:W-:Y:S01]  /*225b0*/  FMNMX R15, R3, R2, !PT ;  /* 0x00000002030f7209 */ /* 0x000fe20007800000 */
[----:B------:R-:W-:-:S04]  /*225c0*/  IMAD.MOV.U32 R3, RZ, RZ, 0x1f ;  /* 0x0000001fff037424 */ /* 0x000fc800078e00ff */
[----:B------:R-:W-:-:S07]  /*225d0*/  IMAD.MOV.U32 R57, RZ, RZ, R15 ;  /* 0x000000ffff397224 */ /* 0x000fce00078e000f */
[----:B------:R-:W-:Y:S05]  /*225e0*/  WARPSYNC.COLLECTIVE R0, `(.L_x_4314) ;  /* 0x0000000000087348 */ /* 0x000fea0003c00000 */
[----:B------:R0:W1:Y:S02]  /*225f0*/  SHFL.DOWN P0, R2, R57, R54, R55 ;  /* 0x0800003639027389 */ /* 0x0000640000000037 */
[----:B01----:R-:W-:Y:S01]  /*22600*/  ENDCOLLECTIVE ;  /* 0x000000000000791b */ /* 0x003fe20003800000 */
.L_x_4314:
[----:B------:R-:W-:Y:S01]  /*22610*/  IMAD.MOV.U32 R54, RZ, RZ, 0x1 ;  /* 0x00000001ff367424 */ /* 0x000fe200078e00ff */
[----:B------:R-:W-:-:S05]  /*22620*/  FMNMX R16, R15, R2, !PT ;  /* 0x000000020f107209 */ /* 0x000fca0007800000 */
[----:B------:R-:W-:-:S07]  /*22630*/  IMAD.MOV.U32 R57, RZ, RZ, R16 ;  /* 0x000000ffff397224 */ /* 0x000fce00078e0010 */
[----:B------:R-:W-:Y:S05]  /*22640*/  WARPSYNC.COLLECTIVE R0, `(.L_x_4315) ;  /* 0x0000000000087348 */ /* 0x000fea0003c00000 */
[----:B------:R0:W1:Y:S02]  /*22650*/  SHFL.DOWN P0, R2, R57, R54, R55 ;  /* 0x0800003639027389 */ /* 0x0000640000000037 */
[----:B01----:R-:W-:Y:S01]  /*22660*/  ENDCOLLECTIVE ;  /* 0x000000000000791b */ /* 0x003fe20003800000 */
.L_x_4315:
[----:B------:R-:W-:Y:S01]  /*22670*/  FMNMX R53, R16, R2, !PT ;  /* 0x0000000210357209 */ /* 0x000fe20007800000 */
[----:B------:R-:W-:-:S07]  /*22680*/  IMAD.MOV.U32 R2, RZ, RZ, RZ ;  /* 0x000000ffff027224 */ /* 0x000fce00078e00ff */
[----:B------:R-:W-:Y:S05]  /*22690*/  WARPSYNC.COLLECTIVE R0, `(.L_x_4316) ;  /* 0x0000000000087348 */ /* 0x000fea0003c00000 */
[----:B------:R0:W1:Y:S02]  /*226a0*/  SHFL.IDX P0, R3, R53, R2, R3 ;  /* 0x0000000235037389 */ /* 0x0000640000000003 */
[----:B01----:R-:W-:Y:S01]  /*226b0*/  ENDCOLLECTIVE ;  /* 0x000000000000791b */ /* 0x003fe20003800000 */
.L_x_4316:
[----:B------:R-:W-:Y:S01]  /*226c0*/  IMAD.MOV.U32 R17, RZ, RZ, R3 ;  /* 0x000000ffff117224 */ /* 0x000fe200078e0003 */
[----:B------:R-:W-:Y:S06]  /*226d0*/  BRA `(.L_x_4317) ;  /* 0xffffff4c00047947 */ /* 0x000fec000383ffff */
.L_x_3910:
[----:B------:R-:W-:Y:S01]  /*226e0*/  BSSY B1, `(.L_x_4318) ;  /* 0x0000007000017945 */ /* 0x000fe20003800000 */
[----:B------:R-:W-:Y:S02]  /*226f0*/  IMAD.MOV.U32 R54, RZ, RZ, 0x10 ;  /* 0x00000010ff367424 */ /* 0x000fe400078e00ff */
[----:B------:R-:W-:Y:S02]  /*22700*/  IMAD.MOV.U32 R55, RZ, RZ, 0x1f ;  /* 0x0000001fff377424 */ /* 0x000fe400078e00ff */
[----:B------:R-:W-:-:S07]  /*22710*/  IMAD.MOV.U32 R0, RZ, RZ, -0x1 ;  /* 0xffffffffff007424 */ /* 0x000fce00078e00ff */
[----:B01----:R-:W-:Y:S05]  /*22720*/  WARPSYNC.COLLECTIVE R0, `(.L_x_4319) ;  /* 0x0000000000087348 */ /* 0x003fea0003c00000 */
[----:B------:R2:W3:Y:S02]  /*22730*/  SHFL.DOWN P0, R2, R57, R54, R55 ;  /* 0x0800003639027389 */ /* 0x0004e40000000037 */
[----:B0123--:R-:W-:Y:S01]  /*22740*/  ENDCOLLECTIVE ;  /* 0x000000000000791b */ /* 0x00ffe20003800000 */
.L_x_4319:
[----:B------:R-:W-:Y:S05]  /*22750*/  BSYNC B1 ;  /* 0x0000000000017941 */ /* 0x000fea0003800000 */
.L_x_4318:
[----:B------:R-:W-:Y:S01]  /*22760*/  FMNMX R57, R57, R2, !PT ;  /* 0x0000000239397209 */ /* 0x000fe20007800000 */
[----:B------:R-:W-:Y:S02]  /*22770*/  IMAD.MOV.U32 R54, RZ, RZ, 0x8 ;  /* 0x00000008ff367424 */ /* 0x000fe400078e00ff */
[----:B------:R-:W-:Y:S02]  /*22780*/  IMAD.MOV.U32 R55, RZ, RZ, 0x1f ;  /* 0x0000001fff377424 */ /* 0x000fe400078e00ff */
[----:B------:R-:W-:-:S07]  /*22790*/  IMAD.MOV.U32 R0, RZ, RZ, -0x1 ;  /* 0xffffffffff007424 */ /* 0x000fce00078e00ff */
[----:B------:R-:W-:Y:S05]  /*227a0*/  WARPSYNC.COLLECTIVE R0, `(.L_x_4320) ;  /* 0x0000000000087348 */ /* 0x000fea0003c00000 */
[----:B------:R0:W1:Y:S02]  /*227b0*/  SHFL.DOWN P0, R2, R57, R54, R55 ;  /* 0x0800003639027389 */ /* 0x0000640000000037 */
[----:B01----:R-:W-:Y:S01]  /*227c0*/  ENDCOLLECTIVE ;  /* 0x000000000000791b */ /* 0x003fe20003800000 */
.L_x_4320:
[----:B------:R-:W-:Y:S01]  /*227d0*/  IMAD.MOV.U32 R54, RZ, RZ, 0x4 ;  /* 0x00000004ff367424 */ /* 0x000fe200078e00ff */
[----:B------:R-:W-:-:S05]  /*227e0*/  FMNMX R3, R57, R2, !PT ;  /* 0x0000000239037209 */ /* 0x000fca0007800000 */
[----:B------:R-:W-:-:S07]  /*227f0*/  IMAD.MOV.U32 R57, RZ, RZ, R3 ;  /* 0x000000ffff397224 */ /* 0x000fce00078e0003 */
[----:B------:R-:W-:Y:S05]  /*22800*/  WARPSYNC.COLLECTIVE R0, `(.L_x_4321) ;  /* 0x0000000000087348 */ /* 0x000fea0003c00000 */
[----:B------:R0:W1:Y:S02]  /*22810*/  SHFL.DOWN P0, R2, R57, R54, R55 ;  /* 0x0800003639027389 */ /* 0x0000640000000037 */
[----:B01----:R-:W-:Y:S01]  /*22820*/  ENDCOLLECTIVE ;  /* 0x000000000000791b */ /* 0x003fe20003800000 */
.L_x_4321:
[----:B------:R-:W-:Y:S01]  /*22830*/  IMAD.MOV.U32 R54, RZ, RZ, 0x2 ;  /* 0x00000002ff367424 */ /* 0x000fe200078e00ff */
[----:B------:R-:W-:Y:S01]  /*22840*/  FMNMX R12, R3, R2, !PT ;  /* 0x00000002030c7209 */ /* 0x000fe20007800000 */
[----:B------:R-:W-:-:S04]  /*22850*/  IMAD.MOV.U32 R3, RZ, RZ, 0x1f ;  /* 0x0000001fff037424 */ /* 0x000fc800078e00ff */
[----:B------:R-:W-:-:S07]  /*22860*/  IMAD.MOV.U32 R57, RZ, RZ, R12 ;  /* 0x000000ffff397224 */ /* 0x000fce00078e000c */
[----:B------:R-:W-:Y:S05]  /*22870*/  WARPSYNC.COLLECTIVE R0, `(.L_x_4322) ;  /* 0x0000000000087348 */ /* 0x000fea0003c00000 */
[----:B------:R0:W1:Y:S02]  /*22880*/  SHFL.DOWN P0, R2, R57, R54, R55 ;  /* 0x0800003639027389 */ /* 0x0000640000000037 */
[----:B01----:R-:W-:Y:S01]  /*22890*/  ENDCOLLECTIVE ;  /* 0x000000000000791b */ /* 0x003fe20003800000 */
.L_x_4322:
[----:B------:R-:W-:Y:S01]  /*228a0*/  IMAD.MOV.U32 R54, RZ, RZ, 0x1 ;  /* 0x00000001ff367424 */ /* 0x000fe200078e00ff */
[----:B------:R-:W-:-:S05]  /*228b0*/  FMNMX R13, R12, R2, !PT ;  /* 0x000000020c0d7209 */ /* 0x000fca0007800000 */
[----:B------:R-:W-:-:S07]  /*228c0*/  IMAD.MOV.U32 R57, RZ, RZ, R13 ;  /* 0x000000ffff397224 */ /* 0x000fce00078e000d */
[----:B------:R-:W-:Y:S05]  /*228d0*/  WARPSYNC.COLLECTIVE R0, `(.L_x_4323) ;  /* 0x0000000000087348 */ /* 0x000fea0003c00000 */
[----:B------:R0:W1:Y:S02]  /*228e0*/  SHFL.DOWN P0, R2, R57, R54, R55 ;  /* 0x0800003639027389 */ /* 0x0000640000000037 */
[----:B01----:R-:W-:Y:S01]  /*228f0*/  ENDCOLLECTIVE ;  /* 0x000000000000791b */ /* 0x003fe20003800000 */
.L_x_4323:
[----:B------:R-:W-:Y:S01]  /*22900*/  FMNMX R53, R13, R2, !PT ;  /* 0x000000020d357209 */ /* 0x000fe20007800000 */
[----:B------:R-:W-:-:S07]  /*22910*/  IMAD.MOV.U32 R2, RZ, RZ, RZ ;  /* 0x000000ffff027224 */ /* 0x000fce00078e00ff */
[----:B------:R-:W-:Y:S05]  /*22920*/  WARPSYNC.COLLECTIVE R0, `(.L_x_4324) ;  /* 0x0000000000087348 */ /* 0x000fea0003c00000 */
[----:B------:R0:W1:Y:S02]  /*22930*/  SHFL.IDX P0, R3, R53, R2, R3 ;  /* 0x0000000235037389 */ /* 0x0000640000000003 */
[----:B01----:R-:W-:Y:S01]  /*22940*/  ENDCOLLECTIVE ;  /* 0x000000000000791b */ /* 0x003fe20003800000 */
.L_x_4324:
[----:B------:R-:W-:Y:S01]  /*22950*/  IMAD.MOV.U32 R16, RZ, RZ, R3 ;  /* 0x000000ffff107224 */ /* 0x000fe200078e0003 */
[----:B------:R-:W-:Y:S06]  /*22960*/  BRA `(.L_x_4325) ;  /* 0xffffff4c005c7947 */ /* 0x000fec000383ffff */
.L_x_3918:
[----:B------:R-:W-:Y:S01]  /*22970*/  BSSY B1, `(.L_x_4326) ;  /* 0x0000007000017945 */ /* 0x000fe20003800000 */
[----:B------:R-:W-:Y:S02]  /*22980*/  IMAD.MOV.U32 R54, RZ, RZ, 0x10 ;  /* 0x00000010ff367424 */ /* 0x000fe400078e00ff */
[----:B------:R-:W-:Y:S02]  /*22990*/  IMAD.MOV.U32 R55, RZ, RZ, 0x1f ;  /* 0x0000001fff377424 */ /* 0x000fe400078e00ff */
[----:B------:R-:W-:-:S07]  /*229a0*/  IMAD.MOV.U32 R0, RZ, RZ, -0x1 ;  /* 0xffffffffff007424 */ /* 0x000fce00078e00ff */
[----:B01----:R-:W-:Y:S05]  /*229b0*/  WARPSYNC.COLLECTIVE R0, `(.L_x_4327) ;  /* 0x0000000000087348 */ /* 0x003fea0003c00000 */
[----:B------:R2:W3:Y:S02]  /*229c0*/  SHFL.DOWN P0, R2, R57, R54, R55 ;  /* 0x0800003639027389 */ /* 0x0004e40000000037 */
[----:B0123--:R-:W-:Y:S01]  /*229d0*/  ENDCOLLECTIVE ;  /* 0x000000000000791b */ /* 0x00ffe20003800000 */
.L_x_4327:
[----:B------:R-:W-:Y:S05]  /*229e0*/  BSYNC B1 ;  /* 0x0000000000017941 */ /* 0x000fea0003800000 */
.L_x_4326:
[----:B------:R-:W-:Y:S01]  /*229f0*/  FMNMX R57, R57, R2, !PT ;  /* 0x0000000239397209 */ /* 0x000fe20007800000 */
[----:B------:R-:W-:Y:S02]  /*22a00*/  IMAD.MOV.U32 R54, RZ, RZ, 0x8 ;  /* 0x00000008ff367424 */ /* 0x000fe400078e00ff */
[----:B------:R-:W-:Y:S02]  /*22a10*/  IMAD.MOV.U32 R55, RZ, RZ, 0x1f ;  /* 0x0000001fff377424 */ /* 0x000fe400078e00ff */
[----:B------:R-:W-:-:S07]  /*22a20*/  IMAD.MOV.U32 R0, RZ, RZ, -0x1 ;  /* 0xffffffffff007424 */ /* 0x000fce00078e00ff */
[----:B------:R-:W-:Y:S05]  /*22a30*/  WARPSYNC.COLLECTIVE R0, `(.L_x_4328) ;  /* 0x0000000000087348 */ /* 0x000fea0003c00000 */
[----:B------:R0:W1:Y:S02]  /*22a40*/  SHFL.DOWN P0, R2, R57, R54, R55 ;  /* 0x0800003639027389 */ /* 0x0000640000000037 */
[----:B01----:R-:W-:Y:S01]  /*22a50*/  ENDCOLLECTIVE ;  /* 0x000000000000791b */ /* 0x003fe20003800000 */
.L_x_4328:
[----:B------:R-:W-:Y:S01]  /*22a60*/  IMAD.MOV.U32 R54, RZ, RZ, 0x4 ;  /* 0x00000004ff367424 */ /* 0x000fe200078e00ff */
[----:B------:R-:W-:-:S05]  /*22a70*/  FMNMX R3, R57, R2, !PT ;  /* 0x0000000239037209 */ /* 0x000fca0007800000 */
[----:B------:R-:W-:-:S07]  /*22a80*/  IMAD.MOV.U32 R57, RZ, RZ, R3 ;  /* 0x000000ffff397224 */ /* 0x000fce00078e0003 */
[----:B------:R-:W-:Y:S05]  /*22a90*/  WARPSYNC.COLLECTIVE R0, `(.L_x_4329) ;  /* 0x0000000000087348 */ /* 0x000fea0003c00000 */
[----:B------:R0:W1:Y:S02]  /*22aa0*/  SHFL.DOWN P0, R2, R57, R54, R55 ;  /* 0x0800003639027389 */ /* 0x0000640000000037 */
[----:B01----:R-:W-:Y:S01]  /*22ab0*/  ENDCOLLECTIVE ;  /* 0x000000000000791b */ /* 0x003fe20003800000 */
.L_x_4329:
[----:B------:R-:W-:Y:S01]  /*22ac0*/  IMAD.MOV.U32 R54, RZ, RZ, 0x2 ;  /* 0x00000002ff367424 */ /* 0x000fe200078e00ff */
[----:B------:R-:W-:Y:S01]  /*22ad0*/  FMNMX R10, R3, R2, !PT ;  /* 0x00000002030a7209 */ /* 0x000fe20007800000 */
[----:B------:R-:W-:-:S04]  /*22ae0*/  IMAD.MOV.U32 R3, RZ, RZ, 0x1f ;  /* 0x0000001fff037424 */ /* 0x000fc800078e00ff */
[----:B------:R-:W-:-:S07]  /*22af0*/  IMAD.MOV.U32 R57, RZ, RZ, R10 ;  /* 0x000000ffff397224 */ /* 0x000fce00078e000a */
[----:B------:R-:W-:Y:S05]  /*22b00*/  WARPSYNC.COLLECTIVE R0, `(.L_x_4330) ;  /* 0x0000000000087348 */ /* 0x000fea0003c00000 */
[----:B------:R0:W1:Y:S02]  /*22b10*/  SHFL.DOWN P0, R2, R57, R54, R55 ;  /* 0x0800003639027389 */ /* 0x0000640000000037 */
[----:B01----:R-:W-:Y:S01]  /*22b20*/  ENDCOLLECTIVE ;  /* 0x000000000000791b */ /* 0x003fe20003800000 */
.L_x_4330:
[----:B------:R-:W-:Y:S01]  /*22b30*/  IMAD.MOV.U32 R54, RZ, RZ, 0x1 ;  /* 0x00000001ff367424 */ /* 0x000fe200078e00ff */
[----:B------:R-:W-:-:S05]  /*22b40*/  FMNMX R11, R10, R2, !PT ;  /* 0x000000020a0b7209 */ /* 0x000fca0007800000 */
[----:B------:R-:W-:-:S07]  /*22b50*/  IMAD.MOV.U32 R57, RZ, RZ, R11 ;  /* 0x000000ffff397224 */ /* 0x000fce00078e000b */
[----:B------:R-:W-:Y:S05]  /*22b60*/  WARPSYNC.COLLECTIVE R0, `(.L_x_4331) ;  /* 0x0000000000087348 */ /* 0x000fea0003c00000 */
[----:B------:R0:W1:Y:S02]  /*22b70*/  SHFL.DOWN P0, R2, R57, R54, R55 ;  /* 0x0800003639027389 */ /* 0x0000640000000037 */
[----:B01----:R-:W-:Y:S01]  /*22b80*/  ENDCOLLECTIVE ;  /* 0x000000000000791b */ /* 0x003fe20003800000 */
.L_x_4331:
[----:B------:R-:W-:Y:S01]  /*22b90*/  FMNMX R53, R11, R2, !PT ;  /* 0x000000020b357209 */ /* 0x000fe20007800000 */
[----:B------:R-:W-:-:S07]  /*22ba0*/  IMAD.MOV.U32 R2, RZ, RZ, RZ ;  /* 0x000000ffff027224 */ /* 0x000fce00078e00ff */
[----:B------:R-:W-:Y:S05]  /*22bb0*/  WARPSYNC.COLLECTIVE R0, `(.L_x_4332) ;  /* 0x0000000000087348 */ /* 0x000fea0003c00000 */
[----:B------:R0:W1:Y:S02]  /*22bc0*/  SHFL.IDX P0, R3, R53, R2, R3 ;  /* 0x0000000235037389 */ /* 0x0000640000000003 */
[----:B01----:R-:W-:Y:S01]  /*22bd0*/  ENDCOLLECTIVE ;  /* 0x000000000000791b */ /* 0x003fe20003800000 */
.L_x_4332:
[----:B------:R-:W-:Y:S01]  /*22be0*/  IMAD.MOV.U32 R13, RZ, RZ, R3 ;  /* 0x000000ffff0d7224 */ /* 0x000fe200078e0003 */
[----:B------:R-:W-:Y:S06]  /*22bf0*/  BRA `(.L_x_4333) ;  /* 0xffffff4c00b47947 */ /* 0x000fec000383ffff */
.L_x_3926:
[----:B------:R-:W-:Y:S01]  /*22c00*/  BSSY B1, `(.L_x_4334) ;  /* 0x0000007000017945 */ /* 0x000fe20003800000 */
[----:B------:R-:W-:Y:S02]  /*22c10*/  IMAD.MOV.U32 R54, RZ, RZ, 0x10 ;  /* 0x00000010ff367424 */ /* 0x000fe400078e00ff */
[----:B------:R-:W-:Y:S02]  /*22c20*/  IMAD.MOV.U32 R55, RZ, RZ, 0x1f ;  /* 0x0000001fff377424 */ /* 0x000fe400078e00ff */
[----:B------:R-:W-:-:S07]  /*22c30*/  IMAD.MOV.U32 R0, RZ, RZ, -0x1 ;  /* 0xffffffffff007424 */ /* 0x000fce00078e00ff */
[----:B-1----:R-:W-:Y:S05]  /*22c40*/  WARPSYNC.COLLECTIVE R0, `(.L_x_4335) ;  /* 0x0000000000087348 */ /* 0x002fea0003c00000 */
[----:B------:R0:W2:Y:S02]  /*22c50*/  SHFL.DOWN P0, R2, R57, R54, R55 ;  /* 0x0800003639027389 */ /* 0x0000a40000000037 */
[----:B012---:R-:W-:Y:S01]  /*22c60*/  ENDCOLLECTIVE ;  /* 0x000000000000791b */ /* 0x007fe20003800000 */
.L_x_4335:
[----:B------:R-:W-:Y:S05]  /*22c70*/  BSYNC B1 ;  /* 0x0000000000017941 */ /* 0x000fea0003800000 */
.L_x_4334:
[----:B------:R-:W-:Y:S01]  /*22c80*/  FMNMX R57, R57, R2, !PT ;  /* 0x0000000239397209 */ /* 0x000fe20007800000 */
[----:B------:R-:W-:Y:S02]  /*22c90*/  IMAD.MOV.U32 R54, RZ, RZ, 0x8 ;  /* 0x00000008ff367424 */ /* 0x000fe400078e00ff */
[----:B------:R-:W-:Y:S02]  /*22ca0*/  IMAD.MOV.U32 R55, RZ, RZ, 0x1f ;  /* 0x0000001fff377424 */ /* 0x000fe400078e00ff */
[----:B------:R-:W-:-:S07]  /*22cb0*/  IMAD.MOV.U32 R0, RZ, RZ, -0x1 ;  /* 0xffffffffff007424 */ /* 0x000fce00078e00ff */
[----:B------:R-:W-:Y:S05]  /*22cc0*/  WARPSYNC.COLLECTIVE R0, `(.L_x_4336) ;  /* 0x0000000000087348 */ /* 0x000fea0003c00000 */
[----:B------:R0:W1:Y:S02]  /*22cd0*/  SHFL.DOWN P0, R2, R57, R54, R55 ;  /* 0x0800003639027389 */ /* 0x0000640000000037 */
[----:B01----:R-:W-:Y:S01]  /*22ce0*/  ENDCOLLECTIVE ;  /* 0x000000000000791b */ /* 0x003fe20003800000 */
.L_x_4336:
[----:B------:R-:W-:Y:S01]  /*22cf0*/  IMAD.MOV.U32 R54, RZ, RZ, 0x4 ;  /* 0x00000004ff367424 */ /* 0x000fe200078e00ff */
[----:B------:R-:W-:-:S05]  /*22d00*/  FMNMX R3, R57, R2, !PT ;  /* 0x0000000239037209 */ /* 0x000fca0007800000 */
[----:B------:R-:W-:-:S07]  /*22d10*/  IMAD.MOV.U32 R57, RZ, RZ, R3 ;  /* 0x000000ffff397224 */ /* 0x000fce00078e0003 */
[----:B------:R-:W-:Y:S05]  /*22d20*/  WARPSYNC.COLLECTIVE R0, `(.L_x_4337) ;  /* 0x0000000000087348 */ /* 0x000fea0003c00000 */
[----:B------:R0:W1:Y:S02]  /*22d30*/  SHFL.DOWN P0, R2, R57, R54, R55 ;  /* 0x0800003639027389 */ /* 0x0000640000000037 */
[----:B01----:R-:W-:Y:S01]  /*22d40*/  ENDCOLLECTIVE ;  /* 0x000000000000791b */ /* 0x003fe20003800000 */
.L_x_4337:
[----:B------:R-:W-:Y:S01]  /*22d50*/  IMAD.MOV.U32 R54, RZ, RZ, 0x2 ;  /* 0x00000002ff367424 */ /* 0x000fe200078e00ff */
[----:B------:R-:W-:Y:S01]  /*22d60*/  FMNMX R8, R3, R2, !PT ;  /* 0x0000000203087209 */ /* 0x000fe20007800000 */
[----:B------:R-:W-:-:S04]  /*22d70*/  IMAD.MOV.U32 R3, RZ, RZ, 0x1f ;  /* 0x0000001fff037424 */ /* 0x000fc800078e00ff */
[----:B------:R-:W-:-:S07]  /*22d80*/  IMAD.MOV.U32 R57, RZ, RZ, R8 ;  /* 0x000000ffff397224 */ /* 0x000fce00078e0008 */
[----:B------:R-:W-:Y:S05]  /*22d90*/  WARPSYNC.COLLECTIVE R0, `(.L_x_4338) ;  /* 0x0000000000087348 */ /* 0x000fea0003c00000 */
[----:B------:R0:W1:Y:S02]  /*22da0*/  SHFL.DOWN P0, R2, R57, R54, R55 ;  /* 0x0800003639027389 */ /* 0x0000640000000037 */
[----:B01----:R-:W-:Y:S01]  /*22db0*/  ENDCOLLECTIVE ;  /* 0x000000000000791b */ /* 0x003fe20003800000 */
.L_x_4338:
[----:B------:R-:W-:Y:S01]  /*22dc0*/  IMAD.MOV.U32 R54, RZ, RZ, 0x1 ;  /* 0x00000001ff367424 */ /* 0x000fe200078e00ff */
[----:B------:R-:W-:-:S05]  /*22dd0*/  FMNMX R9, R8, R2, !PT ;  /* 0x0000000208097209 */ /* 0x000fca0007800000 */
[----:B------:R-:W-:-:S07]  /*22de0*/  IMAD.MOV.U32 R57, RZ, RZ, R9 ;  /* 0x000000ffff397224 */ /* 0x000fce00078e0009 */
[----:B------:R-:W-:Y:S05]  /*22df0*/  WARPSYNC.COLLECTIVE R0, `(.L_x_4339) ;  /* 0x0000000000087348 */ /* 0x000fea0003c00000 */
[----:B------:R0:W1:Y:S02]  /*22e00*/  SHFL.DOWN P0, R2, R57, R54, R55 ;  /* 0x0800003639027389 */ /* 0x0000640000000037 */
[----:B01----:R-:W-:Y:S01]  /*22e10*/  ENDCOLLECTIVE ;  /* 0x000000000000791b */ /* 0x003fe20003800000 */
.L_x_4339:
[----:B------:R-:W-:Y:S01]  /*22e20*/  FMNMX R53, R9, R2, !PT ;  /* 0x0000000209357209 */ /* 0x000fe20007800000 */
[----:B------:R-:W-:-:S07]  /*22e30*/  IMAD.MOV.U32 R2, RZ, RZ, RZ ;  /* 0x000000ffff027224 */ /* 0x000fce00078e00ff */
[----:B------:R-:W-:Y:S05]  /*22e40*/  WARPSYNC.COLLECTIVE R0, `(.L_x_4340) ;  /* 0x0000000000087348 */ /* 0x000fea0003c00000 */
[----:B------:R0:W1:Y:S02]  /*22e50*/  SHFL.IDX P0, R3, R53, R2, R3 ;  /* 0x0000000235037389 */ /* 0x0000640000000003 */
[----:B01----:R-:W-:Y:S01]  /*22e60*/  ENDCOLLECTIVE ;  /* 0x000000000000791b */ /* 0x003fe20003800000 */
.L_x_4340:
[----:B------:R-:W-:Y:S01]  /*22e70*/  IMAD.MOV.U32 R11, RZ, RZ, R3 ;  /* 0x000000ffff0b7224 */ /* 0x000fe200078e0003 */
[----:B------:R-:W-:Y:S06]  /*22e80*/  BRA `(.L_x_4341) ;  /* 0xffffff50000c7947 */ /* 0x000fec000383ffff */
.L_x_3934:
[----:B------:R-:W-:Y:S01]  /*22e90*/  BSSY B1, `(.L_x_4342) ;  /* 0x0000007000017945 */ /* 0x000fe20003800000 */
[----:B------:R-:W-:Y:S02]  /*22ea0*/  IMAD.MOV.U32 R54, RZ, RZ, 0x10 ;  /* 0x00000010ff367424 */ /* 0x000fe400078e00ff */
[----:B------:R-:W-:Y:S02]  /*22eb0*/  IMAD.MOV.U32 R55, RZ, RZ, 0x1f ;  /* 0x0000001fff377424 */ /* 0x000fe400078e00ff */
[----:B------:R-:W-:-:S07]  /*22ec0*/  IMAD.MOV.U32 R0, RZ, RZ, -0x1 ;  /* 0xffffffffff007424 */ /* 0x000fce00078e00ff */
[----:B0-----:R-:W-:Y:S05]  /*22ed0*/  WARPSYNC.COLLECTIVE R0, `(.L_x_4343) ;  /* 0x0000000000087348 */ /* 0x001fea0003c00000 */
[----:B------:R1:W2:Y:S02]  /*22ee0*/  SHFL.DOWN P0, R2, R57, R54, R55 ;  /* 0x0800003639027389 */ /* 0x0002a40000000037 */
[----:B012---:R-:W-:Y:S01]  /*22ef0*/  ENDCOLLECTIVE ;  /* 0x000000000000791b */ /* 0x007fe20003800000 */
.L_x_4343:
[----:B------:R-:W-:Y:S05]  /*22f00*/  BSYNC B1 ;  /* 0x0000000000017941 */ /* 0x000fea0003800000 */
.L_x_4342:
[----:B------:R-:W-:Y:S01]  /*22f10*/  FMNMX R57, R57, R2, !PT ;  /* 0x0000000239397209 */ /* 0x000fe20007800000 */
[----:B------:R-:W-:Y:S02]  /*22f20*/  IMAD.MOV.U32 R54, RZ, RZ, 0x8 ;  /* 0x00000008ff367424 */ /* 0x000fe400078e00ff */
[----:B------:R-:W-:Y:S02]  /*22f30*/  IMAD.MOV.U32 R55, RZ, RZ, 0x1f ;  /* 0x0000001fff377424 */ /* 0x000fe400078e00ff */
[----:B------:R-:W-:-:S07]  /*22f40*/  IMAD.MOV.U32 R0, RZ, RZ, -0x1 ;  /* 0xffffffffff007424 */ /* 0x000fce00078e00ff */
[----:B------:R-:W-:Y:S05]  /*22f50*/  WARPSYNC.COLLECTIVE R0, `(.L_x_4344) ;  /* 0x0000000000087348 */ /* 0x000fea0003c00000 */
[----:B------:R0:W1:Y:S02]  /*22f60*/  SHFL.DOWN P0, R2, R57, R54, R55 ;  /* 0x0800003639027389 */ /* 0x0000640000000037 */
[----:B01----:R-:W-:Y:S01]  /*22f70*/  ENDCOLLECTIVE ;  /* 0x000000000000791b */ /* 0x003fe20003800000 */
.L_x_4344:
[----:B------:R-:W-:Y:S01]  /*22f80*/  IMAD.MOV.U32 R54, RZ, RZ, 0x4 ;  /* 0x00000004ff367424 */ /* 0x000fe200078e00ff */
[----:B------:R-:W-:-:S05]  /*22f90*/  FMNMX R3, R57, R2, !PT ;  /* 0x0000000239037209 */ /* 0x000fca0007800000 */
[----:B------:R-:W-:-:S07]  /*22fa0*/  IMAD.MOV.U32 R57, RZ, RZ, R3 ;  /* 0x000000ffff397224 */ /* 0x000fce00078e0003 */
[----:B------:R-:W-:Y:S05]  /*22fb0*/  WARPSYNC.COLLECTIVE R0, `(.L_x_4345) ;  /* 0x0000000000087348 */ /* 0x000fea0003c00000 */
[----:B------:R0:W1:Y:S02]  /*22fc0*/  SHFL.DOWN P0, R2, R57, R54, R55 ;  /* 0x0800003639027389 */ /* 0x0000640000000037 */
[----:B01----:R-:W-:Y:S01]  /*22fd0*/  ENDCOLLECTIVE ;  /* 0x000000000000791b */ /* 0x003fe20003800000 */
.L_x_4345:
[----:B------:R-:W-:Y:S01]  /*22fe0*/  IMAD.MOV.U32 R54, RZ, RZ, 0x2 ;  /* 0x00000002ff367424 */ /* 0x000fe200078e00ff */
[----:B------:R-:W-:Y:S01]  /*22ff0*/  FMNMX R9, R3, R2, !PT ;  /* 0x0000000203097209 */ /* 0x000fe20007800000 */
[----:B------:R-:W-:-:S04]  /*23000*/  IMAD.MOV.U32 R3, RZ, RZ, 0x1f ;  /* 0x0000001fff037424 */ /* 0x000fc800078e00ff */
[----:B------:R-:W-:-:S07]  /*23010*/  IMAD.MOV.U32 R57, RZ, RZ, R9 ;  /* 0x000000ffff397224 */ /* 0x000fce00078e0009 */
[----:B------:R-:W-:Y:S05]  /*23020*/  WARPSYNC.COLLECTIVE R0, `(.L_x_4346) ;  /* 0x0000000000087348 */ /* 0x000fea0003c00000 */
[----:B------:R0:W1:Y:S02]  /*23030*/  SHFL.DOWN P0, R2, R57, R54, R55 ;  /* 0x0800003639027389 */ /* 0x0000640000000037 */
[----:B01----:R-:W-:Y:S01]  /*23040*/  ENDCOLLECTIVE ;  /* 0x000000000000791b */ /* 0x003fe20003800000 */
.L_x_4346:
[----:B------:R-:W-:Y:S01]  /*23050*/  IMAD.MOV.U32 R54, RZ, RZ, 0x1 ;  /* 0x00000001ff367424 */ /* 0x000fe200078e00ff */
[----:B------:R-:W-:-:S05]  /*23060*/  FMNMX R11, R9, R2, !PT ;  /* 0x00000002090b7209 */ /* 0x000fca0007800000 */
[----:B------:R-:W-:-:S07]  /*23070*/  IMAD.MOV.U32 R57, RZ, RZ, R11 ;  /* 0x000000ffff397224 */ /* 0x000fce00078e000b */
[----:B------:R-:W-:Y:S05]  /*23080*/  WARPSYNC.COLLECTIVE R0, `(.L_x_4347) ;  /* 0x0000000000087348 */ /* 0x000fea0003c00000 */
[----:B------:R0:W1:Y:S02]  /*23090*/  SHFL.DOWN P0, R2, R57, R54, R55 ;  /* 0x0800003639027389 */ /* 0x0000640000000037 */
[----:B01----:R-:W-:Y:S01]  /*230a0*/  ENDCOLLECTIVE ;  /* 0x000000000000791b */ /* 0x003fe20003800000 */
.L_x_4347:
[----:B------:R-:W-:Y:S01]  /*230b0*/  FMNMX R53, R11, R2, !PT ;  /* 0x000000020b357209 */ /* 0x000fe20007800000 */
[----:B------:R-:W-:-:S07]  /*230c0*/  IMAD.MOV.U32 R2, RZ, RZ, RZ ;  /* 0x000000ffff027224 */ /* 0x000fce00078e00ff */
[----:B------:R-:W-:Y:S05]  /*230d0*/  WARPSYNC.COLLECTIVE R0, `(.L_x_4348) ;  /* 0x0000000000087348 */ /* 0x000fea0003c00000 */
[----:B------:R0:W1:Y:S02]  /*230e0*/  SHFL.IDX P0, R3, R53, R2, R3 ;  /* 0x0000000235037389 */ /* 0x0000640000000003 */
[----:B01----:R-:W-:Y:S01]  /*230f0*/  ENDCOLLECTIVE ;  /* 0x000000000000791b */ /* 0x003fe20003800000 */
.L_x_4348:
[----:B------:R-:W-:Y:S01]  /*23100*/  IMAD.MOV.U32 R13, RZ, RZ, R3 ;  /* 0x000000ffff0d7224 */ /* 0x000fe200078e0003 */
[----:B------:R-:W-:Y:S06]  /*23110*/  BRA `(.L_x_4349) ;  /* 0xffffff5000987947 */ /* 0x000fec000383ffff */
.L_x_3942:
[----:B------:R-:W-:Y:S01]  /*23120*/  BSSY B1, `(.L_x_4350) ;  /* 0x0000007000017945 */ /* 0x000fe20003800000 */
[----:B------:R-:W-:Y:S02]  /*23130*/  IMAD.MOV.U32 R54, RZ, RZ, 0x10 ;  /* 0x00000010ff367424 */ /* 0x000fe400078e00ff */
[----:B------:R-:W-:Y:S02]  /*23140*/  IMAD.MOV.U32 R55, RZ, RZ, 0x1f ;  /* 0x0000001fff377424 */ /* 0x000fe400078e00ff */
[----:B------:R-:W-:-:S07]  /*23150*/  IMAD.MOV.U32 R0, RZ, RZ, -0x1 ;  /* 0xffffffffff007424 */ /* 0x000fce00078e00ff */
[----:B0-----:R-:W-:Y:S05]  /*23160*/  WARPSYNC.COLLECTIVE R0, `(.L_x_4351) ;  /* 0x0000000000087348 */ /* 0x001fea0003c00000 */
[----:B------:R1:W2:Y:S02]  /*23170*/  SHFL.DOWN P0, R2, R57, R54, R55 ;  /* 0x0800003639027389 */ /* 0x0002a40000000037 */
[----:B012---:R-:W-:Y:S01]  /*23180*/  ENDCOLLECTIVE ;  /* 0x000000000000791b */ /* 0x007fe20003800000 */
.L_x_4351:
[----:B------:R-:W-:Y:S05]  /*23190*/  BSYNC B1 ;  /* 0x0000000000017941 */ /* 0x000fea0003800000 */
.L_x_4350:
[----:B------:R-:W-:Y:S01]  /*231a0*/  FMNMX R57, R57, R2, !PT ;  /* 0x0000000239397209 */ /* 0x000fe20007800000 */
[----:B------:R-:W-:Y:S02]  /*231b0*/  IMAD.MOV.U32 R54, RZ, RZ, 0x8 ;  /* 0x00000008ff367424 */ /* 0x000fe400078e00ff */
[----:B------:R-:W-:Y:S02]  /*231c0*/  IMAD.MOV.U32 R55, RZ, RZ, 0x1f ;  /* 0x0000001fff377424 */ /* 0x000fe400078e00ff */
[----:B------:R-:W-:-:S07]  /*231d0*/  IMAD.MOV.U32 R0, RZ, RZ, -0x1 ;  /* 0xffffffffff007424 */ /* 0x000fce00078e00ff */
[----:B------:R-:W-:Y:S05]  /*231e0*/  WARPSYNC.COLLECTIVE R0, `(.L_x_4352) ;  /* 0x0000000000087348 */ /* 0x000fea0003c00000 */
[----:B------:R0:W1:Y:S02]  /*231f0*/  SHFL.DOWN P0, R2, R57, R54, R55 ;  /* 0x0800003639027389 */ /* 0x0000640000000037 */
[----:B01----:R-:W-:Y:S01]  /*23200*/  ENDCOLLECTIVE ;  /* 0x000000000000791b */ /* 0x003fe20003800000 */
.L_x_4352:
[----:B------:R-:W-:Y:S01]  /*23210*/  IMAD.MOV.U32 R54, RZ, RZ, 0x4 ;  /* 0x00000004ff367424 */ /* 0x000fe200078e00ff */
[----:B------:R-:W-:-:S05]  /*23220*/  FMNMX R3, R57, R2, !PT ;  /* 0x0000000239037209 */ /* 0x000fca0007800000 */
[----:B------:R-:W-:-:S07]  /*23230*/  IMAD.MOV.U32 R57, RZ, RZ, R3 ;  /* 0x000000ffff397224 */ /* 0x000fce00078e0003 */
[----:B------:R-:W-:Y:S05]  /*23240*/  WARPSYNC.COLLECTIVE R0, `(.L_x_4353) ;  /* 0x0000000000087348 */ /* 0x000fea0003c00000 */
[----:B------:R0:W1:Y:S02]  /*23250*/  SHFL.DOWN P0, R2, R57, R54, R55 ;  /* 0x0800003639027389 */ /* 0x0000640000000037 */
[----:B01----:R-:W-:Y:S01]  /*23260*/  ENDCOLLECTIVE ;  /* 0x000000000000791b */ /* 0x003fe20003800000 */
.L_x_4353:
[----:B------:R-:W-:Y:S01]  /*23270*/  IMAD.MOV.U32 R54, RZ, RZ, 0x2 ;  /* 0x00000002ff367424 */ /* 0x000fe200078e00ff */
[----:B------:R-:W-:Y:S01]  /*23280*/  FMNMX R6, R3, R2, !PT ;  /* 0x0000000203067209 */ /* 0x000fe20007800000 */
[----:B------:R-:W-:-:S04]  /*23290*/  IMAD.MOV.U32 R3, RZ, RZ, 0x1f ;  /* 0x0000001fff037424 */ /* 0x000fc800078e00ff */
[----:B------:R-:W-:-:S07]  /*232a0*/  IMAD.MOV.U32 R57, RZ, RZ, R6 ;  /* 0x000000ffff397224 */ /* 0x000fce00078e0006 */
[----:B------:R-:W-:Y:S05]  /*232b0*/  WARPSYNC.COLLECTIVE R0, `(.L_x_4354) ;  /* 0x0000000000087348 */ /* 0x000fea0003c00000 */
[----:B------:R0:W1:Y:S02]  /*232c0*/  SHFL.DOWN P0, R2, R57, R54, R55 ;  /* 0x0800003639027389 */ /* 0x0000640000000037 */
[----:B01----:R-:W-:Y:S01]  /*232d0*/  ENDCOLLECTIVE ;  /* 0x000000000000791b */ /* 0x003fe20003800000 */
.L_x_4354:
[----:B------:R-:W-:Y:S01]  /*232e0*/  IMAD.MOV.U32 R54, RZ, RZ, 0x1 ;  /* 0x00000001ff367424 */ /* 0x000fe200078e00ff */
[----:B------:R-:W-:-:S05]  /*232f0*/  FMNMX R7, R6, R2, !PT ;  /* 0x0000000206077209 */ /* 0x000fca0007800000 */
[----:B------:R-:W-:-:S07]  /*23300*/  IMAD.MOV.U32 R57, RZ, RZ, R7 ;  /* 0x000000ffff397224 */ /* 0x000fce00078e0007 */
[----:B------:R-:W-:Y:S05]  /*23310*/  WARPSYNC.COLLECTIVE R0, `(.L_x_4355) ;  /* 0x0000000000087348 */ /* 0x000fea0003c00000 */
[----:B------:R0:W1:Y:S02]  /*23320*/  SHFL.DOWN P0, R2, R57, R54, R55 ;  /* 0x0800003639027389 */ /* 0x0000640000000037 */
[----:B01----:R-:W-:Y:S01]  /*23330*/  ENDCOLLECTIVE ;  /* 0x000000000000791b */ /* 0x003fe20003800000 */
.L_x_4355:
[----:B------:R-:W-:Y:S01]  /*23340*/  FMNMX R53, R7, R2, !PT ;  /* 0x0000000207357209 */ /* 0x000fe20007800000 */
[----:B------:R-:W-:-:S07]  /*23350*/  IMAD.MOV.U32 R2, RZ, RZ, RZ ;  /* 0x000000ffff027224 */ /* 0x000fce00078e00ff */
[----:B------:R-:W-:Y:S05]  /*23360*/  WARPSYNC.COLLECTIVE R0, `(.L_x_4356) ;  /* 0x0000000000087348 */ /* 0x000fea0003c00000 */
[----:B------:R0:W1:Y:S02]  /*23370*/  SHFL.IDX P0, R3, R53, R2, R3 ;  /* 0x0000000235037389 */ /* 0x0000640000000003 */
[----:B01----:R-:W-:Y:S01]  /*23380*/  ENDCOLLECTIVE ;  /* 0x000000000000791b */ /* 0x003fe20003800000 */
.L_x_4356:
[----:B------:R-:W-:Y:S01]  /*23390*/  IMAD.MOV.U32 R11, RZ, RZ, R3 ;  /* 0x000000ffff0b7224 */ /* 0x000fe200078e0003 */
[----:B------:R-:W-:Y:S06]  /*233a0*/  BRA `(.L_x_4357) ;  /* 0xffffff5400247947 */ /* 0x000fec000383ffff */
.L_x_3950:
[----:B------:R-:W-:Y:S01]  /*233b0*/  BSSY B1, `(.L_x_4358) ;  /* 0x0000007000017945 */ /* 0x000fe20003800000 */
[----:B------:R-:W-:Y:S02]  /*233c0*/  IMAD.MOV.U32 R54, RZ, RZ, 0x10 ;  /* 0x00000010ff367424 */ /* 0x000fe400078e00ff */
[----:B------:R-:W-:Y:S02]  /*233d0*/  IMAD.MOV.U32 R55, RZ, RZ, 0x1f ;  /* 0x0000001fff377424 */ /* 0x000fe400078e00ff */
[----:B------:R-:W-:-:S07]  /*233e0*/  IMAD.MOV.U32 R0, RZ, RZ, -0x1 ;  /* 0xffffffffff007424 */ /* 0x000fce00078e00ff */
[----:B0-----:R-:W-:Y:S05]  /*233f0*/  WARPSYNC.COLLECTIVE R0, `(.L_x_4359) ;  /* 0x0000000000087348 */ /* 0x001fea0003c00000 */
[----:B------:R1:W2:Y:S02]  /*23400*/  SHFL.DOWN P0, R2, R57, R54, R55 ;  /* 0x0800003639027389 */ /* 0x0002a40000000037 */
[----:B012---:R-:W-:Y:S01]  /*23410*/  ENDCOLLECTIVE ;  /* 0x000000000000791b */ /* 0x007fe20003800000 */
.L_x_4359:
[----:B------:R-:W-:Y:S05]  /*23420*/  BSYNC B1 ;  /* 0x0000000000017941 */ /* 0x000fea0003800000 */
.L_x_4358:
[----:B------:R-:W-:Y:S01]  /*23430*/  FMNMX R57, R57, R2, !PT ;  /* 0x0000000239397209 */ /* 0x000fe20007800000 */
[----:B------:R-:W-:Y:S02]  /*23440*/  IMAD.MOV.U32 R54, RZ, RZ, 0x8 ;  /* 0x00000008ff367424 */ /* 0x000fe400078e00ff */
[----:B------:R-:W-:Y:S02]  /*23450*/  IMAD.MOV.U32 R55, RZ, RZ, 0x1f ;  /* 0x0000001fff377424 */ /* 0x000fe400078e00ff */
[----:B------:R-:W-:-:S07]  /*23460*/  IMAD.MOV.U32 R0, RZ, RZ, -0x1 ;  /* 0xffffffffff007424 */ /* 0x000fce00078e00ff */
[----:B------:R-:W-:Y:S05]  /*23470*/  WARPSYNC.COLLECTIVE R0, `(.L_x_4360) ;  /* 0x0000000000087348 */ /* 0x000fea0003c00000 */
[----:B------:R0:W1:Y:S02]  /*23480*/  SHFL.DOWN P0, R2, R57, R54, R55 ;  /* 0x0800003639027389 */ /* 0x0000640000000037 */
[----:B01----:R-:W-:Y:S01]  /*23490*/  ENDCOLLECTIVE ;  /* 0x000000000000791b */ /* 0x003fe20003800000 */
.L_x_4360:
[----:B------:R-:W-:Y:S01]  /*234a0*/  IMAD.MOV.U32 R54, RZ, RZ, 0x4 ;  /* 0x00000004ff367424 */ /* 0x000fe200078e00ff */
[----:B------:R-:W-:-:S05]  /*234b0*/  FMNMX R3, R57, R2, !PT ;  /* 0x0000000239037209 */ /* 0x000fca0007800000 */
[----:B------:R-:W-:-:S07]  /*234c0*/  IMAD.MOV.U32 R57, RZ, RZ, R3 ;  /* 0x000000ffff397224 */ /* 0x000fce00078e0003 */
[----:B------:R-:W-:Y:S05]  /*234d0*/  WARPSYNC.COLLECTIVE R0, `(.L_x_4361) ;  /* 0x0000000000087348 */ /* 0x000fea0003c00000 */
[----:B------:R0:W1:Y:S02]  /*234e0*/  SHFL.DOWN P0, R2, R57, R54, R55 ;  /* 0x0800003639027389 */ /* 0x0000640000000037 */
[----:B01----:R-:W-:Y:S01]  /*234f0*/  ENDCOLLECTIVE ;  /* 0x000000000000791b */ /* 0x003fe20003800000 */
.L_x_4361:
[----:B------:R-:W-:Y:S01]  /*23500*/  IMAD.MOV.U32 R54, RZ, RZ, 0x2 ;  /* 0x00000002ff367424 */ /* 0x000fe200078e00ff */
[----:B------:R-:W-:Y:S01]  /*23510*/  FMNMX R7, R3, R2, !PT ;  /* 0x0000000203077209 */ /* 0x000fe20007800000 */
[----:B------:R-:W-:-:S04]  /*23520*/  IMAD.MOV.U32 R3, RZ, RZ, 0x1f ;  /* 0x0000001fff037424 */ /* 0x000fc800078e00ff */
[----:B------:R-:W-:-:S07]  /*23530*/  IMAD.MOV.U32 R57, RZ, RZ, R7 ;  /* 0x000000ffff397224 */ /* 0x000fce00078e0007 */
[----:B------:R-:W-:Y:S05]  /*23540*/  WARPSYNC.COLLECTIVE R0, `(.L_x_4362) ;  /* 0x0000000000087348 */ /* 0x000fea0003c00000 */
[----:B------:R0:W1:Y:S02]  /*23550*/  SHFL.DOWN P0, R2, R57, R54, R55 ;  /* 0x0800003639027389 */ /* 0x0000640000000037 */
[----:B01----:R-:W-:Y:S01]  /*23560*/  ENDCOLLECTIVE ;  /* 0x000000000000791b */ /* 0x003fe20003800000 */
.L_x_4362:
[----:B------:R-:W-:Y:S01]  /*23570*/  IMAD.MOV.U32 R54, RZ, RZ, 0x1 ;  /* 0x00000001ff367424 */ /* 0x000fe200078e00ff */
[----:B------:R-:W-:-:S05]  /*23580*/  FMNMX R11, R7, R2, !PT ;  /* 0x00000002070b7209 */ /* 0x000fca0007800000 */
[----:B------:R-:W-:-:S07]  /*23590*/  IMAD.MOV.U32 R57, RZ, RZ, R11 ;  /* 0x000000ffff397224 */ /* 0x000fce00078e000b */
[----:B------:R-:W-:Y:S05]  /*235a0*/  WARPSYNC.COLLECTIVE R0, `(.L_x_4363) ;  /* 0x0000000000087348 */ /* 0x000fea0003c00000 */
[----:B------:R0:W1:Y:S02]  /*235b0*/  SHFL.DOWN P0, R2, R57, R54, R55 ;  /* 0x0800003639027389 */ /* 0x0000640000000037 */
[----:B01----:R-:W-:Y:S01]  /*235c0*/  ENDCOLLECTIVE ;  /* 0x000000000000791b */ /* 0x003fe20003800000 */
.L_x_4363:
[----:B------:R-:W-:Y:S01]  /*235d0*/  FMNMX R53, R11, R2, !PT ;  /* 0x000000020b357209 */ /* 0x000fe20007800000 */
[----:B------:R-:W-:-:S07]  /*235e0*/  IMAD.MOV.U32 R2, RZ, RZ, RZ ;  /* 0x000000ffff027224 */ /* 0x000fce00078e00ff */
[----:B------:R-:W-:Y:S05]  /*235f0*/  WARPSYNC.COLLECTIVE R0, `(.L_x_4364) ;  /* 0x0000000000087348 */ /* 0x000fea0003c00000 */
[----:B------:R0:W1:Y:S02]  /*23600*/  SHFL.IDX P0, R3, R53, R2, R3 ;  /* 0x0000000235037389 */ /* 0x0000640000000003 */
[----:B01----:R-:W-:Y:S01]  /*23610*/  ENDCOLLECTIVE ;  /* 0x000000000000791b */ /* 0x003fe20003800000 */
.L_x_4364:
[----:B------:R-:W-:Y:S01]  /*23620*/  IMAD.MOV.U32 R13, RZ, RZ, R3 ;  /* 0x000000ffff0d7224 */ /* 0x000fe200078e0003 */
[----:B------:R-:W-:Y:S06]  /*23630*/  BRA `(.L_x_4365) ;  /* 0xffffff5400c47947 */ /* 0x000fec000383ffff */
.L_x_3958:
[----:B------:R-:W-:Y:S01]  /*23640*/  BSSY B1, `(.L_x_4366) ;  /* 0x0000007000017945 */ /* 0x000fe20003800000 */
[----:B------:R-:W-:Y:S02]  /*23650*/  IMAD.MOV.U32 R54, RZ, RZ, 0x10 ;  /* 0x00000010ff367424 */ /* 0x000fe400078e00ff */
[----:B------:R-:W-:Y:S02]  /*23660*/  IMAD.MOV.U32 R55, RZ, RZ, 0x1f ;  /* 0x0000001fff377424 */ /* 0x000fe400078e00ff */
[----:B------:R-:W-:-:S07]  /*23670*/  IMAD.MOV.U32 R0, RZ, RZ, -0x1 ;  /* 0xffffffffff007424 */ /* 0x000fce00078e00ff */
[----:B0-----:R-:W-:Y:S05]  /*23680*/  WARPSYNC.COLLECTIVE R0, `(.L_x_4367) ;  /* 0x0000000000087348 */ /* 0x001fea0003c00000 */
[----:B------:R1:W2:Y:S02]  /*23690*/  SHFL.DOWN P0, R2, R57, R54, R55 ;  /* 0x0800003639027389 */ /* 0x0002a40000000037 */
[----:B012---:R-:W-:Y:S01]  /*236a0*/  ENDCOLLECTIVE ;  /* 0x000000000000791b */ /* 0x007fe20003800000 */
.L_x_4367:
[----:B------:R-:W-:Y:S05]  /*236b0*/  BSYNC B1 ;  /* 0x0000000000017941 */ /* 0x000fea0003800000 */
.L_x_4366:
[----:B------:R-:W-:Y:S01]  /*236c0*/  FMNMX R57, R57, R2, !PT ;  /* 0x0000000239397209 */ /* 0x000fe20007800000 */
[----:B------:R-:W-:Y:S02]  /*236d0*/  IMAD.MOV.U32 R54, RZ, RZ, 0x8 ;  /* 0x00000008ff367424 */ /* 0x000fe400078e00ff */
[----:B------:R-:W-:Y:S02]  /*236e0*/  IMAD.MOV.U32 R55, RZ, RZ, 0x1f ;  /* 0x0000001fff377424 */ /* 0x000fe400078e00ff */
[----:B------:R-:W-:-:S07]  /*236f0*/  IMAD.MOV.U32 R0, RZ, RZ, -0x1 ;  /* 0xffffffffff007424 */ /* 0x000fce00078e00ff */
[----:B------:R-:W-:Y:S05]  /*23700*/  WARPSYNC.COLLECTIVE R0, `(.L_x_4368) ;  /* 0x0000000000087348 */ /* 0x000fea0003c00000 */
[----:B------:R0:W1:Y:S02]  /*23710*/  SHFL.DOWN P0, R2, R57, R54, R55 ;  /* 0x0800003639027389 */ /* 0x0000640000000037 */
[----:B01----:R-:W-:Y:S01]  /*23720*/  ENDCOLLECTIVE ;  /* 0x000000000000791b */ /* 0x003fe20003800000 */
.L_x_4368:
[----:B------:R-:W-:Y:S01]  /*23730*/  IMAD.MOV.U32 R54, RZ, RZ, 0x4 ;  /* 0x00000004ff367424 */ /* 0x000fe200078e00ff */
[----:B------:R-:W-:-:S05]  /*23740*/  FMNMX R3, R57, R2, !PT ;  /* 0x0000000239037209 */ /* 0x000fca0007800000 */
[----:B------:R-:W-:-:S07]  /*23750*/  IMAD.MOV.U32 R57, RZ, RZ, R3 ;  /* 0x000000ffff397224 */ /* 0x000fce00078e0003 */
[----:B------:R-:W-:Y:S05]  /*23760*/  WARPSYNC.COLLECTIVE R0, `(.L_x_4369) ;  /* 0x0000000000087348 */ /* 0x000fea0003c00000 */
[----:B------:R0:W1:Y:S02]  /*23770*/  SHFL.DOWN P0, R2, R57, R54, R55 ;  /* 0x0800003639027389 */ /* 0x0000640000000037 */
[----:B01----:R-:W-:Y:S01]  /*23780*/  ENDCOLLECTIVE ;  /* 0x000000000000791b */ /* 0x003fe20003800000 */
.L_x_4369:
[----:B------:R-:W-:Y:S01]  /*23790*/  IMAD.MOV.U32 R54, RZ, RZ, 0x2 ;  /* 0x00000002ff367424 */ /* 0x000fe200078e00ff */
[----:B------:R-:W-:Y:S01]  /*237a0*/  FMNMX R11, R3, R2, !PT ;  /* 0x00000002030b7209 */ /* 0x000fe20007800000 */
[----:B------:R-:W-:-:S04]  /*237b0*/  IMAD.MOV.U32 R3, RZ, RZ, 0x1f ;  /* 0x0000001fff037424 */ /* 0x000fc800078e00ff */
[----:B------:R-:W-:-:S07]  /*237c0*/  IMAD.MOV.U32 R57, RZ, RZ, R11 ;  /* 0x000000ffff397224 */ /* 0x000fce00078e000b */
[----:B------:R-:W-:Y:S05]  /*237d0*/  WARPSYNC.COLLECTIVE R0, `(.L_x_4370) ;  /* 0x0000000000087348 */ /* 0x000fea0003c00000 */
[----:B------:R0:W1:Y:S02]  /*237e0*/  SHFL.DOWN P0, R2, R57, R54, R55 ;  /* 0x0800003639027389 */ /* 0x0000640000000037 */
[----:B01----:R-:W-:Y:S01]  /*237f0*/  ENDCOLLECTIVE ;  /* 0x000000000000791b */ /* 0x003fe20003800000 */
.L_x_4370:
[----:B------:R-:W-:Y:S01]  /*23800*/  IMAD.MOV.U32 R54, RZ, RZ, 0x1 ;  /* 0x00000001ff367424 */ /* 0x000fe200078e00ff */
[----:B------:R-:W-:-:S05]  /*23810*/  FMNMX R13, R11, R2, !PT ;  /* 0x000000020b0d7209 */ /* 0x000fca0007800000 */
[----:B------:R-:W-:-:S07]  /*23820*/  IMAD.MOV.U32 R57, RZ, RZ, R13 ;  /* 0x000000ffff397224 */ /* 0x000fce00078e000d */
[----:B------:R-:W-:Y:S05]  /*23830*/  WARPSYNC.COLLECTIVE R0, `(.L_x_4371) ;  /* 0x0000000000087348 */ /* 0x000fea0003c00000 */
[----:B------:R0:W1:Y:S02]  /*23840*/  SHFL.DOWN P0, R2, R57, R54, R55 ;  /* 0x0800003639027389 */ /* 0x0000640000000037 */
[----:B01----:R-:W-:Y:S01]  /*23850*/  ENDCOLLECTIVE ;  /* 0x000000000000791b */ /* 0x003fe20003800000 */
.L_x_4371:
[----:B------:R-:W-:Y:S01]  /*23860*/  FMNMX R53, R13, R2, !PT ;  /* 0x000000020d357209 */ /* 0x000fe20007800000 */
[----:B------:R-:W-:-:S07]  /*23870*/  IMAD.MOV.U32 R2, RZ, RZ, RZ ;  /* 0x000000ffff027224 */ /* 0x000fce00078e00ff */
[----:B------:R-:W-:Y:S05]  /*23880*/  WARPSYNC.COLLECTIVE R0, `(.L_x_4372) ;  /* 0x0000000000087348 */ /* 0x000fea0003c00000 */
[----:B------:R0:W1:Y:S02]  /*23890*/  SHFL.IDX P0, R3, R53, R2, R3 ;  /* 0x0000000235037389 */ /* 0x0000640000000003 */
[----:B01----:R-:W-:Y:S01]  /*238a0*/  ENDCOLLECTIVE ;  /* 0x000000000000791b */ /* 0x003fe20003800000 */
.L_x_4372:
[----:B------:R-:W-:Y:S01]  /*238b0*/  IMAD.MOV.U32 R16, RZ, RZ, R3 ;  /* 0x000000ffff107224 */ /* 0x000fe200078e0003 */
[----:B------:R-:W-:Y:S06]  /*238c0*/  BRA `(.L_x_4373) ;  /* 0xffffff58004c7947 */ /* 0x000fec000383ffff */
.L_x_3966:
[----:B------:R-:W-:Y:S01]  /*238d0*/  BSSY B1, `(.L_x_4374) ;  /* 0x0000007000017945 */ /* 0x000fe20003800000 */
[----:B------:R-:W-:Y:S02]  /*238e0*/  IMAD.MOV.U32 R54, RZ, RZ, 0x10 ;  /* 0x00000010ff367424 */ /* 0x000fe400078e00ff */
[----:B------:R-:W-:Y:S02]  /*238f0*/  IMAD.MOV.U32 R55, RZ, RZ, 0x1f ;  /* 0x0000001fff377424 */ /* 0x000fe400078e00ff */
[----:B------:R-:W-:-:S07]  /*23900*/  IMAD.MOV.U32 R0, RZ, RZ, -0x1 ;  /* 0xffffffffff007424 */ /* 0x000fce00078e00ff */
[----:B0-----:R-:W-:Y:S05]  /*23910*/  WARPSYNC.COLLECTIVE R0, `(.L_x_4375) ;  /* 0x0000000000087348 */ /* 0x001fea0003c00000 */
[----:B------:R1:W2:Y:S02]  /*23920*/  SHFL.DOWN P0, R2, R57, R54, R55 ;  /* 0x0800003639027389 */ /* 0x0002a40000000037 */
[----:B012---:R-:W-:Y:S01]  /*23930*/  ENDCOLLECTIVE ;  /* 0x000000000000791b */ /* 0x007fe20003800000 */
.L_x_4375:
[----:B------:R-:W-:Y:S05]  /*23940*/  BSYNC B1 ;  /* 0x0000000000017941 */ /* 0x000fea0003800000 */
.L_x_4374:
[----:B------:R-:W-:Y:S01]  /*23950*/  FMNMX R57, R57, R2, !PT ;  /* 0x0000000239397209 */ /* 0x000fe20007800000 */
[----:B------:R-:W-:Y:S02]  /*23960*/  IMAD.MOV.U32 R54, RZ, RZ, 0x8 ;  /* 0x00000008ff367424 */ /* 0x000fe400078e00ff */
[----:B------:R-:W-:Y:S02]  /*23970*/  IMAD.MOV.U32 R55, RZ, RZ, 0x1f ;  /* 0x0000001fff377424 */ /* 0x000fe400078e00ff */
[----:B------:R-:W-:-:S07]  /*23980*/  IMAD.MOV.U32 R0, RZ, RZ, -0x1 ;  /* 0xffffffffff007424 */ /* 0x000fce00078e00ff */
[----:B------:R-:W-:Y:S05]  /*23990*/  WARPSYNC.COLLECTIVE R0, `(.L_x_4376) ;  /* 0x0000000000087348 */ /* 0x000fea0003c00000 */
[----:B------:R0:W1:Y:S02]  /*239a0*/  SHFL.DOWN P0, R2, R57, R54, R55 ;  /* 0x0800003639027389 */ /* 0x0000640000000037 */
[----:B01----:R-:W-:Y:S01]  /*239b0*/  ENDCOLLECTIVE ;  /* 0x000000000000791b */ /* 0x003fe20003800000 */
.L_x_4376:
[----:B------:R-:W-:Y:S01]  /*239c0*/  IMAD.MOV.U32 R54, RZ, RZ, 0x4 ;  /* 0x00000004ff367424 */ /* 0x000fe200078e00ff */
[----:B------:R-:W-:-:S05]  /*239d0*/  FMNMX R3, R57, R2, !PT ;  /* 0x0000000239037209 */ /* 0x000fca0007800000 */
[----:B------:R-:W-:-:S07]  /*239e0*/  IMAD.MOV.U32 R57, RZ, RZ, R3 ;  /* 0x000000ffff397224 */ /* 0x000fce00078e0003 */
[----:B------:R-:W-:Y:S05]  /*239f0*/  WARPSYNC.COLLECTIVE R0, `(.L_x_4377) ;  /* 0x0000000000087348 */ /* 0x000fea0003c00000 */
[----:B------:R0:W1:Y:S02]  /*23a00*/  SHFL.DOWN P0, R2, R57, R54, R55 ;  /* 0x0800003639027389 */ /* 0x0000640000000037 */
[----:B01----:R-:W-:Y:S01]  /*23a10*/  ENDCOLLECTIVE ;  /* 0x000000000000791b */ /* 0x003fe20003800000 */
.L_x_4377:
[----:B------:R-:W-:Y:S01]  /*23a20*/  IMAD.MOV.U32 R54, RZ, RZ, 0x2 ;  /* 0x00000002ff367424 */ /* 0x000fe200078e00ff */
[----:B------:R-:W-:Y:S01]  /*23a30*/  FMNMX R13, R3, R2, !PT ;  /* 0x00000002030d7209 */ /* 0x000fe20007800000 */
[----:B------:R-:W-:-:S04]  /*23a40*/  IMAD.MOV.U32 R3, RZ, RZ, 0x1f ;  /* 0x0000001fff037424 */ /* 0x000fc800078e00ff */
[----:B------:R-:W-:-:S07]  /*23a50*/  IMAD.MOV.U32 R57, RZ, RZ, R13 ;  /* 0x000000ffff397224 */ /* 0x000fce00078e000d */
[----:B------:R-:W-:Y:S05]  /*23a60*/  WARPSYNC.COLLECTIVE R0, `(.L_x_4378) ;  /* 0x0000000000087348 */ /* 0x000fea0003c00000 */
[----:B------:R0:W1:Y:S02]  /*23a70*/  SHFL.DOWN P0, R2, R57, R54, R55 ;  /* 0x0800003639027389 */ /* 0x0000640000000037 */
[----:B01----:R-:W-:Y:S01]  /*23a80*/  ENDCOLLECTIVE ;  /* 0x000000000000791b */ /* 0x003fe20003800000 */
.L_x_4378:
[----:B------:R-:W-:Y:S01]  /*23a90*/  IMAD.MOV.U32 R54, RZ, RZ, 0x1 ;  /* 0x00000001ff367424 */ /* 0x000fe200078e00ff */
[----:B------:R-:W-:-:S05]  /*23aa0*/  FMNMX R16, R13, R2, !PT ;  /* 0x000000020d107209 */ /* 0x000fca0007800000 */
[----:B------:R-:W-:-:S07]  /*23ab0*/  IMAD.MOV.U32 R57, RZ, RZ, R16 ;  /* 0x000000ffff397224 */ /* 0x000fce00078e0010 */
[----:B------:R-:W-:Y:S05]  /*23ac0*/  WARPSYNC.COLLECTIVE R0, `(.L_x_4379) ;  /* 0x0000000000087348 */ /* 0x000fea0003c00000 */
[----:B------:R0:W1:Y:S02]  /*23ad0*/  SHFL.DOWN P0, R2, R57, R54, R55 ;  /* 0x0800003639027389 */ /* 0x0000640000000037 */
[----:B01----:R-:W-:Y:S01]  /*23ae0*/  ENDCOLLECTIVE ;  /* 0x000000000000791b */ /* 0x003fe20003800000 */
.L_x_4379:
[----:B------:R-:W-:Y:S01]  /*23af0*/  FMNMX R53, R16, R2, !PT ;  /* 0x0000000210357209 */ /* 0x000fe20007800000 */
[----:B------:R-:W-:-:S07]  /*23b00*/  IMAD.MOV.U32 R2, RZ, RZ, RZ ;  /* 0x000000ffff027224 */ /* 0x000fce00078e00ff */
[----:B------:R-:W-:Y:S05]  /*23b10*/  WARPSYNC.COLLECTIVE R0, `(.L_x_4380) ;  /* 0x0000000000087348 */ /* 0x000fea0003c00000 */
[----:B------:R0:W1:Y:S02]  /*23b20*/  SHFL.IDX P0, R3, R53, R2, R3 ;  /* 0x0000000235037389 */ /* 0x0000640000000003 */
[----:B01----:R-:W-:Y:S01]  /*23b30*/  ENDCOLLECTIVE ;  /* 0x000000000000791b */ /* 0x003fe20003800000 */
.L_x_4380:
[----:B------:R-:W-:Y:S01]  /*23b40*/  IMAD.MOV.U32 R17, RZ, RZ, R3 ;  /* 0x000000ffff117224 */ /* 0x000fe200078e0003 */
[----:B------:R-:W-:Y:S06]  /*23b50*/  BRA `(.L_x_4381) ;  /* 0xffffff5800d47947 */ /* 0x000fec000383ffff */
.L_x_3974:
[----:B------:R-:W-:Y:S01]  /*23b60*/  BSSY B1, `(.L_x_4382) ;  /* 0x0000007000017945 */ /* 0x000fe20003800000 */
[----:B------:R-:W-:Y:S02]  /*23b70*/  IMAD.MOV.U32 R54, RZ, RZ, 0x10 ;  /* 0x00000010ff367424 */ /* 0x000fe400078e00ff */
[----:B------:R-:W-:Y:S02]  /*23b80*/  IMAD.MOV.U32 R55, RZ, RZ, 0x1f ;  /* 0x0000001fff377424 */ /* 0x000fe400078e00ff */
[----:B------:R-:W-:-:S07]  /*23b90*/  IMAD.MOV.U32 R0, RZ, RZ, -0x1 ;  /* 0xffffffffff007424 */ /* 0x000fce00078e00ff */
[----:B0-----:R-:W-:Y:S05]  /*23ba0*/  WARPSYNC.COLLECTIVE R0, `(.L_x_4383) ;  /* 0x0000000000087348 */ /* 0x001fea0003c00000 */
[----:B------:R1:W2:Y:S02]  /*23bb0*/  SHFL.DOWN P0, R2, R57, R54, R55 ;  /* 0x0800003639027389 */ /* 0x0002a40000000037 */
[----:B012---:R-:W-:Y:S01]  /*23bc0*/  ENDCOLLECTIVE ;  /* 0x000000000000791b */ /* 0x007fe20003800000 */
.L_x_4383:
[----:B------:R-:W-:Y:S05]  /*23bd0*/  BSYNC B1 ;  /* 0x0000000000017941 */ /* 0x000fea0003800000 */
.L_x_4382:
[----:B------:R-:W-:Y:S01]  /*23be0*/  FMNMX R57, R57, R2, !PT ;  /* 0x0000000239397209 */ /* 0x000fe20007800000 */
[----:B------:R-:W-:Y:S02]  /*23bf0*/  IMAD.MOV.U32 R54, RZ, RZ, 0x8 ;  /* 0x00000008ff367424 */ /* 0x000fe400078e00ff */
[----:B------:R-:W-:Y:S02]  /*23c00*/  IMAD.MOV.U32 R55, RZ, RZ, 0x1f ;  /* 0x0000001fff377424 */ /* 0x000fe400078e00ff */
[----:B------:R-:W-:-:S07]  /*23c10*/  IMAD.MOV.U32 R0, RZ, RZ, -0x1 ;  /* 0xffffffffff007424 */ /* 0x000fce00078e00ff */
[----:B------:R-:W-:Y:S05]  /*23c20*/  WARPSYNC.COLLECTIVE R0, `(.L_x_4384) ;  /* 0x0000000000087348 */ /* 0x000fea0003c00000 */
[----:B------:R0:W1:Y:S02]  /*23c30*/  SHFL.DOWN P0, R2, R57, R54, R55 ;  /* 0x0800003639027389 */ /* 0x0000640000000037 */
[----:B01----:R-:W-:Y:S01]  /*23c40*/  ENDCOLLECTIVE ;  /* 0x000000000000791b */ /* 0x003fe20003800000 */
.L_x_4384:
[----:B------:R-:W-:Y:S01]  /*23c50*/  IMAD.MOV.U32 R54, RZ, RZ, 0x4 ;  /* 0x00000004ff367424 */ /* 0x000fe200078e00ff */
[----:B------:R-:W-:-:S05]  /*23c60*/  FMNMX R3, R57, R2, !PT ;  /* 0x0000000239037209 */ /* 0x000fca0007800000 */
[----:B------:R-:W-:-:S07]  /*23c70*/  IMAD.MOV.U32 R57, RZ, RZ, R3 ;  /* 0x000000ffff397224 */ /* 0x000fce00078e0003 */
[----:B------:R-:W-:Y:S05]  /*23c80*/  WARPSYNC.COLLECTIVE R0, `(.L_x_4385) ;  /* 0x0000000000087348 */ /* 0x000fea0003c00000 */
[----:B------:R0:W1:Y:S02]  /*23c90*/  SHFL.DOWN P0, R2, R57, R54, R55 ;  /* 0x0800003639027389 */ /* 0x0000640000000037 */
[----:B01----:R-:W-:Y:S01]  /*23ca0*/  ENDCOLLECTIVE ;  /* 0x000000000000791b */ /* 0x003fe20003800000 */
.L_x_4385:
[----:B------:R-:W-:Y:S01]  /*23cb0*/  IMAD.MOV.U32 R54, RZ, RZ, 0x2 ;  /* 0x00000002ff367424 */ /* 0x000fe200078e00ff */
[----:B------:R-:W-:Y:S01]  /*23cc0*/  FMNMX R16, R3, R2, !PT ;  /* 0x0000000203107209 */ /* 0x000fe20007800000 */
[----:B------:R-:W-:-:S04]  /*23cd0*/  IMAD.MOV.U32 R3, RZ, RZ, 0x1f ;  /* 0x0000001fff037424 */ /* 0x000fc800078e00ff */
[----:B------:R-:W-:-:S07]  /*23ce0*/  IMAD.MOV.U32 R57, RZ, RZ, R16 ;  /* 0x000000ffff397224 */ /* 0x000fce00078e0010 */
[----:B------:R-:W-:Y:S05]  /*23cf0*/  WARPSYNC.COLLECTIVE R0, `(.L_x_4386) ;  /* 0x0000000000087348 */ /* 0x000fea0003c00000 */
[----:B------:R0:W1:Y:S02]  /*23d00*/  SHFL.DOWN P0, R2, R57, R54, R55 ;  /* 0x0800003639027389 */ /* 0x0000640000000037 */
[----:B01----:R-:W-:Y:S01]  /*23d10*/  ENDCOLLECTIVE ;  /* 0x000000000000791b */ /* 0x003fe20003800000 */
.L_x_4386:
[----:B------:R-:W-:Y:S01]  /*23d20*/  IMAD.MOV.U32 R54, RZ, RZ, 0x1 ;  /* 0x00000001ff367424 */ /* 0x000fe200078e00ff */
[----:B------:R-:W-:-:S05]  /*23d30*/  FMNMX R17, R16, R2, !PT ;  /* 0x0000000210117209 */ /* 0x000fca0007800000 */
[----:B------:R-:W-:-:S07]  /*23d40*/  IMAD.MOV.U32 R57, RZ, RZ, R17 ;  /* 0x000000ffff397224 */ /* 0x000fce00078e0011 */
[----:B------:R-:W-:Y:S05]  /*23d50*/  WARPSYNC.COLLECTIVE R0, `(.L_x_4387) ;  /* 0x0000000000087348 */ /* 0x000fea0003c00000 */
[----:B------:R0:W1:Y:S02]  /*23d60*/  SHFL.DOWN P0, R2, R57, R54, R55 ;  /* 0x0800003639027389 */ /* 0x0000640000000037 */
[----:B01----:R-:W-:Y:S01]  /*23d70*/  ENDCOLLECTIVE ;  /* 0x000000000000791b */ /* 0x003fe20003800000 */
.L_x_4387:
[----:B------:R-:W-:Y:S01]  /*23d80*/  FMNMX R53, R17, R2, !PT ;  /* 0x0000000211357209 */ /* 0x000fe20007800000 */
[----:B------:R-:W-:-:S07]  /*23d90*/  IMAD.MOV.U32 R2, RZ, RZ, RZ ;  /* 0x000000ffff027224 */ /* 0x000fce00078e00ff */
[----:B------:R-:W-:Y:S05]  /*23da0*/  WARPSYNC.COLLECTIVE R0, `(.L_x_4388) ;  /* 0x0000000000087348 */ /* 0x000fea0003c00000 */
[----:B------:R0:W1:Y:S02]  /*23db0*/  SHFL.IDX P0, R3, R53, R2, R3 ;  /* 0x0000000235037389 */ /* 0x0000640000000003 */
[----:B01----:R-:W-:Y:S01]  /*23dc0*/  ENDCOLLECTIVE ;  /* 0x000000000000791b */ /* 0x003fe20003800000 */
.L_x_4388:
[----:B------:R-:W-:Y:S01]  /*23dd0*/  IMAD.MOV.U32 R19, RZ, RZ, R3 ;  /* 0x000000ffff137224 */ /* 0x000fe200078e0003 */
[----:B------:R-:W-:Y:S06]  /*23de0*/  BRA `(.L_x_4389) ;  /* 0xffffff5c005c7947 */ /* 0x000fec000383ffff */
.L_x_3982:
[----:B------:R-:W-:Y:S01]  /*23df0*/  BSSY B1, `(.L_x_4390) ;  /* 0x0000007000017945 */ /* 0x000fe20003800000 */
[----:B------:R-:W-:Y:S02]  /*23e00*/  IMAD.MOV.U32 R54, RZ, RZ, 0x10 ;  /* 0x00000010ff367424 */ /* 0x000fe400078e00ff */
[----:B------:R-:W-:Y:S02]  /*23e10*/  IMAD.MOV.U32 R55, RZ, RZ, 0x1f ;  /* 0x0000001fff377424 */ /* 0x000fe400078e00ff */
[----:B------:R-:W-:-:S07]  /*23e20*/  IMAD.MOV.U32 R0, RZ, RZ, -0x1 ;  /* 0xffffffffff007424 */ /* 0x000fce00078e00ff */
[----:B0-----:R-:W-:Y:S05]  /*23e30*/  WARPSYNC.COLLECTIVE R0, `(.L_x_4391) ;  /* 0x0000000000087348 */ /* 0x001fea0003c00000 */
[----:B------:R1:W2:Y:S02]  /*23e40*/  SHFL.DOWN P0, R2, R57, R54, R55 ;  /* 0x0800003639027389 */ /* 0x0002a40000000037 */
[----:B012---:R-:W-:Y:S01]  /*23e50*/  ENDCOLLECTIVE ;  /* 0x000000000000791b */ /* 0x007fe20003800000 */
.L_x_4391:
[----:B------:R-:W-:Y:S05]  /*23e60*/  BSYNC B1 ;  /* 0x0000000000017941 */ /* 0x000fea0003800000 */
.L_x_4390:
[----:B------:R-:W-:Y:S01]  /*23e70*/  FMNMX R57, R57, R2, !PT ;  /* 0x0000000239397209 */ /* 0x000fe20007800000 */
[----:B------:R-:W-:Y:S02]  /*23e80*/  IMAD.MOV.U32 R54, RZ, RZ, 0x8 ;  /* 0x00000008ff367424 */ /* 0x000fe400078e00ff */
[----:B------:R-:W-:Y:S02]  /*23e90*/  IMAD.MOV.U32 R55, RZ, RZ, 0x1f ;  /* 0x0000001fff377424 */ /* 0x000fe400078e00ff */
[----:B------:R-:W-:-:S07]  /*23ea0*/  IMAD.MOV.U32 R0, RZ, RZ, -0x1 ;  /* 0xffffffffff007424 */ /* 0x000fce00078e00ff */
[----:B------:R-:W-:Y:S05]  /*23eb0*/  WARPSYNC.COLLECTIVE R0, `(.L_x_4392) ;  /* 0x0000000000087348 */ /* 0x000fea0003c00000 */
[----:B------:R0:W1:Y:S02]  /*23ec0*/  SHFL.DOWN P0, R2, R57, R54, R55 ;  /* 0x0800003639027389 */ /* 0x0000640000000037 */
[----:B01----:R-:W-:Y:S01]  /*23ed0*/  ENDCOLLECTIVE ;  /* 0x000000000000791b */ /* 0x003fe20003800000 */
.L_x_4392:
[----:B------:R-:W-:Y:S01]  /*23ee0*/  IMAD.MOV.U32 R54, RZ, RZ, 0x4 ;  /* 0x00000004ff367424 */ /* 0x000fe200078e00ff */
[----:B------:R-:W-:-:S05]  /*23ef0*/  FMNMX R3, R57, R2, !PT ;  /* 0x0000000239037209 */ /* 0x000fca0007800000 */
[----:B------:R-:W-:-:S07]  /*23f00*/  IMAD.MOV.U32 R57, RZ, RZ, R3 ;  /* 0x000000ffff397224 */ /* 0x000fce00078e0003 */
[----:B------:R-:W-:Y:S05]  /*23f10*/  WARPSYNC.COLLECTIVE R0, `(.L_x_4393) ;  /* 0x0000000000087348 */ /* 0x000fea0003c00000 */
[----:B------:R0:W1:Y:S02]  /*23f20*/  SHFL.DOWN P0, R2, R57, R54, R55 ;  /* 0x0800003639027389 */ /* 0x0000640000000037 */
[----:B01----:R-:W-:Y:S01]  /*23f30*/  ENDCOLLECTIVE ;  /* 0x000000000000791b */ /* 0x003fe20003800000 */
.L_x_4393:
[----:B------:R-:W-:Y:S01]  /*23f40*/  IMAD.MOV.U32 R54, RZ, RZ, 0x2 ;  /* 0x00000002ff367424 */ /* 0x000fe200078e00ff */
[----:B------:R-:W-:Y:S01]  /*23f50*/  FMNMX R17, R3, R2, !PT ;  /* 0x0000000203117209 */ /* 0x000fe20007800000 */
[----:B------:R-:W-:-:S04]  /*23f60*/  IMAD.MOV.U32 R3, RZ, RZ, 0x1f ;  /* 0x0000001fff037424 */ /* 0x000fc800078e00ff */
[----:B------:R-:W-:-:S07]  /*23f70*/  IMAD.MOV.U32 R57, RZ, RZ, R17 ;  /* 0x000000ffff397224 */ /* 0x000fce00078e0011 */
[----:B------:R-:W-:Y:S05]  /*23f80*/  WARPSYNC.COLLECTIVE R0, `(.L_x_4394) ;  /* 0x0000000000087348 */ /* 0x000fea0003c00000 */
[----:B------:R0:W1:Y:S02]  /*23f90*/  SHFL.DOWN P0, R2, R57, R54, R55 ;  /* 0x0800003639027389 */ /* 0x0000640000000037 */
[----:B01----:R-:W-:Y:S01]  /*23fa0*/  ENDCOLLECTIVE ;  /* 0x000000000000791b */ /* 0x003fe20003800000 */
.L_x_4394:
[----:B------:R-:W-:Y:S01]  /*23fb0*/  IMAD.MOV.U32 R54, RZ, RZ, 0x1 ;  /* 0x00000001ff367424 */ /* 0x000fe200078e00ff */
[----:B------:R-:W-:-:S05]  /*23fc0*/  FMNMX R19, R17, R2, !PT ;  /* 0x0000000211137209 */ /* 0x000fca0007800000 */
[----:B------:R-:W-:-:S07]  /*23fd0*/  IMAD.MOV.U32 R57, RZ, RZ, R19 ;  /* 0x000000ffff397224 */ /* 0x000fce00078e0013 */
[----:B------:R-:W-:Y:S05]  /*23fe0*/  WARPSYNC.COLLECTIVE R0, `(.L_x_4395) ;  /* 0x0000000000087348 */ /* 0x000fea0003c00000 */
[----:B------:R0:W1:Y:S02]  /*23ff0*/  SHFL.DOWN P0, R2, R57, R54, R55 ;  /* 0x0800003639027389 */ /* 0x0000640000000037 */
[----:B01----:R-:W-:Y:S01]  /*24000*/  ENDCOLLECTIVE ;  /* 0x000000000000791b */ /* 0x003fe20003800000 */
.L_x_4395:
[----:B------:R-:W-:Y:S01]  /*24010*/  FMNMX R53, R19, R2, !PT ;  /* 0x0000000213357209 */ /* 0x000fe20007800000 */
[----:B------:R-:W-:-:S07]  /*24020*/  IMAD.MOV.U32 R2, RZ, RZ, RZ ;  /* 0x000000ffff027224 */ /* 0x000fce00078e00ff */
[----:B------:R-:W-:Y:S05]  /*24030*/  WARPSYNC.COLLECTIVE R0, `(.L_x_4396) ;  /* 0x0000000000087348 */ /* 0x000fea0003c00000 */
[----:B------:R0:W1:Y:S02]  /*24040*/  SHFL.IDX P0, R3, R53, R2, R3 ;  /* 0x0000000235037389 */ /* 0x0000640000000003 */
[----:B01----:R-:W-:Y:S01]  /*24050*/  ENDCOLLECTIVE ;  /* 0x000000000000791b */ /* 0x003fe20003800000 */
.L_x_4396:
[----:B------:R-:W-:Y:S01]  /*24060*/  IMAD.MOV.U32 R21, RZ, RZ, R3 ;  /* 0x000000ffff157224 */ /* 0x000fe200078e0003 */
[----:B------:R-:W-:Y:S06]  /*24070*/  BRA `(.L_x_4397) ;  /* 0xffffff5c00e47947 */ /* 0x000fec000383ffff */
        .weak           $__internal_8_$__cuda_sm20_rcp_rn_f32_slowpath
        .type           $__internal_8_$__cuda_sm20_rcp_rn_f32_slowpath,@function
        .size           $__internal_8_$__cuda_sm20_rcp_rn_f32_slowpath,($__internal_9_$__cuda_sm3x_div_rn_noftz_f32_slowpath - $__internal_8_$__cuda_sm20_rcp_rn_f32_slowpath)
$__internal_8_$__cuda_sm20_rcp_rn_f32_slowpath:
        /* <DEDUP_REMOVED lines=15> */
.L_x_4399:
        /* <DEDUP_REMOVED lines=33> */
.L_x_4401:
[----:B------:R0:W1:Y:S02]  /*24380*/  MUFU.RCP R3, R0 ;  /* 0x0000000000037308 */ /* 0x0000640000001000 */
.L_x_4400:
[----:B------:R-:W-:Y:S05]  /*24390*/  BSYNC B1 ;  /* 0x0000000000017941 */ /* 0x000fea0003800000 */
.L_x_4398:
[----:B------:R-:W-:-:S04]  /*243a0*/  IMAD.MOV.U32 R55, RZ, RZ, 0x0 ;  /* 0x00000000ff377424 */ /* 0x000fc800078e00ff */
[----:B01----:R-:W-:Y:S05]  /*243b0*/  RET.REL.NODEC R54 `(_ZN18transformer_engine71_GLOBAL__N__fadcdbdc_38_quantize_transpose_vector_blockwise_cu_d4a478bd37block_scaled_1d_cast_transpose_kernelILb0Ef6__half13__nv_fp8_e4m3EEvPKT1_PT2_S8_PT0_SA_mmmmmmfNS_6detail25FP8BlockwiseRowwiseOptionENSB_28FP8BlockwiseColumnwiseOptionEbPKf) ;  /* 0xfffffdbc36107950 */ /* 0x003fea0003c3ffff */
        .weak           $__internal_9_$__cuda_sm3x_div_rn_noftz_f32_slowpath
        .type           $__internal_9_$__cuda_sm3x_div_rn_noftz_f32_slowpath,@function
        .size           $__internal_9_$__cuda_sm3x_div_rn_noftz_f32_slowpath,(.L_x_10518 - $__internal_9_$__cuda_sm3x_div_rn_noftz_f32_slowpath)
$__internal_9_$__cuda_sm3x_div_rn_noftz_f32_slowpath:
        /* <DEDUP_REMOVED lines=36> */
.L_x_4403:
[----:B------:R-:W-:Y:S01]  /*24600*/  LEA R3, R54, 0xc0800000, 0x17 ;  /* 0xc080000036037811 */ /* 0x000fe200078eb8ff */
[----:B------:R-:W-:Y:S01]  /*24610*/  VIADD R56, R56, 0xffffff81 ;  /* 0xffffff8138387836 */ /* 0x000fe20000000000 */
[----:B------:R-:W-:Y:S03]  /*24620*/  BSSY B2, `(.L_x_4408) ;  /* 0x0000035000027945 */ /* 0x000fe60003800000 */
[----:B------:R-:W-:Y:S02]  /*24630*/  IMAD.IADD R59, R0, 0x1, -R3 ;  /* 0x00000001003b7824 */ /* 0x000fe400078e0a03 */
[C---:B------:R-:W-:Y:S01]  /*24640*/  IMAD R0, R56.reuse, -0x800000, R55 ;  /* 0xff80000038007824 */ /* 0x040fe200078e0237 */
[----:B------:R-:W-:Y:S01]  /*24650*/  IADD3 R56, R56, 0x7f, -R54 ;  /* 0x0000007f38387810 */ /* 0x000fe20007ffe836 */
[----:B------:R-:W0:Y:S01]  /*24660*/  MUFU.RCP R58, R59 ;  /* 0x0000003b003a7308 */ /* 0x000e220000001000 */
[----:B------:R-:W-:-:S04]  /*24670*/  FADD.FTZ R3, -R59, -RZ ;  /* 0x800000ff3b037221 */ /* 0x000fc80000010100 */
[----:B0-----:R-:W-:-:S04]  /*24680*/  FFMA R57, R58, R3, 1 ;  /* 0x3f8000003a397423 */ /* 0x001fc80000000003 */
[----:B------:R-:W-:-:S04]  /*24690*/  FFMA R57, R58, R57, R58 ;  /* 0x000000393a397223 */ /* 0x000fc8000000003a */
[----:B------:R-:W-:-:S04]  /*246a0*/  FFMA R58, R0, R57, RZ ;  /* 0x00000039003a7223 */ /* 0x000fc800000000ff */
[----:B------:R-:W-:-:S04]  /*246b0*/  FFMA R55, R3, R58, R0 ;  /* 0x0000003a03377223 */ /* 0x000fc80000000000 */
[----:B------:R-:W-:Y:S01]  /*246c0*/  FFMA R58, R57, R55, R58 ;  /* 0x00000037393a7223 */ /* 0x000fe2000000003a */
[----:B------:R-:W-:-:S03]  /*246d0*/  IMAD.IADD R55, R56, 0x1, R53 ;  /* 0x0000000138377824 */ /* 0x000fc600078e0235 */
        /* <DEDUP_REMOVED lines=15> */
[-CC-:B------:R-:W-:Y:S01]  /*247d0*/  FFMA.RZ R55, R57, R3.reuse, R58.reuse ;  /* 0x0000000339377223 */ /* 0x180fe2000000c03a */
[----:B------:R-:W-:Y:S02]  /*247e0*/  VIADD R56, R53, 0x20 ;  /* 0x0000002035387836 */ /* 0x000fe40000000000 */
[CCC-:B------:R-:W-:Y:S01]  /*247f0*/  FFMA.RP R54, R57.reuse, R3.reuse, R58.reuse ;  /* 0x0000000339367223 */ /* 0x1c0fe2000000803a */
[----:B------:R-:W-:Y:S01]  /*24800*/  FFMA.RM R3, R57, R3, R58 ;  /* 0x0000000339037223 */ /* 0x000fe2000000403a */
        /* <DEDUP_REMOVED lines=18> */
.L_x_4410:
[----:B------:R-:W-:-:S04]  /*24930*/  LOP3.LUT R0, R0, 0x80000000, RZ, 0xc0, !PT ;  /* 0x8000000000007812 */ /* 0x000fc800078ec0ff */
[----:B------:R-:W-:Y:S01]  /*24940*/  LOP3.LUT R0, R0, 0x7f800000, RZ, 0xfc, !PT ;  /* 0x7f80000000007812 */ /* 0x000fe200078efcff */
[----:B------:R-:W-:Y:S06]  /*24950*/  BRA `(.L_x_4411) ;  /* 0x0000000000047947 */ /* 0x000fec0003800000 */
.L_x_4409:
[----:B------:R-:W-:-:S07]  /*24960*/  IMAD R0, R55, 0x800000, R0 ;  /* 0x0080000037007824 */ /* 0x000fce00078e0200 */
.L_x_4411:
[----:B------:R-:W-:Y:S05]  /*24970*/  BSYNC B2 ;  /* 0x0000000000027941 */ /* 0x000fea0003800000 */
.L_x_4408:
[----:B------:R-:W-:Y:S05]  /*24980*/  BRA `(.L_x_4412) ;  /* 0x0000000000207947 */ /* 0x000fea0003800000 */
.L_x_4407:
[----:B------:R-:W-:-:S04]  /*24990*/  LOP3.LUT R0, R0, 0x80000000, R55, 0x48, !PT ;  /* 0x8000000000007812 */ /* 0x000fc800078e4837 */
[----:B------:R-:W-:Y:S01]  /*249a0*/  LOP3.LUT R0, R0, 0x7f800000, RZ, 0xfc, !PT ;  /* 0x7f80000000007812 */ /* 0x000fe200078efcff */
[----:B------:R-:W-:Y:S06]  /*249b0*/  BRA `(.L_x_4412) ;  /* 0x0000000000147947 */ /* 0x000fec0003800000 */
.L_x_4406:
[----:B------:R-:W-:Y:S01]  /*249c0*/  LOP3.LUT R0, R0, 0x80000000, R55, 0x48, !PT ;  /* 0x8000000000007812 */ /* 0x000fe200078e4837 */
[----:B------:R-:W-:Y:S06]  /*249d0*/  BRA `(.L_x_4412) ;  /* 0x00000000000c7947 */ /* 0x000fec0003800000 */
.L_x_4405:
[----:B------:R-:W0:Y:S01]  /*249e0*/  MUFU.RSQ R0, -QNAN ;  /* 0xffc0000000007908 */ /* 0x000e220000001400 */
[----:B------:R-:W-:Y:S05]  /*249f0*/  BRA `(.L_x_4412) ;  /* 0x0000000000047947 */ /* 0x000fea0003800000 */
.L_x_4404:
[----:B------:R-:W-:-:S07]  /*24a00*/  FADD.FTZ R0, R3, R0 ;  /* 0x0000000003007221 */ /* 0x000fce0000010000 */
.L_x_4412:
[----:B------:R-:W-:Y:S05]  /*24a10*/  BSYNC B1 ;  /* 0x0000000000017941 */ /* 0x000fea0003800000 */
.L_x_4402:
[----:B------:R-:W-:-:S04]  /*24a20*/  IMAD.MOV.U32 R3, RZ, RZ, 0x0 ;  /* 0x00000000ff037424 */ /* 0x000fc800078e00ff */
[----:B0-----:R-:W-:Y:S05]  /*24a30*/  RET.REL.NODEC R2 `(_ZN18transformer_engine71_GLOBAL__N__fadcdbdc_38_quantize_transpose_vector_blockwise_cu_d4a478bd37block_scaled_1d_cast_transpose_kernelILb0Ef6__half13__nv_fp8_e4m3EEvPKT1_PT2_S8_PT0_SA_mmmmmmfNS_6detail25FP8BlockwiseRowwiseOptionENSB_28FP8BlockwiseColumnwiseOptionEbPKf) ;  /* 0xfffffdb402707950 */ /* 0x001fea0003c3ffff */
.L_x_4413:
        /* <DEDUP_REMOVED lines=12> */
.L_x_10518:


//--------------------- .text._ZN18transformer_engine71_GLOBAL__N__fadcdbdc_38_quantize_transpose_vector_blockwise_cu_d4a478bd37block_scaled_1d_cast_transpose_kernelILb1Ef6__half13__nv_fp8_e4m3EEvPKT1_PT2_S8_PT0_SA_mmmmmmfNS_6detail25FP8BlockwiseRowwiseOptionENSB_28FP8BlockwiseColumnwiseOptionEbPKf --------------------------
	.section	.text._ZN18transformer_engine71_GLOBAL__N__fadcdbdc_38_quantize_transpose_vector_blockwise_cu_d4a478bd37block_scaled_1d_cast_transpose_kernelILb1Ef6__half13__nv_fp8_e4m3EEvPKT1_PT2_S8_PT0_SA_mmmmmmfNS_6detail25FP8BlockwiseRowwiseOptionENSB_28FP8BlockwiseColumnwiseOptionEbPKf,"ax",@progbits
	.align	128
.text._ZN18transformer_engine71_GLOBAL__N__fadcdbdc_38_quantize_transpose_vector_blockwise_cu_d4a478bd37block_scaled_1d_cast_transpose_kernelILb1Ef6__half13__nv_fp8_e4m3EEvPKT1_PT2_S8_PT0_SA_mmmmmmfNS_6detail25FP8BlockwiseRowwiseOptionENSB_28FP8BlockwiseColumnwiseOptionEbPKf:
        .type           _ZN18transformer_engine71_GLOBAL__N__fadcdbdc_38_quantize_transpose_vector_blockwise_cu_d4a478bd37block_scaled_1d_cast_transpose_kernelILb1Ef6__half13__nv_fp8_e4m3EEvPKT1_PT2_S8_PT0_SA_mmmmmmfNS_6detail25FP8BlockwiseRowwiseOptionENSB_28FP8BlockwiseColumnwiseOptionEbPKf,@function
        .size           _ZN18transformer_engine71_GLOBAL__N__fadcdbdc_38_quantize_transpose_vector_blockwise_cu_d4a478bd37block_scaled_1d_cast_transpose_kernelILb1Ef6__half13__nv_fp8_e4m3EEvPKT1_PT2_S8_PT0_SA_mmmmmmfNS_6detail25FP8BlockwiseRowwiseOptionENSB_28FP8BlockwiseColumnwiseOptionEbPKf,(.L_x_10521 - _ZN18transformer_engine71_GLOBAL__N__fadcdbdc_38_quantize_transpose_vector_blockwise_cu_d4a478bd37block_scaled_1d_cast_transpose_kernelILb1Ef6__half13__nv_fp8_e4m3EEvPKT1_PT2_S8_PT0_SA_mmmmmmfNS_6detail25FP8BlockwiseRowwiseOptionENSB_28FP8BlockwiseColumnwiseOptionEbPKf)
        .other          _ZN18transformer_engine71_GLOBAL__N__fadcdbdc_38_quantize_transpose_vector_blockwise_cu_d4a478bd37block_scaled_1d_cast_transpose_kernelILb1Ef6__half13__nv_fp8_e4m3EEvPKT1_PT2_S8_PT0_SA_mmmmmmfNS_6detail25FP8BlockwiseRowwiseOptionENSB_28FP8BlockwiseColumnwiseOptionEbPKf,@"STO_CUDA_ENTRY STV_DEFAULT"
_ZN18transformer_engine71_GLOBAL__N__fadcdbdc_38_quantize_transpose_vector_blockwise_cu_d4a478bd37block_scaled_1d_cast_transpose_kernelILb1Ef6__half13__nv_fp8_e4m3EEvPKT1_PT2_S8_PT0_SA_mmmmmmfNS_6detail25FP8BlockwiseRowwiseOptionENSB_28FP8BlockwiseColumnwiseOptionEbPKf:
        /* <DEDUP_REMOVED lines=10> */
.L_x_4414:
        /* <DEDUP_REMOVED lines=22> */
[----:B------:R-:W-:Y:S02]  /*0200*/  IADD3.X R13, R9, UR9, RZ, P1, !PT ;  /* 0x00000009090d7c10 */ /* 0x000fe40008ffe4ff */
[----:B------:R-:W-:Y:S01]  /*0210*/  IADD3 R20, P1, R16, UR8, RZ ;  /* 0x0000000810147c10 */ /* 0x000fe2000ff3e0ff */
[----:B------:R-:W2:Y:S01]  /*0220*/  LDG.E.128 R8, desc[UR6][R8.64] ;  /* 0x0000000608087981 */ /* 0x000ea2000c1e1d00 */
[----:B------:R-:W-:-:S02]  /*0230*/  IADD3.X R17, R13, UR9, RZ, P0, !PT ;  /* 0x000000090d117c10 */ /* 0x000fc400087fe4ff */
[----:B------:R-:W-:Y:S01]  /*0240*/  IADD3 R24, P0, R20, UR8, RZ ;  /* 0x0000000814187c10 */ /* 0x000fe2000ff1e0ff */
[----:B------:R-:W3:Y:S01]  /*0250*/  LDG.E.128 R12, desc[UR6][R12.64] ;  /* 0x000000060c0c7981 */ /* 0x000ee2000c1e1d00 */
[----:B------:R-:W-:Y:S02]  /*0260*/  IADD3.X R21, R17, UR9, RZ, P1, !PT ;  /* 0x0000000911157c10 */ /* 0x000fe40008ffe4ff */
[----:B------:R-:W-:Y:S01]  /*0270*/  IADD3 R28, P1, R24, UR8, RZ ;  /* 0x00000008181c7c10 */ /* 0x000fe2000ff3e0ff */
[----:B------:R-:W4:Y:S01]  /*0280*/  LDG.E.128 R16, desc[UR6][R16.64] ;  /* 0x0000000610107981 */ /* 0x000f22000c1e1d00 */
[----:B------:R-:W-:Y:S02]  /*0290*/  IADD3.X R25, R21, UR9, RZ, P0, !PT ;  /* 0x0000000915197c10 */ /* 0x000fe400087fe4ff */
[----:B------:R-:W-:Y:S01]  /*02a0*/  IADD3 R36, P0, R28, UR8, RZ ;  /* 0x000000081c247c10 */ /* 0x000fe2000ff1e0ff */
[----:B------:R-:W5:Y:S01]  /*02b0*/  LDG.E.128 R20, desc[UR6][R20.64] ;  /* 0x0000000614147981 */ /* 0x000f62000c1e1d00 */
[----:B------:R-:W-:-:S02]  /*02c0*/  IADD3.X R29, R25, UR9, RZ, P1, !PT ;  /* 0x00000009191d7c10 */ /* 0x000fc40008ffe4ff */
[----:B------:R-:W-:Y:S01]  /*02d0*/  IADD3 R40, P1, R36, UR8, RZ ;  /* 0x0000000824287c10 */ /* 0x000fe2000ff3e0ff */
[----:B------:R-:W5:Y:S01]  /*02e0*/  LDG.E.128 R24, desc[UR6][R24.64] ;  /* 0x0000000618187981 */ /* 0x000f62000c1e1d00 */
[----:B------:R-:W-:-:S03]  /*02f0*/  IADD3.X R37, R29, UR9, RZ, P0, !PT ;  /* 0x000000091d257c10 */ /* 0x000fc600087fe4ff */
[----:B------:R-:W5:Y:S01]  /*0300*/  LDG.E.128 R28, desc[UR6][R28.64] ;  /* 0x000000061c1c7981 */ /* 0x000f62000c1e1d00 */
[----:B------:R-:W-:-:S03]  /*0310*/  IADD3.X R41, R37, UR9, RZ, P1, !PT ;  /* 0x0000000925297c10 */ /* 0x000fc60008ffe4ff */
[----:B------:R-:W5:Y:S04]  /*0320*/  LDG.E.128 R36, desc[UR6][R36.64] ;  /* 0x0000000624247981 */ /* 0x000f68000c1e1d00 */
[----:B------:R-:W5:Y:S01]  /*0330*/  LDG.E.128 R40, desc[UR6][R40.64] ;  /* 0x0000000628287981 */ /* 0x000f62000c1e1d00 */
[----:B------:R-:W0:Y:S01]  /*0340*/  S2UR UR5, SR_CgaCtaId ;  /* 0x00000000000579c3 */ /* 0x000e220000008800 */
[----:B------:R-:W-:Y:S01]  /*0350*/  IMAD.SHL.U32 R2, R7, 0x4, RZ ;  /* 0x0000000407027824 */ /* 0x000fe200078e00ff */
[----:B------:R-:W-:-:S04]  /*0360*/  UMOV UR4, 0x400 ;  /* 0x0000040000047882 */ /* 0x000fc80000000000 */
[----:B------:R-:W-:Y:S01]  /*0370*/  LOP3.LUT R35, R2, 0x3c, RZ, 0xc0, !PT ;  /* 0x0000003c02237812 */ /* 0x000fe200078ec0ff */
[----:B------:R-:W-:-:S04]  /*0380*/  IMAD.MOV.U32 R2, RZ, RZ, 0x43e00000 ;  /* 0x43e00000ff027424 */ /* 0x000fc800078e00ff */
        /* <DEDUP_REMOVED lines=39> */
[----:B0-----:R-:W-:Y:S01]  /*0600*/  SHF.R.U32.HI R8, RZ, 0x3, R7 ;  /* 0x00000003ff087819 */ /* 0x001fe20000011607 */
[----:B------:R-:W-:Y:S01]  /*0610*/  IMAD.SHL.U32 R4, R7, 0x10, RZ ;  /* 0x0000001007047824 */ /* 0x000fe200078e00ff */
[----:B------:R-:W-:Y:S01]  /*0620*/  LOP3.LUT R3, R3, 0x38, RZ, 0xc0, !PT ;  /* 0x0000003803037812 */ /* 0x000fe200078ec0ff */
[----:B------:R-:W-:Y:S01]  /*0630*/  IMAD.MOV.U32 R9, RZ, RZ, RZ ;  /* 0x000000ffff097224 */ /* 0x000fe200078e00ff */
[----:B------:R-:W-:Y:S01]  /*0640*/  ULDC.64 UR12, c[0x0][0x248] ;  /* 0x00009200000c7ab9 */ /* 0x000fe20000000a00 */
[----:B------:R-:W-:Y:S01]  /*0650*/  VIADD R12, R8, 0x40 ;  /* 0x00000040080c7836 */ /* 0x000fe20000000000 */
[----:B------:R-:W-:Y:S01]  /*0660*/  LOP3.LUT R21, R4, 0x70, RZ, 0xc0, !PT ;  /* 0x0000007004157812 */ /* 0x000fe200078ec0ff */
[----:B------:R-:W-:Y:S01]  /*0670*/  IMAD.WIDE.U32 R10, R0, UR12, RZ ;  /* 0x0000000c000a7c25 */ /* 0x000fe2000f8e00ff */
[----:B------:R-:W-:Y:S01]  /*0680*/  ULDC.64 UR14, c[0x0][0x228] ;  /* 0x00008a00000e7ab9 */ /* 0x000fe20000000a00 */
[----:B------:R-:W-:Y:S01]  /*0690*/  ULDC.U8 UR5, c[0x0][0x274] ;  /* 0x00009d0000057ab9 */ /* 0x000fe20000000000 */
[----:B------:R-:W-:Y:S01]  /*06a0*/  IADD3 R20, P0, R32, R21, RZ ;  /* 0x0000001520147210 */ /* 0x000fe20007f1e0ff */
[----:B------:R-:W-:Y:S01]  /*06b0*/  IMAD.WIDE.U32 R22, R5, 0x80, R8 ;  /* 0x0000008005167825 */ /* 0x000fe200078e0008 */
[----:B------:R-:W-:Y:S01]  /*06c0*/  UPRMT UR5, UR5, 0x8880, URZ ;  /* 0x0000888005057896 */ /* 0x000fe2000800003f */
[----:B------:R-:W-:-:S02]  /*06d0*/  LOP3.LUT R4, R7, 0x7, RZ, 0xc0, !PT ;  /* 0x0000000707047812 */ /* 0x000fc400078ec0ff */
[----:B------:R-:W-:Y:S02]  /*06e0*/  IMAD R3, R8, 0x41, R3 ;  /* 0x0000004108037824 */ /* 0x000fe400078e0203 */
[----:B------:R-:W-:Y:S02]  /*06f0*/  IMAD.MOV.U32 R26, RZ, RZ, R10 ;  /* 0x000000ffff1a7224 */ /* 0x000fe400078e000a */
[----:B------:R-:W-:Y:S01]  /*0700*/  IMAD R27, R0, UR13, R11 ;  /* 0x0000000d001b7c24 */ /* 0x000fe2000f8e020b */
[----:B------:R-:W-:Y:S01]  /*0710*/  LEA R18, R3, UR4, 0x2 ;  /* 0x0000000403127c11 */ /* 0x000fe2000f8e10ff */
[----:B------:R-:W-:Y:S01]  /*0720*/  IMAD R9, R23, UR10, RZ ;  /* 0x0000000a17097c24 */ /* 0x000fe2000f8e02ff */
[----:B------:R-:W-:Y:S01]  /*0730*/  ULDC.64 UR12, c[0x0][0x250] ;  /* 0x00009400000c7ab9 */ /* 0x000fe20000000a00 */
[----:B------:R-:W-:Y:S02]  /*0740*/  VIADD R10, R8, 0x20 ;  /* 0x00000020080a7836 */ /* 0x000fe40000000000 */
[----:B------:R-:W-:Y:S01]  /*0750*/  IMAD.MOV.U32 R13, RZ, RZ, RZ ;  /* 0x000000ffff0d7224 */ /* 0x000fe200078e00ff */
[----:B------:R-:W-:Y:S01]  /*0760*/  LDS R17, [R18+0x4] ;  /* 0x0000040012117984 */ /* 0x000fe20000000800 */
[----:B------:R-:W-:-:S02]  /*0770*/  IMAD.MOV.U32 R11, RZ, RZ, RZ ;  /* 0x000000ffff0b7224 */ /* 0x000fc400078e00ff */
[----:B------:R-:W-:Y:S01]  /*0780*/  VIADD R14, R8, 0x60 ;  /* 0x00000060080e7836 */ /* 0x000fe20000000000 */
[----:B------:R-:W-:Y:S01]  /*0790*/  LDS R16, [R18+0x8] ;  /* 0x0000080012107984 */ /* 0x000fe20000000800 */
[----:B------:R-:W-:Y:S02]  /*07a0*/  IMAD.MOV.U32 R15, RZ, RZ, RZ ;  /* 0x000000ffff0f7224 */ /* 0x000fe400078e00ff */
[----:B------:R-:W-:Y:S02]  /*07b0*/  IMAD R19, R22, UR11, R9 ;  /* 0x0000000b16137c24 */ /* 0x000fe4000f8e0209 */
[C---:B------:R-:W-:Y:S02]  /*07c0*/  IMAD.WIDE.U32 R24, R5.reuse, 0x80, R12 ;  /* 0x0000008005187825 */ /* 0x040fe400078e000c */
[----:B------:R-:W-:Y:S02]  /*07d0*/  LDS R13, [R18+0x14] ;  /* 0x00001400120d7984 */ /* 0x000fe40000000800 */
[----:B------:R-:W-:-:S02]  /*07e0*/  IMAD.WIDE.U32 R8, R5, 0x80, R10 ;  /* 0x0000008005087825 */ /* 0x000fc400078e000a */
[----:B------:R-:W0:Y:S02]  /*07f0*/  LDS R10, [R18] ;  /* 0x00000000120a7984 */ /* 0x000e240000000800 */
[----:B------:R-:W-:Y:S02]  /*0800*/  IMAD.X R21, RZ, RZ, R33, P0 ;  /* 0x000000ffff157224 */ /* 0x000fe400000e0621 */
[----:B------:R-:W-:Y:S01]  /*0810*/  IMAD.WIDE.U32 R28, R5, 0x80, R14 ;  /* 0x00000080051c7825 */ /* 0x000fe200078e000e */
[----:B------:R1:W2:Y:S03]  /*0820*/  LDS R12, [R18+0x18] ;  /* 0x00001800120c7984 */ /* 0x0002a60000000800 */
[----:B------:R-:W-:Y:S01]  /*0830*/  IMAD R3, R23, UR12, RZ ;  /* 0x0000000c17037c24 */ /* 0x000fe2000f8e02ff */
[----:B------:R1:W3:Y:S01]  /*0840*/  LDS R15, [R18+0xc] ;  /* 0x00000c00120f7984 */ /* 0x0002e20000000800 */
[----:B------:R-:W-:-:S02]  /*0850*/  IMAD R25, R25, UR12, RZ ;  /* 0x0000000c19197c24 */ /* 0x000fc4000f8e02ff */
[C---:B------:R-:W-:Y:S01]  /*0860*/  IMAD.WIDE.U32 R20, R22.reuse, UR10, R20 ;  /* 0x0000000a16147c25 */ /* 0x040fe2000f8e0014 */
[----:B------:R-:W-:Y:S01]  /*0870*/  ULDC.64 UR10, c[0x0][0x218] ;  /* 0x00008600000a7ab9 */ /* 0x000fe20000000a00 */
[----:B------:R1:W4:Y:S02]  /*0880*/  LDS R14, [R18+0x10] ;  /* 0x00001000120e7984 */ /* 0x0003240000000800 */
[----:B------:R-:W-:Y:S02]  /*0890*/  IMAD R3, R22, UR13, R3 ;  /* 0x0000000d16037c24 */ /* 0x000fe4000f8e0203 */
[----:B------:R-:W-:Y:S01]  /*08a0*/  IMAD R41, R24, UR13, R25 ;  /* 0x0000000d18297c24 */ /* 0x000fe2000f8e0219 */
[----:B------:R1:W1:Y:S01]  /*08b0*/  LDS R11, [R18+0x1c] ;  /* 0x00001c00120b7984 */ /* 0x0002620000000800 */
[----:B------:R-:W-:-:S04]  /*08c0*/  IMAD.WIDE.U32 R22, R22, UR12, R26 ;  /* 0x0000000c16167c25 */ /* 0x000fc8000f8e001a */
[----:B------:R-:W-:-:S04]  /*08d0*/  IMAD.WIDE.U32 R30, R8, UR12, R26 ;  /* 0x0000000c081e7c25 */ /* 0x000fc8000f8e001a */
[----:B------:R-:W-:Y:S01]  /*08e0*/  IMAD.WIDE.U32 R24, R24, UR12, R26 ;  /* 0x0000000c18187c25 */ /* 0x000fe2000f8e001a */
[----:B------:R-:W-:-:S03]  /*08f0*/  LEA R36, P2, R30, UR14, 0x2 ;  /* 0x0000000e1e247c11 */ /* 0x000fc6000f8410ff */
[----:B------:R-:W-:Y:S01]  /*0900*/  IMAD.WIDE.U32 R38, R28, UR12, R26 ;  /* 0x0000000c1c267c25 */ /* 0x000fe2000f8e001a */
[----:B------:R-:W-:Y:S02]  /*0910*/  IADD3 R26, P0, R20, UR10, RZ ;  /* 0x0000000a141a7c10 */ /* 0x000fe4000ff1e0ff */
[----:B------:R-:W-:Y:S01]  /*0920*/  LOP3.LUT R20, R7, 0x18, RZ, 0xc0, !PT ;  /* 0x0000001807147812 */ /* 0x000fe200078ec0ff */
[----:B------:R-:W-:Y:S02]  /*0930*/  IMAD R27, R29, UR12, RZ ;  /* 0x0000000c1d1b7c24 */ /* 0x000fe4000f8e02ff */
[----:B------:R-:W-:Y:S02]  /*0940*/  IMAD R9, R9, UR12, RZ ;  /* 0x0000000c09097c24 */ /* 0x000fe4000f8e02ff */
[----:B------:R-:W-:Y:S01]  /*0950*/  IMAD R29, R28, UR13, R27 ;  /* 0x0000000d1c1d7c24 */ /* 0x000fe2000f8e021b */
[----:B------:R-:W-:Y:S01]  /*0960*/  IADD3.X R27, R21, UR11, R19, P0, !PT ;  /* 0x0000000b151b7c10 */ /* 0x000fe200087fe413 */
[----:B------:R-:W-:Y:S01]  /*0970*/  IMAD R35, R8, UR13, R9 ;  /* 0x0000000d08237c24 */ /* 0x000fe2000f8e0209 */
[----:B------:R-:W-:Y:S01]  /*0980*/  LEA R34, P0, R24, UR14, 0x2 ;  /* 0x0000000e18227c11 */ /* 0x000fe2000f8010ff */
[----:B------:R-:W-:Y:S01]  /*0990*/  IMAD.IADD R19, R25, 0x1, R41 ;  /* 0x0000000119137824 */ /* 0x000fe200078e0229 */
[----:B------:R-:W-:Y:S01]  /*09a0*/  LEA R8, P1, R22, UR14, 0x2 ;  /* 0x0000000e16087c11 */ /* 0x000fe2000f8210ff */
[----:B------:R-:W-:Y:S01]  /*09b0*/  IMAD.IADD R9, R23, 0x1, R3 ;  /* 0x0000000117097824 */ /* 0x000fe200078e0203 */
[----:B------:R-:W-:Y:S01]  /*09c0*/  IADD3 R3, R31, R35, RZ ;  /* 0x000000231f037210 */ /* 0x000fe20007ffe0ff */
[----:B0-----:R-:W-:Y:S01]  /*09d0*/  HADD2.F32 R0, -RZ, R10.H0_H0 ;  /* 0x2000000aff007230 */ /* 0x001fe20000004100 */
[----:B------:R-:W-:Y:S01]  /*09e0*/  LEA.HI.X R35, R24, UR15, R19, 0x2, P0 ;  /* 0x0000000f18237c11 */ /* 0x000fe200080f1413 */
[----:B------:R-:W-:Y:S01]  /*09f0*/  IMAD.MOV.U32 R19, RZ, RZ, 0xff ;  /* 0x000000ffff137424 */ /* 0x000fe200078e00ff */
[----:B------:R-:W-:-:S02]  /*0a00*/  IADD3 R24, P0, R26, UR8, RZ ;  /* 0x000000081a187c10 */ /* 0x000fc4000ff1e0ff */
[----:B------:R-:W-:Y:S02]  /*0a10*/  LEA.HI.X R9, R22, UR15, R9, 0x2, P1 ;  /* 0x0000000f16097c11 */ /* 0x000fe400088f1409 */
[----:B------:R-:W-:Y:S02]  /*0a20*/  IADD3.X R25, R27, UR9, RZ, P0, !PT ;  /* 0x000000091b197c10 */ /* 0x000fe400087fe4ff */
[----:B------:R-:W-:Y:S02]  /*0a30*/  IADD3 R22, P0, R24, UR8, RZ ;  /* 0x0000000818167c10 */ /* 0x000fe4000ff1e0ff */
[----:B------:R-:W-:Y:S01]  /*0a40*/  LEA.HI.X R37, R30, UR15, R3, 0x2, P2 ;  /* 0x0000000f1e257c11 */ /* 0x000fe200090f1403 */
[----:B------:R-:W-:Y:S01]  /*0a50*/  IMAD.IADD R3, R39, 0x1, R29 ;  /* 0x0000000127037824 */ /* 0x000fe200078e021d */
[----:B------:R-:W-:Y:S02]  /*0a60*/  IADD3.X R23, R25, UR9, RZ, P0, !PT ;  /* 0x0000000919177c10 */ /* 0x000fe400087fe4ff */
[----:B------:R-:W-:-:S02]  /*0a70*/  ISETP.NE.AND P0, PT, RZ, UR5, PT ;  /* 0x00000005ff007c0c */ /* 0x000fc4000bf05270 */
[C---:B------:R-:W-:Y:S02]  /*0a80*/  LEA R30, P1, R38.reuse, UR14, 0x2 ;  /* 0x0000000e261e7c11 */ /* 0x040fe4000f8210ff */
[----:B------:R-:W-:Y:S02]  /*0a90*/  SHF.L.U32 R19, R19, R20, RZ ;  /* 0x0000001413137219 */ /* 0x000fe400000006ff */
[----:B------:R-:W-:Y:S02]  /*0aa0*/  LEA.HI.X R31, R38, UR15, R3, 0x2, P1 ;  /* 0x0000000f261f7c11 */ /* 0x000fe400088f1403 */
[----:B------:R-:W-:Y:S02]  /*0ab0*/  IADD3 R28, P1, R22, UR8, RZ ;  /* 0x00000008161c7c10 */ /* 0x000fe4000ff3e0ff */
[----:B------:R-:W-:Y:S02]  /*0ac0*/  FMNMX R0, RZ, |R0|, !PT ;  /* 0x40000000ff007209 */ /* 0x000fe40007800000 */
[----:B------:R-:W-:Y:S01]  /*0ad0*/  IADD3.X R29, R23, UR9, RZ, P1, !PT ;  /* 0x00000009171d7c10 */ /* 0x000fe20008ffe4ff */
[----:B-1234-:R-:W-:Y:S08]  /*0ae0*/  @!P0 BRA `(.L_x_4416) ;  /* 0x0000002800d08947 */ /* 0x01eff00003800000 */
[----:B------:R-:W-:Y:S01]  /*0af0*/  HADD2.F32 R3, -RZ, R10.H1_H1 ;  /* 0x3000000aff037230 */ /* 0x000fe20000004100 */
[----:B------:R-:W0:Y:S01]  /*0b00*/  REDUX.OR UR5, R19 ;  /* 0x00000000130573c4 */ /* 0x000e220000004000 */
[--C-:B------:R-:W-:Y:S01]  /*0b10*/  HADD2.F32 R6, -RZ, R17.reuse.H0_H0 ;  /* 0x20000011ff067230 */ /* 0x100fe20000004100 */
[----:B------:R-:W-:Y:S01]  /*0b20*/  VOTEU.ANY UR8, UPT, PT ;  /* 0x0000000000087886 */ /* 0x000fe200038e0100 */
[----:B------:R-:W-:Y:S01]  /*0b30*/  HADD2.F32 R21, -RZ, R16.H0_H0 ;  /* 0x20000010ff157230 */ /* 0x000fe20000004100 */
[----:B------:R-:W-:Y:S01]  /*0b40*/  FMNMX R3, R0, |R3|, !PT ;  /* 0x4000000300037209 */ /* 0x000fe20007800000 */
[----:B------:R-:W-:-:S03]  /*0b50*/  HADD2.F32 R0, -RZ, R17.H1_H1 ;  /* 0x30000011ff007230 */ /* 0x000fc60000004100 */
[----:B------:R-:W-:Y:S02]  /*0b60*/  FMNMX R3, R3, |R6|, !PT ;  /* 0x4000000603037209 */ /* 0x000fe40007800000 */
[----:B------:R-:W1:Y:S02]  /*0b70*/  MATCH.ANY R6, R19 ;  /* 0x00000000130673a1 */ /* 0x000e6400000e8000 */
        /* <DEDUP_REMOVED lines=11> */
[--C-:B------:R-:W-:Y:S01]  /*0c30*/  HADD2.F32 R21, -RZ, R13.reuse.H0_H0 ;  /* 0x2000000dff157230 */ /* 0x100fe20000004100 */
[----:B-1----:R-:W-:Y:S02]  /*0c40*/  LOP3.LUT P0, RZ, R19, UR8, R6, 0x40, !PT ;  /* 0x0000000813ff7c12 */ /* 0x002fe4000f804006 */
[----:B------:R-:W-:Y:S01]  /*0c50*/  FMNMX R0, R0, |R3|, !PT ;  /* 0x4000000300007209 */ /* 0x000fe20007800000 */
[----:B------:R-:W-:-:S03]  /*0c60*/  HADD2.F32 R3, -RZ, R13.H1_H1 ;  /* 0x3000000dff037230 */ /* 0x000fc60000004100 */
[----:B------:R-:W-:Y:S01]  /*0c70*/  FMNMX R0, R0, |R21|, !PT ;  /* 0x4000001500007209 */ /* 0x000fe20007800000 */
[----:B------:R-:W-:-:S03]  /*0c80*/  HADD2.F32 R21, -RZ, R12.H0_H0 ;  /* 0x2000000cff157230 */ /* 0x000fc60000004100 */
[----:B------:R-:W-:Y:S01]  /*0c90*/  FMNMX R0, R0, |R3|, !PT ;  /* 0x4000000300007209 */ /* 0x000fe20007800000 */
[----:B------:R-:W-:-:S03]  /*0ca0*/  HADD2.F32 R3, -RZ, R12.H1_H1 ;  /* 0x3000000cff037230 */ /* 0x000fc60000004100 */
[----:B------:R-:W-:Y:S01]  /*0cb0*/  FMNMX R0, R0, |R21|, !PT ;  /* 0x4000001500007209 */ /* 0x000fe20007800000 */
[----:B------:R-:W-:-:S03]  /*0cc0*/  HADD2.F32 R21, -RZ, R11.H1_H1 ;  /* 0x3000000bff157230 */ /* 0x000fc60000004100 */
[----:B------:R-:W-:Y:S01]  /*0cd0*/  FMNMX R0, R0, |R3|, !PT ;  /* 0x4000000300007209 */ /* 0x000fe20007800000 */
[----:B------:R-:W-:-:S05]  /*0ce0*/  HADD2.F32 R3, -RZ, R11.H0_H0 ;  /* 0x2000000bff037230 */ /* 0x000fca0000004100 */
        /* <DEDUP_REMOVED lines=10> */
.L_x_4845:
        /* <DEDUP_REMOVED lines=19> */
[----:B0-----:R-:W-:Y:S05]  /*0ec0*/  CALL.REL.NOINC `($__internal_11_$__cuda_sm3x_div_rn_noftz_f32_slowpath) ;  /* 0x000001c800607944 */ /* 0x001fea0003c00000 */
.L_x_4421:
[----:B------:R-:W-:Y:S05]  /*0ed0*/  BSYNC B3 ;  /* 0x0000000000037941 */ /* 0x000fea0003800000 */
.L_x_4420:
[----:B------:R-:W-:-:S04]  /*0ee0*/  FSETP.NEU.AND P0, PT, |R0|, +INF , PT ;  /* 0x7f8000000000780b */ /* 0x000fc80003f0d200 */
[----:B------:R-:W-:-:S04]  /*0ef0*/  FSEL R0, R0, 65504, P0 ;  /* 0x477fe00000007808 */ /* 0x000fc80000000000 */
[----:B------:R-:W-:-:S07]  /*0f00*/  LOP3.LUT R0, R0, 0xff800000, RZ, 0xc0, !PT ;  /* 0xff80000000007812 */ /* 0x000fce00078ec0ff */
.L_x_4419:
[----:B------:R-:W-:Y:S05]  /*0f10*/  BSYNC B2 ;  /* 0x0000000000027941 */ /* 0x000fea0003800000 */
.L_x_4418:
        /* <DEDUP_REMOVED lines=9> */
[----:B0-----:R-:W-:Y:S05]  /*0fb0*/  CALL.REL.NOINC `($__internal_10_$__cuda_sm20_rcp_rn_f32_slowpath) ;  /* 0x000001c400547944 */ /* 0x001fea0003c00000 */
[----:B------:R-:W-:Y:S05]  /*0fc0*/  BRA `(.L_x_4426) ;  /* 0x0000000000107947 */ /* 0x000fea0003800000 */
.L_x_4425:
[----:B------:R-:W1:Y:S02]  /*0fd0*/  MUFU.RCP R53, R0 ;  /* 0x0000000000357308 */ /* 0x000e640000001000 */
[----:B-1----:R-:W-:-:S04]  /*0fe0*/  FFMA R3, R53, R0, -1 ;  /* 0xbf80000035037423 */ /* 0x002fc80000000000 */
[----:B------:R-:W-:-:S04]  /*0ff0*/  FADD.FTZ R4, -R3, -RZ ;  /* 0x800000ff03047221 */ /* 0x000fc80000010100 */
[----:B------:R-:W-:-:S07]  /*1000*/  FFMA R53, R53, R4, R53 ;  /* 0x0000000435357223 */ /* 0x000fce0000000035 */
.L_x_4426:
[----:B------:R-:W-:Y:S05]  /*1010*/  BSYNC B2 ;  /* 0x0000000000027941 */ /* 0x000fea0003800000 */
.L_x_4424:
[----:B------:R1:W-:Y:S02]  /*1020*/  STG.E desc[UR6][R8.64], R53 ;  /* 0x0000003508007986 */ /* 0x0003e4000c101906 */
.L_x_4423:
[----:B------:R-:W-:Y:S05]  /*1030*/  BSYNC B1 ;  /* 0x0000000000017941 */ /* 0x000fea0003800000 */
.L_x_4422:
[----:B------:R-:W2:Y:S01]  /*1040*/  LDS R4, [R18+0x2080] ;  /* 0x0020800012047984 */ /* 0x000ea20000000800 */
[----:B------:R-:W-:Y:S01]  /*1050*/  HADD2.F32 R39, -RZ, R10.H0_H0 ;  /* 0x2000000aff277230 */ /* 0x000fe20000004100 */
[----:B------:R-:W3:Y:S01]  /*1060*/  REDUX.OR UR5, R19 ;  /* 0x00000000130573c4 */ /* 0x000ee20000004000 */
[--C-:B------:R-:W-:Y:S01]  /*1070*/  HADD2.F32 R41, -RZ, R17.reuse.H0_H0 ;  /* 0x20000011ff297230 */ /* 0x100fe20000004100 */
[----:B-1----:R-:W1:Y:S01]  /*1080*/  LDS R9, [R18+0x2084] ;  /* 0x0020840012097984 */ /* 0x002e620000000800 */
[----:B------:R-:W-:Y:S01]  /*1090*/  HADD2.F32 R43, -RZ, R17.H1_H1 ;  /* 0x30000011ff2b7230 */ /* 0x000fe20000004100 */
[----:B------:R-:W-:Y:S01]  /*10a0*/  VOTEU.ANY UR8, UPT, PT ;  /* 0x0000000000087886 */ /* 0x000fe200038e0100 */
[--C-:B------:R-:W-:Y:S01]  /*10b0*/  HADD2.F32 R63, -RZ, R11.reuse.H0_H0 ;  /* 0x2000000bff3f7230 */ /* 0x100fe20000004100 */
[----:B------:R-:W-:Y:S01]  /*10c0*/  LDS R8, [R18+0x2088] ;  /* 0x0020880012087984 */ /* 0x000fe20000000800 */
[----:B------:R-:W-:Y:S02]  /*10d0*/  HADD2.F32 R65, -RZ, R11.H1_H1 ;  /* 0x3000000bff417230 */ /* 0x000fe40000004100 */
[--C-:B------:R-:W-:Y:S01]  /*10e0*/  HADD2.F32 R45, -RZ, R16.reuse.H0_H0 ;  /* 0x20000010ff2d7230 */ /* 0x100fe20000004100 */
[----:B------:R-:W4:Y:S01]  /*10f0*/  LDS R17, [R18+0x2090] ;  /* 0x0020900012117984 */ /* 0x000f220000000800 */
[----:B------:R-:W-:-:S02]  /*1100*/  HADD2.F32 R47, -RZ, R16.H1_H1 ;  /* 0x30000010ff2f7230 */ /* 0x000fc40000004100 */
[--C-:B------:R-:W-:Y:S01]  /*1110*/  HADD2.F32 R55, -RZ, R14.reuse.H1_H1 ;  /* 0x3000000eff377230 */ /* 0x100fe20000004100 */
[----:B------:R-:W-:Y:S01]  /*1120*/  LDS R16, [R18+0x2094] ;  /* 0x0020940012107984 */ /* 0x000fe20000000800 */
[----:B------:R-:W-:Y:S02]  /*1130*/  HADD2.F32 R53, -RZ, R14.H0_H0 ;  /* 0x2000000eff357230 */ /* 0x000fe40000004100 */
[----:B------:R-:W-:Y:S02]  /*1140*/  HADD2.F32 R57, -RZ, R13.H0_H0 ;  /* 0x2000000dff397230 */ /* 0x000fe40000004100 */
[-C--:B------:R-:W-:Y:S01]  /*1150*/  FMUL R42, R55, R0.reuse ;  /* 0x00000000372a7220 */ /* 0x080fe20000400000 */
[--C-:B------:R-:W-:Y:S02]  /*1160*/  HADD2.F32 R49, -RZ, R15.reuse.H0_H0 ;  /* 0x2000000fff317230 */ /* 0x100fe40000004100 */
[----:B------:R-:W-:Y:S02]  /*1170*/  HADD2.F32 R51, -RZ, R15.H1_H1 ;  /* 0x3000000fff337230 */ /* 0x000fe40000004100 */
[----:B------:R-:W-:Y:S01]  /*1180*/  FMUL R14, R57, R0 ;  /* 0x00000000390e7220 */ /* 0x000fe20000400000 */
[----:B------:R-:W-:Y:S01]  /*1190*/  HADD2.F32 R13, -RZ, R13.H1_H1 ;  /* 0x3000000dff0d7230 */ /* 0x000fe20000004100 */
[----:B------:R-:W-:Y:S01]  /*11a0*/  F2FP.SATFINITE.E4M3.F32.PACK_AB_MERGE_C R42, RZ, R42, RZ ;  /* 0x0000002aff2a723e */ /* 0x000fe200048070ff */
[----:B------:R-:W-:-:S02]  /*11b0*/  HADD2.F32 R59, -RZ, R12.H0_H0 ;  /* 0x2000000cff3b7230 */ /* 0x000fc40000004100 */
[-C--:B------:R-:W-:Y:S01]  /*11c0*/  FMUL R15, R49, R0.reuse ;  /* 0x00000000310f7220 */ /* 0x080fe20000400000 */
[----:B------:R-:W-:Y:S02]  /*11d0*/  HADD2.F32 R61, -RZ, R12.H1_H1 ;  /* 0x3000000cff3d7230 */ /* 0x000fe40000004100 */
[-C--:B------:R-:W-:Y:S01]  /*11e0*/  FMUL R12, R51, R0.reuse ;  /* 0x00000000330c7220 */ /* 0x080fe20000400000 */
[-C--:B------:R-:W-:Y:S01]  /*11f0*/  FMUL R13, R13, R0.reuse ;  /* 0x000000000d0d7220 */ /* 0x080fe20000400000 */
[----:B------:R-:W-:Y:S01]  /*1200*/  LOP3.LUT R42, R42, 0xffff, RZ, 0xc0, !PT ;  /* 0x0000ffff2a2a7812 */ /* 0x000fe200078ec0ff */
[----:B------:R-:W-:Y:S01]  /*1210*/  FMUL R44, R61, R0 ;  /* 0x000000003d2c7220 */ /* 0x000fe20000400000 */
[----:B------:R-:W-:Y:S02]  /*1220*/  F2FP.SATFINITE.E4M3.F32.PACK_AB_MERGE_C R15, RZ, R15, RZ ;  /* 0x0000000fff0f723e */ /* 0x000fe400048070ff */
[----:B------:R-:W-:Y:S02]  /*1230*/  F2FP.SATFINITE.E4M3.F32.PACK_AB_MERGE_C R13, RZ, R13, RZ ;  /* 0x0000000dff0d723e */ /* 0x000fe400048070ff */
[----:B------:R-:W-:Y:S01]  /*1240*/  F2FP.SATFINITE.E4M3.F32.PACK_AB_MERGE_C R44, RZ, R44, RZ ;  /* 0x0000002cff2c723e */ /* 0x000fe200048070ff */
[--C-:B--2---:R-:W-:Y:S01]  /*1250*/  HADD2.F32 R3, -RZ, R4.reuse.H0_H0 ;  /* 0x20000004ff037230 */ /* 0x104fe20000004100 */
[----:B------:R-:W-:Y:S01]  /*1260*/  F2FP.SATFINITE.E4M3.F32.PACK_AB_MERGE_C R12, RZ, R12, RZ ;  /* 0x0000000cff0c723e */ /* 0x000fe200048070ff */
[----:B------:R-:W-:Y:S01]  /*1270*/  HADD2.F32 R6, -RZ, R4.H1_H1 ;  /* 0x30000004ff067230 */ /* 0x000fe20000004100 */
[----:B------:R-:W-:Y:S01]  /*1280*/  LOP3.LUT R44, R44, 0xffff, RZ, 0xc0, !PT ;  /* 0x0000ffff2c2c7812 */ /* 0x000fe200078ec0ff */
[--C-:B-1----:R-:W-:Y:S01]  /*1290*/  HADD2.F32 R38, -RZ, R9.reuse.H0_H0 ;  /* 0x20000009ff267230 */ /* 0x102fe20000004100 */
[----:B------:R-:W-:Y:S01]  /*12a0*/  FMNMX R3, RZ, |R3|, !PT ;  /* 0x40000003ff037209 */ /* 0x000fe20007800000 */
[----:B------:R-:W-:Y:S01]  /*12b0*/  HADD2.F32 R40, -RZ, R9.H1_H1 ;  /* 0x30000009ff287230 */ /* 0x000fe20000004100 */
[----:B------:R-:W-:-:S02]  /*12c0*/  LOP3.LUT R13, R13, 0xffff, RZ, 0xc0, !PT ;  /* 0x0000ffff0d0d7812 */ /* 0x000fc400078ec0ff */
[----:B------:R-:W-:Y:S02]  /*12d0*/  FMNMX R3, R3, |R6|, !PT ;  /* 0x4000000603037209 */ /* 0x000fe40007800000 */
[----:B------:R-:W1:Y:S01]  /*12e0*/  LDS R6, [R18+0x208c] ;  /* 0x00208c0012067984 */ /* 0x000e620000000800 */
[----:B------:R-:W-:Y:S01]  /*12f0*/  LOP3.LUT R12, R12, 0xffff, RZ, 0xc0, !PT ;  /* 0x0000ffff0c0c7812 */ /* 0x000fe200078ec0ff */
[----:B----4-:R-:W-:Y:S01]  /*1300*/  HADD2.F32 R49, -RZ, R17.H0_H0 ;  /* 0x20000011ff317230 */ /* 0x010fe20000004100 */
[----:B------:R-:W-:Y:S01]  /*1310*/  FMNMX R3, R3, |R38|, !PT ;  /* 0x4000002603037209 */ /* 0x000fe20007800000 */
[--C-:B------:R-:W-:Y:S02]  /*1320*/  HADD2.F32 R38, -RZ, R8.reuse.H0_H0 ;  /* 0x20000008ff267230 */ /* 0x100fe40000004100 */
[----:B------:R-:W-:Y:S01]  /*1330*/  IMAD.SHL.U32 R13, R13, 0x1000000, RZ ;  /* 0x010000000d0d7824 */ /* 0x000fe200078e00ff */
[----:B------:R-:W-:Y:S01]  /*1340*/  FMNMX R3, R3, |R40|, !PT ;  /* 0x4000002803037209 */ /* 0x000fe20007800000 */
[----:B------:R-:W-:-:S03]  /*1350*/  HADD2.F32 R40, -RZ, R8.H1_H1 ;  /* 0x30000008ff287230 */ /* 0x000fc60000004100 */
[----:B------:R-:W-:Y:S01]  /*1360*/  FMNMX R3, R3, |R38|, !PT ;  /* 0x4000002603037209 */ /* 0x000fe20007800000 */
[-C--:B------:R-:W-:Y:S01]  /*1370*/  FMUL R38, R41, R0.reuse ;  /* 0x0000000029267220 */ /* 0x080fe20000400000 */
[----:B------:R-:W-:Y:S02]  /*1380*/  FMUL R41, R53, R0 ;  /* 0x0000000035297220 */ /* 0x000fe40000400000 */
[----:B------:R-:W-:Y:S01]  /*1390*/  FMNMX R21, R3, |R40|, !PT ;  /* 0x4000002803157209 */ /* 0x000fe20007800000 */
[----:B------:R-:W-:Y:S02]  /*13a0*/  HADD2.F32 R3, -RZ, R10.H1_H1 ;  /* 0x3000000aff037230 */ /* 0x000fe40000004100 */
[----:B------:R-:W-:Y:S01]  /*13b0*/  FMUL R10, R39, R0 ;  /* 0x00000000270a7220 */ /* 0x000fe20000400000 */
[----:B------:R-:W-:Y:S01]  /*13c0*/  F2FP.SATFINITE.E4M3.F32.PACK_AB_MERGE_C R38, RZ, R38, RZ ;  /* 0x00000026ff26723e */ /* 0x000fe200048070ff */
[-C--:B------:R-:W-:Y:S01]  /*13d0*/  FMUL R39, R45, R0.reuse ;  /* 0x000000002d277220 */ /* 0x080fe20000400000 */
[-C--:B------:R-:W-:Y:S01]  /*13e0*/  FMUL R40, R47, R0.reuse ;  /* 0x000000002f287220 */ /* 0x080fe20000400000 */
[----:B------:R-:W-:Y:S01]  /*13f0*/  FMUL R11, R3, R0 ;  /* 0x00000000030b7220 */ /* 0x000fe20000400000 */
[----:B------:R-:W-:Y:S01]  /*1400*/  F2FP.SATFINITE.E4M3.F32.PACK_AB_MERGE_C R10, RZ, R10, RZ ;  /* 0x0000000aff0a723e */ /* 0x000fe200048070ff */
[-C--:B------:R-:W-:Y:S01]  /*1410*/  FMUL R3, R43, R0.reuse ;  /* 0x000000002b037220 */ /* 0x080fe20000400000 */
[----:B------:R-:W-:Y:S01]  /*1420*/  F2FP.SATFINITE.E4M3.F32.PACK_AB_MERGE_C R41, RZ, R41, RZ ;  /* 0x00000029ff29723e */ /* 0x000fe200048070ff */
[-C--:B------:R-:W-:Y:S01]  /*1430*/  FMUL R43, R59, R0.reuse ;  /* 0x000000003b2b7220 */ /* 0x080fe20000400000 */
[----:B------:R-:W-:Y:S01]  /*1440*/  F2FP.SATFINITE.E4M3.F32.PACK_AB_MERGE_C R11, RZ, R11, RZ ;  /* 0x0000000bff0b723e */ /* 0x000fe200048070ff */
[-C--:B------:R-:W-:Y:S01]  /*1450*/  FMUL R45, R63, R0.reuse ;  /* 0x000000003f2d7220 */ /* 0x080fe20000400000 */
[----:B------:R-:W-:Y:S01]  /*1460*/  LOP3.LUT R10, R10, 0xff, RZ, 0xc0, !PT ;  /* 0x000000ff0a0a7812 */ /* 0x000fe200078ec0ff */
[----:B------:R-:W-:Y:S01]  /*1470*/  FMUL R0, R65, R0 ;  /* 0x0000000041007220 */ /* 0x000fe20000400000 */
[----:B------:R-:W-:-:S02]  /*1480*/  LOP3.LUT R11, R11, 0xffff, RZ, 0xc0, !PT ;  /* 0x0000ffff0b0b7812 */ /* 0x000fc400078ec0ff */
[----:B------:R-:W-:Y:S02]  /*1490*/  F2FP.SATFINITE.E4M3.F32.PACK_AB_MERGE_C R39, RZ, R39, RZ ;  /* 0x00000027ff27723e */ /* 0x000fe400048070ff */
[----:B------:R-:W-:Y:S02]  /*14a0*/  PRMT R10, R11, 0x7604, R10 ;  /* 0x000076040b0a7816 */ /* 0x000fe4000000000a */
[----:B------:R-:W2:Y:S01]  /*14b0*/  LDS R11, [R18+0x2098] ;  /* 0x00209800120b7984 */ /* 0x000ea20000000800 */
[----:B------:R-:W-:Y:S02]  /*14c0*/  F2FP.SATFINITE.E4M3.F32.PACK_AB_MERGE_C R40, RZ, R40, RZ ;  /* 0x00000028ff28723e */ /* 0x000fe400048070ff */
[----:B------:R-:W-:Y:S01]  /*14d0*/  LOP3.LUT R41, R41, 0xff, RZ, 0xc0, !PT ;  /* 0x000000ff29297812 */ /* 0x000fe200078ec0ff */
[--C-:B-1----:R-:W-:Y:S01]  /*14e0*/  HADD2.F32 R46, -RZ, R6.reuse.H0_H0 ;  /* 0x20000006ff2e7230 */ /* 0x102fe20000004100 */
[----:B------:R-:W-:Y:S01]  /*14f0*/  LOP3.LUT R39, R39, 0xff, RZ, 0xc0, !PT ;  /* 0x000000ff27277812 */ /* 0x000fe200078ec0ff */
[----:B------:R-:W-:Y:S01]  /*1500*/  HADD2.F32 R47, -RZ, R6.H1_H1 ;  /* 0x30000006ff2f7230 */ /* 0x000fe20000004100 */
[----:B------:R-:W-:-:S02]  /*1510*/  LOP3.LUT R40, R40, 0xffff, RZ, 0xc0, !PT ;  /* 0x0000ffff28287812 */ /* 0x000fc400078ec0ff */
[----:B------:R-:W-:Y:S02]  /*1520*/  FMNMX R46, R21, |R46|, !PT ;  /* 0x4000002e152e7209 */ /* 0x000fe40007800000 */
[----:B------:R-:W-:Y:S02]  /*1530*/  LOP3.LUT R21, R38, 0xff, RZ, 0xc0, !PT ;  /* 0x000000ff26157812 */ /* 0x000fe400078ec0ff */
[----:B------:R-:W-:Y:S02]  /*1540*/  F2FP.SATFINITE.E4M3.F32.PACK_AB_MERGE_C R43, RZ, R43, RZ ;  /* 0x0000002bff2b723e */ /* 0x000fe400048070ff */
[----:B------:R-:W-:Y:S02]  /*1550*/  PRMT R21, R10, 0x5410, R21 ;  /* 0x000054100a157816 */ /* 0x000fe40000000015 */
[----:B------:R-:W1:Y:S01]  /*1560*/  LDS R10, [R18+0x209c] ;  /* 0x00209c00120a7984 */ /* 0x000e620000000800 */
[----:B------:R-:W-:Y:S02]  /*1570*/  F2FP.SATFINITE.E4M3.F32.PACK_AB_MERGE_C R38, RZ, R14, RZ ;  /* 0x0000000eff26723e */ /* 0x000fe400048070ff */
[----:B------:R-:W-:-:S02]  /*1580*/  F2FP.SATFINITE.E4M3.F32.PACK_AB_MERGE_C R0, RZ, R0, RZ ;  /* 0x00000000ff00723e */ /* 0x000fc400048070ff */
[----:B------:R-:W-:Y:S02]  /*1590*/  PRMT R41, R42, 0x7604, R41 ;  /* 0x000076042a297816 */ /* 0x000fe40000000029 */
[----:B------:R-:W4:Y:S01]  /*15a0*/  MATCH.ANY R42, R19 ;  /* 0x00000000132a73a1 */ /* 0x000f2200000e8000 */
[----:B------:R-:W-:Y:S02]  /*15b0*/  F2FP.SATFINITE.E4M3.F32.PACK_AB_MERGE_C R3, RZ, R3, RZ ;  /* 0x00000003ff03723e */ /* 0x000fe400048070ff */
[----:B------:R-:W-:Y:S02]  /*15c0*/  PRMT R39, R40, 0x7604, R39 ;  /* 0x0000760428277816 */ /* 0x000fe40000000027 */
[----:B------:R-:W-:Y:S02]  /*15d0*/  LOP3.LUT R14, R15, 0xff, RZ, 0xc0, !PT ;  /* 0x000000ff0f0e7812 */ /* 0x000fe400078ec0ff */
[----:B------:R-:W-:Y:S02]  /*15e0*/  LOP3.LUT R43, R43, 0xff, RZ, 0xc0, !PT ;  /* 0x000000ff2b2b7812 */ /* 0x000fe400078ec0ff */
[----:B------:R-:W-:-:S02]  /*15f0*/  F2FP.SATFINITE.E4M3.F32.PACK_AB_MERGE_C R45, RZ, R45, RZ ;  /* 0x0000002dff2d723e */ /* 0x000fc400048070ff */
[----:B------:R-:W-:Y:S02]  /*1600*/  LOP3.LUT R38, R38, 0xff, RZ, 0xc0, !PT ;  /* 0x000000ff26267812 */ /* 0x000fe400078ec0ff */
[----:B------:R-:W-:Y:S02]  /*1610*/  LOP3.LUT R0, R0, 0xffff, RZ, 0xc0, !PT ;  /* 0x0000ffff00007812 */ /* 0x000fe400078ec0ff */
[----:B------:R-:W-:Y:S02]  /*1620*/  LOP3.LUT R3, R3, 0xffff, RZ, 0xc0, !PT ;  /* 0x0000ffff03037812 */ /* 0x000fe400078ec0ff */
[----:B------:R-:W-:Y:S01]  /*1630*/  FMNMX R46, R46, |R47|, !PT ;  /* 0x4000002f2e2e7209 */ /* 0x000fe20007800000 */
[----:B------:R-:W-:Y:S01]  /*1640*/  HADD2.F32 R47, -RZ, R17.H1_H1 ;  /* 0x30000011ff2f7230 */ /* 0x000fe20000004100 */
[----:B------:R-:W-:Y:S02]  /*1650*/  PRMT R39, R39, 0x5410, R14 ;  /* 0x0000541027277816 */ /* 0x000fe4000000000e */
[----:B------:R-:W-:-:S02]  /*1660*/  PRMT R43, R44, 0x7604, R43 ;  /* 0x000076042c2b7816 */ /* 0x000fc4000000002b */
[----:B------:R-:W-:Y:S01]  /*1670*/  LOP3.LUT R40, R45, 0xff, RZ, 0xc0, !PT ;  /* 0x000000ff2d287812 */ /* 0x000fe200078ec0ff */
[--C-:B------:R-:W-:Y:S01]  /*1680*/  HADD2.F32 R45, -RZ, R16.reuse.H0_H0 ;  /* 0x20000010ff2d7230 */ /* 0x100fe20000004100 */
[----:B------:R-:W-:Y:S01]  /*1690*/  PRMT R14, R41, 0x5410, R38 ;  /* 0x00005410290e7816 */ /* 0x000fe20000000026 */
[----:B------:R-:W-:Y:S01]  /*16a0*/  IMAD.SHL.U32 R38, R0, 0x1000000, RZ ;  /* 0x0100000000267824 */ /* 0x000fe200078e00ff */
[----:B------:R-:W-:Y:S01]  /*16b0*/  FMNMX R46, R46, |R49|, !PT ;  /* 0x400000312e2e7209 */ /* 0x000fe20007800000 */
[----:B------:R-:W-:Y:S01]  /*16c0*/  IMAD.SHL.U32 R0, R12, 0x1000000, RZ ;  /* 0x010000000c007824 */ /* 0x000fe200078e00ff */
[----:B------:R-:W-:Y:S01]  /*16d0*/  PRMT R15, R43, 0x5410, R40 ;  /* 0x000054102b0f7816 */ /* 0x000fe20000000028 */
[----:B------:R-:W-:Y:S01]  /*16e0*/  IMAD.SHL.U32 R12, R3, 0x1000000, RZ ;  /* 0x01000000030c7824 */ /* 0x000fe200078e00ff */
[----:B------:R-:W-:Y:S01]  /*16f0*/  FMNMX R46, R46, |R47|, !PT ;  /* 0x4000002f2e2e7209 */ /* 0x000fe20007800000 */
[----:B------:R-:W-:Y:S01]  /*1700*/  HADD2.F32 R40, -RZ, R16.H1_H1 ;  /* 0x30000010ff287230 */ /* 0x000fe20000004100 */
[----:B------:R-:W-:Y:S01]  /*1710*/  LOP3.LUT R14, R14, R13, RZ, 0xfc, !PT ;  /* 0x0000000d0e0e7212 */ /* 0x000fe200078efcff */
[----:B--2---:R-:W-:Y:S01]  /*1720*/  HADD2.F32 R3, -RZ, R11.H0_H0 ;  /* 0x2000000bff037230 */ /* 0x004fe20000004100 */
[----:B------:R-:W-:-:S02]  /*1730*/  LOP3.LUT R15, R15, R38, RZ, 0xfc, !PT ;  /* 0x000000260f0f7212 */ /* 0x000fc400078efcff */
[----:B------:R-:W-:Y:S01]  /*1740*/  LOP3.LUT R13, R39, R0, RZ, 0xfc, !PT ;  /* 0x00000000270d7212 */ /* 0x000fe200078efcff */
[----:B------:R-:W-:Y:S01]  /*1750*/  HADD2.F32 R0, -RZ, R11.H1_H1 ;  /* 0x3000000bff007230 */ /* 0x000fe20000004100 */
[----:B------:R-:W-:Y:S01]  /*1760*/  LOP3.LUT R12, R21, R12, RZ, 0xfc, !PT ;  /* 0x0000000c150c7212 */ /* 0x000fe200078efcff */
[----:B-1----:R-:W-:Y:S01]  /*1770*/  HADD2.F32 R21, -RZ, R10.H1_H1 ;  /* 0x3000000aff157230 */ /* 0x002fe20000004100 */
[----:B------:R-:W-:Y:S02]  /*1780*/  FMNMX R45, R46, |R45|, !PT ;  /* 0x4000002d2e2d7209 */ /* 0x000fe40007800000 */
[----:B----4-:R-:W-:Y:S01]  /*1790*/  LOP3.LUT P0, RZ, R19, UR8, R42, 0x40, !PT ;  /* 0x0000000813ff7c12 */ /* 0x010fe2000f80402a */
[----:B------:R1:W-:Y:S01]  /*17a0*/  STG.E.128 desc[UR6][R26.64], R12 ;  /* 0x0000000c1a007986 */ /* 0x0003e2000c101d06 */
[----:B------:R-:W-:-:S04]  /*17b0*/  FMNMX R40, R45, |R40|, !PT ;  /* 0x400000282d287209 */ /* 0x000fc80007800000 */
[----:B------:R-:W-:-:S04]  /*17c0*/  FMNMX R3, R40, |R3|, !PT ;  /* 0x4000000328037209 */ /* 0x000fc80007800000 */
[----:B------:R-:W-:Y:S01]  /*17d0*/  FMNMX R0, R3, |R0|, !PT ;  /* 0x4000000003007209 */ /* 0x000fe20007800000 */
[----:B------:R-:W-:-:S05]  /*17e0*/  HADD2.F32 R3, -RZ, R10.H0_H0 ;  /* 0x2000000aff037230 */ /* 0x000fca0000004100 */
[----:B------:R-:W-:-:S04]  /*17f0*/  FMNMX R0, R0, |R3|, !PT ;  /* 0x4000000300007209 */ /* 0x000fc80007800000 */
[----:B------:R-:W-:Y:S01]  /*1800*/  FMNMX R53, R0, |R21|, !PT ;  /* 0x4000001500357209 */ /* 0x000fe20007800000 */
[----:B-1-3--:R-:W-:Y:S06]  /*1810*/  @!P0 BRA.DIV UR5, `(.L_x_4427) ;  /* 0x0000014605888947 */ /* 0x00afec000b800000 */
[----:B------:R-:W1:Y:S02]  /*1820*/  SHFL.DOWN PT, R55, R53, 0x4, 0x1f ;  /* 0x08801f0035377f89 */ /* 0x000e6400000e0000 */
[----:B-1----:R-:W-:-:S05]  /*1830*/  FMNMX R12, R53, R55, !PT ;  /* 0x00000037350c7209 */ /* 0x002fca0007800000 */
[----:B------:R-:W1:Y:S02]  /*1840*/  SHFL.DOWN PT, R55, R12, 0x2, 0x1f ;  /* 0x08401f000c377f89 */ /* 0x000e6400000e0000 */
[----:B-1----:R-:W-:-:S05]  /*1850*/  FMNMX R14, R12, R55, !PT ;  /* 0x000000370c0e7209 */ /* 0x002fca0007800000 */
[----:B------:R-:W0:Y:S02]  /*1860*/  SHFL.DOWN PT, R55, R14, 0x1, 0x1f ;  /* 0x08201f000e377f89 */ /* 0x000e2400000e0000 */
[----:B0-----:R-:W-:-:S05]  /*1870*/  FMNMX R56, R14, R55, !PT ;  /* 0x000000370e387209 */ /* 0x001fca0007800000 */
[----:B------:R0:W1:Y:S02]  /*1880*/  SHFL.IDX PT, R55, R56, R20, 0x1f ;  /* 0x00001f1438377589 */ /* 0x00006400000e0000 */
.L_x_4854:
        /* <DEDUP_REMOVED lines=20> */
.L_x_4431:
[----:B------:R-:W-:Y:S05]  /*19d0*/  BSYNC B3 ;  /* 0x0000000000037941 */ /* 0x000fea0003800000 */
.L_x_4430:
[----:B------:R-:W-:-:S04]  /*19e0*/  FSETP.NEU.AND P0, PT, |R0|, +INF , PT ;  /* 0x7f8000000000780b */ /* 0x000fc80003f0d200 */
[----:B------:R-:W-:-:S04]  /*19f0*/  FSEL R0, R0, 65504, P0 ;  /* 0x477fe00000007808 */ /* 0x000fc80000000000 */
[----:B------:R-:W-:-:S07]  /*1a00*/  LOP3.LUT R0, R0, 0xff800000, RZ, 0xc0, !PT ;  /* 0xff80000000007812 */ /* 0x000fce00078ec0ff */
.L_x_4429:
[----:B------:R-:W-:Y:S05]  /*1a10*/  BSYNC B2 ;  /* 0x0000000000027941 */ /* 0x000fea0003800000 */
.L_x_4428:
        /* <DEDUP_REMOVED lines=10> */
.L_x_4435:
[----:B------:R-:W1:Y:S02]  /*1ac0*/  MUFU.RCP R53, R0 ;  /* 0x0000000000357308 */ /* 0x000e640000001000 */
[----:B-1----:R-:W-:-:S04]  /*1ad0*/  FFMA R3, R53, R0, -1 ;  /* 0xbf80000035037423 */ /* 0x002fc80000000000 */
[----:B------:R-:W-:-:S04]  /*1ae0*/  FADD.FTZ R12, -R3, -RZ ;  /* 0x800000ff030c7221 */ /* 0x000fc80000010100 */
[----:B------:R-:W-:-:S07]  /*1af0*/  FFMA R53, R53, R12, R53 ;  /* 0x0000000c35357223 */ /* 0x000fce0000000035 */
.L_x_4436:
[----:B------:R-:W-:Y:S05]  /*1b00*/  BSYNC B2 ;  /* 0x0000000000027941 */ /* 0x000fea0003800000 */
.L_x_4434:
[----:B------:R1:W-:Y:S02]  /*1b10*/  STG.E desc[UR6][R36.64], R53 ;  /* 0x0000003524007986 */ /* 0x0003e4000c101906 */
.L_x_4433:
[----:B------:R-:W-:Y:S05]  /*1b20*/  BSYNC B1 ;  /* 0x0000000000017941 */ /* 0x000fea0003800000 */
.L_x_4432:
[----:B------:R-:W2:Y:S01]  /*1b30*/  LDS R12, [R18+0x4100] ;  /* 0x00410000120c7984 */ /* 0x000ea20000000800 */
[--C-:B------:R-:W-:Y:S01]  /*1b40*/  HADD2.F32 R45, -RZ, R17.reuse.H0_H0 ;  /* 0x20000011ff2d7230 */ /* 0x100fe20000004100 */
[----:B------:R-:W3:Y:S01]  /*1b50*/  REDUX.OR UR5, R19 ;  /* 0x00000000130573c4 */ /* 0x000ee20000004000 */
[----:B------:R-:W-:Y:S01]  /*1b60*/  HADD2.F32 R47, -RZ, R17.H1_H1 ;  /* 0x30000011ff2f7230 */ /* 0x000fe20000004100 */
[----:B------:R-:W4:Y:S01]  /*1b70*/  LDS R15, [R18+0x4104] ;  /* 0x00410400120f7984 */ /* 0x000f220000000800 */
[--C-:B------:R-:W-:Y:S02]  /*1b80*/  HADD2.F32 R49, -RZ, R16.reuse.H0_H0 ;  /* 0x20000010ff317230 */ /* 0x100fe40000004100 */
[----:B------:R-:W-:Y:S01]  /*1b90*/  FMUL R38, R45, R0 ;  /* 0x000000002d267220 */ /* 0x000fe20000400000 */
[----:B------:R-:W-:Y:S01]  /*1ba0*/  HADD2.F32 R51, -RZ, R16.H1_H1 ;  /* 0x30000010ff337230 */ /* 0x000fe20000004100 */
[----:B------:R-:W-:Y:S01]  /*1bb0*/  LDS R14, [R18+0x4108] ;  /* 0x00410800120e7984 */ /* 0x000fe20000000800 */
[----:B------:R-:W-:Y:S01]  /*1bc0*/  HADD2.F32 R21, -RZ, R4.H0_H0 ;  /* 0x20000004ff157230 */ /* 0x000fe20000004100 */
[----:B------:R-:W-:Y:S01]  /*1bd0*/  VOTEU.ANY UR8, UPT, PT ;  /* 0x0000000000087886 */ /* 0x000fe200038e0100 */
[----:B------:R-:W-:Y:S01]  /*1be0*/  HADD2.F32 R27, -RZ, R9.H0_H0 ;  /* 0x20000009ff1b7230 */ /* 0x000fe20000004100 */
[----:B------:R-:W5:Y:S01]  /*1bf0*/  LDS R13, [R18+0x410c] ;  /* 0x00410c00120d7984 */ /* 0x000f620000000800 */
[----:B------:R-:W-:Y:S01]  /*1c00*/  HADD2.F32 R39, -RZ, R8.H1_H1 ;  /* 0x30000008ff277230 */ /* 0x000fe20000004100 */
[----:B------:R-:W-:Y:S01]  /*1c10*/  F2FP.SATFINITE.E4M3.F32.PACK_AB_MERGE_C R38, RZ, R38, RZ ;  /* 0x00000026ff26723e */ /* 0x000fe200048070ff */
[--C-:B------:R-:W-:Y:S01]  /*1c20*/  HADD2.F32 R41, -RZ, R6.reuse.H0_H0 ;  /* 0x20000006ff297230 */ /* 0x100fe20000004100 */
[----:B------:R-:W0:Y:S01]  /*1c30*/  LDS R17, [R18+0x4110] ;  /* 0x0041100012117984 */ /* 0x000e220000000800 */
[----:B------:R-:W-:Y:S01]  /*1c40*/  HADD2.F32 R43, -RZ, R6.H1_H1 ;  /* 0x30000006ff2b7230 */ /* 0x000fe20000004100 */
[----:B------:R-:W-:Y:S01]  /*1c50*/  LOP3.LUT R38, R38, 0xff, RZ, 0xc0, !PT ;  /* 0x000000ff26267812 */ /* 0x000fe200078ec0ff */
[----:B-1----:R-:W-:Y:S01]  /*1c60*/  HADD2.F32 R37, -RZ, R8.H0_H0 ;  /* 0x20000008ff257230 */ /* 0x002fe20000004100 */
[----:B------:R-:W1:Y:S01]  /*1c70*/  LDS R16, [R18+0x4114] ;  /* 0x0041140012107984 */ /* 0x000e620000000800 */
[----:B------:R-:W-:-:S02]  /*1c80*/  HADD2.F32 R57, -RZ, R10.H0_H0 ;  /* 0x2000000aff397230 */ /* 0x000fc40000004100 */
[-C--:B------:R-:W-:Y:S01]  /*1c90*/  FMUL R8, R43, R0.reuse ;  /* 0x000000002b087220 */ /* 0x080fe20000400000 */
[----:B------:R-:W-:Y:S02]  /*1ca0*/  HADD2.F32 R59, -RZ, R10.H1_H1 ;  /* 0x3000000aff3b7230 */ /* 0x000fe40000004100 */
[-C--:B------:R-:W-:Y:S01]  /*1cb0*/  FMUL R10, R41, R0.reuse ;  /* 0x00000000290a7220 */ /* 0x080fe20000400000 */
[--C-:B------:R-:W-:Y:S02]  /*1cc0*/  HADD2.F32 R53, -RZ, R11.reuse.H0_H0 ;  /* 0x2000000bff357230 */ /* 0x100fe40000004100 */
[----:B------:R-:W-:Y:S02]  /*1cd0*/  HADD2.F32 R55, -RZ, R11.H1_H1 ;  /* 0x3000000bff377230 */ /* 0x000fe40000004100 */
[----:B------:R-:W-:Y:S01]  /*1ce0*/  FMUL R11, R49, R0 ;  /* 0x00000000310b7220 */ /* 0x000fe20000400000 */
[----:B------:R-:W-:Y:S01]  /*1cf0*/  HADD2.F32 R9, -RZ, R9.H1_H1 ;  /* 0x30000009ff097230 */ /* 0x000fe20000004100 */
[----:B------:R-:W-:Y:S01]  /*1d00*/  F2FP.SATFINITE.E4M3.F32.PACK_AB_MERGE_C R10, RZ, R10, RZ ;  /* 0x0000000aff0a723e */ /* 0x000fe200048070ff */
[-C--:B------:R-:W-:Y:S01]  /*1d10*/  FMUL R40, R53, R0.reuse ;  /* 0x0000000035287220 */ /* 0x080fe20000400000 */
[----:B------:R-:W-:Y:S01]  /*1d20*/  FMUL R41, R55, R0 ;  /* 0x0000000037297220 */ /* 0x000fe20000400000 */
[----:B------:R-:W-:-:S02]  /*1d30*/  F2FP.SATFINITE.E4M3.F32.PACK_AB_MERGE_C R11, RZ, R11, RZ ;  /* 0x0000000bff0b723e */ /* 0x000fc400048070ff */
[----:B------:R-:W-:Y:S02]  /*1d40*/  LOP3.LUT R10, R10, 0xff, RZ, 0xc0, !PT ;  /* 0x000000ff0a0a7812 */ /* 0x000fe400078ec0ff */
[----:B------:R-:W-:Y:S02]  /*1d50*/  LOP3.LUT R11, R11, 0xff, RZ, 0xc0, !PT ;  /* 0x000000ff0b0b7812 */ /* 0x000fe400078ec0ff */
[----:B------:R-:W-:Y:S01]  /*1d60*/  F2FP.SATFINITE.E4M3.F32.PACK_AB_MERGE_C R40, RZ, R40, RZ ;  /* 0x00000028ff28723e */ /* 0x000fe200048070ff */
[--C-:B--2---:R-:W-:Y:S01]  /*1d70*/  HADD2.F32 R3, -RZ, R12.reuse.H0_H0 ;  /* 0x2000000cff037230 */ /* 0x104fe20000004100 */
[----:B------:R-:W-:Y:S01]  /*1d80*/  F2FP.SATFINITE.E4M3.F32.PACK_AB_MERGE_C R41, RZ, R41, RZ ;  /* 0x00000029ff29723e */ /* 0x000fe200048070ff */
[----:B------:R-:W-:Y:S01]  /*1d90*/  HADD2.F32 R26, -RZ, R12.H1_H1 ;  /* 0x3000000cff1a7230 */ /* 0x000fe20000004100 */
[----:B------:R-:W-:Y:S01]  /*1da0*/  F2FP.SATFINITE.E4M3.F32.PACK_AB_MERGE_C R8, RZ, R8, RZ ;  /* 0x00000008ff08723e */ /* 0x000fe200048070ff */
[----:B----4-:R-:W-:Y:S01]  /*1db0*/  HADD2.F32 R36, -RZ, R15.H0_H0 ;  /* 0x2000000fff247230 */ /* 0x010fe20000004100 */
[----:B------:R-:W-:-:S02]  /*1dc0*/  FMNMX R3, RZ, |R3|, !PT ;  /* 0x40000003ff037209 */ /* 0x000fc40007800000 */
[----:B------:R-:W-:Y:S02]  /*1dd0*/  LOP3.LUT R40, R40, 0xff, RZ, 0xc0, !PT ;  /* 0x000000ff28287812 */ /* 0x000fe400078ec0ff */
[----:B------:R-:W-:Y:S01]  /*1de0*/  FMNMX R3, R3, |R26|, !PT ;  /* 0x4000001a03037209 */ /* 0x000fe20007800000 */
[----:B------:R-:W-:Y:S01]  /*1df0*/  HADD2.F32 R26, -RZ, R15.H1_H1 ;  /* 0x3000000fff1a7230 */ /* 0x000fe20000004100 */
[----:B------:R-:W-:Y:S01]  /*1e00*/  LOP3.LUT R41, R41, 0xffff, RZ, 0xc0, !PT ;  /* 0x0000ffff29297812 */ /* 0x000fe200078ec0ff */
[----:B-----5:R-:W-:Y:S01]  /*1e10*/  HADD2.F32 R43, -RZ, R13.H0_H0 ;  /* 0x2000000dff2b7230 */ /* 0x020fe20000004100 */
[----:B------:R-:W-:Y:S01]  /*1e20*/  FMNMX R3, R3, |R36|, !PT ;  /* 0x4000002403037209 */ /* 0x000fe20007800000 */
[--C-:B------:R-:W-:Y:S01]  /*1e30*/  HADD2.F32 R36, -RZ, R14.reuse.H0_H0 ;  /* 0x2000000eff247230 */ /* 0x100fe20000004100 */
[----:B------:R-:W-:Y:S02]  /*1e40*/  LOP3.LUT R8, R8, 0xffff, RZ, 0xc0, !PT ;  /* 0x0000ffff08087812 */ /* 0x000fe400078ec0ff */
[----:B------:R-:W-:Y:S01]  /*1e50*/  FMNMX R3, R3, |R26|, !PT ;  /* 0x4000001a03037209 */ /* 0x000fe20007800000 */
[----:B------:R-:W-:Y:S01]  /*1e60*/  HADD2.F32 R26, -RZ, R14.H1_H1 ;  /* 0x3000000eff1a7230 */ /* 0x000fe20000004100 */
[----:B------:R-:W-:-:S02]  /*1e70*/  PRMT R41, R41, 0x7604, R40 ;  /* 0x0000760429297816 */ /* 0x000fc40000000028 */
[----:B------:R-:W-:-:S04]  /*1e80*/  FMNMX R3, R3, |R36|, !PT ;  /* 0x4000002403037209 */ /* 0x000fc80007800000 */
[----:B------:R-:W-:Y:S01]  /*1e90*/  FMNMX R42, R3, |R26|, !PT ;  /* 0x4000001a032a7209 */ /* 0x000fe20007800000 */
[----:B------:R-:W-:Y:S02]  /*1ea0*/  HADD2.F32 R3, -RZ, R4.H1_H1 ;  /* 0x30000004ff037230 */ /* 0x000fe40000004100 */
[-C--:B------:R-:W-:Y:S01]  /*1eb0*/  FMUL R4, R21, R0.reuse ;  /* 0x0000000015047220 */ /* 0x080fe20000400000 */
[-C--:B------:R-:W-:Y:S01]  /*1ec0*/  FMUL R21, R27, R0.reuse ;  /* 0x000000001b157220 */ /* 0x080fe20000400000 */
[-C--:B------:R-:W-:Y:S01]  /*1ed0*/  FMUL R27, R39, R0.reuse ;  /* 0x00000000271b7220 */ /* 0x080fe20000400000 */
[-C--:B------:R-:W-:Y:S01]  /*1ee0*/  FMUL R26, R37, R0.reuse ;  /* 0x00000000251a7220 */ /* 0x080fe20000400000 */
[----:B------:R-:W-:Y:S01]  /*1ef0*/  FMUL R6, R3, R0 ;  /* 0x0000000003067220 */ /* 0x000fe20000400000 */
[----:B------:R-:W-:Y:S01]  /*1f00*/  F2FP.SATFINITE.E4M3.F32.PACK_AB_MERGE_C R4, RZ, R4, RZ ;  /* 0x00000004ff04723e */ /* 0x000fe200048070ff */
[-C--:B------:R-:W-:Y:S01]  /*1f10*/  FMUL R39, R47, R0.reuse ;  /* 0x000000002f277220 */ /* 0x080fe20000400000 */
[----:B------:R-:W-:Y:S01]  /*1f20*/  F2FP.SATFINITE.E4M3.F32.PACK_AB_MERGE_C R36, RZ, R27, RZ ;  /* 0x0000001bff24723e */ /* 0x000fe200048070ff */
[----:B------:R-:W-:Y:S01]  /*1f30*/  FMUL R3, R9, R0 ;  /* 0x0000000009037220 */ /* 0x000fe20000400000 */
[----:B------:R-:W-:Y:S01]  /*1f40*/  F2FP.SATFINITE.E4M3.F32.PACK_AB_MERGE_C R6, RZ, R6, RZ ;  /* 0x00000006ff06723e */ /* 0x000fe200048070ff */
[----:B------:R-:W-:Y:S01]  /*1f50*/  FMUL R9, R51, R0 ;  /* 0x0000000033097220 */ /* 0x000fe20000400000 */
[----:B------:R-:W-:-:S02]  /*1f60*/  LOP3.LUT R4, R4, 0xff, RZ, 0xc0, !PT ;  /* 0x000000ff04047812 */ /* 0x000fc400078ec0ff */
[----:B------:R-:W-:Y:S02]  /*1f70*/  LOP3.LUT R27, R6, 0xffff, RZ, 0xc0, !PT ;  /* 0x0000ffff061b7812 */ /* 0x000fe400078ec0ff */
[----:B------:R-:W2:Y:S01]  /*1f80*/  LDS R6, [R18+0x4118] ;  /* 0x0041180012067984 */ /* 0x000ea20000000800 */
[----:B------:R-:W-:Y:S02]  /*1f90*/  F2FP.SATFINITE.E4M3.F32.PACK_AB_MERGE_C R21, RZ, R21, RZ ;  /* 0x00000015ff15723e */ /* 0x000fe400048070ff */
[----:B------:R-:W-:Y:S02]  /*1fa0*/  F2FP.SATFINITE.E4M3.F32.PACK_AB_MERGE_C R26, RZ, R26, RZ ;  /* 0x0000001aff1a723e */ /* 0x000fe400048070ff */
[----:B------:R-:W-:Y:S01]  /*1fb0*/  PRMT R4, R27, 0x7604, R4 ;  /* 0x000076041b047816 */ /* 0x000fe20000000004 */
[----:B------:R-:W-:Y:S01]  /*1fc0*/  HADD2.F32 R27, -RZ, R13.H1_H1 ;  /* 0x3000000dff1b7230 */ /* 0x000fe20000004100 */
[----:B------:R-:W-:Y:S02]  /*1fd0*/  LOP3.LUT R21, R21, 0xff, RZ, 0xc0, !PT ;  /* 0x000000ff15157812 */ /* 0x000fe400078ec0ff */
[----:B------:R-:W-:-:S02]  /*1fe0*/  LOP3.LUT R26, R26, 0xff, RZ, 0xc0, !PT ;  /* 0x000000ff1a1a7812 */ /* 0x000fc400078ec0ff */
[----:B------:R-:W-:Y:S01]  /*1ff0*/  LOP3.LUT R37, R36, 0xffff, RZ, 0xc0, !PT ;  /* 0x0000ffff24257812 */ /* 0x000fe200078ec0ff */
[-C--:B------:R-:W-:Y:S01]  /*2000*/  FMUL R36, R57, R0.reuse ;  /* 0x0000000039247220 */ /* 0x080fe20000400000 */
[----:B------:R-:W-:Y:S01]  /*2010*/  F2FP.SATFINITE.E4M3.F32.PACK_AB_MERGE_C R39, RZ, R39, RZ ;  /* 0x00000027ff27723e */ /* 0x000fe200048070ff */
[----:B------:R-:W-:Y:S01]  /*2020*/  FMUL R0, R59, R0 ;  /* 0x000000003b007220 */ /* 0x000fe20000400000 */
[----:B------:R-:W-:Y:S02]  /*2030*/  FMNMX R42, R42, |R43|, !PT ;  /* 0x4000002b2a2a7209 */ /* 0x000fe40007800000 */
[----:B------:R-:W-:Y:S02]  /*2040*/  PRMT R21, R4, 0x5410, R21 ;  /* 0x0000541004157816 */ /* 0x000fe40000000015 */
[----:B------:R-:W-:Y:S01]  /*2050*/  PRMT R37, R37, 0x7604, R26 ;  /* 0x0000760425257816 */ /* 0x000fe2000000001a */
[----:B------:R-:W4:Y:S01]  /*2060*/  LDS R4, [R18+0x411c] ;  /* 0x00411c0012047984 */ /* 0x000f220000000800 */
[----:B------:R-:W-:Y:S01]  /*2070*/  LOP3.LUT R39, R39, 0xffff, RZ, 0xc0, !PT ;  /* 0x0000ffff27277812 */ /* 0x000fe200078ec0ff */
[----:B0-----:R-:W-:Y:S01]  /*2080*/  HADD2.F32 R26, -RZ, R17.H0_H0 ;  /* 0x20000011ff1a7230 */ /* 0x001fe20000004100 */
[----:B------:R-:W-:-:S02]  /*2090*/  FMNMX R27, R42, |R27|, !PT ;  /* 0x4000001b2a1b7209 */ /* 0x000fc40007800000 */
[----:B------:R-:W-:Y:S01]  /*20a0*/  PRMT R38, R39, 0x7604, R38 ;  /* 0x0000760427267816 */ /* 0x000fe20000000026 */
[----:B-1----:R-:W-:Y:S01]  /*20b0*/  HADD2.F32 R39, -RZ, R16.H0_H0 ;  /* 0x20000010ff277230 */ /* 0x002fe20000004100 */
[----:B------:R-:W-:Y:S01]  /*20c0*/  FMNMX R26, R27, |R26|, !PT ;  /* 0x4000001a1b1a7209 */ /* 0x000fe20007800000 */
[----:B------:R-:W-:Y:S01]  /*20d0*/  HADD2.F32 R27, -RZ, R17.H1_H1 ;  /* 0x30000011ff1b7230 */ /* 0x000fe20000004100 */
[----:B------:R-:W-:Y:S02]  /*20e0*/  PRMT R37, R37, 0x5410, R10 ;  /* 0x0000541025257816 */ /* 0x000fe4000000000a */
[----:B------:R-:W-:Y:S02]  /*20f0*/  F2FP.SATFINITE.E4M3.F32.PACK_AB_MERGE_C R0, RZ, R0, RZ ;  /* 0x00000000ff00723e */ /* 0x000fe400048070ff */
[----:B------:R-:W-:Y:S02]  /*2100*/  PRMT R10, R38, 0x5410, R11 ;  /* 0x00005410260a7816 */ /* 0x000fe4000000000b */
[----:B------:R-:W-:Y:S01]  /*2110*/  F2FP.SATFINITE.E4M3.F32.PACK_AB_MERGE_C R9, RZ, R9, RZ ;  /* 0x00000009ff09723e */ /* 0x000fe200048070ff */
[----:B------:R-:W0:Y:S01]  /*2120*/  MATCH.ANY R38, R19 ;  /* 0x00000000132673a1 */ /* 0x000e2200000e8000 */
[----:B------:R-:W-:-:S02]  /*2130*/  F2FP.SATFINITE.E4M3.F32.PACK_AB_MERGE_C R3, RZ, R3, RZ ;  /* 0x00000003ff03723e */ /* 0x000fc400048070ff */
[----:B------:R-:W-:Y:S02]  /*2140*/  F2FP.SATFINITE.E4M3.F32.PACK_AB_MERGE_C R36, RZ, R36, RZ ;  /* 0x00000024ff24723e */ /* 0x000fe400048070ff */
[----:B------:R-:W-:Y:S02]  /*2150*/  FMNMX R26, R26, |R27|, !PT ;  /* 0x4000001b1a1a7209 */ /* 0x000fe40007800000 */
[----:B------:R-:W-:Y:S02]  /*2160*/  LOP3.LUT R0, R0, 0xffff, RZ, 0xc0, !PT ;  /* 0x0000ffff00007812 */ /* 0x000fe400078ec0ff */
[----:B------:R-:W-:Y:S02]  /*2170*/  LOP3.LUT R9, R9, 0xffff, RZ, 0xc0, !PT ;  /* 0x0000ffff09097812 */ /* 0x000fe400078ec0ff */
[----:B------:R-:W-:Y:S02]  /*2180*/  LOP3.LUT R3, R3, 0xffff, RZ, 0xc0, !PT ;  /* 0x0000ffff03037812 */ /* 0x000fe400078ec0ff */
[----:B------:R-:W-:Y:S01]  /*2190*/  LOP3.LUT R36, R36, 0xff, RZ, 0xc0, !PT ;  /* 0x000000ff24247812 */ /* 0x000fe200078ec0ff */
[----:B------:R-:W-:Y:S01]  /*21a0*/  IMAD.SHL.U32 R9, R9, 0x1000000, RZ ;  /* 0x0100000009097824 */ /* 0x000fe200078e00ff */
[----:B------:R-:W-:Y:S01]  /*21b0*/  FMNMX R39, R26, |R39|, !PT ;  /* 0x400000271a277209 */ /* 0x000fe20007800000 */
[----:B------:R-:W-:Y:S01]  /*21c0*/  IMAD.SHL.U32 R26, R0, 0x1000000, RZ ;  /* 0x01000000001a7824 */ /* 0x000fe200078e00ff */
[----:B------:R-:W-:Y:S01]  /*21d0*/  PRMT R11, R41, 0x5410, R36 ;  /* 0x00005410290b7816 */ /* 0x000fe20000000024 */
[----:B------:R-:W-:Y:S01]  /*21e0*/  IMAD.SHL.U32 R0, R8, 0x1000000, RZ ;  /* 0x0100000008007824 */ /* 0x000fe200078e00ff */
[----:B------:R-:W-:Y:S01]  /*21f0*/  LOP3.LUT R10, R10, R9, RZ, 0xfc, !PT ;  /* 0x000000090a0a7212 */ /* 0x000fe200078efcff */
[----:B------:R-:W-:Y:S01]  /*2200*/  IMAD.SHL.U32 R8, R3, 0x1000000, RZ ;  /* 0x0100000003087824 */ /* 0x000fe200078e00ff */
[----:B------:R-:W-:Y:S01]  /*2210*/  LOP3.LUT R11, R11, R26, RZ, 0xfc, !PT ;  /* 0x0000001a0b0b7212 */ /* 0x000fe200078efcff */
[----:B------:R-:W-:Y:S01]  /*2220*/  HADD2.F32 R36, -RZ, R16.H1_H1 ;  /* 0x30000010ff247230 */ /* 0x000fe20000004100 */
[----:B------:R-:W-:Y:S01]  /*2230*/  LOP3.LUT R9, R37, R0, RZ, 0xfc, !PT ;  /* 0x0000000025097212 */ /* 0x000fe200078efcff */
[--C-:B--2---:R-:W-:Y:S01]  /*2240*/  HADD2.F32 R3, -RZ, R6.reuse.H0_H0 ;  /* 0x20000006ff037230 */ /* 0x104fe20000004100 */
[----:B------:R-:W-:Y:S01]  /*2250*/  LOP3.LUT R8, R21, R8, RZ, 0xfc, !PT ;  /* 0x0000000815087212 */ /* 0x000fe200078efcff */
[----:B------:R-:W-:Y:S01]  /*2260*/  HADD2.F32 R0, -RZ, R6.H1_H1 ;  /* 0x30000006ff007230 */ /* 0x000fe20000004100 */
[----:B------:R-:W-:Y:S01]  /*2270*/  FMNMX R36, R39, |R36|, !PT ;  /* 0x4000002427247209 */ /* 0x000fe20007800000 */
[----:B----4-:R-:W-:Y:S01]  /*2280*/  HADD2.F32 R21, -RZ, R4.H1_H1 ;  /* 0x30000004ff157230 */ /* 0x010fe20000004100 */
[----:B0-----:R-:W-:Y:S01]  /*2290*/  LOP3.LUT P0, RZ, R19, UR8, R38, 0x40, !PT ;  /* 0x0000000813ff7c12 */ /* 0x001fe2000f804026 */
[----:B------:R0:W-:Y:S01]  /*22a0*/  STG.E.128 desc[UR6][R24.64], R8 ;  /* 0x0000000818007986 */ /* 0x0001e2000c101d06 */
[----:B------:R-:W-:-:S04]  /*22b0*/  FMNMX R3, R36, |R3|, !PT ;  /* 0x4000000324037209 */ /* 0x000fc80007800000 */
[----:B------:R-:W-:Y:S01]  /*22c0*/  FMNMX R0, R3, |R0|, !PT ;  /* 0x4000000003007209 */ /* 0x000fe20007800000 */
[----:B------:R-:W-:-:S05]  /*22d0*/  HADD2.F32 R3, -RZ, R4.H0_H0 ;  /* 0x20000004ff037230 */ /* 0x000fca0000004100 */
[----:B------:R-:W-:-:S04]  /*22e0*/  FMNMX R0, R0, |R3|, !PT ;  /* 0x4000000300007209 */ /* 0x000fc80007800000 */
[----:B------:R-:W-:Y:S01]  /*22f0*/  FMNMX R53, R0, |R21|, !PT ;  /* 0x4000001500357209 */ /* 0x000fe20007800000 */
[----:B---3--:R-:W-:Y:S06]  /*2300*/  @!P0 BRA.DIV UR5, `(.L_x_4437) ;  /* 0x0000013e05648947 */ /* 0x008fec000b800000 */
[----:B------:R-:W0:Y:S02]  /*2310*/  SHFL.DOWN PT, R55, R53, 0x4, 0x1f ;  /* 0x08801f0035377f89 */ /* 0x000e2400000e0000 */
[----:B0-----:R-:W-:-:S05]  /*2320*/  FMNMX R8, R53, R55, !PT ;  /* 0x0000003735087209 */ /* 0x001fca0007800000 */
[----:B------:R-:W0:Y:S02]  /*2330*/  SHFL.DOWN PT, R55, R8, 0x2, 0x1f ;  /* 0x08401f0008377f89 */ /* 0x000e2400000e0000 */
[----:B0-----:R-:W-:-:S05]  /*2340*/  FMNMX R10, R8, R55, !PT ;  /* 0x00000037080a7209 */ /* 0x001fca0007800000 */
[----:B------:R-:W0:Y:S02]  /*2350*/  SHFL.DOWN PT, R55, R10, 0x1, 0x1f ;  /* 0x08201f000a377f89 */ /* 0x000e2400000e0000 */
[----:B0-----:R-:W-:-:S05]  /*2360*/  FMNMX R56, R10, R55, !PT ;  /* 0x000000370a387209 */ /* 0x001fca0007800000 */
[----:B------:R0:W1:Y:S02]  /*2370*/  SHFL.IDX PT, R55, R56, R20, 0x1f ;  /* 0x00001f1438377589 */ /* 0x00006400000e0000 */
.L_x_4863:
        /* <DEDUP_REMOVED lines=20> */
.L_x_4441:
[----:B------:R-:W-:Y:S05]  /*24c0*/  BSYNC B3 ;  /* 0x0000000000037941 */ /* 0x000fea0003800000 */
.L_x_4440:
[----:B------:R-:W-:-:S04]  /*24d0*/  FSETP.NEU.AND P0, PT, |R0|, +INF , PT ;  /* 0x7f8000000000780b */ /* 0x000fc80003f0d200 */
[----:B------:R-:W-:-:S04]  /*24e0*/  FSEL R0, R0, 65504, P0 ;  /* 0x477fe00000007808 */ /* 0x000fc80000000000 */
[----:B------:R-:W-:-:S07]  /*24f0*/  LOP3.LUT R0, R0, 0xff800000, RZ, 0xc0, !PT ;  /* 0xff80000000007812 */ /* 0x000fce00078ec0ff */
.L_x_4439:
[----:B------:R-:W-:Y:S05]  /*2500*/  BSYNC B2 ;  /* 0x0000000000027941 */ /* 0x000fea0003800000 */
.L_x_4438:
        /* <DEDUP_REMOVED lines=10> */
.L_x_4445:
[----:B------:R-:W1:Y:S02]  /*25b0*/  MUFU.RCP R53, R0 ;  /* 0x0000000000357308 */ /* 0x000e640000001000 */
[----:B-1----:R-:W-:-:S04]  /*25c0*/  FFMA R3, R53, R0, -1 ;  /* 0xbf80000035037423 */ /* 0x002fc80000000000 */
[----:B------:R-:W-:-:S04]  /*25d0*/  FADD.FTZ R8, -R3, -RZ ;  /* 0x800000ff03087221 */ /* 0x000fc80000010100 */
[----:B------:R-:W-:-:S07]  /*25e0*/  FFMA R53, R53, R8, R53 ;  /* 0x0000000835357223 */ /* 0x000fce0000000035 */
.L_x_4446:
[----:B------:R-:W-:Y:S05]  /*25f0*/  BSYNC B2 ;  /* 0x0000000000027941 */ /* 0x000fea0003800000 */
.L_x_4444:
[----:B------:R1:W-:Y:S02]  /*2600*/  STG.E desc[UR6][R34.64], R53 ;  /* 0x0000003522007986 */ /* 0x0003e4000c101906 */
.L_x_4443:
[----:B------:R-:W-:Y:S05]  /*2610*/  BSYNC B1 ;  /* 0x0000000000017941 */ /* 0x000fea0003800000 */
.L_x_4442:
[----:B------:R-:W2:Y:S01]  /*2620*/  LDS R8, [R18+0x6180] ;  /* 0x0061800012087984 */ /* 0x000ea20000000800 */
[----:B------:R-:W-:Y:S01]  /*2630*/  HADD2.F32 R21, -RZ, R12.H0_H0 ;  /* 0x2000000cff157230 */ /* 0x000fe20000004100 */
[----:B------:R-:W3:Y:S01]  /*2640*/  REDUX.OR UR5, R19 ;  /* 0x00000000130573c4 */ /* 0x000ee20000004000 */
[--C-:B------:R-:W-:Y:S01]  /*2650*/  HADD2.F32 R47, -RZ, R6.reuse.H0_H0 ;  /* 0x20000006ff2f7230 */ /* 0x100fe20000004100 */
[----:B------:R-:W4:Y:S01]  /*2660*/  LDS R11, [R18+0x6184] ;  /* 0x00618400120b7984 */ /* 0x000f220000000800 */
[----:B------:R-:W-:Y:S01]  /*2670*/  HADD2.F32 R49, -RZ, R6.H1_H1 ;  /* 0x30000006ff317230 */ /* 0x000fe20000004100 */
[----:B------:R-:W-:Y:S01]  /*2680*/  VOTEU.ANY UR8, UPT, PT ;  /* 0x0000000000087886 */ /* 0x000fe200038e0100 */
[----:B------:R-:W-:Y:S01]  /*2690*/  HADD2.F32 R27, -RZ, R14.H0_H0 ;  /* 0x2000000eff1b7230 */ /* 0x000fe20000004100 */
[----:B------:R-:W5:Y:S01]  /*26a0*/  LDS R10, [R18+0x6188] ;  /* 0x00618800120a7984 */ /* 0x000f620000000800 */
[--C-:B------:R-:W-:Y:S02]  /*26b0*/  HADD2.F32 R51, -RZ, R4.reuse.H0_H0 ;  /* 0x20000004ff337230 */ /* 0x100fe40000004100 */
[----:B------:R-:W-:Y:S01]  /*26c0*/  FMUL R36, R49, R0 ;  /* 0x0000000031247220 */ /* 0x000fe20000400000 */
[----:B-1----:R-:W-:Y:S01]  /*26d0*/  HADD2.F32 R53, -RZ, R4.H1_H1 ;  /* 0x30000004ff357230 */ /* 0x002fe20000004100 */
[----:B------:R-:W-:Y:S01]  /*26e0*/  LDS R9, [R18+0x618c] ;  /* 0x00618c0012097984 */ /* 0x000fe20000000800 */
[----:B------:R-:W-:-:S02]  /*26f0*/  HADD2.F32 R43, -RZ, R16.H0_H0 ;  /* 0x20000010ff2b7230 */ /* 0x000fc40000004100 */
[-C--:B------:R-:W-:Y:S01]  /*2700*/  FMUL R4, R21, R0.reuse ;  /* 0x0000000015047220 */ /* 0x080fe20000400000 */
[----:B------:R-:W-:Y:S01]  /*2710*/  HADD2.F32 R45, -RZ, R16.H1_H1 ;  /* 0x30000010ff2d7230 */ /* 0x000fe20000004100 */
[----:B------:R-:W1:Y:S01]  /*2720*/  LDS R6, [R18+0x6194] ;  /* 0x0061940012067984 */ /* 0x000e620000000800 */
[----:B------:R-:W-:Y:S01]  /*2730*/  FMUL R21, R27, R0 ;  /* 0x000000001b157220 */ /* 0x000fe20000400000 */
[--C-:B------:R-:W-:Y:S01]  /*2740*/  HADD2.F32 R25, -RZ, R15.reuse.H0_H0 ;  /* 0x2000000fff197230 */ /* 0x100fe20000004100 */
[----:B------:R-:W-:Y:S01]  /*2750*/  F2FP.SATFINITE.E4M3.F32.PACK_AB_MERGE_C R4, RZ, R4, RZ ;  /* 0x00000004ff04723e */ /* 0x000fe200048070ff */
[----:B------:R-:W-:Y:S02]  /*2760*/  HADD2.F32 R15, -RZ, R15.H1_H1 ;  /* 0x3000000fff0f7230 */ /* 0x000fe40000004100 */
[----:B------:R-:W-:Y:S01]  /*2770*/  FMUL R34, R43, R0 ;  /* 0x000000002b227220 */ /* 0x000fe20000400000 */
[--C-:B------:R-:W-:Y:S01]  /*2780*/  HADD2.F32 R39, -RZ, R17.reuse.H0_H0 ;  /* 0x20000011ff277230 */ /* 0x100fe20000004100 */
[----:B------:R-:W-:Y:S01]  /*2790*/  LOP3.LUT R4, R4, 0xff, RZ, 0xc0, !PT ;  /* 0x000000ff04047812 */ /* 0x000fe200078ec0ff */
[----:B------:R-:W-:-:S02]  /*27a0*/  HADD2.F32 R41, -RZ, R17.H1_H1 ;  /* 0x30000011ff297230 */ /* 0x000fc40000004100 */
[-C--:B------:R-:W-:Y:S01]  /*27b0*/  FMUL R17, R25, R0.reuse ;  /* 0x0000000019117220 */ /* 0x080fe20000400000 */
[----:B------:R-:W-:Y:S02]  /*27c0*/  HADD2.F32 R35, -RZ, R14.H1_H1 ;  /* 0x3000000eff237230 */ /* 0x000fe40000004100 */
[-C--:B------:R-:W-:Y:S01]  /*27d0*/  FMUL R14, R45, R0.reuse ;  /* 0x000000002d0e7220 */ /* 0x080fe20000400000 */
[--C-:B------:R-:W-:Y:S02]  /*27e0*/  HADD2.F32 R37, -RZ, R13.reuse.H0_H0 ;  /* 0x2000000dff257230 */ /* 0x100fe40000004100 */
[-C--:B------:R-:W-:Y:S01]  /*27f0*/  FMUL R27, R41, R0.reuse ;  /* 0x00000000291b7220 */ /* 0x080fe20000400000 */
[----:B------:R-:W-:Y:S02]  /*2800*/  HADD2.F32 R13, -RZ, R13.H1_H1 ;  /* 0x3000000dff0d7230 */ /* 0x000fe40000004100 */
[-C--:B------:R-:W-:Y:S01]  /*2810*/  FMUL R25, R35, R0.reuse ;  /* 0x0000000023197220 */ /* 0x080fe20000400000 */
[----:B------:R-:W-:Y:S01]  /*2820*/  FMUL R35, R47, R0 ;  /* 0x000000002f237220 */ /* 0x000fe20000400000 */
[----:B------:R-:W-:Y:S01]  /*2830*/  F2FP.SATFINITE.E4M3.F32.PACK_AB_MERGE_C R36, RZ, R36, RZ ;  /* 0x00000024ff24723e */ /* 0x000fe200048070ff */
[----:B------:R-:W-:Y:S01]  /*2840*/  FMUL R13, R13, R0 ;  /* 0x000000000d0d7220 */ /* 0x000fe20000400000 */
[----:B------:R-:W-:-:S02]  /*2850*/  F2FP.SATFINITE.E4M3.F32.PACK_AB_MERGE_C R27, RZ, R27, RZ ;  /* 0x0000001bff1b723e */ /* 0x000fc400048070ff */
[----:B------:R-:W-:Y:S01]  /*2860*/  F2FP.SATFINITE.E4M3.F32.PACK_AB_MERGE_C R35, RZ, R35, RZ ;  /* 0x00000023ff23723e */ /* 0x000fe200048070ff */
[--C-:B--2---:R-:W-:Y:S01]  /*2870*/  HADD2.F32 R3, -RZ, R8.reuse.H0_H0 ;  /* 0x20000008ff037230 */ /* 0x104fe20000004100 */
[----:B------:R-:W-:Y:S01]  /*2880*/  LOP3.LUT R27, R27, 0xffff, RZ, 0xc0, !PT ;  /* 0x0000ffff1b1b7812 */ /* 0x000fe200078ec0ff */
[----:B------:R-:W-:Y:S01]  /*2890*/  HADD2.F32 R24, -RZ, R8.H1_H1 ;  /* 0x30000008ff187230 */ /* 0x000fe20000004100 */
[----:B------:R-:W-:Y:S01]  /*28a0*/  LOP3.LUT R35, R35, 0xff, RZ, 0xc0, !PT ;  /* 0x000000ff23237812 */ /* 0x000fe200078ec0ff */
[--C-:B----4-:R-:W-:Y:S01]  /*28b0*/  HADD2.F32 R26, -RZ, R11.reuse.H0_H0 ;  /* 0x2000000bff1a7230 */ /* 0x110fe20000004100 */
[----:B------:R-:W-:Y:S02]  /*28c0*/  FMNMX R3, RZ, |R3|, !PT ;  /* 0x40000003ff037209 */ /* 0x000fe40007800000 */
[----:B------:R-:W-:Y:S02]  /*28d0*/  LOP3.LUT R36, R36, 0xffff, RZ, 0xc0, !PT ;  /* 0x0000ffff24247812 */ /* 0x000fe400078ec0ff */
[----:B------:R-:W-:Y:S01]  /*28e0*/  FMNMX R3, R3, |R24|, !PT ;  /* 0x4000001803037209 */ /* 0x000fe20007800000 */
[----:B------:R-:W-:Y:S01]  /*28f0*/  HADD2.F32 R24, -RZ, R11.H1_H1 ;  /* 0x3000000bff187230 */ /* 0x000fe20000004100 */
[----:B------:R-:W-:-:S02]  /*2900*/  PRMT R35, R36, 0x7604, R35 ;  /* 0x0000760424237816 */ /* 0x000fc40000000023 */
[----:B------:R-:W-:Y:S01]  /*2910*/  FMNMX R3, R3, |R26|, !PT ;  /* 0x4000001a03037209 */ /* 0x000fe20007800000 */
[----:B-----5:R-:W-:Y:S01]  /*2920*/  HADD2.F32 R26, -RZ, R10.H0_H0 ;  /* 0x2000000aff1a7230 */ /* 0x020fe20000004100 */
[----:B------:R-:W-:Y:S01]  /*2930*/  F2FP.SATFINITE.E4M3.F32.PACK_AB_MERGE_C R25, RZ, R25, RZ ;  /* 0x00000019ff19723e */ /* 0x000fe200048070ff */
[----:B-1----:R-:W-:Y:S01]  /*2940*/  HADD2.F32 R36, -RZ, R6.H0_H0 ;  /* 0x20000006ff247230 */ /* 0x002fe20000004100 */
[----:B------:R-:W-:Y:S01]  /*2950*/  FMNMX R3, R3, |R24|, !PT ;  /* 0x4000001803037209 */ /* 0x000fe20007800000 */
[----:B------:R-:W-:Y:S01]  /*2960*/  HADD2.F32 R24, -RZ, R10.H1_H1 ;  /* 0x3000000aff187230 */ /* 0x000fe20000004100 */
[----:B------:R-:W-:Y:S02]  /*2970*/  F2FP.SATFINITE.E4M3.F32.PACK_AB_MERGE_C R17, RZ, R17, RZ ;  /* 0x00000011ff11723e */ /* 0x000fe400048070ff */
[----:B------:R-:W-:Y:S01]  /*2980*/  FMNMX R3, R3, |R26|, !PT ;  /* 0x4000001a03037209 */ /* 0x000fe20007800000 */
[----:B------:R-:W-:Y:S01]  /*2990*/  FMUL R26, R39, R0 ;  /* 0x00000000271a7220 */ /* 0x000fe20000400000 */
[----:B------:R-:W-:Y:S01]  /*29a0*/  HADD2.F32 R39, -RZ, R9.H0_H0 ;  /* 0x20000009ff277230 */ /* 0x000fe20000004100 */
[----:B------:R-:W-:-:S02]  /*29b0*/  F2FP.SATFINITE.E4M3.F32.PACK_AB_MERGE_C R14, RZ, R14, RZ ;  /* 0x0000000eff0e723e */ /* 0x000fc400048070ff */
[----:B------:R-:W-:Y:S01]  /*29c0*/  FMNMX R38, R3, |R24|, !PT ;  /* 0x4000001803267209 */ /* 0x000fe20007800000 */
[----:B------:R-:W-:Y:S01]  /*29d0*/  HADD2.F32 R3, -RZ, R12.H1_H1 ;  /* 0x3000000cff037230 */ /* 0x000fe20000004100 */
[----:B------:R-:W-:Y:S01]  /*29e0*/  F2FP.SATFINITE.E4M3.F32.PACK_AB_MERGE_C R24, RZ, R21, RZ ;  /* 0x00000015ff18723e */ /* 0x000fe200048070ff */
[----:B------:R-:W1:Y:S01]  /*29f0*/  LDS R12, [R18+0x6190] ;  /* 0x00619000120c7984 */ /* 0x000e620000000800 */
[----:B------:R-:W-:Y:S02]  /*2a00*/  F2FP.SATFINITE.E4M3.F32.PACK_AB_MERGE_C R26, RZ, R26, RZ ;  /* 0x0000001aff1a723e */ /* 0x000fe400048070ff */
[-C--:B------:R-:W-:Y:S01]  /*2a10*/  FMUL R16, R3, R0.reuse ;  /* 0x0000000003107220 */ /* 0x080fe20000400000 */
[-C--:B------:R-:W-:Y:S01]  /*2a20*/  FMUL R3, R15, R0.reuse ;  /* 0x000000000f037220 */ /* 0x080fe20000400000 */
[-C--:B------:R-:W-:Y:S01]  /*2a30*/  FMUL R15, R37, R0.reuse ;  /* 0x00000000250f7220 */ /* 0x080fe20000400000 */
[----:B------:R-:W-:Y:S01]  /*2a40*/  FMUL R37, R53, R0 ;  /* 0x0000000035257220 */ /* 0x000fe20000400000 */
[----:B------:R-:W-:-:S02]  /*2a50*/  FMNMX R38, R38, |R39|, !PT ;  /* 0x4000002726267209 */ /* 0x000fc40007800000 */
[----:B------:R-:W-:Y:S02]  /*2a60*/  F2FP.SATFINITE.E4M3.F32.PACK_AB_MERGE_C R16, RZ, R16, RZ ;  /* 0x00000010ff10723e */ /* 0x000fe400048070ff */
[----:B------:R-:W-:Y:S02]  /*2a70*/  LOP3.LUT R26, R26, 0xff, RZ, 0xc0, !PT ;  /* 0x000000ff1a1a7812 */ /* 0x000fe400078ec0ff */
[----:B------:R-:W-:Y:S01]  /*2a80*/  LOP3.LUT R21, R16, 0xffff, RZ, 0xc0, !PT ;  /* 0x0000ffff10157812 */ /* 0x000fe200078ec0ff */
[----:B------:R-:W-:Y:S01]  /*2a90*/  FMUL R16, R51, R0 ;  /* 0x0000000033107220 */ /* 0x000fe20000400000 */
[----:B------:R-:W-:Y:S02]  /*2aa0*/  PRMT R27, R27, 0x7604, R26 ;  /* 0x000076041b1b7816 */ /* 0x000fe4000000001a */
[----:B------:R-:W-:Y:S01]  /*2ab0*/  PRMT R0, R21, 0x7604, R4 ;  /* 0x0000760415007816 */ /* 0x000fe20000000004 */
[----:B------:R-:W-:Y:S01]  /*2ac0*/  HADD2.F32 R21, -RZ, R9.H1_H1 ;  /* 0x30000009ff157230 */ /* 0x000fe20000004100 */
[----:B------:R-:W-:Y:S01]  /*2ad0*/  LDS R4, [R18+0x6198] ;  /* 0x0061980012047984 */ /* 0x000fe20000000800 */
[----:B------:R-:W-:-:S02]  /*2ae0*/  F2FP.SATFINITE.E4M3.F32.PACK_AB_MERGE_C R13, RZ, R13, RZ ;  /* 0x0000000dff0d723e */ /* 0x000fc400048070ff */
[----:B------:R-:W-:Y:S01]  /*2af0*/  F2FP.SATFINITE.E4M3.F32.PACK_AB_MERGE_C R3, RZ, R3, RZ ;  /* 0x00000003ff03723e */ /* 0x000fe200048070ff */
[----:B------:R-:W2:Y:S01]  /*2b00*/  LDS R18, [R18+0x619c] ;  /* 0x00619c0012127984 */ /* 0x000ea20000000800 */
[----:B------:R-:W-:Y:S02]  /*2b10*/  FMNMX R21, R38, |R21|, !PT ;  /* 0x4000001526157209 */ /* 0x000fe40007800000 */
[----:B------:R-:W-:Y:S02]  /*2b20*/  F2FP.SATFINITE.E4M3.F32.PACK_AB_MERGE_C R34, RZ, R34, RZ ;  /* 0x00000022ff22723e */ /* 0x000fe400048070ff */
[----:B------:R-:W-:Y:S02]  /*2b30*/  LOP3.LUT R24, R24, 0xff, RZ, 0xc0, !PT ;  /* 0x000000ff18187812 */ /* 0x000fe400078ec0ff */
[----:B------:R-:W-:Y:S02]  /*2b40*/  LOP3.LUT R25, R25, 0xffff, RZ, 0xc0, !PT ;  /* 0x0000ffff19197812 */ /* 0x000fe400078ec0ff */
[----:B------:R-:W-:-:S02]  /*2b50*/  F2FP.SATFINITE.E4M3.F32.PACK_AB_MERGE_C R15, RZ, R15, RZ ;  /* 0x0000000fff0f723e */ /* 0x000fc400048070ff */
[----:B------:R-:W-:Y:S02]  /*2b60*/  F2FP.SATFINITE.E4M3.F32.PACK_AB_MERGE_C R16, RZ, R16, RZ ;  /* 0x00000010ff10723e */ /* 0x000fe400048070ff */
[----:B------:R-:W-:Y:S02]  /*2b70*/  F2FP.SATFINITE.E4M3.F32.PACK_AB_MERGE_C R37, RZ, R37, RZ ;  /* 0x00000025ff25723e */ /* 0x000fe400048070ff */
[----:B------:R-:W-:Y:S01]  /*2b80*/  LOP3.LUT R17, R17, 0xff, RZ, 0xc0, !PT ;  /* 0x000000ff11117812 */ /* 0x000fe200078ec0ff */
[--C-:B-1----:R-:W-:Y:S01]  /*2b90*/  HADD2.F32 R40, -RZ, R12.reuse.H0_H0 ;  /* 0x2000000cff287230 */ /* 0x102fe20000004100 */
[----:B------:R-:W-:Y:S01]  /*2ba0*/  LOP3.LUT R14, R14, 0xffff, RZ, 0xc0, !PT ;  /* 0x0000ffff0e0e7812 */ /* 0x000fe200078ec0ff */
[----:B------:R-:W-:Y:S01]  /*2bb0*/  HADD2.F32 R26, -RZ, R12.H1_H1 ;  /* 0x3000000cff1a7230 */ /* 0x000fe20000004100 */
[----:B------:R-:W-:Y:S02]  /*2bc0*/  LOP3.LUT R13, R13, 0xffff, RZ, 0xc0, !PT ;  /* 0x0000ffff0d0d7812 */ /* 0x000fe400078ec0ff */
[----:B------:R-:W-:-:S02]  /*2bd0*/  FMNMX R21, R21, |R40|, !PT ;  /* 0x4000002815157209 */ /* 0x000fc40007800000 */
[----:B------:R-:W-:Y:S02]  /*2be0*/  LOP3.LUT R3, R3, 0xffff, RZ, 0xc0, !PT ;  /* 0x0000ffff03037812 */ /* 0x000fe400078ec0ff */
[----:B------:R-:W-:Y:S02]  /*2bf0*/  FMNMX R21, R21, |R26|, !PT ;  /* 0x4000001a15157209 */ /* 0x000fe40007800000 */
[----:B------:R-:W-:Y:S01]  /*2c00*/  LOP3.LUT R34, R34, 0xff, RZ, 0xc0, !PT ;  /* 0x000000ff22227812 */ /* 0x000fe200078ec0ff */
[----:B------:R-:W-:Y:S01]  /*2c10*/  IMAD.SHL.U32 R3, R3, 0x1000000, RZ ;  /* 0x0100000003037824 */ /* 0x000fe200078e00ff */
[----:B------:R-:W-:Y:S02]  /*2c20*/  FMNMX R21, R21, |R36|, !PT ;  /* 0x4000002415157209 */ /* 0x000fe40007800000 */
[----:B------:R-:W1:Y:S01]  /*2c30*/  MATCH.ANY R36, R19 ;  /* 0x00000000132473a1 */ /* 0x000e6200000e8000 */
[----:B------:R-:W-:Y:S02]  /*2c40*/  PRMT R24, R25, 0x7604, R24 ;  /* 0x0000760419187816 */ /* 0x000fe40000000018 */
[----:B------:R-:W-:-:S02]  /*2c50*/  LOP3.LUT R15, R15, 0xff, RZ, 0xc0, !PT ;  /* 0x000000ff0f0f7812 */ /* 0x000fc400078ec0ff */
[----:B------:R-:W-:Y:S02]  /*2c60*/  LOP3.LUT R16, R16, 0xff, RZ, 0xc0, !PT ;  /* 0x000000ff10107812 */ /* 0x000fe400078ec0ff */
[----:B------:R-:W-:Y:S02]  /*2c70*/  LOP3.LUT R37, R37, 0xffff, RZ, 0xc0, !PT ;  /* 0x0000ffff25257812 */ /* 0x000fe400078ec0ff */
[----:B------:R-:W-:Y:S01]  /*2c80*/  PRMT R0, R0, 0x5410, R17 ;  /* 0x0000541000007816 */ /* 0x000fe20000000011 */
[----:B------:R-:W-:Y:S01]  /*2c90*/  IMAD.SHL.U32 R17, R14, 0x1000000, RZ ;  /* 0x010000000e117824 */ /* 0x000fe200078e00ff */
[----:B------:R-:W-:Y:S01]  /*2ca0*/  PRMT R26, R27, 0x5410, R34 ;  /* 0x000054101b1a7816 */ /* 0x000fe20000000022 */
[----:B------:R-:W-:Y:S01]  /*2cb0*/  IMAD.SHL.U32 R14, R13, 0x1000000, RZ ;  /* 0x010000000d0e7824 */ /* 0x000fe200078e00ff */
[----:B------:R-:W-:Y:S01]  /*2cc0*/  PRMT R15, R24, 0x5410, R15 ;  /* 0x00005410180f7816 */ /* 0x000fe2000000000f */
[----:B------:R-:W-:Y:S01]  /*2cd0*/  HADD2.F32 R34, -RZ, R6.H1_H1 ;  /* 0x30000006ff227230 */ /* 0x000fe20000004100 */
[----:B------:R-:W-:Y:S01]  /*2ce0*/  PRMT R16, R35, 0x5410, R16 ;  /* 0x0000541023107816 */ /* 0x000fe20000000010 */
[----:B--2---:R-:W-:Y:S01]  /*2cf0*/  HADD2.F32 R13, -RZ, R18.H1_H1 ;  /* 0x30000012ff0d7230 */ /* 0x004fe20000004100 */
[----:B------:R-:W-:-:S02]  /*2d00*/  SHF.L.U32 R27, R37, 0x18, RZ ;  /* 0x00000018251b7819 */ /* 0x000fc400000006ff */
[----:B------:R-:W-:Y:S02]  /*2d10*/  LOP3.LUT R26, R26, R17, RZ, 0xfc, !PT ;  /* 0x000000111a1a7212 */ /* 0x000fe400078efcff */
[----:B------:R-:W-:Y:S02]  /*2d20*/  LOP3.LUT R27, R16, R27, RZ, 0xfc, !PT ;  /* 0x0000001b101b7212 */ /* 0x000fe400078efcff */
[----:B------:R-:W-:Y:S02]  /*2d30*/  LOP3.LUT R25, R15, R14, RZ, 0xfc, !PT ;  /* 0x0000000e0f197212 */ /* 0x000fe400078efcff */
[----:B------:R-:W-:Y:S01]  /*2d40*/  LOP3.LUT R24, R0, R3, RZ, 0xfc, !PT ;  /* 0x0000000300187212 */ /* 0x000fe200078efcff */
[--C-:B------:R-:W-:Y:S01]  /*2d50*/  HADD2.F32 R0, -RZ, R4.reuse.H0_H0 ;  /* 0x20000004ff007230 */ /* 0x100fe20000004100 */
[----:B------:R-:W-:Y:S01]  /*2d60*/  FMNMX R21, R21, |R34|, !PT ;  /* 0x4000002215157209 */ /* 0x000fe20007800000 */
[----:B------:R-:W-:Y:S01]  /*2d70*/  HADD2.F32 R3, -RZ, R4.H1_H1 ;  /* 0x30000004ff037230 */ /* 0x000fe20000004100 */
[----:B-1----:R-:W-:Y:S01]  /*2d80*/  LOP3.LUT P0, RZ, R19, UR8, R36, 0x40, !PT ;  /* 0x0000000813ff7c12 */ /* 0x002fe2000f804024 */
[----:B------:R1:W-:Y:S01]  /*2d90*/  STG.E.128 desc[UR6][R22.64], R24 ;  /* 0x0000001816007986 */ /* 0x0003e2000c101d06 */
[----:B------:R-:W-:-:S04]  /*2da0*/  FMNMX R0, R21, |R0|, !PT ;  /* 0x4000000015007209 */ /* 0x000fc80007800000 */
[----:B------:R-:W-:Y:S01]  /*2db0*/  FMNMX R0, R0, |R3|, !PT ;  /* 0x4000000300007209 */ /* 0x000fe20007800000 */
[----:B------:R-:W-:-:S05]  /*2dc0*/  HADD2.F32 R3, -RZ, R18.H0_H0 ;  /* 0x20000012ff037230 */ /* 0x000fca0000004100 */
[----:B------:R-:W-:-:S04]  /*2dd0*/  FMNMX R0, R0, |R3|, !PT ;  /* 0x4000000300007209 */ /* 0x000fc80007800000 */
[----:B------:R-:W-:Y:S01]  /*2de0*/  FMNMX R53, R0, |R13|, !PT ;  /* 0x4000000d00357209 */ /* 0x000fe20007800000 */
[----:B---3--:R-:W-:Y:S06]  /*2df0*/  @!P0 BRA.DIV UR5, `(.L_x_4447) ;  /* 0x0000013605408947 */ /* 0x008fec000b800000 */
[----:B------:R-:W2:Y:S02]  /*2e00*/  SHFL.DOWN PT, R55, R53, 0x4, 0x1f ;  /* 0x08801f0035377f89 */ /* 0x000ea400000e0000 */
[----:B--2---:R-:W-:-:S05]  /*2e10*/  FMNMX R14, R53, R55, !PT ;  /* 0x00000037350e7209 */ /* 0x004fca0007800000 */
[----:B------:R-:W2:Y:S02]  /*2e20*/  SHFL.DOWN PT, R55, R14, 0x2, 0x1f ;  /* 0x08401f000e377f89 */ /* 0x000ea400000e0000 */
[----:B--2---:R-:W-:-:S05]  /*2e30*/  FMNMX R16, R14, R55, !PT ;  /* 0x000000370e107209 */ /* 0x004fca0007800000 */
[----:B------:R-:W0:Y:S02]  /*2e40*/  SHFL.DOWN PT, R55, R16, 0x1, 0x1f ;  /* 0x08201f0010377f89 */ /* 0x000e2400000e0000 */
[----:B0-----:R-:W-:-:S05]  /*2e50*/  FMNMX R56, R16, R55, !PT ;  /* 0x0000003710387209 */ /* 0x001fca0007800000 */
[----:B------:R0:W2:Y:S02]  /*2e60*/  SHFL.IDX PT, R55, R56, R20, 0x1f ;  /* 0x00001f1438377589 */ /* 0x0000a400000e0000 */
.L_x_4872:
        /* <DEDUP_REMOVED lines=18> */
[----:B------:R-:W-:-:S07]  /*2f90*/  MOV R54, 0x2fb0 ;  /* 0x00002fb000367802 */ /* 0x000fce0000000f00 */
[----:B01----:R-:W-:Y:S05]  /*2fa0*/  CALL.REL.NOINC `($__internal_11_$__cuda_sm3x_div_rn_noftz_f32_slowpath) ;  /* 0x000001a800287944 */ /* 0x003fea0003c00000 */
.L_x_4451:
[----:B------:R-:W-:Y:S05]  /*2fb0*/  BSYNC B3 ;  /* 0x0000000000037941 */ /* 0x000fea0003800000 */
.L_x_4450:
[----:B------:R-:W-:-:S04]  /*2fc0*/  FSETP.NEU.AND P0, PT, |R0|, +INF , PT ;  /* 0x7f8000000000780b */ /* 0x000fc80003f0d200 */
[----:B------:R-:W-:-:S04]  /*2fd0*/  FSEL R0, R0, 65504, P0 ;  /* 0x477fe00000007808 */ /* 0x000fc80000000000 */
[----:B------:R-:W-:-:S07]  /*2fe0*/  LOP3.LUT R0, R0, 0xff800000, RZ, 0xc0, !PT ;  /* 0xff80000000007812 */ /* 0x000fce00078ec0ff */
.L_x_4449:
[----:B------:R-:W-:Y:S05]  /*2ff0*/  BSYNC B2 ;  /* 0x0000000000027941 */ /* 0x000fea0003800000 */
.L_x_4448:
        /* <DEDUP_REMOVED lines=8> */
[----:B01----:R-:W-:Y:S05]  /*3080*/  CALL.REL.NOINC `($__internal_10_$__cuda_sm20_rcp_rn_f32_slowpath) ;  /* 0x000001a400207944 */ /* 0x003fea0003c00000 */
[----:B------:R-:W-:Y:S05]  /*3090*/  BRA `(.L_x_4456) ;  /* 0x0000000000107947 */ /* 0x000fea0003800000 */
.L_x_4455:
[----:B------:R-:W2:Y:S02]  /*30a0*/  MUFU.RCP R53, R0 ;  /* 0x0000000000357308 */ /* 0x000ea40000001000 */
[----:B--2---:R-:W-:-:S04]  /*30b0*/  FFMA R3, R53, R0, -1 ;  /* 0xbf80000035037423 */ /* 0x004fc80000000000 */
[----:B------:R-:W-:-:S04]  /*30c0*/  FADD.FTZ R14, -R3, -RZ ;  /* 0x800000ff030e7221 */ /* 0x000fc80000010100 */
[----:B------:R-:W-:-:S07]  /*30d0*/  FFMA R53, R53, R14, R53 ;  /* 0x0000000e35357223 */ /* 0x000fce0000000035 */
.L_x_4456:
[----:B------:R-:W-:Y:S05]  /*30e0*/  BSYNC B2 ;  /* 0x0000000000027941 */ /* 0x000fea0003800000 */
.L_x_4454:
[----:B------:R2:W-:Y:S02]  /*30f0*/  STG.E desc[UR6][R30.64], R53 ;  /* 0x000000351e007986 */ /* 0x0005e4000c101906 */
.L_x_4453:
[----:B------:R-:W-:Y:S05]  /*3100*/  BSYNC B1 ;  /* 0x0000000000017941 */ /* 0x000fea0003800000 */
.L_x_4452:
[--C-:B------:R-:W-:Y:S02]  /*3110*/  HADD2.F32 R3, -RZ, R8.reuse.H0_H0 ;  /* 0x20000008ff037230 */ /* 0x100fe40000004100 */
[----:B------:R-:W-:Y:S02]  /*3120*/  HADD2.F32 R13, -RZ, R8.H1_H1 ;  /* 0x30000008ff0d7230 */ /* 0x000fe40000004100 */
[--C-:B-1----:R-:W-:Y:S02]  /*3130*/  HADD2.F32 R23, -RZ, R4.reuse.H0_H0 ;  /* 0x20000004ff177230 */ /* 0x102fe40000004100 */
[-C--:B------:R-:W-:Y:S01]  /*3140*/  FMUL R3, R3, R0.reuse ;  /* 0x0000000003037220 */ /* 0x080fe20000400000 */
[----:B------:R-:W-:Y:S02]  /*3150*/  HADD2.F32 R25, -RZ, R4.H1_H1 ;  /* 0x30000004ff197230 */ /* 0x000fe40000004100 */
[----:B------:R-:W-:Y:S01]  /*3160*/  FMUL R4, R13, R0 ;  /* 0x000000000d047220 */ /* 0x000fe20000400000 */
[----:B------:R-:W-:-:S02]  /*3170*/  HADD2.F32 R15, -RZ, R10.H0_H0 ;  /* 0x2000000aff0f7230 */ /* 0x000fc40000004100 */
[----:B------:R-:W-:Y:S01]  /*3180*/  HADD2.F32 R17, -RZ, R10.H1_H1 ;  /* 0x3000000aff117230 */ /* 0x000fe20000004100 */
[----:B------:R-:W-:Y:S01]  /*3190*/  F2FP.SATFINITE.E4M3.F32.PACK_AB_MERGE_C R3, RZ, R3, RZ ;  /* 0x00000003ff03723e */ /* 0x000fe200048070ff */
[--C-:B------:R-:W-:Y:S01]  /*31a0*/  HADD2.F32 R19, -RZ, R12.reuse.H0_H0 ;  /* 0x2000000cff137230 */ /* 0x100fe20000004100 */
[----:B------:R-:W-:Y:S01]  /*31b0*/  F2FP.SATFINITE.E4M3.F32.PACK_AB_MERGE_C R4, RZ, R4, RZ ;  /* 0x00000004ff04723e */ /* 0x000fe200048070ff */
[----:B------:R-:W-:Y:S02]  /*31c0*/  HADD2.F32 R21, -RZ, R12.H1_H1 ;  /* 0x3000000cff157230 */ /* 0x000fe40000004100 */
[-C--:B------:R-:W-:Y:S01]  /*31d0*/  FMUL R8, R15, R0.reuse ;  /* 0x000000000f087220 */ /* 0x080fe20000400000 */
[-C--:B------:R-:W-:Y:S01]  /*31e0*/  FMUL R10, R17, R0.reuse ;  /* 0x00000000110a7220 */ /* 0x080fe20000400000 */
[-C--:B------:R-:W-:Y:S01]  /*31f0*/  FMUL R12, R19, R0.reuse ;  /* 0x00000000130c7220 */ /* 0x080fe20000400000 */
[----:B------:R-:W-:Y:S01]  /*3200*/  LOP3.LUT R3, R3, 0xff, RZ, 0xc0, !PT ;  /* 0x000000ff03037812 */ /* 0x000fe200078ec0ff */
[-C--:B------:R-:W-:Y:S01]  /*3210*/  FMUL R13, R21, R0.reuse ;  /* 0x00000000150d7220 */ /* 0x080fe20000400000 */
[----:B------:R-:W-:Y:S01]  /*3220*/  LOP3.LUT R4, R4, 0xffff, RZ, 0xc0, !PT ;  /* 0x0000ffff04047812 */ /* 0x000fe200078ec0ff */
[----:B------:R-:W-:Y:S01]  /*3230*/  FMUL R15, R23, R0 ;  /* 0x00000000170f7220 */ /* 0x000fe20000400000 */
[----:B------:R-:W-:Y:S01]  /*3240*/  F2FP.SATFINITE.E4M3.F32.PACK_AB_MERGE_C R8, RZ, R8, RZ ;  /* 0x00000008ff08723e */ /* 0x000fe200048070ff */
[----:B------:R-:W-:Y:S01]  /*3250*/  FMUL R17, R25, R0 ;  /* 0x0000000019117220 */ /* 0x000fe20000400000 */
[----:B------:R-:W-:Y:S01]  /*3260*/  F2FP.SATFINITE.E4M3.F32.PACK_AB_MERGE_C R10, RZ, R10, RZ ;  /* 0x0000000aff0a723e */ /* 0x000fe200048070ff */
[--C-:B------:R-:W-:Y:S01]  /*3270*/  HADD2.F32 R19, -RZ, R9.reuse.H0_H0 ;  /* 0x20000009ff137230 */ /* 0x100fe20000004100 */
[----:B------:R-:W-:Y:S01]  /*3280*/  F2FP.SATFINITE.E4M3.F32.PACK_AB_MERGE_C R12, RZ, R12, RZ ;  /* 0x0000000cff0c723e */ /* 0x000fe200048070ff */
[----:B------:R-:W-:Y:S01]  /*3290*/  HADD2.F32 R9, -RZ, R9.H1_H1 ;  /* 0x30000009ff097230 */ /* 0x000fe20000004100 */
[----:B------:R-:W-:Y:S01]  /*32a0*/  F2FP.SATFINITE.E4M3.F32.PACK_AB_MERGE_C R14, RZ, R13, RZ ;  /* 0x0000000dff0e723e */ /* 0x000fe200048070ff */
[--C-:B------:R-:W-:Y:S01]  /*32b0*/  HADD2.F32 R21, -RZ, R6.reuse.H0_H0 ;  /* 0x20000006ff157230 */ /* 0x100fe20000004100 */
[----:B------:R-:W-:Y:S01]  /*32c0*/  PRMT R4, R4, 0x7604, R3 ;  /* 0x0000760404047816 */ /* 0x000fe20000000003 */
[--C-:B------:R-:W-:Y:S01]  /*32d0*/  HADD2.F32 R3, -RZ, R11.reuse.H0_H0 ;  /* 0x2000000bff037230 */ /* 0x100fe20000004100 */
[----:B------:R-:W-:Y:S01]  /*32e0*/  F2FP.SATFINITE.E4M3.F32.PACK_AB_MERGE_C R16, RZ, R15, RZ ;  /* 0x0000000fff10723e */ /* 0x000fe200048070ff */
[----:B------:R-:W-:Y:S01]  /*32f0*/  HADD2.F32 R11, -RZ, R11.H1_H1 ;  /* 0x3000000bff0b7230 */ /* 0x000fe20000004100 */
[----:B------:R-:W-:Y:S01]  /*3300*/  LOP3.LUT R8, R8, 0xff, RZ, 0xc0, !PT ;  /* 0x000000ff08087812 */ /* 0x000fe200078ec0ff */
[----:B------:R-:W-:Y:S01]  /*3310*/  HADD2.F32 R23, -RZ, R6.H1_H1 ;  /* 0x30000006ff177230 */ /* 0x000fe20000004100 */
[----:B------:R-:W-:Y:S01]  /*3320*/  LOP3.LUT R13, R10, 0xffff, RZ, 0xc0, !PT ;  /* 0x0000ffff0a0d7812 */ /* 0x000fe200078ec0ff */
[--C-:B------:R-:W-:Y:S01]  /*3330*/  HADD2.F32 R25, -RZ, R18.reuse.H0_H0 ;  /* 0x20000012ff197230 */ /* 0x100fe20000004100 */
[----:B------:R-:W-:Y:S01]  /*3340*/  LOP3.LUT R12, R12, 0xff, RZ, 0xc0, !PT ;  /* 0x000000ff0c0c7812 */ /* 0x000fe200078ec0ff */
[----:B------:R-:W-:Y:S01]  /*3350*/  HADD2.F32 R27, -RZ, R18.H1_H1 ;  /* 0x30000012ff1b7230 */ /* 0x000fe20000004100 */
[----:B------:R-:W-:Y:S01]  /*3360*/  LOP3.LUT R15, R14, 0xffff, RZ, 0xc0, !PT ;  /* 0x0000ffff0e0f7812 */ /* 0x000fe200078ec0ff */
[-C--:B------:R-:W-:Y:S01]  /*3370*/  FMUL R6, R11, R0.reuse ;  /* 0x000000000b067220 */ /* 0x080fe20000400000 */
        /* <DEDUP_REMOVED lines=15> */
[----:B------:R-:W-:-:S02]  /*3470*/  LOP3.LUT R16, R16, 0xff, RZ, 0xc0, !PT ;  /* 0x000000ff10107812 */ /* 0x000fc400078ec0ff */
[----:B------:R-:W-:Y:S02]  /*3480*/  LOP3.LUT R17, R17, 0xffff, RZ, 0xc0, !PT ;  /* 0x0000ffff11117812 */ /* 0x000fe400078ec0ff */
[----:B------:R-:W-:Y:S02]  /*3490*/  F2FP.SATFINITE.E4M3.F32.PACK_AB_MERGE_C R12, RZ, R12, RZ ;  /* 0x0000000cff0c723e */ /* 0x000fe400048070ff */
[----:B------:R-:W-:Y:S02]  /*34a0*/  F2FP.SATFINITE.E4M3.F32.PACK_AB_MERGE_C R3, RZ, R3, RZ ;  /* 0x00000003ff03723e */ /* 0x000fe400048070ff */
[----:B------:R-:W-:Y:S02]  /*34b0*/  F2FP.SATFINITE.E4M3.F32.PACK_AB_MERGE_C R10, RZ, R10, RZ ;  /* 0x0000000aff0a723e */ /* 0x000fe400048070ff */
        /* <DEDUP_REMOVED lines=8> */
[----:B------:R-:W-:Y:S01]  /*3540*/  LOP3.LUT R12, R12, 0xff, RZ, 0xc0, !PT ;  /* 0x000000ff0c0c7812 */ /* 0x000fe200078ec0ff */
[----:B------:R-:W-:Y:S01]  /*3550*/  IMAD.SHL.U32 R6, R6, 0x1000000, RZ ;  /* 0x0100000006067824 */ /* 0x000fe200078e00ff */
[----:B------:R-:W-:-:S02]  /*3560*/  LOP3.LUT R3, R3, 0xff, RZ, 0xc0, !PT ;  /* 0x000000ff03037812 */ /* 0x000fc400078ec0ff */
[----:B------:R-:W-:Y:S02]  /*3570*/  LOP3.LUT R10, R10, 0xff, RZ, 0xc0, !PT ;  /* 0x000000ff0a0a7812 */ /* 0x000fe400078ec0ff */
[----:B------:R-:W-:Y:S01]  /*3580*/  PRMT R8, R13, 0x5410, R8 ;  /* 0x000054100d087816 */ /* 0x000fe20000000008 */
[----:B------:R-:W-:Y:S01]  /*3590*/  IMAD.SHL.U32 R13, R0, 0x1000000, RZ ;  /* 0x01000000000d7824 */ /* 0x000fe200078e00ff */
[----:B------:R-:W-:Y:S02]  /*35a0*/  PRMT R12, R17, 0x5410, R12 ;  /* 0x00005410110c7816 */ /* 0x000fe4000000000c */
[----:B------:R-:W-:Y:S02]  /*35b0*/  PRMT R3, R4, 0x5410, R3 ;  /* 0x0000541004037816 */ /* 0x000fe40000000003 */
[----:B------:R-:W-:Y:S02]  /*35c0*/  PRMT R10, R15, 0x5410, R10 ;  /* 0x000054100f0a7816 */ /* 0x000fe4000000000a */
[----:B------:R-:W-:-:S02]  /*35d0*/  LOP3.LUT R15, R12, R13, RZ, 0xfc, !PT ;  /* 0x0000000d0c0f7212 */ /* 0x000fc400078efcff */
[----:B------:R-:W-:Y:S02]  /*35e0*/  LOP3.LUT R14, R10, R11, RZ, 0xfc, !PT ;  /* 0x0000000b0a0e7212 */ /* 0x000fe400078efcff */
[----:B------:R-:W-:Y:S02]  /*35f0*/  LOP3.LUT R13, R8, R9, RZ, 0xfc, !PT ;  /* 0x00000009080d7212 */ /* 0x000fe400078efcff */
[----:B------:R-:W-:-:S05]  /*3600*/  LOP3.LUT R12, R3, R6, RZ, 0xfc, !PT ;  /* 0x00000006030c7212 */ /* 0x000fca00078efcff */
[----:B------:R1:W-:Y:S01]  /*3610*/  STG.E.128 desc[UR6][R28.64], R12 ;  /* 0x0000000c1c007986 */ /* 0x0003e2000c101d06 */
[----:B------:R-:W-:Y:S05]  /*3620*/  BRA `(.L_x_4415) ;  /* 0x0000002800bc7947 */ /* 0x000fea0003800000 */
.L_x_4416:
        /* <DEDUP_REMOVED lines=42> */
.L_x_4881:
        /* <DEDUP_REMOVED lines=20> */
.L_x_4461:
[----:B------:R-:W-:Y:S05]  /*3a10*/  BSYNC B3 ;  /* 0x0000000000037941 */ /* 0x000fea0003800000 */
.L_x_4460:
[----:B------:R-:W-:-:S04]  /*3a20*/  FSETP.NEU.AND P0, PT, |R0|, +INF , PT ;  /* 0x7f8000000000780b */ /* 0x000fc80003f0d200 */
[----:B------:R-:W-:-:S09]  /*3a30*/  FSEL R0, R0, 65504, P0 ;  /* 0x477fe00000007808 */ /* 0x000fd20000000000 */
.L_x_4459:
[----:B------:R-:W-:Y:S05]  /*3a40*/  BSYNC B2 ;  /* 0x0000000000027941 */ /* 0x000fea0003800000 */
.L_x_4458:
        /* <DEDUP_REMOVED lines=11> */
.L_x_4465:
[----:B------:R-:W1:Y:S02]  /*3b00*/  MUFU.RCP R53, R0 ;  /* 0x0000000000357308 */ /* 0x000e640000001000 */
[----:B-1----:R-:W-:-:S04]  /*3b10*/  FFMA R3, R53, R0, -1 ;  /* 0xbf80000035037423 */ /* 0x002fc80000000000 */
[----:B------:R-:W-:-:S04]  /*3b20*/  FADD.FTZ R4, -R3, -RZ ;  /* 0x800000ff03047221 */ /* 0x000fc80000010100 */
[----:B------:R-:W-:-:S07]  /*3b30*/  FFMA R53, R53, R4, R53 ;  /* 0x0000000435357223 */ /* 0x000fce0000000035 */
.L_x_4466:
[----:B------:R-:W-:Y:S05]  /*3b40*/  BSYNC B2 ;  /* 0x0000000000027941 */ /* 0x000fea0003800000 */
.L_x_4464:
[----:B------:R1:W-:Y:S02]  /*3b50*/  STG.E desc[UR6][R8.64], R53 ;  /* 0x0000003508007986 */ /* 0x0003e4000c101906 */
.L_x_4463:
[----:B------:R-:W-:Y:S05]  /*3b60*/  BSYNC B1 ;  /* 0x0000000000017941 */ /* 0x000fea0003800000 */
.L_x_4462:
        /* <DEDUP_REMOVED lines=133> */
.L_x_4890:
        /* <DEDUP_REMOVED lines=20> */
.L_x_4471:
[----:B------:R-:W-:Y:S05]  /*4500*/  BSYNC B3 ;  /* 0x0000000000037941 */ /* 0x000fea0003800000 */
.L_x_4470:
[----:B------:R-:W-:-:S04]  /*4510*/  FSETP.NEU.AND P0, PT, |R0|, +INF , PT ;  /* 0x7f8000000000780b */ /* 0x000fc80003f0d200 */
[----:B------:R-:W-:-:S09]  /*4520*/  FSEL R0, R0, 65504, P0 ;  /* 0x477fe00000007808 */ /* 0x000fd20000000000 */
.L_x_4469:
[----:B------:R-:W-:Y:S05]  /*4530*/  BSYNC B2 ;  /* 0x0000000000027941 */ /* 0x000fea0003800000 */
.L_x_4468:
[----:B------:R-:W-:Y:S04]  /*4540*/  BSSY B1, `(.L_x_4472) ;  /* 0x0000010000017945 */ /* 0x000fe80003800000 */
[----:B------:R-:W-:Y:S05]  /*4550*/  @P3 BRA `(.L_x_4473) ;  /* 0x0000000000383947 */ /* 0x000fea0003800000 */
[----:B------:R-:W-:Y:S01]  /*4560*/  IADD3 R3, R0, 0x1800000, RZ ;  /* 0x0180000000037810 */ /* 0x000fe20007ffe0ff */
[----:B------:R-:W-:Y:S03]  /*4570*/  BSSY B2, `(.L_x_4474) ;  /* 0x000000b000027945 */ /* 0x000fe60003800000 */
[----:B------:R-:W-:-:S04]  /*4580*/  LOP3.LUT R3, R3, 0x7f800000, RZ, 0xc0, !PT ;  /* 0x7f80000003037812 */ /* 0x000fc800078ec0ff */
[----:B------:R-:W-:-:S13]  /*4590*/  ISETP.GT.U32.AND P0, PT, R3, 0x1ffffff, PT ;  /* 0x01ffffff0300780c */ /* 0x000fda0003f04070 */
[----:B------:R-:W-:Y:S05]  /*45a0*/  @P0 BRA `(.L_x_4475) ;  /* 0x00000000000c0947 */ /* 0x000fea0003800000 */
[----:B------:R-:W-:-:S07]  /*45b0*/  MOV R54, 0x45d0 ;  /* 0x000045d000367802 */ /* 0x000fce0000000f00 */
[----:B0-----:R-:W-:Y:S05]  /*45c0*/  CALL.REL.NOINC `($__internal_10_$__cuda_sm20_rcp_rn_f32_slowpath) ;  /* 0x0000018c00d07944 */ /* 0x001fea0003c00000 */
[----:B------:R-:W-:Y:S05]  /*45d0*/  BRA `(.L_x_4476) ;  /* 0x0000000000107947 */ /* 0x000fea0003800000 */
.L_x_4475:
[----:B------:R-:W1:Y:S02]  /*45e0*/  MUFU.RCP R53, R0 ;  /* 0x0000000000357308 */ /* 0x000e640000001000 */
[----:B-1----:R-:W-:-:S04]  /*45f0*/  FFMA R3, R53, R0, -1 ;  /* 0xbf80000035037423 */ /* 0x002fc80000000000 */
[----:B------:R-:W-:-:S04]  /*4600*/  FADD.FTZ R12, -R3, -RZ ;  /* 0x800000ff030c7221 */ /* 0x000fc80000010100 */
[----:B------:R-:W-:-:S07]  /*4610*/  FFMA R53, R53, R12, R53 ;  /* 0x0000000c35357223 */ /* 0x000fce0000000035 */
.L_x_4476:
[----:B------:R-:W-:Y:S05]  /*4620*/  BSYNC B2 ;  /* 0x0000000000027941 */ /* 0x000fea0003800000 */
.L_x_4474:
[----:B------:R1:W-:Y:S02]  /*4630*/  STG.E desc[UR6][R36.64], R53 ;  /* 0x0000003524007986 */ /* 0x0003e4000c101906 */
.L_x_4473:
[----:B------:R-:W-:Y:S05]  /*4640*/  BSYNC B1 ;  /* 0x0000000000017941 */ /* 0x000fea0003800000 */
.L_x_4472:
        /* <DEDUP_REMOVED lines=133> */
.L_x_4899:
        /* <DEDUP_REMOVED lines=20> */
.L_x_4481:
[----:B------:R-:W-:Y:S05]  /*4fe0*/  BSYNC B3 ;  /* 0x0000000000037941 */ /* 0x000fea0003800000 */
.L_x_4480:
[----:B------:R-:W-:-:S04]  /*4ff0*/  FSETP.NEU.AND P0, PT, |R0|, +INF , PT ;  /* 0x7f8000000000780b */ /* 0x000fc80003f0d200 */
[----:B------:R-:W-:-:S09]  /*5000*/  FSEL R0, R0, 65504, P0 ;  /* 0x477fe00000007808 */ /* 0x000fd20000000000 */
.L_x_4479:
[----:B------:R-:W-:Y:S05]  /*5010*/  BSYNC B2 ;  /* 0x0000000000027941 */ /* 0x000fea0003800000 */
.L_x_4478:
        /* <DEDUP_REMOVED lines=10> */
.L_x_4485:
[----:B------:R-:W1:Y:S02]  /*50c0*/  MUFU.RCP R53, R0 ;  /* 0x0000000000357308 */ /* 0x000e640000001000 */
[----:B-1----:R-:W-:-:S04]  /*50d0*/  FFMA R3, R53, R0, -1 ;  /* 0xbf80000035037423 */ /* 0x002fc80000000000 */
[----:B------:R-:W-:-:S04]  /*50e0*/  FADD.FTZ R8, -R3, -RZ ;  /* 0x800000ff03087221 */ /* 0x000fc80000010100 */
[----:B------:R-:W-:-:S07]  /*50f0*/  FFMA R53, R53, R8, R53 ;  /* 0x0000000835357223 */ /* 0x000fce0000000035 */
.L_x_4486:
[----:B------:R-:W-:Y:S05]  /*5100*/  BSYNC B2 ;  /* 0x0000000000027941 */ /* 0x000fea0003800000 */
.L_x_4484:
[----:B------:R1:W-:Y:S02]  /*5110*/  STG.E desc[UR6][R34.64], R53 ;  /* 0x0000003522007986 */ /* 0x0003e4000c101906 */
.L_x_4483:
[----:B------:R-:W-:Y:S05]  /*5120*/  BSYNC B1 ;  /* 0x0000000000017941 */ /* 0x000fea0003800000 */
.L_x_4482:
        /* <DEDUP_REMOVED lines=81> */
[----:B------:R-:W-:Y:S02]  /*5640*/  F2FP.SATFINITE.E4M3.F32.PACK_AB_MERGE_C R3, RZ, R3, RZ ;  /* 0x00000003ff03723e */ /* 0x000fe400048070ff */
[----:B------:R-:W-:Y:S02]  /*5650*/  LOP3.LUT R24, R24, 0xff, RZ, 0xc0, !PT ;  /* 0x000000ff18187812 */ /* 0x000fe400078ec0ff */
[----:B------:R-:W-:-:S02]  /*5660*/  LOP3.LUT R25, R25, 0xffff, RZ, 0xc0, !PT ;  /* 0x0000ffff19197812 */ /* 0x000fc400078ec0ff */
        /* <DEDUP_REMOVED lines=10> */
[----:B------:R-:W-:Y:S02]  /*5710*/  LOP3.LUT R13, R13, 0xffff, RZ, 0xc0, !PT ;  /* 0x0000ffff0d0d7812 */ /* 0x000fe400078ec0ff */
[----:B------:R-:W-:Y:S02]  /*5720*/  FMNMX R21, R21, |R36|, !PT ;  /* 0x4000002415157209 */ /* 0x000fe40007800000 */
[----:B------:R-:W1:Y:S01]  /*5730*/  MATCH.ANY R36, R19 ;  /* 0x00000000132473a1 */ /* 0x000e6200000e8000 */
[----:B------:R-:W-:Y:S02]  /*5740*/  LOP3.LUT R3, R3, 0xffff, RZ, 0xc0, !PT ;  /* 0x0000ffff03037812 */ /* 0x000fe400078ec0ff */
[----:B------:R-:W-:-:S02]  /*5750*/  PRMT R24, R25, 0x7604, R24 ;  /* 0x0000760419187816 */ /* 0x000fc40000000018 */
[----:B------:R-:W-:Y:S01]  /*5760*/  LOP3.LUT R15, R15, 0xff, RZ, 0xc0, !PT ;  /* 0x000000ff0f0f7812 */ /* 0x000fe200078ec0ff */
[----:B------:R-:W-:Y:S01]  /*5770*/  IMAD.SHL.U32 R3, R3, 0x1000000, RZ ;  /* 0x0100000003037824 */ /* 0x000fe200078e00ff */
        /* <DEDUP_REMOVED lines=8> */
[----:B------:R-:W-:Y:S01]  /*5800*/  HADD2.F32 R34, -RZ, R6.H1_H1 ;  /* 0x30000006ff227230 */ /* 0x000fe20000004100 */
[----:B------:R-:W-:Y:S01]  /*5810*/  LOP3.LUT R26, R26, R17, RZ, 0xfc, !PT ;  /* 0x000000111a1a7212 */ /* 0x000fe200078efcff */
[----:B--2---:R-:W-:Y:S01]  /*5820*/  HADD2.F32 R13, -RZ, R18.H1_H1 ;  /* 0x30000012ff0d7230 */ /* 0x004fe20000004100 */
[----:B------:R-:W-:-:S02]  /*5830*/  LOP3.LUT R27, R16, R27, RZ, 0xfc, !PT ;  /* 0x0000001b101b7212 */ /* 0x000fc400078efcff */
        /* <DEDUP_REMOVED lines=20> */
.L_x_4908:
        /* <DEDUP_REMOVED lines=20> */
.L_x_4491:
[----:B------:R-:W-:Y:S05]  /*5ac0*/  BSYNC B3 ;  /* 0x0000000000037941 */ /* 0x000fea0003800000 */
.L_x_4490:
[----:B------:R-:W-:-:S04]  /*5ad0*/  FSETP.NEU.AND P0, PT, |R0|, +INF , PT ;  /* 0x7f8000000000780b */ /* 0x000fc80003f0d200 */
[----:B------:R-:W-:-:S09]  /*5ae0*/  FSEL R0, R0, 65504, P0 ;  /* 0x477fe00000007808 */ /* 0x000fd20000000000 */
.L_x_4489:
[----:B------:R-:W-:Y:S05]  /*5af0*/  BSYNC B2 ;  /* 0x0000000000027941 */ /* 0x000fea0003800000 */
.L_x_4488:
        /* <DEDUP_REMOVED lines=10> */
.L_x_4495:
[----:B------:R-:W2:Y:S02]  /*5ba0*/  MUFU.RCP R53, R0 ;  /* 0x0000000000357308 */ /* 0x000ea40000001000 */
[----:B--2---:R-:W-:-:S04]  /*5bb0*/  FFMA R3, R53, R0, -1 ;  /* 0xbf80000035037423 */ /* 0x004fc80000000000 */
[----:B------:R-:W-:-:S04]  /*5bc0*/  FADD.FTZ R14, -R3, -RZ ;  /* 0x800000ff030e7221 */ /* 0x000fc80000010100 */
[----:B------:R-:W-:-:S07]  /*5bd0*/  FFMA R53, R53, R14, R53 ;  /* 0x0000000e35357223 */ /* 0x000fce0000000035 */
.L_x_4496:
[----:B------:R-:W-:Y:S05]  /*5be0*/  BSYNC B2 ;  /* 0x0000000000027941 */ /* 0x000fea0003800000 */
.L_x_4494:
[----:B------:R2:W-:Y:S02]  /*5bf0*/  STG.E desc[UR6][R30.64], R53 ;  /* 0x000000351e007986 */ /* 0x0005e4000c101906 */
.L_x_4493:
[----:B------:R-:W-:Y:S05]  /*5c00*/  BSYNC B1 ;  /* 0x0000000000017941 */ /* 0x000fea0003800000 */
.L_x_4492:
        /* <DEDUP_REMOVED lines=80> */
[----:B------:R3:W-:Y:S02]  /*6110*/  STG.E.128 desc[UR6][R28.64], R12 ;  /* 0x0000000c1c007986 */ /* 0x0007e4000c101d06 */
.L_x_4415:
[----:B------:R-:W4:Y:S02]  /*6120*/  LDC R0, c[0x0][0x270] ;  /* 0x00009c00ff007b82 */ /* 0x000f240000000800 */
[----:B----4-:R-:W-:-:S13]  /*6130*/  ISETP.NE.AND P0, PT, R0, 0x2, PT ;  /* 0x000000020000780c */ /* 0x010fda0003f05270 */
[----:B------:R-:W-:Y:S05]  /*6140*/  @!P0 BRA `(.L_x_4497) ;  /* 0x0000005400a08947 */ /* 0x000fea0003800000 */
[----:B------:R-:W-:-:S13]  /*6150*/  ISETP.NE.AND P0, PT, R0, 0x1, PT ;  /* 0x000000010000780c */ /* 0x000fda0003f05270 */
[----:B------:R-:W-:Y:S05]  /*6160*/  @P0 EXIT ;  /* 0x000000000000094d */ /* 0x000fea0003800000 */
[----:B0-----:R-:W-:Y:S01]  /*6170*/  SHF.R.U32.HI R21, RZ, 0x3, R7 ;  /* 0x00000003ff157819 */ /* 0x001fe20000011607 */
[----:B------:R-:W-:Y:S01]  /*6180*/  ULDC.64 UR8, c[0x0][0x258] ;  /* 0x0000960000087ab9 */ /* 0x000fe20000000a00 */
[----:B------:R-:W-:Y:S01]  /*6190*/  LOP3.LUT R6, R7, 0x7, RZ, 0xc0, !PT ;  /* 0x0000000707067812 */ /* 0x000fe200078ec0ff */
[----:B------:R-:W-:Y:S01]  /*61a0*/  IMAD.WIDE.U32 R38, R5, UR8, RZ ;  /* 0x0000000805267c25 */ /* 0x000fe2000f8e00ff */
[----:B------:R-:W-:Y:S01]  /*61b0*/  SHF.L.U32 R20, R7, 0x4, RZ ;  /* 0x0000000407147819 */ /* 0x000fe200000006ff */
[----:B------:R-:W-:Y:S01]  /*61c0*/  ULDC.64 UR10, c[0x0][0x260] ;  /* 0x00009800000a7ab9 */ /* 0x000fe20000000a00 */
[----:B------:R-:W-:Y:S01]  /*61d0*/  ULDC.U8 UR5, c[0x0][0x274] ;  /* 0x00009d0000057ab9 */ /* 0x000fe20000000000 */
[----:B-1-3--:R-:W-:Y:S01]  /*61e0*/  IMAD R29, R6, 0x410, R21 ;  /* 0x00000410061d7824 */ /* 0x00afe200078e0215 */
[----:B------:R-:W-:Y:S01]  /*61f0*/  LOP3.LUT R20, R20, 0x70, RZ, 0xc0, !PT ;  /* 0x0000007014147812 */ /* 0x000fe200078ec0ff */
[----:B--2---:R-:W-:Y:S01]  /*6200*/  IMAD.SHL.U32 R30, R21, 0x2, RZ ;  /* 0x00000002151e7824 */ /* 0x004fe200078e00ff */
[----:B------:R-:W-:Y:S01]  /*6210*/  UPRMT UR5, UR5, 0x8880, URZ ;  /* 0x0000888005057896 */ /* 0x000fe2000800003f */
[----:B------:R-:W-:Y:S01]  /*6220*/  IMAD R37, R5, UR9, R39 ;  /* 0x0000000905257c24 */ /* 0x000fe2000f8e0227 */
[----:B------:R-:W-:Y:S01]  /*6230*/  LEA R29, R29, UR4, 0x2 ;  /* 0x000000041d1d7c11 */ /* 0x000fe2000f8e10ff */
[----:B------:R-:W-:Y:S01]  /*6240*/  ULDC.64 UR8, c[0x0][0x240] ;  /* 0x0000900000087ab9 */ /* 0x000fe20000000a00 */
[----:B------:R-:W-:Y:S01]  /*6250*/  IADD3 R41, P0, R32, R30, RZ ;  /* 0x0000001e20297210 */ /* 0x000fe20007f1e0ff */
[----:B------:R-:W-:Y:S01]  /*6260*/  IMAD.MOV.U32 R21, RZ, RZ, RZ ;  /* 0x000000ffff157224 */ /* 0x000fe200078e00ff */
[----:B------:R-:W-:Y:S01]  /*6270*/  ISETP.NE.AND P5, PT, RZ, UR5, PT ;  /* 0x00000005ff007c0c */ /* 0x000fe2000bfa5270 */
[----:B------:R-:W0:Y:S01]  /*6280*/  LDS R4, [R29] ;  /* 0x000000001d047984 */ /* 0x000e220000000800 */
[----:B------:R-:W-:Y:S01]  /*6290*/  IMAD.MOV.U32 R36, RZ, RZ, R38 ;  /* 0x000000ffff247224 */ /* 0x000fe200078e0026 */
[----:B------:R-:W-:Y:S01]  /*62a0*/  ULDC.64 UR12, c[0x0][0x230] ;  /* 0x00008c00000c7ab9 */ /* 0x000fe20000000a00 */
[----:B------:R-:W-:Y:S01]  /*62b0*/  IMAD.WIDE.U32 R20, R5, 0x80, R20 ;  /* 0x0000008005147825 */ /* 0x000fe200078e0014 */
[----:B------:R-:W1:Y:S04]  /*62c0*/  LDS R28, [R29+0x104] ;  /* 0x000104001d1c7984 */ /* 0x000e680000000800 */
[----:B------:R-:W2:Y:S01]  /*62d0*/  LDS R27, [R29+0x208] ;  /* 0x000208001d1b7984 */ /* 0x000ea20000000800 */
[----:B------:R-:W-:-:S03]  /*62e0*/  IMAD.WIDE.U32 R20, R41, UR8, R20 ;  /* 0x0000000829147c25 */ /* 0x000fc6000f8e0014 */
        /* <DEDUP_REMOVED lines=11> */
[----:B------:R-:W1:Y:S01]  /*63a0*/  LDS R16, [R29+0xb2c] ;  /* 0x000b2c001d107984 */ /* 0x000e620000000800 */
[----:B--2---:R-:W-:Y:S01]  /*63b0*/  HADD2.F32 R17, -RZ, R27.H0_H0 ;  /* 0x2000001bff117230 */ /* 0x004fe20000004100 */
[----:B------:R-:W-:Y:S02]  /*63c0*/  FMNMX R0, R0, |R3|, !PT ;  /* 0x4000000300007209 */ /* 0x000fe40007800000 */
[----:B------:R-:W-:Y:S01]  /*63d0*/  LDS R18, [R29+0xd34] ;  /* 0x000d34001d127984 */ /* 0x000fe20000000800 */
[----:B---3--:R-:W-:Y:S01]  /*63e0*/  HADD2.F32 R3, -RZ, R8.H0_H0 ;  /* 0x20000008ff037230 */ /* 0x008fe20000004100 */
[----:B------:R-:W-:-:S02]  /*63f0*/  FMNMX R0, R0, |R17|, !PT ;  /* 0x4000001100007209 */ /* 0x000fc40007800000 */
[----:B------:R-:W-:Y:S01]  /*6400*/  LDS R24, [R29+0xf3c] ;  /* 0x000f3c001d187984 */ /* 0x000fe20000000800 */
[----:B----4-:R-:W-:Y:S01]  /*6410*/  HADD2.F32 R17, -RZ, R9.H0_H0 ;  /* 0x20000009ff117230 */ /* 0x010fe20000004100 */
[----:B------:R-:W-:Y:S01]  /*6420*/  FMNMX R0, R0, |R3|, !PT ;  /* 0x4000000300007209 */ /* 0x000fe20007800000 */
[----:B-----5:R-:W-:-:S03]  /*6430*/  HADD2.F32 R3, -RZ, R10.H0_H0 ;  /* 0x2000000aff037230 */ /* 0x020fc60000004100 */
[----:B------:R-:W-:Y:S01]  /*6440*/  FMNMX R0, R0, |R17|, !PT ;  /* 0x4000001100007209 */ /* 0x000fe20007800000 */
[----:B------:R-:W-:-:S03]  /*6450*/  HADD2.F32 R17, -RZ, R11.H0_H0 ;  /* 0x2000000bff117230 */ /* 0x000fc60000004100 */
[----:B------:R-:W-:Y:S01]  /*6460*/  FMNMX R0, R0, |R3|, !PT ;  /* 0x4000000300007209 */ /* 0x000fe20007800000 */
[----:B------:R-:W-:-:S03]  /*6470*/  HADD2.F32 R3, -RZ, R12.H0_H0 ;  /* 0x2000000cff037230 */ /* 0x000fc60000004100 */
[----:B------:R-:W-:Y:S02]  /*6480*/  FMNMX R0, R0, |R17|, !PT ;  /* 0x4000001100007209 */ /* 0x000fe40007800000 */
[----:B------:R-:W2:Y:S01]  /*6490*/  LDS R17, [R29+0xc30] ;  /* 0x000c30001d117984 */ /* 0x000ea20000000800 */
[----:B------:R-:W-:Y:S01]  /*64a0*/  HADD2.F32 R19, -RZ, R13.H0_H0 ;  /* 0x2000000dff137230 */ /* 0x000fe20000004100 */
[----:B------:R-:W-:Y:S01]  /*64b0*/  FMNMX R0, R0, |R3|, !PT ;  /* 0x4000000300007209 */ /* 0x000fe20007800000 */
[----:B------:R-:W-:-:S03]  /*64c0*/  HADD2.F32 R3, -RZ, R14.H0_H0 ;  /* 0x2000000eff037230 */ /* 0x000fc60000004100 */
[----:B------:R-:W-:Y:S02]  /*64d0*/  FMNMX R0, R0, |R19|, !PT ;  /* 0x4000001300007209 */ /* 0x000fe40007800000 */
[----:B------:R-:W3:Y:S02]  /*64e0*/  LDS R19, [R29+0xe38] ;  /* 0x000e38001d137984 */ /* 0x000ee40000000800 */
[----:B------:R-:W-:Y:S01]  /*64f0*/  FMNMX R0, R0, |R3|, !PT ;  /* 0x4000000300007209 */ /* 0x000fe20007800000 */
[----:B0-----:R-:W-:-:S05]  /*6500*/  HADD2.F32 R3, -RZ, R15.H0_H0 ;  /* 0x2000000fff037230 */ /* 0x001fca0000004100 */
[----:B------:R-:W-:Y:S01]  /*6510*/  FMNMX R0, R0, |R3|, !PT ;  /* 0x4000000300007209 */ /* 0x000fe20007800000 */
[----:B-1----:R-:W-:-:S05]  /*6520*/  HADD2.F32 R3, -RZ, R16.H0_H0 ;  /* 0x20000010ff037230 */ /* 0x002fca0000004100 */
[----:B------:R-:W-:Y:S01]  /*6530*/  FMNMX R0, R0, |R3|, !PT ;  /* 0x4000000300007209 */ /* 0x000fe20007800000 */
[----:B------:R-:W-:Y:S01]  /*6540*/  IMAD.X R3, RZ, RZ, R33, P0 ;  /* 0x000000ffff037224 */ /* 0x000fe200000e0621 */
[----:B------:R-:W-:-:S03]  /*6550*/  IADD3 R25, P0, R41, 0x1, RZ ;  /* 0x0000000129197810 */ /* 0x000fc60007f1e0ff */
[----:B------:R-:W-:Y:S02]  /*6560*/  IMAD R26, R3, UR8, RZ ;  /* 0x00000008031a7c24 */ /* 0x000fe4000f8e02ff */
[----:B------:R-:W-:Y:S02]  /*6570*/  IMAD.X R22, RZ, RZ, R3, P0 ;  /* 0x000000ffff167224 */ /* 0x000fe400000e0603 */
[----:B------:R-:W-:Y:S02]  /*6580*/  IMAD R35, R41, UR9, R26 ;  /* 0x0000000929237c24 */ /* 0x000fe4000f8e021a */
[----:B------:R-:W-:Y:S02]  /*6590*/  IMAD R34, R3, UR10, RZ ;  /* 0x0000000a03227c24 */ /* 0x000fe4000f8e02ff */
[----:B------:R-:W-:Y:S02]  /*65a0*/  IMAD R26, R22, UR10, RZ ;  /* 0x0000000a161a7c24 */ /* 0x000fe4000f8e02ff */
[----:B------:R-:W-:-:S04]  /*65b0*/  IMAD.WIDE.U32 R22, R25, UR10, R36 ;  /* 0x0000000a19167c25 */ /* 0x000fc8000f8e0024 */
[----:B--2---:R-:W-:Y:S01]  /*65c0*/  HADD2.F32 R3, -RZ, R17.H0_H0 ;  /* 0x20000011ff037230 */ /* 0x004fe20000004100 */
[----:B------:R-:W-:Y:S01]  /*65d0*/  LEA R42, P2, R22, UR12, 0x2 ;  /* 0x0000000c162a7c11 */ /* 0x000fe2000f8410ff */
[----:B------:R-:W-:Y:S02]  /*65e0*/  IMAD R43, R25, UR11, R26 ;  /* 0x0000000b192b7c24 */ /* 0x000fe4000f8e021a */
[C---:B------:R-:W-:Y:S01]  /*65f0*/  IMAD R31, R41.reuse, UR11, R34 ;  /* 0x0000000b291f7c24 */ /* 0x040fe2000f8e0222 */
[----:B------:R-:W-:Y:S01]  /*6600*/  FMNMX R0, R0, |R3|, !PT ;  /* 0x4000000300007209 */ /* 0x000fe20007800000 */
[----:B------:R-:W-:Y:S02]  /*6610*/  HADD2.F32 R25, -RZ, R18.H0_H0 ;  /* 0x20000012ff197230 */ /* 0x000fe40000004100 */
[----:B------:R-:W-:Y:S01]  /*6620*/  IMAD.WIDE.U32 R40, R41, UR10, R36 ;  /* 0x0000000a29287c25 */ /* 0x000fe2000f8e0024 */
[----:B------:R-:W-:Y:S02]  /*6630*/  ULDC.64 UR10, c[0x0][0x220] ;  /* 0x00008800000a7ab9 */ /* 0x000fe40000000a00 */
[----:B------:R-:W-:Y:S01]  /*6640*/  FMNMX R0, R0, |R25|, !PT ;  /* 0x4000001900007209 */ /* 0x000fe20007800000 */
[----:B---3--:R-:W-:Y:S01]  /*6650*/  HADD2.F32 R3, -RZ, R19.H0_H0 ;  /* 0x20000013ff037230 */ /* 0x008fe20000004100 */
[----:B------:R-:W-:Y:S01]  /*6660*/  IADD3 R34, P0, R20, UR10, RZ ;  /* 0x0000000a14227c10 */ /* 0x000fe2000ff1e0ff */
[----:B------:R-:W-:Y:S01]  /*6670*/  IMAD.IADD R31, R41, 0x1, R31 ;  /* 0x00000001291f7824 */ /* 0x000fe200078e021f */
[----:B------:R-:W-:Y:S01]  /*6680*/  LEA R20, P1, R40, UR12, 0x2 ;  /* 0x0000000c28147c11 */ /* 0x000fe2000f8210ff */
[----:B------:R-:W-:Y:S01]  /*6690*/  HADD2.F32 R25, -RZ, R24.H0_H0 ;  /* 0x20000018ff197230 */ /* 0x000fe20000004100 */
[----:B------:R-:W-:Y:S01]  /*66a0*/  FMNMX R0, R0, |R3|, !PT ;  /* 0x4000000300007209 */ /* 0x000fe20007800000 */
[----:B------:R-:W-:Y:S01]  /*66b0*/  IMAD.IADD R23, R23, 0x1, R43 ;  /* 0x0000000117177824 */ /* 0x000fe200078e022b */
[----:B------:R-:W-:Y:S01]  /*66c0*/  IADD3.X R35, R21, UR11, R35, P0, !PT ;  /* 0x0000000b15237c10 */ /* 0x000fe200087fe423 */
[----:B------:R-:W-:Y:S01]  /*66d0*/  IMAD.MOV.U32 R26, RZ, RZ, 0xff ;  /* 0x000000ffff1a7424 */ /* 0x000fe200078e00ff */
[----:B------:R-:W-:-:S02]  /*66e0*/  LEA.HI.X R21, R40, UR13, R31, 0x2, P1 ;  /* 0x0000000d28157c11 */ /* 0x000fc400088f141f */
[----:B------:R-:W-:Y:S02]  /*66f0*/  IADD3 R40, P0, R34, UR8, RZ ;  /* 0x0000000822287c10 */ /* 0x000fe4000ff1e0ff */
[----:B------:R-:W-:Y:S02]  /*6700*/  FMNMX R53, R0, |R25|, !PT ;  /* 0x4000001900357209 */ /* 0x000fe40007800000 */
[----:B------:R-:W-:Y:S02]  /*6710*/  LOP3.LUT R25, R7, 0x18, RZ, 0xc0, !PT ;  /* 0x0000001807197812 */ /* 0x000fe400078ec0ff */
[----:B------:R-:W-:Y:S02]  /*6720*/  LEA.HI.X R43, R22, UR13, R23, 0x2, P2 ;  /* 0x0000000d162b7c11 */ /* 0x000fe400090f1417 */
[----:B------:R-:W-:Y:S02]  /*6730*/  IADD3.X R41, R35, UR9, RZ, P0, !PT ;  /* 0x0000000923297c10 */ /* 0x000fe400087fe4ff */
[----:B------:R-:W-:Y:S01]  /*6740*/  SHF.L.U32 R26, R26, R25, RZ ;  /* 0x000000191a1a7219 */ /* 0x000fe200000006ff */
        /* <DEDUP_REMOVED lines=11> */
[----:B0-----:R-:W-:-:S05]  /*6800*/  FMNMX R56, R31, R55, !PT ;  /* 0x000000371f387209 */ /* 0x001fca0007800000 */
[----:B------:R0:W1:Y:S02]  /*6810*/  SHFL.IDX PT, R55, R56, R25, 0x1f ;  /* 0x00001f1938377589 */ /* 0x00006400000e0000 */
.L_x_4917:
        /* <DEDUP_REMOVED lines=20> */
.L_x_4503:
[----:B------:R-:W-:Y:S05]  /*6960*/  BSYNC B3 ;  /* 0x0000000000037941 */ /* 0x000fea0003800000 */
.L_x_4502:
[----:B------:R-:W-:-:S04]  /*6970*/  FSETP.NEU.AND P0, PT, |R0|, +INF , PT ;  /* 0x7f8000000000780b */ /* 0x000fc80003f0d200 */
[----:B------:R-:W-:-:S04]  /*6980*/  FSEL R0, R0, 65504, P0 ;  /* 0x477fe00000007808 */ /* 0x000fc80000000000 */
[----:B------:R-:W-:-:S07]  /*6990*/  LOP3.LUT R0, R0, 0xff800000, RZ, 0xc0, !PT ;  /* 0xff80000000007812 */ /* 0x000fce00078ec0ff */
.L_x_4501:
[----:B------:R-:W-:Y:S05]  /*69a0*/  BSYNC B2 ;  /* 0x0000000000027941 */ /* 0x000fea0003800000 */
.L_x_4500:
        /* <DEDUP_REMOVED lines=11> */
.L_x_4507:
[----:B------:R-:W1:Y:S02]  /*6a60*/  MUFU.RCP R53, R0 ;  /* 0x0000000000357308 */ /* 0x000e640000001000 */
[----:B-1----:R-:W-:-:S04]  /*6a70*/  FFMA R3, R53, R0, -1 ;  /* 0xbf80000035037423 */ /* 0x002fc80000000000 */
[----:B------:R-:W-:-:S04]  /*6a80*/  FADD.FTZ R22, -R3, -RZ ;  /* 0x800000ff03167221 */ /* 0x000fc80000010100 */
[----:B------:R-:W-:-:S07]  /*6a90*/  FFMA R53, R53, R22, R53 ;  /* 0x0000001635357223 */ /* 0x000fce0000000035 */
.L_x_4508:
[----:B------:R-:W-:Y:S05]  /*6aa0*/  BSYNC B2 ;  /* 0x0000000000027941 */ /* 0x000fea0003800000 */
.L_x_4506:
[----:B------:R1:W-:Y:S02]  /*6ab0*/  STG.E desc[UR6][R20.64], R53 ;  /* 0x0000003514007986 */ /* 0x0003e4000c101906 */
.L_x_4505:
[----:B------:R-:W-:Y:S05]  /*6ac0*/  BSYNC B1 ;  /* 0x0000000000017941 */ /* 0x000fea0003800000 */
.L_x_4504:
[----:B------:R-:W-:Y:S01]  /*6ad0*/  HADD2.F32 R3, -RZ, R4.H1_H1 ;  /* 0x30000004ff037230 */ /* 0x000fe20000004100 */
[----:B------:R-:W2:Y:S01]  /*6ae0*/  REDUX.OR UR5, R26 ;  /* 0x000000001a0573c4 */ /* 0x000ea20000004000 */
[----:B-1----:R-:W-:Y:S01]  /*6af0*/  HADD2.F32 R20, -RZ, R28.H1_H1 ;  /* 0x3000001cff147230 */ /* 0x002fe20000004100 */
[----:B------:R-:W-:Y:S01]  /*6b00*/  VOTEU.ANY UR8, UPT, PT ;  /* 0x0000000000087886 */ /* 0x000fe200038e0100 */
[----:B------:R-:W-:Y:S01]  /*6b10*/  HADD2.F32 R22, -RZ, R27.H1_H1 ;  /* 0x3000001bff167230 */ /* 0x000fe20000004100 */
[----:B------:R-:W-:Y:S01]  /*6b20*/  FMNMX R3, RZ, |R3|, !PT ;  /* 0x40000003ff037209 */ /* 0x000fe20007800000 */
[----:B------:R-:W-:Y:S02]  /*6b30*/  HADD2.F32 R31, -RZ, R4.H0_H0 ;  /* 0x20000004ff1f7230 */ /* 0x000fe40000004100 */
[----:B------:R-:W-:Y:S01]  /*6b40*/  HADD2.F32 R23, -RZ, R9.H0_H0 ;  /* 0x20000009ff177230 */ /* 0x000fe20000004100 */
[----:B------:R-:W-:Y:S01]  /*6b50*/  FMNMX R3, R3, |R20|, !PT ;  /* 0x4000001403037209 */ /* 0x000fe20007800000 */
[----:B------:R-:W-:-:S02]  /*6b60*/  HADD2.F32 R20, -RZ, R8.H1_H1 ;  /* 0x30000008ff147230 */ /* 0x000fc40000004100 */
[----:B------:R-:W-:Y:S01]  /*6b70*/  FMUL R31, R31, R0 ;  /* 0x000000001f1f7220 */ /* 0x000fe20000400000 */
[----:B------:R-:W-:Y:S01]  /*6b80*/  HADD2.F32 R21, -RZ, R28.H0_H0 ;  /* 0x2000001cff157230 */ /* 0x000fe20000004100 */
[----:B------:R-:W-:Y:S01]  /*6b90*/  FMNMX R3, R3, |R22|, !PT ;  /* 0x4000001603037209 */ /* 0x000fe20007800000 */
[----:B------:R-:W-:Y:S02]  /*6ba0*/  HADD2.F32 R22, -RZ, R9.H1_H1 ;  /* 0x30000009ff167230 */ /* 0x000fe40000004100 */
[----:B------:R-:W-:Y:S01]  /*6bb0*/  FMUL R48, R23, R0 ;  /* 0x0000000017307220 */ /* 0x000fe20000400000 */
[----:B------:R-:W-:Y:S01]  /*6bc0*/  HADD2.F32 R55, -RZ, R13.H0_H0 ;  /* 0x2000000dff377230 */ /* 0x000fe20000004100 */
[----:B------:R-:W-:Y:S01]  /*6bd0*/  FMNMX R3, R3, |R20|, !PT ;  /* 0x4000001403037209 */ /* 0x000fe20007800000 */
[--C-:B------:R-:W-:Y:S02]  /*6be0*/  HADD2.F32 R20, -RZ, R10.reuse.H1_H1 ;  /* 0x3000000aff147230 */ /* 0x100fe40000004100 */
[----:B------:R-:W-:Y:S01]  /*6bf0*/  FMUL R44, R21, R0 ;  /* 0x00000000152c7220 */ /* 0x000fe20000400000 */
[----:B------:R-:W-:Y:S01]  /*6c00*/  HADD2.F32 R51, -RZ, R10.H0_H0 ;  /* 0x2000000aff337230 */ /* 0x000fe20000004100 */
[----:B------:R-:W-:Y:S01]  /*6c10*/  FMNMX R3, R3, |R22|, !PT ;  /* 0x4000001603037209 */ /* 0x000fe20007800000 */
[----:B------:R-:W-:-:S02]  /*6c20*/  HADD2.F32 R57, -RZ, R14.H0_H0 ;  /* 0x2000000eff397230 */ /* 0x000fc40000004100 */
[----:B------:R-:W-:Y:S01]  /*6c30*/  FMUL R54, R55, R0 ;  /* 0x0000000037367220 */ /* 0x000fe20000400000 */
[----:B------:R-:W-:Y:S01]  /*6c40*/  HADD2.F32 R65, -RZ, R17.H0_H0 ;  /* 0x20000011ff417230 */ /* 0x000fe20000004100 */
[----:B------:R-:W-:Y:S01]  /*6c50*/  FMNMX R45, R3, |R20|, !PT ;  /* 0x40000014032d7209 */ /* 0x000fe20007800000 */
[----:B------:R-:W-:Y:S02]  /*6c60*/  HADD2.F32 R67, -RZ, R18.H0_H0 ;  /* 0x20000012ff437230 */ /* 0x000fe40000004100 */
[-C--:B------:R-:W-:Y:S01]  /*6c70*/  FMUL R51, R51, R0.reuse ;  /* 0x0000000033337220 */ /* 0x080fe20000400000 */
[----:B------:R-:W-:Y:S02]  /*6c80*/  HADD2.F32 R53, -RZ, R11.H0_H0 ;  /* 0x2000000bff357230 */ /* 0x000fe40000004100 */
[----:B------:R-:W-:Y:S01]  /*6c90*/  FMUL R55, R57, R0 ;  /* 0x0000000039377220 */ /* 0x000fe20000400000 */
[----:B------:R-:W-:Y:S01]  /*6ca0*/  HADD2.F32 R69, -RZ, R19.H0_H0 ;  /* 0x20000013ff457230 */ /* 0x000fe20000004100 */
[----:B------:R-:W-:Y:S01]  /*6cb0*/  F2FP.SATFINITE.E4M3.F32.PACK_AB_MERGE_C R31, RZ, R31, RZ ;  /* 0x0000001fff1f723e */ /* 0x000fe200048070ff */
[----:B------:R-:W-:-:S02]  /*6cc0*/  HADD2.F32 R47, -RZ, R27.H0_H0 ;  /* 0x2000001bff2f7230 */ /* 0x000fc40000004100 */
[-C--:B0-----:R-:W-:Y:S01]  /*6cd0*/  FMUL R56, R65, R0.reuse ;  /* 0x0000000041387220 */ /* 0x081fe20000400000 */
[----:B------:R-:W-:Y:S02]  /*6ce0*/  HADD2.F32 R61, -RZ, R15.H0_H0 ;  /* 0x2000000fff3d7230 */ /* 0x000fe40000004100 */
[----:B------:R-:W-:Y:S01]  /*6cf0*/  FMUL R57, R67, R0 ;  /* 0x0000000043397220 */ /* 0x000fe20000400000 */
[----:B------:R-:W-:Y:S01]  /*6d00*/  HADD2.F32 R3, -RZ, R8.H0_H0 ;  /* 0x20000008ff037230 */ /* 0x000fe20000004100 */
[----:B------:R-:W-:Y:S01]  /*6d10*/  F2FP.SATFINITE.E4M3.F32.PACK_AB_MERGE_C R50, RZ, R48, RZ ;  /* 0x00000030ff32723e */ /* 0x000fe200048070ff */
[----:B------:R-:W-:Y:S02]  /*6d20*/  HADD2.F32 R59, -RZ, R12.H0_H0 ;  /* 0x2000000cff3b7230 */ /* 0x000fe40000004100 */
[-C--:B------:R-:W-:Y:S01]  /*6d30*/  FMUL R23, R53, R0.reuse ;  /* 0x0000000035177220 */ /* 0x080fe20000400000 */
[----:B------:R-:W-:Y:S02]  /*6d40*/  HADD2.F32 R63, -RZ, R16.H0_H0 ;  /* 0x20000010ff3f7230 */ /* 0x000fe40000004100 */
[----:B------:R-:W-:Y:S01]  /*6d50*/  FMUL R21, R69, R0 ;  /* 0x0000000045157220 */ /* 0x000fe20000400000 */
[----:B------:R-:W-:Y:S01]  /*6d60*/  HADD2.F32 R49, -RZ, R24.H0_H0 ;  /* 0x20000018ff317230 */ /* 0x000fe20000004100 */
[----:B------:R-:W-:Y:S01]  /*6d70*/  F2FP.SATFINITE.E4M3.F32.PACK_AB_MERGE_C R44, RZ, R44, RZ ;  /* 0x0000002cff2c723e */ /* 0x000fe200048070ff */
[----:B------:R-:W-:Y:S01]  /*6d80*/  HADD2.F32 R46, -RZ, R11.H1_H1 ;  /* 0x3000000bff2e7230 */ /* 0x000fe20000004100 */
[----:B------:R-:W-:Y:S01]  /*6d90*/  LOP3.LUT R48, R31, 0xff, RZ, 0xc0, !PT ;  /* 0x000000ff1f307812 */ /* 0x000fe200078ec0ff */
[-C--:B------:R-:W-:Y:S01]  /*6da0*/  FMUL R47, R47, R0.reuse ;  /* 0x000000002f2f7220 */ /* 0x080fe20000400000 */
[-C--:B------:R-:W-:Y:S01]  /*6db0*/  FMUL R22, R61, R0.reuse ;  /* 0x000000003d167220 */ /* 0x080fe20000400000 */
[-C--:B------:R-:W-:Y:S01]  /*6dc0*/  FMUL R3, R3, R0.reuse ;  /* 0x0000000003037220 */ /* 0x080fe20000400000 */
[-C--:B------:R-:W-:Y:S01]  /*6dd0*/  FMUL R20, R59, R0.reuse ;  /* 0x000000003b147220 */ /* 0x080fe20000400000 */
[----:B------:R-:W-:Y:S01]  /*6de0*/  F2FP.SATFINITE.E4M3.F32.PACK_AB_MERGE_C R52, RZ, R51, RZ ;  /* 0x00000033ff34723e */ /* 0x000fe200048070ff */
[-C--:B------:R-:W-:Y:S01]  /*6df0*/  FMUL R31, R63, R0.reuse ;  /* 0x000000003f1f7220 */ /* 0x080fe20000400000 */
[----:B------:R-:W-:Y:S01]  /*6e00*/  FMUL R0, R49, R0 ;  /* 0x0000000031007220 */ /* 0x000fe20000400000 */
[----:B------:R-:W-:Y:S01]  /*6e10*/  F2FP.SATFINITE.E4M3.F32.PACK_AB_MERGE_C R56, RZ, R56, RZ ;  /* 0x00000038ff38723e */ /* 0x000fe200048070ff */
[----:B------:R-:W-:Y:S01]  /*6e20*/  HADD2.F32 R49, -RZ, R12.H1_H1 ;  /* 0x3000000cff317230 */ /* 0x000fe20000004100 */
[----:B------:R-:W-:-:S02]  /*6e30*/  F2FP.SATFINITE.E4M3.F32.PACK_AB_MERGE_C R57, RZ, R57, RZ ;  /* 0x00000039ff39723e */ /* 0x000fc400048070ff */
[----:B------:R-:W-:Y:S02]  /*6e40*/  LOP3.LUT R51, R44, 0xffff, RZ, 0xc0, !PT ;  /* 0x0000ffff2c337812 */ /* 0x000fe400078ec0ff */
[----:B------:R-:W-:Y:S02]  /*6e50*/  FMNMX R46, R45, |R46|, !PT ;  /* 0x4000002e2d2e7209 */ /* 0x000fe40007800000 */
[----:B------:R-:W-:Y:S02]  /*6e60*/  LOP3.LUT R44, R50, 0xff, RZ, 0xc0, !PT ;  /* 0x000000ff322c7812 */ /* 0x000fe400078ec0ff */
[----:B------:R-:W-:Y:S02]  /*6e70*/  LOP3.LUT R53, R52, 0xffff, RZ, 0xc0, !PT ;  /* 0x0000ffff34357812 */ /* 0x000fe400078ec0ff */
[----:B------:R-:W-:Y:S02]  /*6e80*/  F2FP.SATFINITE.E4M3.F32.PACK_AB_MERGE_C R23, RZ, R23, RZ ;  /* 0x00000017ff17723e */ /* 0x000fe400048070ff */
[----:B------:R-:W-:-:S02]  /*6e90*/  F2FP.SATFINITE.E4M3.F32.PACK_AB_MERGE_C R21, RZ, R21, RZ ;  /* 0x00000015ff15723e */ /* 0x000fc400048070ff */
[----:B------:R-:W-:Y:S02]  /*6ea0*/  LOP3.LUT R56, R56, 0xff, RZ, 0xc0, !PT ;  /* 0x000000ff38387812 */ /* 0x000fe400078ec0ff */
[----:B------:R-:W-:Y:S02]  /*6eb0*/  LOP3.LUT R57, R57, 0xffff, RZ, 0xc0, !PT ;  /* 0x0000ffff39397812 */ /* 0x000fe400078ec0ff */
[----:B------:R-:W-:Y:S02]  /*6ec0*/  FMNMX R46, R46, |R49|, !PT ;  /* 0x400000312e2e7209 */ /* 0x000fe40007800000 */
[----:B------:R-:W-:Y:S01]  /*6ed0*/  PRMT R44, R53, 0x7604, R44 ;  /* 0x00007604352c7816 */ /* 0x000fe2000000002c */
[----:B------:R-:W-:Y:S01]  /*6ee0*/  HADD2.F32 R53, -RZ, R15.H1_H1 ;  /* 0x3000000fff357230 */ /* 0x000fe20000004100 */
[----:B------:R-:W-:Y:S02]  /*6ef0*/  LOP3.LUT R23, R23, 0xff, RZ, 0xc0, !PT ;  /* 0x000000ff17177812 */ /* 0x000fe400078ec0ff */
[----:B------:R-:W-:-:S02]  /*6f00*/  LOP3.LUT R49, R21, 0xff, RZ, 0xc0, !PT ;  /* 0x000000ff15317812 */ /* 0x000fc400078ec0ff */
[----:B------:R-:W-:Y:S02]  /*6f10*/  F2FP.SATFINITE.E4M3.F32.PACK_AB_MERGE_C R47, RZ, R47, RZ ;  /* 0x0000002fff2f723e */ /* 0x000fe400048070ff */
[----:B------:R-:W-:Y:S02]  /*6f20*/  PRMT R56, R57, 0x7604, R56 ;  /* 0x0000760439387816 */ /* 0x000fe40000000038 */
[----:B------:R-:W-:Y:S02]  /*6f30*/  F2FP.SATFINITE.E4M3.F32.PACK_AB_MERGE_C R54, RZ, R54, RZ ;  /* 0x00000036ff36723e */ /* 0x000fe400048070ff */
[----:B------:R-:W-:Y:S02]  /*6f40*/  F2FP.SATFINITE.E4M3.F32.PACK_AB_MERGE_C R55, RZ, R55, RZ ;  /* 0x00000037ff37723e */ /* 0x000fe400048070ff */
[----:B------:R-:W-:Y:S02]  /*6f50*/  PRMT R21, R44, 0x5410, R23 ;  /* 0x000054102c157816 */ /* 0x000fe40000000017 */
[----:B------:R-:W-:-:S02]  /*6f60*/  F2FP.SATFINITE.E4M3.F32.PACK_AB_MERGE_C R0, RZ, R0, RZ ;  /* 0x00000000ff00723e */ /* 0x000fc400048070ff */
[----:B------:R-:W-:Y:S01]  /*6f70*/  LOP3.LUT R45, R47, 0xff, RZ, 0xc0, !PT ;  /* 0x000000ff2f2d7812 */ /* 0x000fe200078ec0ff */
[----:B------:R-:W-:Y:S01]  /*6f80*/  HADD2.F32 R47, -RZ, R13.H1_H1 ;  /* 0x3000000dff2f7230 */ /* 0x000fe20000004100 */
[----:B------:R-:W-:Y:S02]  /*6f90*/  PRMT R23, R56, 0x5410, R49 ;  /* 0x0000541038177816 */ /* 0x000fe40000000031 */
[----:B------:R-:W-:Y:S01]  /*6fa0*/  F2FP.SATFINITE.E4M3.F32.PACK_AB_MERGE_C R20, RZ, R20, RZ ;  /* 0x00000014ff14723e */ /* 0x000fe200048070ff */
[----:B------:R-:W0:Y:S01]  /*6fb0*/  MATCH.ANY R49, R26 ;  /* 0x000000001a3173a1 */ /* 0x000e2200000e8000 */
[----:B------:R-:W-:Y:S02]  /*6fc0*/  F2FP.SATFINITE.E4M3.F32.PACK_AB_MERGE_C R31, RZ, R31, RZ ;  /* 0x0000001fff1f723e */ /* 0x000fe400048070ff */
[----:B------:R-:W-:Y:S02]  /*6fd0*/  F2FP.SATFINITE.E4M3.F32.PACK_AB_MERGE_C R3, RZ, R3, RZ ;  /* 0x00000003ff03723e */ /* 0x000fe400048070ff */
[----:B------:R-:W-:-:S02]  /*6fe0*/  LOP3.LUT R54, R54, 0xff, RZ, 0xc0, !PT ;  /* 0x000000ff36367812 */ /* 0x000fc400078ec0ff */
[----:B------:R-:W-:Y:S02]  /*6ff0*/  LOP3.LUT R55, R55, 0xffff, RZ, 0xc0, !PT ;  /* 0x0000ffff37377812 */ /* 0x000fe400078ec0ff */
[----:B------:R-:W-:Y:S02]  /*7000*/  F2FP.SATFINITE.E4M3.F32.PACK_AB_MERGE_C R22, RZ, R22, RZ ;  /* 0x00000016ff16723e */ /* 0x000fe400048070ff */
[----:B------:R-:W-:Y:S02]  /*7010*/  LOP3.LUT R0, R0, 0xffff, RZ, 0xc0, !PT ;  /* 0x0000ffff00007812 */ /* 0x000fe400078ec0ff */
[----:B------:R-:W-:Y:S02]  /*7020*/  LOP3.LUT R20, R20, 0xffff, RZ, 0xc0, !PT ;  /* 0x0000ffff14147812 */ /* 0x000fe400078ec0ff */
[----:B------:R-:W-:Y:S01]  /*7030*/  LOP3.LUT R31, R31, 0xffff, RZ, 0xc0, !PT ;  /* 0x0000ffff1f1f7812 */ /* 0x000fe200078ec0ff */
[----:B------:R-:W-:Y:S01]  /*7040*/  IMAD.SHL.U32 R44, R0, 0x1000000, RZ ;  /* 0x01000000002c7824 */ /* 0x000fe200078e00ff */
[----:B------:R-:W-:Y:S01]  /*7050*/  LOP3.LUT R3, R3, 0xffff, RZ, 0xc0, !PT ;  /* 0x0000ffff03037812 */ /* 0x000fe200078ec0ff */
[----:B------:R-:W-:Y:S01]  /*7060*/  IMAD.SHL.U32 R0, R20, 0x1000000, RZ ;  /* 0x0100000014007824 */ /* 0x000fe200078e00ff */
[----:B------:R-:W-:Y:S01]  /*7070*/  FMNMX R46, R46, |R47|, !PT ;  /* 0x4000002f2e2e7209 */ /* 0x000fe20007800000 */
[----:B------:R-:W-:Y:S01]  /*7080*/  IMAD.SHL.U32 R31, R31, 0x1000000, RZ ;  /* 0x010000001f1f7824 */ /* 0x000fe200078e00ff */
[----:B------:R-:W-:Y:S01]  /*7090*/  PRMT R48, R51, 0x7604, R48 ;  /* 0x0000760433307816 */ /* 0x000fe20000000030 */
[----:B------:R-:W-:Y:S01]  /*70a0*/  HADD2.F32 R51, -RZ, R14.H1_H1 ;  /* 0x3000000eff337230 */ /* 0x000fe20000004100 */
[----:B------:R-:W-:Y:S01]  /*70b0*/  PRMT R54, R55, 0x7604, R54 ;  /* 0x0000760437367816 */ /* 0x000fe20000000036 */
[----:B------:R-:W-:Y:S01]  /*70c0*/  IMAD.SHL.U32 R20, R3, 0x1000000, RZ ;  /* 0x0100000003147824 */ /* 0x000fe200078e00ff */
[----:B------:R-:W-:Y:S01]  /*70d0*/  LOP3.LUT R47, R22, 0xff, RZ, 0xc0, !PT ;  /* 0x000000ff162f7812 */ /* 0x000fe200078ec0ff */
[----:B------:R-:W-:Y:S01]  /*70e0*/  HADD2.F32 R3, -RZ, R17.H1_H1 ;  /* 0x30000011ff037230 */ /* 0x000fe20000004100 */
[----:B------:R-:W-:-:S02]  /*70f0*/  PRMT R45, R48, 0x5410, R45 ;  /* 0x00005410302d7816 */ /* 0x000fc4000000002d */
[----:B------:R-:W-:Y:S01]  /*7100*/  PRMT R22, R54, 0x5410, R47 ;  /* 0x0000541036167816 */ /* 0x000fe2000000002f */
[----:B------:R-:W-:Y:S01]  /*7110*/  HADD2.F32 R47, -RZ, R16.H1_H1 ;  /* 0x30000010ff2f7230 */ /* 0x000fe20000004100 */
[----:B------:R-:W-:Y:S02]  /*7120*/  FMNMX R46, R46, |R51|, !PT ;  /* 0x400000332e2e7209 */ /* 0x000fe40007800000 */
[----:B------:R-:W-:Y:S02]  /*7130*/  LOP3.LUT R23, R23, R44, RZ, 0xfc, !PT ;  /* 0x0000002c17177212 */ /* 0x000fe400078efcff */
[----:B------:R-:W-:Y:S01]  /*7140*/  LOP3.LUT R22, R22, R31, RZ, 0xfc, !PT ;  /* 0x0000001f16167212 */ /* 0x000fe200078efcff */
[----:B------:R-:W-:Y:S01]  /*7150*/  HADD2.F32 R31, -RZ, R24.H1_H1 ;  /* 0x30000018ff1f7230 */ /* 0x000fe20000004100 */
[----:B------:R-:W-:Y:S01]  /*7160*/  LOP3.LUT R21, R21, R0, RZ, 0xfc, !PT ;  /* 0x0000000015157212 */ /* 0x000fe200078efcff */
[----:B------:R-:W-:Y:S01]  /*7170*/  HADD2.F32 R0, -RZ, R18.H1_H1 ;  /* 0x30000012ff007230 */ /* 0x000fe20000004100 */
[----:B------:R-:W-:-:S02]  /*7180*/  LOP3.LUT R20, R45, R20, RZ, 0xfc, !PT ;  /* 0x000000142d147212 */ /* 0x000fc400078efcff */
[----:B------:R-:W-:Y:S02]  /*7190*/  FMNMX R46, R46, |R53|, !PT ;  /* 0x400000352e2e7209 */ /* 0x000fe40007800000 */
[----:B0-----:R-:W-:Y:S01]  /*71a0*/  LOP3.LUT P0, RZ, R26, UR8, R49, 0x40, !PT ;  /* 0x000000081aff7c12 */ /* 0x001fe2000f804031 */
[----:B------:R0:W-:Y:S01]  /*71b0*/  STG.E.128 desc[UR6][R34.64], R20 ;  /* 0x0000001422007986 */ /* 0x0001e2000c101d06 */
[----:B------:R-:W-:-:S04]  /*71c0*/  FMNMX R46, R46, |R47|, !PT ;  /* 0x4000002f2e2e7209 */ /* 0x000fc80007800000 */
[----:B------:R-:W-:-:S04]  /*71d0*/  FMNMX R3, R46, |R3|, !PT ;  /* 0x400000032e037209 */ /* 0x000fc80007800000 */
[----:B------:R-:W-:Y:S01]  /*71e0*/  FMNMX R0, R3, |R0|, !PT ;  /* 0x4000000003007209 */ /* 0x000fe20007800000 */
[----:B------:R-:W-:-:S05]  /*71f0*/  HADD2.F32 R3, -RZ, R19.H1_H1 ;  /* 0x30000013ff037230 */ /* 0x000fca0000004100 */
[----:B------:R-:W-:-:S04]  /*7200*/  FMNMX R0, R0, |R3|, !PT ;  /* 0x4000000300007209 */ /* 0x000fc80007800000 */
[----:B------:R-:W-:Y:S01]  /*7210*/  FMNMX R53, R0, |R31|, !PT ;  /* 0x4000001f00357209 */ /* 0x000fe20007800000 */
[----:B0-2---:R-:W-:Y:S06]  /*7220*/  @!P0 BRA.DIV UR5, `(.L_x_4509) ;  /* 0x000000fe05c48947 */ /* 0x005fec000b800000 */
[----:B------:R-:W0:Y:S02]  /*7230*/  SHFL.DOWN PT, R55, R53, 0x4, 0x1f ;  /* 0x08801f0035377f89 */ /* 0x000e2400000e0000 */
[----:B0-----:R-:W-:-:S05]  /*7240*/  FMNMX R21, R53, R55, !PT ;  /* 0x0000003735157209 */ /* 0x001fca0007800000 */
[----:B------:R-:W0:Y:S02]  /*7250*/  SHFL.DOWN PT, R55, R21, 0x2, 0x1f ;  /* 0x08401f0015377f89 */ /* 0x000e2400000e0000 */
[----:B0-----:R-:W-:-:S05]  /*7260*/  FMNMX R23, R21, R55, !PT ;  /* 0x0000003715177209 */ /* 0x001fca0007800000 */
[----:B------:R-:W0:Y:S02]  /*7270*/  SHFL.DOWN PT, R55, R23, 0x1, 0x1f ;  /* 0x08201f0017377f89 */ /* 0x000e2400000e0000 */
[----:B0-----:R-:W-:-:S05]  /*7280*/  FMNMX R56, R23, R55, !PT ;  /* 0x0000003717387209 */ /* 0x001fca0007800000 */
[----:B------:R0:W1:Y:S02]  /*7290*/  SHFL.IDX PT, R55, R56, R25, 0x1f ;  /* 0x00001f1938377589 */ /* 0x00006400000e0000 */
.L_x_4926:
        /* <DEDUP_REMOVED lines=20> */
.L_x_4513:
[----:B------:R-:W-:Y:S05]  /*73e0*/  BSYNC B3 ;  /* 0x0000000000037941 */ /* 0x000fea0003800000 */
.L_x_4512:
[----:B------:R-:W-:-:S04]  /*73f0*/  FSETP.NEU.AND P0, PT, |R0|, +INF , PT ;  /* 0x7f8000000000780b */ /* 0x000fc80003f0d200 */
[----:B------:R-:W-:-:S04]  /*7400*/  FSEL R0, R0, 65504, P0 ;  /* 0x477fe00000007808 */ /* 0x000fc80000000000 */
[----:B------:R-:W-:-:S07]  /*7410*/  LOP3.LUT R0, R0, 0xff800000, RZ, 0xc0, !PT ;  /* 0xff80000000007812 */ /* 0x000fce00078ec0ff */
.L_x_4511:
[----:B------:R-:W-:Y:S05]  /*7420*/  BSYNC B2 ;  /* 0x0000000000027941 */ /* 0x000fea0003800000 */
.L_x_4510:
        /* <DEDUP_REMOVED lines=10> */
.L_x_4517:
[----:B------:R-:W1:Y:S02]  /*74d0*/  MUFU.RCP R53, R0 ;  /* 0x0000000000357308 */ /* 0x000e640000001000 */
[----:B-1----:R-:W-:-:S04]  /*74e0*/  FFMA R3, R53, R0, -1 ;  /* 0xbf80000035037423 */ /* 0x002fc80000000000 */
[----:B------:R-:W-:-:S04]  /*74f0*/  FADD.FTZ R20, -R3, -RZ ;  /* 0x800000ff03147221 */ /* 0x000fc80000010100 */
[----:B------:R-:W-:-:S07]  /*7500*/  FFMA R53, R53, R20, R53 ;  /* 0x0000001435357223 */ /* 0x000fce0000000035 */
.L_x_4518:
[----:B------:R-:W-:Y:S05]  /*7510*/  BSYNC B2 ;  /* 0x0000000000027941 */ /* 0x000fea0003800000 */
.L_x_4516:
[----:B------:R1:W-:Y:S02]  /*7520*/  STG.E desc[UR6][R42.64], R53 ;  /* 0x000000352a007986 */ /* 0x0003e4000c101906 */
.L_x_4515:
[----:B------:R-:W-:Y:S05]  /*7530*/  BSYNC B1 ;  /* 0x0000000000017941 */ /* 0x000fea0003800000 */
.L_x_4514:
[----:B------:R-:W-:Y:S02]  /*7540*/  HADD2.F32 R9, -RZ, R9.H1_H1 ;  /* 0x30000009ff097230 */ /* 0x000fe40000004100 */
[----:B------:R-:W-:Y:S02]  /*7550*/  HADD2.F32 R23, -RZ, R10.H1_H1 ;  /* 0x3000000aff177230 */ /* 0x000fe40000004100 */
[----:B------:R-:W-:Y:S02]  /*7560*/  HADD2.F32 R3, -RZ, R4.H1_H1 ;  /* 0x30000004ff037230 */ /* 0x000fe40000004100 */
[-C--:B------:R-:W-:Y:S01]  /*7570*/  FMUL R9, R9, R0.reuse ;  /* 0x0000000009097220 */ /* 0x080fe20000400000 */
[----:B------:R-:W-:Y:S02]  /*7580*/  HADD2.F32 R21, -RZ, R28.H1_H1 ;  /* 0x3000001cff157230 */ /* 0x000fe40000004100 */
[----:B------:R-:W-:Y:S01]  /*7590*/  FMUL R10, R23, R0 ;  /* 0x00000000170a7220 */ /* 0x000fe20000400000 */
[----:B------:R-:W-:-:S02]  /*75a0*/  HADD2.F32 R17, -RZ, R17.H1_H1 ;  /* 0x30000011ff117230 */ /* 0x000fc40000004100 */
[-C--:B------:R-:W-:Y:S01]  /*75b0*/  FMUL R3, R3, R0.reuse ;  /* 0x0000000003037220 */ /* 0x080fe20000400000 */
[----:B-1----:R-:W-:Y:S02]  /*75c0*/  HADD2.F32 R43, -RZ, R18.H1_H1 ;  /* 0x30000012ff2b7230 */ /* 0x002fe40000004100 */
[-C--:B------:R-:W-:Y:S01]  /*75d0*/  FMUL R4, R21, R0.reuse ;  /* 0x0000000015047220 */ /* 0x080fe20000400000 */
[----:B------:R-:W-:Y:S02]  /*75e0*/  HADD2.F32 R13, -RZ, R13.H1_H1 ;  /* 0x3000000dff0d7230 */ /* 0x000fe40000004100 */
[-C--:B------:R-:W-:Y:S01]  /*75f0*/  FMUL R17, R17, R0.reuse ;  /* 0x0000000011117220 */ /* 0x080fe20000400000 */
[----:B------:R-:W-:Y:S02]  /*7600*/  HADD2.F32 R31, -RZ, R14.H1_H1 ;  /* 0x3000000eff1f7230 */ /* 0x000fe40000004100 */
[-C--:B------:R-:W-:Y:S01]  /*7610*/  FMUL R18, R43, R0.reuse ;  /* 0x000000002b127220 */ /* 0x080fe20000400000 */
[----:B------:R-:W-:Y:S01]  /*7620*/  F2FP.SATFINITE.E4M3.F32.PACK_AB_MERGE_C R9, RZ, R9, RZ ;  /* 0x00000009ff09723e */ /* 0x000fe200048070ff */
[----:B------:R-:W-:Y:S01]  /*7630*/  FMUL R13, R13, R0 ;  /* 0x000000000d0d7220 */ /* 0x000fe20000400000 */
[----:B------:R-:W-:Y:S01]  /*7640*/  F2FP.SATFINITE.E4M3.F32.PACK_AB_MERGE_C R10, RZ, R10, RZ ;  /* 0x0000000aff0a723e */ /* 0x000fe200048070ff */
[----:B------:R-:W-:Y:S01]  /*7650*/  FMUL R14, R31, R0 ;  /* 0x000000001f0e7220 */ /* 0x000fe20000400000 */
[----:B------:R-:W-:Y:S01]  /*7660*/  F2FP.SATFINITE.E4M3.F32.PACK_AB_MERGE_C R3, RZ, R3, RZ ;  /* 0x00000003ff03723e */ /* 0x000fe200048070ff */
[----:B------:R-:W-:Y:S01]  /*7670*/  HADD2.F32 R11, -RZ, R11.H1_H1 ;  /* 0x3000000bff0b7230 */ /* 0x000fe20000004100 */
[----:B------:R-:W-:Y:S01]  /*7680*/  F2FP.SATFINITE.E4M3.F32.PACK_AB_MERGE_C R4, RZ, R4, RZ ;  /* 0x00000004ff04723e */ /* 0x000fe200048070ff */
[----:B------:R-:W-:Y:S01]  /*7690*/  HADD2.F32 R15, -RZ, R15.H1_H1 ;  /* 0x3000000fff0f7230 */ /* 0x000fe20000004100 */
[----:B------:R-:W-:Y:S01]  /*76a0*/  F2FP.SATFINITE.E4M3.F32.PACK_AB_MERGE_C R17, RZ, R17, RZ ;  /* 0x00000011ff11723e */ /* 0x000fe200048070ff */
[----:B------:R-:W-:Y:S01]  /*76b0*/  HADD2.F32 R21, -RZ, R16.H1_H1 ;  /* 0x30000010ff157230 */ /* 0x000fe20000004100 */
[----:B------:R-:W-:Y:S01]  /*76c0*/  F2FP.SATFINITE.E4M3.F32.PACK_AB_MERGE_C R18, RZ, R18, RZ ;  /* 0x00000012ff12723e */ /* 0x000fe200048070ff */
[----:B------:R-:W-:Y:S01]  /*76d0*/  HADD2.F32 R19, -RZ, R19.H1_H1 ;  /* 0x30000013ff137230 */ /* 0x000fe20000004100 */
[----:B------:R-:W-:Y:S01]  /*76e0*/  LOP3.LUT R9, R9, 0xff, RZ, 0xc0, !PT ;  /* 0x000000ff09097812 */ /* 0x000fe200078ec0ff */
[----:B------:R-:W-:Y:S01]  /*76f0*/  HADD2.F32 R23, -RZ, R24.H1_H1 ;  /* 0x30000018ff177230 */ /* 0x000fe20000004100 */
[----:B------:R-:W-:-:S02]  /*7700*/  LOP3.LUT R10, R10, 0xffff, RZ, 0xc0, !PT ;  /* 0x0000ffff0a0a7812 */ /* 0x000fc400078ec0ff */
[----:B------:R-:W-:Y:S02]  /*7710*/  LOP3.LUT R3, R3, 0xff, RZ, 0xc0, !PT ;  /* 0x000000ff03037812 */ /* 0x000fe400078ec0ff */
[----:B------:R-:W-:Y:S02]  /*7720*/  LOP3.LUT R4, R4, 0xffff, RZ, 0xc0, !PT ;  /* 0x0000ffff04047812 */ /* 0x000fe400078ec0ff */
[----:B------:R-:W-:Y:S02]  /*7730*/  LOP3.LUT R17, R17, 0xff, RZ, 0xc0, !PT ;  /* 0x000000ff11117812 */ /* 0x000fe400078ec0ff */
[----:B------:R-:W-:Y:S02]  /*7740*/  LOP3.LUT R18, R18, 0xffff, RZ, 0xc0, !PT ;  /* 0x0000ffff12127812 */ /* 0x000fe400078ec0ff */
[----:B------:R-:W-:Y:S02]  /*7750*/  F2FP.SATFINITE.E4M3.F32.PACK_AB_MERGE_C R13, RZ, R13, RZ ;  /* 0x0000000dff0d723e */ /* 0x000fe400048070ff */
[----:B------:R-:W-:-:S02]  /*7760*/  F2FP.SATFINITE.E4M3.F32.PACK_AB_MERGE_C R14, RZ, R14, RZ ;  /* 0x0000000eff0e723e */ /* 0x000fc400048070ff */
[----:B------:R-:W-:Y:S01]  /*7770*/  PRMT R10, R10, 0x7604, R9 ;  /* 0x000076040a0a7816 */ /* 0x000fe20000000009 */
[----:B------:R-:W-:Y:S01]  /*7780*/  HADD2.F32 R9, -RZ, R8.H1_H1 ;  /* 0x30000008ff097230 */ /* 0x000fe20000004100 */
[----:B------:R-:W-:Y:S01]  /*7790*/  PRMT R4, R4, 0x7604, R3 ;  /* 0x0000760404047816 */ /* 0x000fe20000000003 */
[----:B------:R-:W-:Y:S01]  /*77a0*/  HADD2.F32 R3, -RZ, R27.H1_H1 ;  /* 0x3000001bff037230 */ /* 0x000fe20000004100 */
[----:B------:R-:W-:Y:S01]  /*77b0*/  PRMT R18, R18, 0x7604, R17 ;  /* 0x0000760412127816 */ /* 0x000fe20000000011 */
[----:B------:R-:W-:Y:S01]  /*77c0*/  HADD2.F32 R17, -RZ, R12.H1_H1 ;  /* 0x3000000cff117230 */ /* 0x000fe20000004100 */
[----:B------:R-:W-:Y:S01]  /*77d0*/  LOP3.LUT R13, R13, 0xff, RZ, 0xc0, !PT ;  /* 0x000000ff0d0d7812 */ /* 0x000fe200078ec0ff */
[-C--:B------:R-:W-:Y:S01]  /*77e0*/  FMUL R8, R9, R0.reuse ;  /* 0x0000000009087220 */ /* 0x080fe20000400000 */
[----:B------:R-:W-:Y:S01]  /*77f0*/  LOP3.LUT R14, R14, 0xffff, RZ, 0xc0, !PT ;  /* 0x0000ffff0e0e7812 */ /* 0x000fe200078ec0ff */
[-C--:B------:R-:W-:Y:S01]  /*7800*/  FMUL R9, R11, R0.reuse ;  /* 0x000000000b097220 */ /* 0x080fe20000400000 */
[-C--:B------:R-:W-:Y:S01]  /*7810*/  FMUL R12, R15, R0.reuse ;  /* 0x000000000f0c7220 */ /* 0x080fe20000400000 */
[-C--:B------:R-:W-:Y:S01]  /*7820*/  FMUL R3, R3, R0.reuse ;  /* 0x0000000003037220 */ /* 0x080fe20000400000 */
[----:B------:R-:W-:Y:S01]  /*7830*/  PRMT R13, R14, 0x7604, R13 ;  /* 0x000076040e0d7816 */ /* 0x000fe2000000000d */
        /* <DEDUP_REMOVED lines=22> */
[----:B------:R-:W-:Y:S02]  /*79a0*/  PRMT R9, R10, 0x5410, R9 ;  /* 0x000054100a097816 */ /* 0x000fe40000000009 */
[----:B------:R-:W-:Y:S01]  /*79b0*/  PRMT R10, R13, 0x5410, R12 ;  /* 0x000054100d0a7816 */ /* 0x000fe2000000000c */
[----:B------:R-:W-:Y:S01]  /*79c0*/  IMAD.SHL.U32 R13, R14, 0x1000000, RZ ;  /* 0x010000000e0d7824 */ /* 0x000fe200078e00ff */
[----:B------:R-:W-:Y:S01]  /*79d0*/  SHF.L.U32 R4, R0, 0x18, RZ ;  /* 0x0000001800047819 */ /* 0x000fe200000006ff */
        /* <DEDUP_REMOVED lines=8> */
.L_x_4498:
        /* <DEDUP_REMOVED lines=12> */
.L_x_4935:
        /* <DEDUP_REMOVED lines=20> */
.L_x_4524:
[----:B------:R-:W-:Y:S05]  /*7c60*/  BSYNC B3 ;  /* 0x0000000000037941 */ /* 0x000fea0003800000 */
.L_x_4523:
[----:B------:R-:W-:-:S04]  /*7c70*/  FSETP.NEU.AND P0, PT, |R0|, +INF , PT ;  /* 0x7f8000000000780b */ /* 0x000fc80003f0d200 */
[----:B------:R-:W-:-:S09]  /*7c80*/  FSEL R0, R0, 65504, P0 ;  /* 0x477fe00000007808 */ /* 0x000fd20000000000 */
.L_x_4522:
[----:B------:R-:W-:Y:S05]  /*7c90*/  BSYNC B2 ;  /* 0x0000000000027941 */ /* 0x000fea0003800000 */
.L_x_4521:
        /* <DEDUP_REMOVED lines=11> */
.L_x_4528:
[----:B------:R-:W1:Y:S02]  /*7d50*/  MUFU.RCP R53, R0 ;  /* 0x0000000000357308 */ /* 0x000e640000001000 */
[----:B-1----:R-:W-:-:S04]  /*7d60*/  FFMA R3, R53, R0, -1 ;  /* 0xbf80000035037423 */ /* 0x002fc80000000000 */
[----:B------:R-:W-:-:S04]  /*7d70*/  FADD.FTZ R22, -R3, -RZ ;  /* 0x800000ff03167221 */ /* 0x000fc80000010100 */
[----:B------:R-:W-:-:S07]  /*7d80*/  FFMA R53, R53, R22, R53 ;  /* 0x0000001635357223 */ /* 0x000fce0000000035 */
.L_x_4529:
[----:B------:R-:W-:Y:S05]  /*7d90*/  BSYNC B2 ;  /* 0x0000000000027941 */ /* 0x000fea0003800000 */
.L_x_4527:
[----:B------:R1:W-:Y:S02]  /*7da0*/  STG.E desc[UR6][R20.64], R53 ;  /* 0x0000003514007986 */ /* 0x0003e4000c101906 */
.L_x_4526:
[----:B------:R-:W-:Y:S05]  /*7db0*/  BSYNC B1 ;  /* 0x0000000000017941 */ /* 0x000fea0003800000 */
.L_x_4525:
[----:B------:R-:W-:Y:S01]  /*7dc0*/  HADD2.F32 R3, -RZ, R4.H1_H1 ;  /* 0x30000004ff037230 */ /* 0x000fe20000004100 */
[----:B------:R-:W2:Y:S01]  /*7dd0*/  REDUX.OR UR5, R26 ;  /* 0x000000001a0573c4 */ /* 0x000ea20000004000 */
[----:B-1----:R-:W-:Y:S01]  /*7de0*/  HADD2.F32 R20, -RZ, R28.H1_H1 ;  /* 0x3000001cff147230 */ /* 0x002fe20000004100 */
[----:B------:R-:W-:Y:S01]  /*7df0*/  VOTEU.ANY UR8, UPT, PT ;  /* 0x0000000000087886 */ /* 0x000fe200038e0100 */
[----:B------:R-:W-:Y:S01]  /*7e00*/  HADD2.F32 R22, -RZ, R27.H1_H1 ;  /* 0x3000001bff167230 */ /* 0x000fe20000004100 */
[----:B------:R-:W-:Y:S01]  /*7e10*/  FMNMX R3, RZ, |R3|, !PT ;  /* 0x40000003ff037209 */ /* 0x000fe20007800000 */
[----:B------:R-:W-:Y:S02]  /*7e20*/  HADD2.F32 R31, -RZ, R4.H0_H0 ;  /* 0x20000004ff1f7230 */ /* 0x000fe40000004100 */
[----:B------:R-:W-:Y:S01]  /*7e30*/  HADD2.F32 R21, -RZ, R10.H1_H1 ;  /* 0x3000000aff157230 */ /* 0x000fe20000004100 */
[----:B------:R-:W-:Y:S01]  /*7e40*/  FMNMX R3, R3, |R20|, !PT ;  /* 0x4000001403037209 */ /* 0x000fe20007800000 */
[----:B------:R-:W-:-:S02]  /*7e50*/  HADD2.F32 R20, -RZ, R8.H1_H1 ;  /* 0x30000008ff147230 */ /* 0x000fc40000004100 */
[----:B------:R-:W-:Y:S01]  /*7e60*/  FMUL R31, R31, R0 ;  /* 0x000000001f1f7220 */ /* 0x000fe20000400000 */
[--C-:B------:R-:W-:Y:S01]  /*7e70*/  HADD2.F32 R49, -RZ, R9.reuse.H0_H0 ;  /* 0x20000009ff317230 */ /* 0x100fe20000004100 */
[----:B------:R-:W-:Y:S01]  /*7e80*/  FMNMX R3, R3, |R22|, !PT ;  /* 0x4000001603037209 */ /* 0x000fe20007800000 */
[----:B------:R-:W-:Y:S02]  /*7e90*/  HADD2.F32 R22, -RZ, R9.H1_H1 ;  /* 0x30000009ff167230 */ /* 0x000fe40000004100 */
[----:B------:R-:W-:Y:S01]  /*7ea0*/  HADD2.F32 R51, -RZ, R10.H0_H0 ;  /* 0x2000000aff337230 */ /* 0x000fe20000004100 */
[----:B------:R-:W-:Y:S01]  /*7eb0*/  FMNMX R3, R3, |R20|, !PT ;  /* 0x4000001403037209 */ /* 0x000fe20007800000 */
[----:B------:R-:W-:Y:S01]  /*7ec0*/  FMUL R49, R49, R0 ;  /* 0x0000000031317220 */ /* 0x000fe20000400000 */
[----:B------:R-:W-:Y:S01]  /*7ed0*/  F2FP.SATFINITE.E4M3.F32.PACK_AB_MERGE_C R31, RZ, R31, RZ ;  /* 0x0000001fff1f723e */ /* 0x000fe200048070ff */
[----:B------:R-:W-:Y:S01]  /*7ee0*/  HADD2.F32 R23, -RZ, R11.H0_H0 ;  /* 0x2000000bff177230 */ /* 0x000fe20000004100 */
[----:B------:R-:W-:Y:S01]  /*7ef0*/  FMNMX R22, R3, |R22|, !PT ;  /* 0x4000001603167209 */ /* 0x000fe20007800000 */
[----:B------:R-:W-:-:S02]  /*7f00*/  HADD2.F32 R3, -RZ, R28.H0_H0 ;  /* 0x2000001cff037230 */ /* 0x000fc40000004100 */
[-C--:B------:R-:W-:Y:S01]  /*7f10*/  FMUL R51, R51, R0.reuse ;  /* 0x0000000033337220 */ /* 0x080fe20000400000 */
[----:B------:R-:W-:Y:S01]  /*7f20*/  F2FP.SATFINITE.E4M3.F32.PACK_AB_MERGE_C R50, RZ, R49, RZ ;  /* 0x00000031ff32723e */ /* 0x000fe200048070ff */
[----:B------:R-:W-:Y:S01]  /*7f30*/  HADD2.F32 R45, -RZ, R11.H1_H1 ;  /* 0x3000000bff2d7230 */ /* 0x000fe20000004100 */
[----:B------:R-:W-:Y:S01]  /*7f40*/  FMNMX R44, R22, |R21|, !PT ;  /* 0x40000015162c7209 */ /* 0x000fe20007800000 */
[-C--:B------:R-:W-:Y:S01]  /*7f50*/  FMUL R48, R3, R0.reuse ;  /* 0x0000000003307220 */ /* 0x080fe20000400000 */
[----:B------:R-:W-:Y:S01]  /*7f60*/  HADD2.F32 R21, -RZ, R27.H0_H0 ;  /* 0x2000001bff157230 */ /* 0x000fe20000004100 */
[----:B------:R-:W-:Y:S01]  /*7f70*/  LOP3.LUT R49, R31, 0xff, RZ, 0xc0, !PT ;  /* 0x000000ff1f317812 */ /* 0x000fe200078ec0ff */
[----:B------:R-:W-:Y:S02]  /*7f80*/  HADD2.F32 R61, -RZ, R15.H0_H0 ;  /* 0x2000000fff3d7230 */ /* 0x000fe40000004100 */
[----:B------:R-:W-:Y:S01]  /*7f90*/  FMUL R23, R23, R0 ;  /* 0x0000000017177220 */ /* 0x000fe20000400000 */
[----:B------:R-:W-:Y:S01]  /*7fa0*/  F2FP.SATFINITE.E4M3.F32.PACK_AB_MERGE_C R48, RZ, R48, RZ ;  /* 0x00000030ff30723e */ /* 0x000fe200048070ff */
[----:B------:R-:W-:Y:S01]  /*7fb0*/  FMUL R46, R21, R0 ;  /* 0x00000000152e7220 */ /* 0x000fe20000400000 */
[----:B------:R-:W-:Y:S01]  /*7fc0*/  HADD2.F32 R69, -RZ, R19.H0_H0 ;  /* 0x20000013ff457230 */ /* 0x000fe20000004100 */
[----:B------:R-:W-:Y:S01]  /*7fd0*/  F2FP.SATFINITE.E4M3.F32.PACK_AB_MERGE_C R51, RZ, R51, RZ ;  /* 0x00000033ff33723e */ /* 0x000fe200048070ff */
[----:B------:R-:W-:Y:S01]  /*7fe0*/  HADD2.F32 R53, -RZ, R13.H0_H0 ;  /* 0x2000000dff357230 */ /* 0x000fe20000004100 */
[----:B------:R-:W-:Y:S01]  /*7ff0*/  LOP3.LUT R48, R48, 0xffff, RZ, 0xc0, !PT ;  /* 0x0000ffff30307812 */ /* 0x000fe200078ec0ff */
[----:B------:R-:W-:Y:S01]  /*8000*/  HADD2.F32 R55, -RZ, R14.H0_H0 ;  /* 0x2000000eff377230 */ /* 0x000fe20000004100 */
[----:B------:R-:W-:Y:S01]  /*8010*/  F2FP.SATFINITE.E4M3.F32.PACK_AB_MERGE_C R46, RZ, R46, RZ ;  /* 0x0000002eff2e723e */ /* 0x000fe200048070ff */
[----:B------:R-:W-:Y:S01]  /*8020*/  HADD2.F32 R65, -RZ, R17.H0_H0 ;  /* 0x20000011ff417230 */ /* 0x000fe20000004100 */
[----:B------:R-:W-:Y:S01]  /*8030*/  PRMT R48, R48, 0x7604, R49 ;  /* 0x0000760430307816 */ /* 0x000fe20000000031 */
[----:B------:R-:W-:Y:S01]  /*8040*/  HADD2.F32 R67, -RZ, R18.H0_H0 ;  /* 0x20000012ff437230 */ /* 0x000fe20000004100 */
[----:B------:R-:W-:Y:S01]  /*8050*/  FMNMX R44, R44, |R45|, !PT ;  /* 0x4000002d2c2c7209 */ /* 0x000fe20007800000 */
[----:B------:R-:W-:-:S02]  /*8060*/  HADD2.F32 R57, -RZ, R8.H0_H0 ;  /* 0x20000008ff397230 */ /* 0x000fc40000004100 */
[-C--:B------:R-:W-:Y:S01]  /*8070*/  FMUL R22, R61, R0.reuse ;  /* 0x000000003d167220 */ /* 0x080fe20000400000 */
[----:B------:R-:W-:Y:S02]  /*8080*/  HADD2.F32 R59, -RZ, R12.H0_H0 ;  /* 0x2000000cff3b7230 */ /* 0x000fe40000004100 */
[-C--:B------:R-:W-:Y:S01]  /*8090*/  FMUL R21, R69, R0.reuse ;  /* 0x0000000045157220 */ /* 0x080fe20000400000 */
[----:B------:R-:W-:Y:S01]  /*80a0*/  HADD2.F32 R63, -RZ, R16.H0_H0 ;  /* 0x20000010ff3f7230 */ /* 0x000fe20000004100 */
[----:B------:R-:W-:Y:S01]  /*80b0*/  LOP3.LUT R45, R46, 0xff, RZ, 0xc0, !PT ;  /* 0x000000ff2e2d7812 */ /* 0x000fe200078ec0ff */
[----:B------:R-:W-:Y:S02]  /*80c0*/  HADD2.F32 R49, -RZ, R12.H1_H1 ;  /* 0x3000000cff317230 */ /* 0x000fe40000004100 */
[-C--:B------:R-:W-:Y:S01]  /*80d0*/  FMUL R52, R53, R0.reuse ;  /* 0x0000000035347220 */ /* 0x080fe20000400000 */
[----:B------:R-:W-:Y:S01]  /*80e0*/  HADD2.F32 R47, -RZ, R24.H0_H0 ;  /* 0x20000018ff2f7230 */ /* 0x000fe20000004100 */
[----:B------:R-:W-:Y:S01]  /*80f0*/  LOP3.LUT R50, R50, 0xff, RZ, 0xc0, !PT ;  /* 0x000000ff32327812 */ /* 0x000fe200078ec0ff */
[-C--:B------:R-:W-:Y:S01]  /*8100*/  FMUL R53, R55, R0.reuse ;  /* 0x0000000037357220 */ /* 0x080fe20000400000 */
[----:B------:R-:W-:Y:S01]  /*8110*/  LOP3.LUT R51, R51, 0xffff, RZ, 0xc0, !PT ;  /* 0x0000ffff33337812 */ /* 0x000fe200078ec0ff */
[-C--:B------:R-:W-:Y:S01]  /*8120*/  FMUL R54, R65, R0.reuse ;  /* 0x0000000041367220 */ /* 0x080fe20000400000 */
[----:B------:R-:W-:Y:S01]  /*8130*/  F2FP.SATFINITE.E4M3.F32.PACK_AB_MERGE_C R23, RZ, R23, RZ ;  /* 0x00000017ff17723e */ /* 0x000fe200048070ff */
[-C--:B------:R-:W-:Y:S01]  /*8140*/  FMUL R55, R67, R0.reuse ;  /* 0x0000000043377220 */ /* 0x080fe20000400000 */
[-C--:B------:R-:W-:Y:S01]  /*8150*/  FMUL R3, R57, R0.reuse ;  /* 0x0000000039037220 */ /* 0x080fe20000400000 */
[-C--:B------:R-:W-:Y:S01]  /*8160*/  FMUL R20, R59, R0.reuse ;  /* 0x000000003b147220 */ /* 0x080fe20000400000 */
[-C--:B------:R-:W-:Y:S01]  /*8170*/  FMUL R31, R63, R0.reuse ;  /* 0x000000003f1f7220 */ /* 0x080fe20000400000 */
[----:B------:R-:W-:Y:S01]  /*8180*/  FMNMX R49, R44, |R49|, !PT ;  /* 0x400000312c317209 */ /* 0x000fe20007800000 */
[----:B------:R-:W-:Y:S01]  /*8190*/  FMUL R0, R47, R0 ;  /* 0x000000002f007220 */ /* 0x000fe20000400000 */
[----:B------:R-:W-:Y:S01]  /*81a0*/  PRMT R44, R48, 0x5410, R45 ;  /* 0x00005410302c7816 */ /* 0x000fe2000000002d */
[----:B------:R-:W-:Y:S01]  /*81b0*/  HADD2.F32 R46, -RZ, R13.H1_H1 ;  /* 0x3000000dff2e7230 */ /* 0x000fe20000004100 */
[----:B------:R-:W-:Y:S01]  /*81c0*/  PRMT R47, R51, 0x7604, R50 ;  /* 0x00007604332f7816 */ /* 0x000fe20000000032 */
[----:B------:R-:W-:Y:S01]  /*81d0*/  HADD2.F32 R51, -RZ, R15.H1_H1 ;  /* 0x3000000fff337230 */ /* 0x000fe20000004100 */
[----:B------:R-:W-:-:S02]  /*81e0*/  F2FP.SATFINITE.E4M3.F32.PACK_AB_MERGE_C R45, RZ, R22, RZ ;  /* 0x00000016ff2d723e */ /* 0x000fc400048070ff */
[----:B------:R-:W-:Y:S02]  /*81f0*/  F2FP.SATFINITE.E4M3.F32.PACK_AB_MERGE_C R21, RZ, R21, RZ ;  /* 0x00000015ff15723e */ /* 0x000fe400048070ff */
[----:B------:R-:W-:Y:S02]  /*8200*/  LOP3.LUT R22, R23, 0xff, RZ, 0xc0, !PT ;  /* 0x000000ff17167812 */ /* 0x000fe400078ec0ff */
[----:B------:R-:W-:Y:S02]  /*8210*/  F2FP.SATFINITE.E4M3.F32.PACK_AB_MERGE_C R52, RZ, R52, RZ ;  /* 0x00000034ff34723e */ /* 0x000fe400048070ff */
[----:B------:R-:W-:Y:S02]  /*8220*/  F2FP.SATFINITE.E4M3.F32.PACK_AB_MERGE_C R53, RZ, R53, RZ ;  /* 0x00000035ff35723e */ /* 0x000fe400048070ff */
[----:B------:R-:W-:Y:S02]  /*8230*/  F2FP.SATFINITE.E4M3.F32.PACK_AB_MERGE_C R54, RZ, R54, RZ ;  /* 0x00000036ff36723e */ /* 0x000fe400048070ff */
[----:B------:R-:W-:-:S02]  /*8240*/  F2FP.SATFINITE.E4M3.F32.PACK_AB_MERGE_C R55, RZ, R55, RZ ;  /* 0x00000037ff37723e */ /* 0x000fc400048070ff */
[----:B------:R-:W-:Y:S02]  /*8250*/  LOP3.LUT R23, R21, 0xff, RZ, 0xc0, !PT ;  /* 0x000000ff15177812 */ /* 0x000fe400078ec0ff */
[----:B------:R-:W-:Y:S02]  /*8260*/  PRMT R21, R47, 0x5410, R22 ;  /* 0x000054102f157816 */ /* 0x000fe40000000016 */
[----:B------:R-:W-:Y:S01]  /*8270*/  F2FP.SATFINITE.E4M3.F32.PACK_AB_MERGE_C R20, RZ, R20, RZ ;  /* 0x00000014ff14723e */ /* 0x000fe200048070ff */
[----:B------:R-:W1:Y:S01]  /*8280*/  MATCH.ANY R47, R26 ;  /* 0x000000001a2f73a1 */ /* 0x000e6200000e8000 */
[----:B------:R-:W-:Y:S02]  /*8290*/  F2FP.SATFINITE.E4M3.F32.PACK_AB_MERGE_C R0, RZ, R0, RZ ;  /* 0x00000000ff00723e */ /* 0x000fe400048070ff */
[----:B------:R-:W-:Y:S02]  /*82a0*/  F2FP.SATFINITE.E4M3.F32.PACK_AB_MERGE_C R31, RZ, R31, RZ ;  /* 0x0000001fff1f723e */ /* 0x000fe400048070ff */
[----:B------:R-:W-:-:S02]  /*82b0*/  F2FP.SATFINITE.E4M3.F32.PACK_AB_MERGE_C R3, RZ, R3, RZ ;  /* 0x00000003ff03723e */ /* 0x000fc400048070ff */
[----:B------:R-:W-:Y:S02]  /*82c0*/  LOP3.LUT R52, R52, 0xff, RZ, 0xc0, !PT ;  /* 0x000000ff34347812 */ /* 0x000fe400078ec0ff */
[----:B------:R-:W-:Y:S02]  /*82d0*/  LOP3.LUT R53, R53, 0xffff, RZ, 0xc0, !PT ;  /* 0x0000ffff35357812 */ /* 0x000fe400078ec0ff */
[----:B------:R-:W-:Y:S02]  /*82e0*/  LOP3.LUT R54, R54, 0xff, RZ, 0xc0, !PT ;  /* 0x000000ff36367812 */ /* 0x000fe400078ec0ff */
[----:B------:R-:W-:Y:S02]  /*82f0*/  LOP3.LUT R55, R55, 0xffff, RZ, 0xc0, !PT ;  /* 0x0000ffff37377812 */ /* 0x000fe400078ec0ff */
[----:B------:R-:W-:Y:S02]  /*8300*/  LOP3.LUT R20, R20, 0xffff, RZ, 0xc0, !PT ;  /* 0x0000ffff14147812 */ /* 0x000fe400078ec0ff */
[----:B------:R-:W-:-:S02]  /*8310*/  LOP3.LUT R0, R0, 0xffff, RZ, 0xc0, !PT ;  /* 0x0000ffff00007812 */ /* 0x000fc400078ec0ff */
[----:B------:R-:W-:Y:S01]  /*8320*/  LOP3.LUT R31, R31, 0xffff, RZ, 0xc0, !PT ;  /* 0x0000ffff1f1f7812 */ /* 0x000fe200078ec0ff */
[----:B------:R-:W-:Y:S01]  /*8330*/  IMAD.SHL.U32 R20, R20, 0x1000000, RZ ;  /* 0x0100000014147824 */ /* 0x000fe200078e00ff */
[----:B------:R-:W-:Y:S01]  /*8340*/  LOP3.LUT R3, R3, 0xffff, RZ, 0xc0, !PT ;  /* 0x0000ffff03037812 */ /* 0x000fe200078ec0ff */
[----:B------:R-:W-:Y:S01]  /*8350*/  IMAD.SHL.U32 R0, R0, 0x1000000, RZ ;  /* 0x0100000000007824 */ /* 0x000fe200078e00ff */
[----:B------:R-:W-:Y:S01]  /*8360*/  PRMT R52, R53, 0x7604, R52 ;  /* 0x0000760435347816 */ /* 0x000fe20000000034 */
[----:B------:R-:W-:Y:S01]  /*8370*/  IMAD.SHL.U32 R31, R31, 0x1000000, RZ ;  /* 0x010000001f1f7824 */ /* 0x000fe200078e00ff */
[----:B------:R-:W-:Y:S01]  /*8380*/  PRMT R54, R55, 0x7604, R54 ;  /* 0x0000760437367816 */ /* 0x000fe20000000036 */
[----:B------:R-:W-:Y:S01]  /*8390*/  IMAD.SHL.U32 R3, R3, 0x1000000, RZ ;  /* 0x0100000003037824 */ /* 0x000fe200078e00ff */
[----:B------:R-:W-:Y:S02]  /*83a0*/  LOP3.LUT R45, R45, 0xff, RZ, 0xc0, !PT ;  /* 0x000000ff2d2d7812 */ /* 0x000fe400078ec0ff */
[----:B------:R-:W-:Y:S01]  /*83b0*/  FMNMX R46, R49, |R46|, !PT ;  /* 0x4000002e312e7209 */ /* 0x000fe20007800000 */
[----:B------:R-:W-:Y:S01]  /*83c0*/  HADD2.F32 R49, -RZ, R14.H1_H1 ;  /* 0x3000000eff317230 */ /* 0x000fe20000004100 */
[----:B------:R-:W-:Y:S01]  /*83d0*/  PRMT R22, R52, 0x5410, R45 ;  /* 0x0000541034167816 */ /* 0x000fe2000000002d */
[----:B------:R-:W-:Y:S01]  /*83e0*/  HADD2.F32 R45, -RZ, R16.H1_H1 ;  /* 0x30000010ff2d7230 */ /* 0x000fe20000004100 */
[----:B------:R-:W-:-:S02]  /*83f0*/  PRMT R23, R54, 0x5410, R23 ;  /* 0x0000541036177816 */ /* 0x000fc40000000017 */
[----:B------:R-:W-:Y:S02]  /*8400*/  FMNMX R46, R46, |R49|, !PT ;  /* 0x400000312e2e7209 */ /* 0x000fe40007800000 */
[----:B------:R-:W-:Y:S02]  /*8410*/  LOP3.LUT R21, R21, R20, RZ, 0xfc, !PT ;  /* 0x0000001415157212 */ /* 0x000fe400078efcff */
[----:B------:R-:W-:Y:S01]  /*8420*/  LOP3.LUT R23, R23, R0, RZ, 0xfc, !PT ;  /* 0x0000000017177212 */ /* 0x000fe200078efcff */
[----:B------:R-:W-:Y:S01]  /*8430*/  HADD2.F32 R0, -RZ, R17.H1_H1 ;  /* 0x30000011ff007230 */ /* 0x000fe20000004100 */
[----:B------:R-:W-:Y:S01]  /*8440*/  LOP3.LUT R22, R22, R31, RZ, 0xfc, !PT ;  /* 0x0000001f16167212 */ /* 0x000fe200078efcff */
[----:B------:R-:W-:Y:S01]  /*8450*/  HADD2.F32 R31, -RZ, R24.H1_H1 ;  /* 0x30000018ff1f7230 */ /* 0x000fe20000004100 */
[----:B------:R-:W-:Y:S01]  /*8460*/  LOP3.LUT R20, R44, R3, RZ, 0xfc, !PT ;  /* 0x000000032c147212 */ /* 0x000fe200078efcff */
[----:B------:R-:W-:Y:S01]  /*8470*/  HADD2.F32 R3, -RZ, R18.H1_H1 ;  /* 0x30000012ff037230 */ /* 0x000fe20000004100 */
[----:B------:R-:W-:-:S02]  /*8480*/  FMNMX R46, R46, |R51|, !PT ;  /* 0x400000332e2e7209 */ /* 0x000fc40007800000 */
[----:B-1----:R-:W-:Y:S01]  /*8490*/  LOP3.LUT P0, RZ, R26, UR8, R47, 0x40, !PT ;  /* 0x000000081aff7c12 */ /* 0x002fe2000f80402f */
[----:B------:R1:W-:Y:S01]  /*84a0*/  STG.E.128 desc[UR6][R34.64], R20 ;  /* 0x0000001422007986 */ /* 0x0003e2000c101d06 */
[----:B------:R-:W-:-:S04]  /*84b0*/  FMNMX R45, R46, |R45|, !PT ;  /* 0x4000002d2e2d7209 */ /* 0x000fc80007800000 */
[----:B------:R-:W-:-:S04]  /*84c0*/  FMNMX R0, R45, |R0|, !PT ;  /* 0x400000002d007209 */ /* 0x000fc80007800000 */
[----:B------:R-:W-:Y:S01]  /*84d0*/  FMNMX R0, R0, |R3|, !PT ;  /* 0x4000000300007209 */ /* 0x000fe20007800000 */
[----:B------:R-:W-:-:S05]  /*84e0*/  HADD2.F32 R3, -RZ, R19.H1_H1 ;  /* 0x30000013ff037230 */ /* 0x000fca0000004100 */
[----:B------:R-:W-:-:S04]  /*84f0*/  FMNMX R0, R0, |R3|, !PT ;  /* 0x4000000300007209 */ /* 0x000fc80007800000 */
[----:B------:R-:W-:Y:S01]  /*8500*/  FMNMX R44, R0, |R31|, !PT ;  /* 0x4000001f002c7209 */ /* 0x000fe20007800000 */
[----:B-12---:R-:W-:Y:S06]  /*8510*/  @!P0 BRA.DIV UR5, `(.L_x_4530) ;  /* 0x000000f205388947 */ /* 0x006fec000b800000 */
[----:B------:R-:W1:Y:S02]  /*8520*/  SHFL.DOWN PT, R55, R44, 0x4, 0x1f ;  /* 0x08801f002c377f89 */ /* 0x000e6400000e0000 */
[----:B-1----:R-:W-:-:S05]  /*8530*/  FMNMX R53, R44, R55, !PT ;  /* 0x000000372c357209 */ /* 0x002fca0007800000 */
[----:B------:R-:W1:Y:S02]  /*8540*/  SHFL.DOWN PT, R55, R53, 0x2, 0x1f ;  /* 0x08401f0035377f89 */ /* 0x000e6400000e0000 */
[----:B-1----:R-:W-:-:S05]  /*8550*/  FMNMX R21, R53, R55, !PT ;  /* 0x0000003735157209 */ /* 0x002fca0007800000 */
[----:B------:R-:W0:Y:S02]  /*8560*/  SHFL.DOWN PT, R55, R21, 0x1, 0x1f ;  /* 0x08201f0015377f89 */ /* 0x000e2400000e0000 */
[----:B0-----:R-:W-:-:S05]  /*8570*/  FMNMX R56, R21, R55, !PT ;  /* 0x0000003715387209 */ /* 0x001fca0007800000 */
[----:B------:R0:W1:Y:S02]  /*8580*/  SHFL.IDX PT, R55, R56, R25, 0x1f ;  /* 0x00001f1938377589 */ /* 0x00006400000e0000 */
.L_x_4944:
        /* <DEDUP_REMOVED lines=20> */
.L_x_4534:
[----:B------:R-:W-:Y:S05]  /*86d0*/  BSYNC B3 ;  /* 0x0000000000037941 */ /* 0x000fea0003800000 */
.L_x_4533:
[----:B------:R-:W-:-:S04]  /*86e0*/  FSETP.NEU.AND P0, PT, |R0|, +INF , PT ;  /* 0x7f8000000000780b */ /* 0x000fc80003f0d200 */
[----:B------:R-:W-:-:S09]  /*86f0*/  FSEL R0, R0, 65504, P0 ;  /* 0x477fe00000007808 */ /* 0x000fd20000000000 */
.L_x_4532:
[----:B------:R-:W-:Y:S05]  /*8700*/  BSYNC B2 ;  /* 0x0000000000027941 */ /* 0x000fea0003800000 */
.L_x_4531:
        /* <DEDUP_REMOVED lines=10> */
.L_x_4538:
[----:B------:R-:W1:Y:S02]  /*87b0*/  MUFU.RCP R53, R0 ;  /* 0x0000000000357308 */ /* 0x000e640000001000 */
[----:B-1----:R-:W-:-:S04]  /*87c0*/  FFMA R3, R53, R0, -1 ;  /* 0xbf80000035037423 */ /* 0x002fc80000000000 */
[----:B------:R-:W-:-:S04]  /*87d0*/  FADD.FTZ R20, -R3, -RZ ;  /* 0x800000ff03147221 */ /* 0x000fc80000010100 */
[----:B------:R-:W-:-:S07]  /*87e0*/  FFMA R53, R53, R20, R53 ;  /* 0x0000001435357223 */ /* 0x000fce0000000035 */
.L_x_4539:
[----:B------:R-:W-:Y:S05]  /*87f0*/  BSYNC B2 ;  /* 0x0000000000027941 */ /* 0x000fea0003800000 */
.L_x_4537:
[----:B------:R1:W-:Y:S02]  /*8800*/  STG.E desc[UR6][R42.64], R53 ;  /* 0x000000352a007986 */ /* 0x0003e4000c101906 */
.L_x_4536:
[----:B------:R-:W-:Y:S05]  /*8810*/  BSYNC B1 ;  /* 0x0000000000017941 */ /* 0x000fea0003800000 */
.L_x_4535:
        /* <DEDUP_REMOVED lines=81> */
.L_x_4519:
[----:B------:R-:W3:Y:S01]  /*8d30*/  LDS R4, [R29+0x80] ;  /* 0x000080001d047984 */ /* 0x000ee20000000800 */
[----:B------:R-:W-:Y:S01]  /*8d40*/  ULDC.64 UR8, c[0x0][0x260] ;  /* 0x0000980000087ab9 */ /* 0x000fe20000000a00 */
[----:B------:R-:W-:Y:S02]  /*8d50*/  IMAD.MOV.U32 R39, RZ, RZ, R37 ;  /* 0x000000ffff277224 */ /* 0x000fe400078e0025 */
[----:B------:R-:W4:Y:S04]  /*8d60*/  LDS R27, [R29+0x184] ;  /* 0x000184001d1b7984 */ /* 0x000f280000000800 */
[----:B------:R-:W5:Y:S04]  /*8d70*/  LDS R24, [R29+0x288] ;  /* 0x000288001d187984 */ /* 0x000f680000000800 */
[----:B------:R-:W0:Y:S04]  /*8d80*/  LDS R19, [R29+0x38c] ;  /* 0x00038c001d137984 */ /* 0x000e280000000800 */
[----:B------:R-:W0:Y:S04]  /*8d90*/  LDS R18, [R29+0x490] ;  /* 0x000490001d127984 */ /* 0x000e280000000800 */
[----:B------:R-:W0:Y:S04]  /*8da0*/  LDS R17, [R29+0x594] ;  /* 0x000594001d117984 */ /* 0x000e280000000800 */
[----:B------:R-:W0:Y:S04]  /*8db0*/  LDS R16, [R29+0x698] ;  /* 0x000698001d107984 */ /* 0x000e280000000800 */
[----:B------:R-:W0:Y:S04]  /*8dc0*/  LDS R15, [R29+0x79c] ;  /* 0x00079c001d0f7984 */ /* 0x000e280000000800 */
[----:B------:R-:W0:Y:S04]  /*8dd0*/  LDS R14, [R29+0x8a0] ;  /* 0x0008a0001d0e7984 */ /* 0x000e280000000800 */
[----:B------:R-:W0:Y:S01]  /*8de0*/  LDS R13, [R29+0x9a4] ;  /* 0x0009a4001d0d7984 */ /* 0x000e220000000800 */
[----:B---3--:R-:W-:-:S03]  /*8df0*/  HADD2.F32 R0, -RZ, R4.H0_H0 ;  /* 0x20000004ff007230 */ /* 0x008fc60000004100 */
[----:B------:R-:W3:Y:S01]  /*8e00*/  LDS R12, [R29+0xaa8] ;  /* 0x000aa8001d0c7984 */ /* 0x000ee20000000800 */
[----:B----4-:R-:W-:Y:S01]  /*8e10*/  HADD2.F32 R3, -RZ, R27.H0_H0 ;  /* 0x2000001bff037230 */ /* 0x010fe20000004100 */
[----:B------:R-:W-:Y:S02]  /*8e20*/  FMNMX R0, RZ, |R0|, !PT ;  /* 0x40000000ff007209 */ /* 0x000fe40007800000 */
[----:B-12---:R-:W1:Y:S01]  /*8e30*/  LDS R11, [R29+0xbac] ;  /* 0x000bac001d0b7984 */ /* 0x006e620000000800 */
[----:B-----5:R-:W-:Y:S01]  /*8e40*/  HADD2.F32 R21, -RZ, R24.H0_H0 ;  /* 0x20000018ff157230 */ /* 0x020fe20000004100 */
[----:B------:R-:W-:Y:S02]  /*8e50*/  FMNMX R0, R0, |R3|, !PT ;  /* 0x4000000300007209 */ /* 0x000fe40007800000 */
[----:B------:R-:W2:Y:S01]  /*8e60*/  LDS R10, [R29+0xcb0] ;  /* 0x000cb0001d0a7984 */ /* 0x000ea20000000800 */
[----:B0-----:R-:W-:Y:S01]  /*8e70*/  HADD2.F32 R3, -RZ, R19.H0_H0 ;  /* 0x20000013ff037230 */ /* 0x001fe20000004100 */
[----:B------:R-:W-:-:S02]  /*8e80*/  FMNMX R0, R0, |R21|, !PT ;  /* 0x4000001500007209 */ /* 0x000fc40007800000 */
[----:B------:R-:W0:Y:S01]  /*8e90*/  LDS R9, [R29+0xdb4] ;  /* 0x000db4001d097984 */ /* 0x000e220000000800 */
[----:B------:R-:W-:Y:S01]  /*8ea0*/  HADD2.F32 R21, -RZ, R18.H0_H0 ;  /* 0x20000012ff157230 */ /* 0x000fe20000004100 */
[----:B------:R-:W-:Y:S02]  /*8eb0*/  FMNMX R0, R0, |R3|, !PT ;  /* 0x4000000300007209 */ /* 0x000fe40007800000 */
[----:B------:R-:W4:Y:S01]  /*8ec0*/  LDS R8, [R29+0xeb8] ;  /* 0x000eb8001d087984 */ /* 0x000f220000000800 */
[----:B------:R-:W-:Y:S01]  /*8ed0*/  HADD2.F32 R3, -RZ, R17.H0_H0 ;  /* 0x20000011ff037230 */ /* 0x000fe20000004100 */
[----:B------:R-:W-:Y:S02]  /*8ee0*/  FMNMX R0, R0, |R21|, !PT ;  /* 0x4000001500007209 */ /* 0x000fe40007800000 */
[----:B------:R5:W4:Y:S01]  /*8ef0*/  LDS R28, [R29+0xfbc] ;  /* 0x000fbc001d1c7984 */ /* 0x000b220000000800 */
[----:B------:R-:W-:Y:S01]  /*8f00*/  HADD2.F32 R21, -RZ, R16.H0_H0 ;  /* 0x20000010ff157230 */ /* 0x000fe20000004100 */
[----:B------:R-:W-:Y:S01]  /*8f10*/  FMNMX R0, R0, |R3|, !PT ;  /* 0x4000000300007209 */ /* 0x000fe20007800000 */
[----:B------:R-:W-:-:S03]  /*8f20*/  HADD2.F32 R3, -RZ, R15.H0_H0 ;  /* 0x2000000fff037230 */ /* 0x000fc60000004100 */
[----:B------:R-:W-:Y:S02]  /*8f30*/  FMNMX R0, R0, |R21|, !PT ;  /* 0x4000001500007209 */ /* 0x000fe40007800000 */
[----:B------:R-:W4:Y:S01]  /*8f40*/  LDC.64 R20, c[0x0][0x240] ;  /* 0x00009000ff147b82 */ /* 0x000f220000000a00 */
[----:B------:R-:W-:Y:S01]  /*8f50*/  HADD2.F32 R23, -RZ, R14.H0_H0 ;  /* 0x2000000eff177230 */ /* 0x000fe20000004100 */
[----:B------:R-:W-:Y:S01]  /*8f60*/  FMNMX R0, R0, |R3|, !PT ;  /* 0x4000000300007209 */ /* 0x000fe20007800000 */
[----:B------:R-:W-:-:S03]  /*8f70*/  HADD2.F32 R3, -RZ, R13.H0_H0 ;  /* 0x2000000dff037230 */ /* 0x000fc60000004100 */
[----:B------:R-:W-:-:S04]  /*8f80*/  FMNMX R0, R0, |R23|, !PT ;  /* 0x4000001700007209 */ /* 0x000fc80007800000 */
[----:B------:R-:W-:Y:S01]  /*8f90*/  FMNMX R0, R0, |R3|, !PT ;  /* 0x4000000300007209 */ /* 0x000fe20007800000 */
[----:B------:R-:W-:Y:S02]  /*8fa0*/  VIADD R3, R30, 0x40 ;  /* 0x000000401e037836 */ /* 0x000fe40000000000 */
[----:B---3--:R-:W-:Y:S02]  /*8fb0*/  HADD2.F32 R23, -RZ, R12.H0_H0 ;  /* 0x2000000cff177230 */ /* 0x008fe40000004100 */
[----:B-1----:R-:W-:Y:S01]  /*8fc0*/  HADD2.F32 R31, -RZ, R11.H0_H0 ;  /* 0x2000000bff1f7230 */ /* 0x002fe20000004100 */
[----:B------:R-:W-:Y:S02]  /*8fd0*/  IADD3 R41, P0, R32, R3, RZ ;  /* 0x0000000320297210 */ /* 0x000fe40007f1e0ff */
[----:B------:R-:W-:Y:S01]  /*8fe0*/  FMNMX R0, R0, |R23|, !PT ;  /* 0x4000001700007209 */ /* 0x000fe20007800000 */
[----:B--2---:R-:W-:Y:S01]  /*8ff0*/  HADD2.F32 R3, -RZ, R10.H0_H0 ;  /* 0x2000000aff037230 */ /* 0x004fe20000004100 */
[----:B------:R-:W-:-:S02]  /*9000*/  IADD3.X R30, RZ, R33, RZ, P0, !PT ;  /* 0x00000021ff1e7210 */ /* 0x000fc400007fe4ff */
[C---:B-----5:R-:W-:Y:S01]  /*9010*/  IADD3 R29, P0, R41.reuse, 0x1, RZ ;  /* 0x00000001291d7810 */ /* 0x060fe20007f1e0ff */
[----:B0-----:R-:W-:Y:S01]  /*9020*/  HADD2.F32 R23, -RZ, R9.H0_H0 ;  /* 0x20000009ff177230 */ /* 0x001fe20000004100 */
[----:B------:R-:W-:Y:S01]  /*9030*/  FMNMX R0, R0, |R31|, !PT ;  /* 0x4000001f00007209 */ /* 0x000fe20007800000 */
[----:B------:R-:W-:Y:S02]  /*9040*/  IMAD R36, R30, UR8, RZ ;  /* 0x000000081e247c24 */ /* 0x000fe4000f8e02ff */
[----:B------:R-:W-:Y:S01]  /*9050*/  IMAD.X R22, RZ, RZ, R30, P0 ;  /* 0x000000ffff167224 */ /* 0x000fe200000e061e */
[----:B------:R-:W-:Y:S01]  /*9060*/  FMNMX R0, R0, |R3|, !PT ;  /* 0x4000000300007209 */ /* 0x000fe20007800000 */
[C---:B------:R-:W-:Y:S01]  /*9070*/  IMAD R37, R41.reuse, UR9, R36 ;  /* 0x0000000929257c24 */ /* 0x040fe2000f8e0224 */
[----:B----4-:R-:W-:Y:S01]  /*9080*/  LEA R30, P0, R20, R34, 0x6 ;  /* 0x00000022141e7211 */ /* 0x010fe200078030ff */
[----:B------:R-:W-:Y:S01]  /*9090*/  IMAD R34, R22, UR8, RZ ;  /* 0x0000000816227c24 */ /* 0x000fe2000f8e02ff */
[----:B------:R-:W-:Y:S01]  /*90a0*/  FMNMX R0, R0, |R23|, !PT ;  /* 0x4000001700007209 */ /* 0x000fe20007800000 */
[----:B------:R-:W-:Y:S01]  /*90b0*/  IMAD.WIDE.U32 R22, R41, UR8, R38 ;  /* 0x0000000829167c25 */ /* 0x000fe2000f8e0026 */
[----:B------:R-:W-:-:S03]  /*90c0*/  LEA.HI.X R31, R20, R35, R21, 0x6, P0 ;  /* 0x00000023141f7211 */ /* 0x000fc600000f3415 */
[----:B------:R-:W-:-:S04]  /*90d0*/  IMAD.WIDE.U32 R38, R29, UR8, R38 ;  /* 0x000000081d267c25 */ /* 0x000fc8000f8e0026 */
[----:B------:R-:W-:Y:S01]  /*90e0*/  IMAD R41, R29, UR9, R34 ;  /* 0x000000091d297c24 */ /* 0x000fe2000f8e0222 */
[----:B------:R-:W-:Y:S01]  /*90f0*/  ULDC.64 UR8, c[0x0][0x230] ;  /* 0x00008c0000087ab9 */ /* 0x000fe20000000a00 */
[----:B------:R-:W-:Y:S01]  /*9100*/  HADD2.F32 R3, -RZ, R8.H0_H0 ;  /* 0x20000008ff037230 */ /* 0x000fe20000004100 */
[----:B------:R-:W-:Y:S01]  /*9110*/  IADD3 R34, P2, R30, R20, RZ ;  /* 0x000000141e227210 */ /* 0x000fe20007f5e0ff */
[----:B------:R-:W-:Y:S01]  /*9120*/  IMAD.IADD R29, R23, 0x1, R37 ;  /* 0x00000001171d7824 */ /* 0x000fe200078e0225 */
[----:B------:R-:W-:Y:S01]  /*9130*/  LEA R20, P0, R22, UR8, 0x2 ;  /* 0x0000000816147c11 */ /* 0x000fe2000f8010ff */
[----:B------:R-:W-:Y:S01]  /*9140*/  IMAD.IADD R23, R39, 0x1, R41 ;  /* 0x0000000127177824 */ /* 0x000fe200078e0229 */
[----:B------:R-:W-:Y:S01]  /*9150*/  LEA R36, P1, R38, UR8, 0x2 ;  /* 0x0000000826247c11 */ /* 0x000fe2000f8210ff */
[----:B------:R-:W-:Y:S01]  /*9160*/  IMAD.X R35, R31, 0x1, R21, P2 ;  /* 0x000000011f237824 */ /* 0x000fe200010e0615 */
[----:B------:R-:W-:Y:S01]  /*9170*/  FMNMX R0, R0, |R3|, !PT ;  /* 0x4000000300007209 */ /* 0x000fe20007800000 */
[----:B------:R-:W-:Y:S01]  /*9180*/  HADD2.F32 R3, -RZ, R28.H0_H0 ;  /* 0x2000001cff037230 */ /* 0x000fe20000004100 */
[----:B------:R-:W-:-:S02]  /*9190*/  LEA.HI.X R21, R22, UR9, R29, 0x2, P0 ;  /* 0x0000000916157c11 */ /* 0x000fc400080f141d */
[----:B------:R-:W-:Y:S02]  /*91a0*/  LEA.HI.X R37, R38, UR9, R23, 0x2, P1 ;  /* 0x0000000926257c11 */ /* 0x000fe400088f1417 */
        /* <DEDUP_REMOVED lines=14> */
.L_x_4953:
        /* <DEDUP_REMOVED lines=20> */
.L_x_4545:
[----:B------:R-:W-:Y:S05]  /*93d0*/  BSYNC B3 ;  /* 0x0000000000037941 */ /* 0x000fea0003800000 */
.L_x_4544:
[----:B------:R-:W-:-:S04]  /*93e0*/  FSETP.NEU.AND P0, PT, |R0|, +INF , PT ;  /* 0x7f8000000000780b */ /* 0x000fc80003f0d200 */
[----:B------:R-:W-:-:S04]  /*93f0*/  FSEL R0, R0, 65504, P0 ;  /* 0x477fe00000007808 */ /* 0x000fc80000000000 */
[----:B------:R-:W-:-:S07]  /*9400*/  LOP3.LUT R0, R0, 0xff800000, RZ, 0xc0, !PT ;  /* 0xff80000000007812 */ /* 0x000fce00078ec0ff */
.L_x_4543:
[----:B------:R-:W-:Y:S05]  /*9410*/  BSYNC B2 ;  /* 0x0000000000027941 */ /* 0x000fea0003800000 */
.L_x_4542:
        /* <DEDUP_REMOVED lines=11> */
.L_x_4549:
[----:B------:R-:W1:Y:S02]  /*94d0*/  MUFU.RCP R53, R0 ;  /* 0x0000000000357308 */ /* 0x000e640000001000 */
[----:B-1----:R-:W-:-:S04]  /*94e0*/  FFMA R3, R53, R0, -1 ;  /* 0xbf80000035037423 */ /* 0x002fc80000000000 */
[----:B------:R-:W-:-:S04]  /*94f0*/  FADD.FTZ R6, -R3, -RZ ;  /* 0x800000ff03067221 */ /* 0x000fc80000010100 */
[----:B------:R-:W-:-:S07]  /*9500*/  FFMA R53, R53, R6, R53 ;  /* 0x0000000635357223 */ /* 0x000fce0000000035 */
.L_x_4550:
[----:B------:R-:W-:Y:S05]  /*9510*/  BSYNC B2 ;  /* 0x0000000000027941 */ /* 0x000fea0003800000 */
.L_x_4548:
[----:B------:R1:W-:Y:S02]  /*9520*/  STG.E desc[UR6][R20.64], R53 ;  /* 0x0000003514007986 */ /* 0x0003e4000c101906 */
.L_x_4547:
[----:B------:R-:W-:Y:S05]  /*9530*/  BSYNC B1 ;  /* 0x0000000000017941 */ /* 0x000fea0003800000 */
.L_x_4546:
[----:B------:R-:W-:Y:S01]  /*9540*/  HADD2.F32 R3, -RZ, R4.H1_H1 ;  /* 0x30000004ff037230 */ /* 0x000fe20000004100 */
[----:B------:R-:W2:Y:S01]  /*9550*/  REDUX.OR UR5, R26 ;  /* 0x000000001a0573c4 */ /* 0x000ea20000004000 */
[----:B------:R-:W-:Y:S01]  /*9560*/  HADD2.F32 R6, -RZ, R27.H1_H1 ;  /* 0x3000001bff067230 */ /* 0x000fe20000004100 */
[----:B------:R-:W-:Y:S01]  /*9570*/  VOTEU.ANY UR8, UPT, PT ;  /* 0x0000000000087886 */ /* 0x000fe200038e0100 */
[----:B-1----:R-:W-:Y:S01]  /*9580*/  HADD2.F32 R20, -RZ, R24.H1_H1 ;  /* 0x30000018ff147230 */ /* 0x002fe20000004100 */
        /* <DEDUP_REMOVED lines=8> */
[----:B------:R-:W-:Y:S01]  /*9610*/  FMUL R41, R41, R0 ;  /* 0x0000000029297220 */ /* 0x000fe20000400000 */
[----:B------:R-:W-:Y:S01]  /*9620*/  HADD2.F32 R20, -RZ, R18.H1_H1 ;  /* 0x30000012ff147230 */ /* 0x000fe20000004100 */
[----:B------:R-:W-:Y:S01]  /*9630*/  F2FP.SATFINITE.E4M3.F32.PACK_AB_MERGE_C R40, RZ, R38, RZ ;  /* 0x00000026ff28723e */ /* 0x000fe200048070ff */
[----:B------:R-:W-:Y:S01]  /*9640*/  HADD2.F32 R21, -RZ, R4.H0_H0 ;  /* 0x20000004ff157230 */ /* 0x000fe20000004100 */
[----:B------:R-:W-:Y:S01]  /*9650*/  FMNMX R3, R3, |R6|, !PT ;  /* 0x4000000603037209 */ /* 0x000fe20007800000 */
[----:B------:R-:W-:Y:S01]  /*9660*/  HADD2.F32 R29, -RZ, R27.H0_H0 ;  /* 0x2000001bff1d7230 */ /* 0x000fe20000004100 */
[----:B------:R-:W-:Y:S01]  /*9670*/  F2FP.SATFINITE.E4M3.F32.PACK_AB_MERGE_C R41, RZ, R41, RZ ;  /* 0x00000029ff29723e */ /* 0x000fe200048070ff */
[----:B------:R-:W-:Y:S01]  /*9680*/  HADD2.F32 R45, -RZ, R14.H0_H0 ;  /* 0x2000000eff2d7230 */ /* 0x000fe20000004100 */
[----:B------:R-:W-:Y:S01]  /*9690*/  FMNMX R3, R3, |R20|, !PT ;  /* 0x4000001403037209 */ /* 0x000fe20007800000 */
[----:B------:R-:W-:-:S02]  /*96a0*/  HADD2.F32 R51, -RZ, R13.H0_H0 ;  /* 0x2000000dff337230 */ /* 0x000fc40000004100 */
[-C--:B------:R-:W-:Y:S01]  /*96b0*/  FMUL R23, R43, R0.reuse ;  /* 0x000000002b177220 */ /* 0x080fe20000400000 */
[----:B------:R-:W-:Y:S02]  /*96c0*/  HADD2.F32 R6, -RZ, R17.H1_H1 ;  /* 0x30000011ff067230 */ /* 0x000fe40000004100 */
[-C--:B------:R-:W-:Y:S01]  /*96d0*/  FMUL R20, R21, R0.reuse ;  /* 0x0000000015147220 */ /* 0x080fe20000400000 */
[----:B------:R-:W-:Y:S02]  /*96e0*/  HADD2.F32 R39, -RZ, R24.H0_H0 ;  /* 0x20000018ff277230 */ /* 0x000fe40000004100 */
[-C--:B------:R-:W-:Y:S01]  /*96f0*/  FMUL R29, R29, R0.reuse ;  /* 0x000000001d1d7220 */ /* 0x080fe20000400000 */
[-C--:B------:R-:W-:Y:S01]  /*9700*/  FMUL R42, R45, R0.reuse ;  /* 0x000000002d2a7220 */ /* 0x080fe20000400000 */
[-C--:B------:R-:W-:Y:S01]  /*9710*/  FMUL R43, R51, R0.reuse ;  /* 0x00000000332b7220 */ /* 0x080fe20000400000 */
[----:B------:R-:W-:Y:S01]  /*9720*/  LOP3.LUT R40, R40, 0xff, RZ, 0xc0, !PT ;  /* 0x000000ff28287812 */ /* 0x000fe200078ec0ff */
[----:B------:R-:W-:Y:S01]  /*9730*/  HADD2.F32 R47, -RZ, R16.H1_H1 ;  /* 0x30000010ff2f7230 */ /* 0x000fe20000004100 */
[----:B------:R-:W-:Y:S01]  /*9740*/  LOP3.LUT R41, R41, 0xffff, RZ, 0xc0, !PT ;  /* 0x0000ffff29297812 */ /* 0x000fe200078ec0ff */
[----:B------:R-:W-:Y:S01]  /*9750*/  FMUL R39, R39, R0 ;  /* 0x0000000027277220 */ /* 0x000fe20000400000 */
[----:B------:R-:W-:Y:S01]  /*9760*/  FMNMX R46, R3, |R6|, !PT ;  /* 0x40000006032e7209 */ /* 0x000fe20007800000 */
[----:B------:R-:W-:Y:S01]  /*9770*/  HADD2.F32 R48, -RZ, R14.H1_H1 ;  /* 0x3000000eff307230 */ /* 0x000fe20000004100 */
[----:B------:R-:W-:Y:S01]  /*9780*/  F2FP.SATFINITE.E4M3.F32.PACK_AB_MERGE_C R20, RZ, R20, RZ ;  /* 0x00000014ff14723e */ /* 0x000fe200048070ff */
[----:B------:R-:W-:Y:S01]  /*9790*/  HADD2.F32 R57, -RZ, R10.H0_H0 ;  /* 0x2000000aff397230 */ /* 0x000fe20000004100 */
[----:B------:R-:W-:Y:S01]  /*97a0*/  F2FP.SATFINITE.E4M3.F32.PACK_AB_MERGE_C R29, RZ, R29, RZ ;  /* 0x0000001dff1d723e */ /* 0x000fe200048070ff */
[----:B------:R-:W-:Y:S01]  /*97b0*/  HADD2.F32 R59, -RZ, R9.H0_H0 ;  /* 0x20000009ff3b7230 */ /* 0x000fe20000004100 */
[----:B------:R-:W-:Y:S01]  /*97c0*/  PRMT R40, R41, 0x7604, R40 ;  /* 0x0000760429287816 */ /* 0x000fe20000000028 */
[----:B------:R-:W-:Y:S01]  /*97d0*/  HADD2.F32 R41, -RZ, R15.H1_H1 ;  /* 0x3000000fff297230 */ /* 0x000fe20000004100 */
[----:B------:R-:W-:Y:S01]  /*97e0*/  F2FP.SATFINITE.E4M3.F32.PACK_AB_MERGE_C R42, RZ, R42, RZ ;  /* 0x0000002aff2a723e */ /* 0x000fe200048070ff */
[----:B------:R-:W-:Y:S01]  /*97f0*/  HADD2.F32 R53, -RZ, R12.H0_H0 ;  /* 0x2000000cff357230 */ /* 0x000fe20000004100 */
[----:B------:R-:W-:Y:S01]  /*9800*/  F2FP.SATFINITE.E4M3.F32.PACK_AB_MERGE_C R43, RZ, R43, RZ ;  /* 0x0000002bff2b723e */ /* 0x000fe200048070ff */
[----:B------:R-:W-:Y:S01]  /*9810*/  HADD2.F32 R61, -RZ, R8.H0_H0 ;  /* 0x20000008ff3d7230 */ /* 0x000fe20000004100 */
[----:B------:R-:W-:Y:S01]  /*9820*/  FMNMX R46, R46, |R47|, !PT ;  /* 0x4000002f2e2e7209 */ /* 0x000fe20007800000 */
[----:B------:R-:W-:Y:S01]  /*9830*/  HADD2.F32 R3, -RZ, R19.H0_H0 ;  /* 0x20000013ff037230 */ /* 0x000fe20000004100 */
[----:B------:R-:W-:Y:S01]  /*9840*/  LOP3.LUT R38, R20, 0xff, RZ, 0xc0, !PT ;  /* 0x000000ff14267812 */ /* 0x000fe200078ec0ff */
[----:B------:R-:W-:Y:S01]  /*9850*/  HADD2.F32 R49, -RZ, R15.H0_H0 ;  /* 0x2000000fff317230 */ /* 0x000fe20000004100 */
[----:B------:R-:W-:Y:S01]  /*9860*/  LOP3.LUT R29, R29, 0xffff, RZ, 0xc0, !PT ;  /* 0x0000ffff1d1d7812 */ /* 0x000fe200078ec0ff */
[----:B------:R-:W-:Y:S01]  /*9870*/  HADD2.F32 R55, -RZ, R11.H0_H0 ;  /* 0x2000000bff377230 */ /* 0x000fe20000004100 */
[----:B------:R-:W-:Y:S01]  /*9880*/  LOP3.LUT R42, R42, 0xff, RZ, 0xc0, !PT ;  /* 0x000000ff2a2a7812 */ /* 0x000fe200078ec0ff */
[----:B------:R-:W-:Y:S01]  /*9890*/  HADD2.F32 R63, -RZ, R28.H0_H0 ;  /* 0x2000001cff3f7230 */ /* 0x000fe20000004100 */
[----:B------:R-:W-:Y:S01]  /*98a0*/  LOP3.LUT R43, R43, 0xffff, RZ, 0xc0, !PT ;  /* 0x0000ffff2b2b7812 */ /* 0x000fe200078ec0ff */
[-C--:B------:R-:W-:Y:S01]  /*98b0*/  FMUL R44, R57, R0.reuse ;  /* 0x00000000392c7220 */ /* 0x080fe20000400000 */
[----:B------:R-:W-:Y:S01]  /*98c0*/  F2FP.SATFINITE.E4M3.F32.PACK_AB_MERGE_C R39, RZ, R39, RZ ;  /* 0x00000027ff27723e */ /* 0x000fe200048070ff */
[-C--:B------:R-:W-:Y:S01]  /*98d0*/  FMUL R45, R59, R0.reuse ;  /* 0x000000003b2d7220 */ /* 0x080fe20000400000 */
[----:B------:R-:W-:Y:S01]  /*98e0*/  FMNMX R41, R46, |R41|, !PT ;  /* 0x400000292e297209 */ /* 0x000fe20007800000 */
[-C--:B------:R-:W-:Y:S01]  /*98f0*/  FMUL R22, R53, R0.reuse ;  /* 0x0000000035167220 */ /* 0x080fe20000400000 */
[----:B------:R-:W-:Y:S01]  /*9900*/  PRMT R29, R29, 0x7604, R38 ;  /* 0x000076041d1d7816 */ /* 0x000fe20000000026 */
[-C--:B------:R-:W-:Y:S01]  /*9910*/  FMUL R21, R61, R0.reuse ;  /* 0x000000003d157220 */ /* 0x080fe20000400000 */
[----:B------:R-:W-:Y:S01]  /*9920*/  PRMT R42, R43, 0x7604, R42 ;  /* 0x000076042b2a7816 */ /* 0x000fe2000000002a */
[----:B------:R-:W-:Y:S01]  /*9930*/  HADD2.F32 R43, -RZ, R13.H1_H1 ;  /* 0x3000000dff2b7230 */ /* 0x000fe20000004100 */
[----:B------:R-:W-:Y:S01]  /*9940*/  LOP3.LUT R38, R39, 0xff, RZ, 0xc0, !PT ;  /* 0x000000ff27267812 */ /* 0x000fe200078ec0ff */
[----:B------:R-:W-:Y:S01]  /*9950*/  FMUL R3, R3, R0 ;  /* 0x0000000003037220 */ /* 0x000fe20000400000 */
[----:B------:R-:W-:Y:S01]  /*9960*/  FMNMX R48, R41, |R48|, !PT ;  /* 0x4000003029307209 */ /* 0x000fe20007800000 */
[-C--:B------:R-:W-:Y:S01]  /*9970*/  FMUL R6, R49, R0.reuse ;  /* 0x0000000031067220 */ /* 0x080fe20000400000 */
[----:B------:R-:W-:Y:S01]  /*9980*/  PRMT R29, R29, 0x5410, R38 ;  /* 0x000054101d1d7816 */ /* 0x000fe20000000026 */
[-C--:B------:R-:W-:Y:S01]  /*9990*/  FMUL R20, R55, R0.reuse ;  /* 0x0000000037147220 */ /* 0x080fe20000400000 */
[----:B------:R-:W-:Y:S01]  /*99a0*/  HADD2.F32 R38, -RZ, R12.H1_H1 ;  /* 0x3000000cff267230 */ /* 0x000fe20000004100 */
[----:B------:R-:W-:Y:S01]  /*99b0*/  FMNMX R43, R48, |R43|, !PT ;  /* 0x4000002b302b7209 */ /* 0x000fe20007800000 */
[----:B------:R-:W-:Y:S01]  /*99c0*/  FMUL R0, R63, R0 ;  /* 0x000000003f007220 */ /* 0x000fe20000400000 */
[----:B------:R-:W-:-:S02]  /*99d0*/  F2FP.SATFINITE.E4M3.F32.PACK_AB_MERGE_C R44, RZ, R44, RZ ;  /* 0x0000002cff2c723e */ /* 0x000fc400048070ff */
[----:B------:R-:W-:Y:S02]  /*99e0*/  F2FP.SATFINITE.E4M3.F32.PACK_AB_MERGE_C R45, RZ, R45, RZ ;  /* 0x0000002dff2d723e */ /* 0x000fe400048070ff */
[----:B------:R-:W-:Y:S02]  /*99f0*/  F2FP.SATFINITE.E4M3.F32.PACK_AB_MERGE_C R22, RZ, R22, RZ ;  /* 0x00000016ff16723e */ /* 0x000fe400048070ff */
[----:B------:R-:W-:Y:S02]  /*9a00*/  FMNMX R38, R43, |R38|, !PT ;  /* 0x400000262b267209 */ /* 0x000fe40007800000 */
[----:B------:R-:W-:Y:S01]  /*9a10*/  F2FP.SATFINITE.E4M3.F32.PACK_AB_MERGE_C R20, RZ, R20, RZ ;  /* 0x00000014ff14723e */ /* 0x000fe200048070ff */
[----:B------:R-:W1:Y:S01]  /*9a20*/  MATCH.ANY R43, R26 ;  /* 0x000000001a2b73a1 */ /* 0x000e6200000e8000 */
[----:B------:R-:W-:Y:S02]  /*9a30*/  F2FP.SATFINITE.E4M3.F32.PACK_AB_MERGE_C R0, RZ, R0, RZ ;  /* 0x00000000ff00723e */ /* 0x000fe400048070ff */
[----:B------:R-:W-:-:S02]  /*9a40*/  F2FP.SATFINITE.E4M3.F32.PACK_AB_MERGE_C R6, RZ, R6, RZ ;  /* 0x00000006ff06723e */ /* 0x000fc400048070ff */
[----:B------:R-:W-:Y:S02]  /*9a50*/  F2FP.SATFINITE.E4M3.F32.PACK_AB_MERGE_C R3, RZ, R3, RZ ;  /* 0x00000003ff03723e */ /* 0x000fe400048070ff */
[----:B------:R-:W-:Y:S02]  /*9a60*/  F2FP.SATFINITE.E4M3.F32.PACK_AB_MERGE_C R23, RZ, R23, RZ ;  /* 0x00000017ff17723e */ /* 0x000fe400048070ff */
[----:B------:R-:W-:Y:S02]  /*9a70*/  LOP3.LUT R44, R44, 0xff, RZ, 0xc0, !PT ;  /* 0x000000ff2c2c7812 */ /* 0x000fe400078ec0ff */
[----:B------:R-:W-:Y:S02]  /*9a80*/  LOP3.LUT R45, R45, 0xffff, RZ, 0xc0, !PT ;  /* 0x0000ffff2d2d7812 */ /* 0x000fe400078ec0ff */
[----:B------:R-:W-:Y:S02]  /*9a90*/  F2FP.SATFINITE.E4M3.F32.PACK_AB_MERGE_C R21, RZ, R21, RZ ;  /* 0x00000015ff15723e */ /* 0x000fe400048070ff */
[----:B------:R-:W-:-:S02]  /*9aa0*/  LOP3.LUT R39, R22, 0xff, RZ, 0xc0, !PT ;  /* 0x000000ff16277812 */ /* 0x000fc400078ec0ff */
[----:B------:R-:W-:Y:S02]  /*9ab0*/  LOP3.LUT R20, R20, 0xffff, RZ, 0xc0, !PT ;  /* 0x0000ffff14147812 */ /* 0x000fe400078ec0ff */
[----:B------:R-:W-:Y:S02]  /*9ac0*/  LOP3.LUT R0, R0, 0xffff, RZ, 0xc0, !PT ;  /* 0x0000ffff00007812 */ /* 0x000fe400078ec0ff */
[----:B------:R-:W-:Y:S02]  /*9ad0*/  LOP3.LUT R6, R6, 0xffff, RZ, 0xc0, !PT ;  /* 0x0000ffff06067812 */ /* 0x000fe400078ec0ff */
[----:B------:R-:W-:Y:S01]  /*9ae0*/  LOP3.LUT R3, R3, 0xffff, RZ, 0xc0, !PT ;  /* 0x0000ffff03037812 */ /* 0x000fe200078ec0ff */
[----:B------:R-:W-:Y:S01]  /*9af0*/  IMAD.SHL.U32 R0, R0, 0x1000000, RZ ;  /* 0x0100000000007824 */ /* 0x000fe200078e00ff */
[----:B------:R-:W-:Y:S01]  /*9b00*/  LOP3.LUT R23, R23, 0xff, RZ, 0xc0, !PT ;  /* 0x000000ff17177812 */ /* 0x000fe200078ec0ff */
[----:B------:R-:W-:Y:S01]  /*9b10*/  IMAD.SHL.U32 R6, R6, 0x1000000, RZ ;  /* 0x0100000006067824 */ /* 0x000fe200078e00ff */
[----:B------:R-:W-:-:S02]  /*9b20*/  PRMT R44, R45, 0x7604, R44 ;  /* 0x000076042d2c7816 */ /* 0x000fc4000000002c */
[----:B------:R-:W-:Y:S02]  /*9b30*/  LOP3.LUT R41, R21, 0xff, RZ, 0xc0, !PT ;  /* 0x000000ff15297812 */ /* 0x000fe400078ec0ff */
[----:B------:R-:W-:Y:S01]  /*9b40*/  PRMT R22, R42, 0x5410, R39 ;  /* 0x000054102a167816 */ /* 0x000fe20000000027 */
[----:B------:R-:W-:Y:S01]  /*9b50*/  IMAD.SHL.U32 R39, R20, 0x1000000, RZ ;  /* 0x0100000014277824 */ /* 0x000fe200078e00ff */
[----:B------:R-:W-:Y:S01]  /*9b60*/  PRMT R21, R40, 0x5410, R23 ;  /* 0x0000541028157816 */ /* 0x000fe20000000017 */
[----:B------:R-:W-:Y:S01]  /*9b70*/  IMAD.SHL.U32 R20, R3, 0x1000000, RZ ;  /* 0x0100000003147824 */ /* 0x000fe200078e00ff */
[----:B------:R-:W-:Y:S01]  /*9b80*/  PRMT R23, R44, 0x5410, R41 ;  /* 0x000054102c177816 */ /* 0x000fe20000000029 */
[----:B------:R-:W-:Y:S01]  /*9b90*/  HADD2.F32 R41, -RZ, R11.H1_H1 ;  /* 0x3000000bff297230 */ /* 0x000fe20000004100 */
[----:B------:R-:W-:Y:S01]  /*9ba0*/  LOP3.LUT R22, R22, R39, RZ, 0xfc, !PT ;  /* 0x0000002716167212 */ /* 0x000fe200078efcff */
[----:B------:R-:W-:Y:S01]  /*9bb0*/  HADD2.F32 R3, -RZ, R10.H1_H1 ;  /* 0x3000000aff037230 */ /* 0x000fe20000004100 */
[----:B------:R-:W-:Y:S01]  /*9bc0*/  LOP3.LUT R23, R23, R0, RZ, 0xfc, !PT ;  /* 0x0000000017177212 */ /* 0x000fe200078efcff */
[----:B------:R-:W-:Y:S01]  /*9bd0*/  HADD2.F32 R0, -RZ, R9.H1_H1 ;  /* 0x30000009ff007230 */ /* 0x000fe20000004100 */
[----:B------:R-:W-:-:S02]  /*9be0*/  LOP3.LUT R21, R21, R6, RZ, 0xfc, !PT ;  /* 0x0000000615157212 */ /* 0x000fc400078efcff */
[----:B------:R-:W-:Y:S01]  /*9bf0*/  LOP3.LUT R20, R29, R20, RZ, 0xfc, !PT ;  /* 0x000000141d147212 */ /* 0x000fe200078efcff */
[----:B------:R-:W-:Y:S01]  /*9c00*/  HADD2.F32 R29, -RZ, R28.H1_H1 ;  /* 0x3000001cff1d7230 */ /* 0x000fe20000004100 */
[----:B------:R-:W-:Y:S02]  /*9c10*/  FMNMX R38, R38, |R41|, !PT ;  /* 0x4000002926267209 */ /* 0x000fe40007800000 */
[----:B-1----:R-:W-:Y:S01]  /*9c20*/  LOP3.LUT P0, RZ, R26, UR8, R43, 0x40, !PT ;  /* 0x000000081aff7c12 */ /* 0x002fe2000f80402b */
[----:B------:R1:W-:Y:S01]  /*9c30*/  STG.E.128 desc[UR6][R30.64], R20 ;  /* 0x000000141e007986 */ /* 0x0003e2000c101d06 */
[----:B------:R-:W-:-:S04]  /*9c40*/  FMNMX R3, R38, |R3|, !PT ;  /* 0x4000000326037209 */ /* 0x000fc80007800000 */
[----:B------:R-:W-:Y:S01]  /*9c50*/  FMNMX R0, R3, |R0|, !PT ;  /* 0x4000000003007209 */ /* 0x000fe20007800000 */
[----:B------:R-:W-:-:S05]  /*9c60*/  HADD2.F32 R3, -RZ, R8.H1_H1 ;  /* 0x30000008ff037230 */ /* 0x000fca0000004100 */
[----:B------:R-:W-:-:S04]  /*9c70*/  FMNMX R0, R0, |R3|, !PT ;  /* 0x4000000300007209 */ /* 0x000fc80007800000 */
[----:B------:R-:W-:Y:S01]  /*9c80*/  FMNMX R53, R0, |R29|, !PT ;  /* 0x4000001d00357209 */ /* 0x000fe20007800000 */
[----:B--2---:R-:W-:Y:S06]  /*9c90*/  @!P0 BRA.DIV UR5, `(.L_x_4551) ;  /* 0x000000de05888947 */ /* 0x004fec000b800000 */
[----:B------:R-:W1:Y:S02]  /*9ca0*/  SHFL.DOWN PT, R55, R53, 0x4, 0x1f ;  /* 0x08801f0035377f89 */ /* 0x000e6400000e0000 */
[----:B-1----:R-:W-:-:S05]  /*9cb0*/  FMNMX R21, R53, R55, !PT ;  /* 0x0000003735157209 */ /* 0x002fca0007800000 */
[----:B------:R-:W1:Y:S02]  /*9cc0*/  SHFL.DOWN PT, R55, R21, 0x2, 0x1f ;  /* 0x08401f0015377f89 */ /* 0x000e6400000e0000 */
[----:B-1----:R-:W-:-:S05]  /*9cd0*/  FMNMX R23, R21, R55, !PT ;  /* 0x0000003715177209 */ /* 0x002fca0007800000 */
[----:B------:R-:W0:Y:S02]  /*9ce0*/  SHFL.DOWN PT, R55, R23, 0x1, 0x1f ;  /* 0x08201f0017377f89 */ /* 0x000e2400000e0000 */
[----:B0-----:R-:W-:-:S05]  /*9cf0*/  FMNMX R56, R23, R55, !PT ;  /* 0x0000003717387209 */ /* 0x001fca0007800000 */
[----:B------:R0:W1:Y:S02]  /*9d00*/  SHFL.IDX PT, R55, R56, R25, 0x1f ;  /* 0x00001f1938377589 */ /* 0x00006400000e0000 */
.L_x_4962:
        /* <DEDUP_REMOVED lines=20> */
.L_x_4555:
[----:B------:R-:W-:Y:S05]  /*9e50*/  BSYNC B3 ;  /* 0x0000000000037941 */ /* 0x000fea0003800000 */
.L_x_4554:
[----:B------:R-:W-:-:S04]  /*9e60*/  FSETP.NEU.AND P0, PT, |R0|, +INF , PT ;  /* 0x7f8000000000780b */ /* 0x000fc80003f0d200 */
[----:B------:R-:W-:-:S04]  /*9e70*/  FSEL R0, R0, 65504, P0 ;  /* 0x477fe00000007808 */ /* 0x000fc80000000000 */
[----:B------:R-:W-:-:S07]  /*9e80*/  LOP3.LUT R0, R0, 0xff800000, RZ, 0xc0, !PT ;  /* 0xff80000000007812 */ /* 0x000fce00078ec0ff */
.L_x_4553:
[----:B------:R-:W-:Y:S05]  /*9e90*/  BSYNC B2 ;  /* 0x0000000000027941 */ /* 0x000fea0003800000 */
.L_x_4552:
        /* <DEDUP_REMOVED lines=10> */
.L_x_4559:
[----:B------:R-:W1:Y:S02]  /*9f40*/  MUFU.RCP R53, R0 ;  /* 0x0000000000357308 */ /* 0x000e640000001000 */
[----:B-1----:R-:W-:-:S04]  /*9f50*/  FFMA R3, R53, R0, -1 ;  /* 0xbf80000035037423 */ /* 0x002fc80000000000 */
[----:B------:R-:W-:-:S04]  /*9f60*/  FADD.FTZ R6, -R3, -RZ ;  /* 0x800000ff03067221 */ /* 0x000fc80000010100 */
[----:B------:R-:W-:-:S07]  /*9f70*/  FFMA R53, R53, R6, R53 ;  /* 0x0000000635357223 */ /* 0x000fce0000000035 */
.L_x_4560:
[----:B------:R-:W-:Y:S05]  /*9f80*/  BSYNC B2 ;  /* 0x0000000000027941 */ /* 0x000fea0003800000 */
.L_x_4558:
[----:B------:R1:W-:Y:S02]  /*9f90*/  STG.E desc[UR6][R36.64], R53 ;  /* 0x0000003524007986 */ /* 0x0003e4000c101906 */
.L_x_4557:
[----:B------:R-:W-:Y:S05]  /*9fa0*/  BSYNC B1 ;  /* 0x0000000000017941 */ /* 0x000fea0003800000 */
.L_x_4556:
[----:B------:R-:W-:Y:S02]  /*9fb0*/  HADD2.F32 R17, -RZ, R17.H1_H1 ;  /* 0x30000011ff117230 */ /* 0x000fe40000004100 */
[----:B------:R-:W-:Y:S02]  /*9fc0*/  HADD2.F32 R23, -RZ, R14.H1_H1 ;  /* 0x3000000eff177230 */ /* 0x000fe40000004100 */
[----:B------:R-:W-:Y:S02]  /*9fd0*/  HADD2.F32 R13, -RZ, R13.H1_H1 ;  /* 0x3000000dff0d7230 */ /* 0x000fe40000004100 */
[----:B------:R-:W-:Y:S02]  /*9fe0*/  HADD2.F32 R3, -RZ, R4.H1_H1 ;  /* 0x30000004ff037230 */ /* 0x000fe40000004100 */
[----:B------:R-:W-:Y:S02]  /*9ff0*/  HADD2.F32 R27, -RZ, R27.H1_H1 ;  /* 0x3000001bff1b7230 */ /* 0x000fe40000004100 */
[----:B------:R-:W-:Y:S01]  /*a000*/  FMUL R13, R13, R0 ;  /* 0x000000000d0d7220 */ /* 0x000fe20000400000 */
[----:B0-----:R-:W-:-:S02]  /*a010*/  HADD2.F32 R25, -RZ, R10.H1_H1 ;  /* 0x3000000aff197230 */ /* 0x001fc40000004100 */
[-C--:B------:R-:W-:Y:S01]  /*a020*/  FMUL R10, R23, R0.reuse ;  /* 0x00000000170a7220 */ /* 0x080fe20000400000 */
[----:B------:R-:W-:Y:S02]  /*a030*/  HADD2.F32 R29, -RZ, R9.H1_H1 ;  /* 0x30000009ff1d7230 */ /* 0x000fe40000004100 */
[-C--:B------:R-:W-:Y:S01]  /*a040*/  FMUL R9, R17, R0.reuse ;  /* 0x0000000011097220 */ /* 0x080fe20000400000 */
[----:B------:R-:W-:Y:S02]  /*a050*/  HADD2.F32 R21, -RZ, R18.H1_H1 ;  /* 0x30000012ff157230 */ /* 0x000fe40000004100 */
[-C--:B------:R-:W-:Y:S01]  /*a060*/  FMUL R3, R3, R0.reuse ;  /* 0x0000000003037220 */ /* 0x080fe20000400000 */
[-C--:B------:R-:W-:Y:S01]  /*a070*/  FMUL R4, R27, R0.reuse ;  /* 0x000000001b047220 */ /* 0x080fe20000400000 */
[-C--:B------:R-:W-:Y:S01]  /*a080*/  FMUL R14, R25, R0.reuse ;  /* 0x00000000190e7220 */ /* 0x080fe20000400000 */
        /* <DEDUP_REMOVED lines=13> */
[----:B------:R-:W-:-:S02]  /*a160*/  LOP3.LUT R10, R10, 0xff, RZ, 0xc0, !PT ;  /* 0x000000ff0a0a7812 */ /* 0x000fc400078ec0ff */
[----:B------:R-:W-:Y:S02]  /*a170*/  LOP3.LUT R13, R13, 0xffff, RZ, 0xc0, !PT ;  /* 0x0000ffff0d0d7812 */ /* 0x000fe400078ec0ff */
[----:B------:R-:W-:Y:S02]  /*a180*/  LOP3.LUT R3, R3, 0xff, RZ, 0xc0, !PT ;  /* 0x000000ff03037812 */ /* 0x000fe400078ec0ff */
[----:B------:R-:W-:Y:S02]  /*a190*/  LOP3.LUT R4, R4, 0xffff, RZ, 0xc0, !PT ;  /* 0x0000ffff04047812 */ /* 0x000fe400078ec0ff */
[----:B------:R-:W-:Y:S02]  /*a1a0*/  LOP3.LUT R18, R14, 0xff, RZ, 0xc0, !PT ;  /* 0x000000ff0e127812 */ /* 0x000fe400078ec0ff */
[----:B------:R-:W-:Y:S02]  /*a1b0*/  LOP3.LUT R17, R17, 0xffff, RZ, 0xc0, !PT ;  /* 0x0000ffff11117812 */ /* 0x000fe400078ec0ff */
[----:B------:R-:W-:-:S02]  /*a1c0*/  F2FP.SATFINITE.E4M3.F32.PACK_AB_MERGE_C R6, RZ, R6, RZ ;  /* 0x00000006ff06723e */ /* 0x000fc400048070ff */
[----:B------:R-:W-:Y:S02]  /*a1d0*/  F2FP.SATFINITE.E4M3.F32.PACK_AB_MERGE_C R9, RZ, R9, RZ ;  /* 0x00000009ff09723e */ /* 0x000fe400048070ff */
        /* <DEDUP_REMOVED lines=27> */
[----:B------:R-:W-:Y:S01]  /*a390*/  LOP3.LUT R8, R8, 0xff, RZ, 0xc0, !PT ;  /* 0x000000ff08087812 */ /* 0x000fe200078ec0ff */
[----:B------:R-:W-:Y:S01]  /*a3a0*/  IMAD.SHL.U32 R0, R0, 0x1000000, RZ ;  /* 0x0100000000007824 */ /* 0x000fe200078e00ff */
[----:B------:R-:W-:Y:S01]  /*a3b0*/  LOP3.LUT R10, R10, 0xffff, RZ, 0xc0, !PT ;  /* 0x0000ffff0a0a7812 */ /* 0x000fe200078ec0ff */
[----:B------:R-:W-:Y:S01]  /*a3c0*/  IMAD.SHL.U32 R12, R12, 0x1000000, RZ ;  /* 0x010000000c0c7824 */ /* 0x000fe200078e00ff */
[----:B------:R-:W-:-:S02]  /*a3d0*/  LOP3.LUT R11, R11, 0xff, RZ, 0xc0, !PT ;  /* 0x000000ff0b0b7812 */ /* 0x000fc400078ec0ff */
[----:B------:R-:W-:Y:S02]  /*a3e0*/  LOP3.LUT R13, R13, 0xff, RZ, 0xc0, !PT ;  /* 0x000000ff0d0d7812 */ /* 0x000fe400078ec0ff */
[----:B------:R-:W-:Y:S02]  /*a3f0*/  LOP3.LUT R3, R3, 0xff, RZ, 0xc0, !PT ;  /* 0x000000ff03037812 */ /* 0x000fe400078ec0ff */
[----:B------:R-:W-:Y:S02]  /*a400*/  LOP3.LUT R6, R6, 0xffff, RZ, 0xc0, !PT ;  /* 0x0000ffff06067812 */ /* 0x000fe400078ec0ff */
[----:B------:R-:W-:Y:S01]  /*a410*/  PRMT R8, R9, 0x5410, R8 ;  /* 0x0000541009087816 */ /* 0x000fe20000000008 */
[----:B------:R-:W-:Y:S01]  /*a420*/  IMAD.SHL.U32 R9, R10, 0x1000000, RZ ;  /* 0x010000000a097824 */ /* 0x000fe200078e00ff */
[----:B------:R-:W-:Y:S02]  /*a430*/  PRMT R11, R14, 0x5410, R11 ;  /* 0x000054100e0b7816 */ /* 0x000fe4000000000b */
[----:B------:R-:W-:-:S02]  /*a440*/  PRMT R13, R18, 0x5410, R13 ;  /* 0x00005410120d7816 */ /* 0x000fc4000000000d */
[----:B------:R-:W-:Y:S02]  /*a450*/  PRMT R3, R4, 0x5410, R3 ;  /* 0x0000541004037816 */ /* 0x000fe40000000003 */
[----:B------:R-:W-:Y:S02]  /*a460*/  SHF.L.U32 R6, R6, 0x18, RZ ;  /* 0x0000001806067819 */ /* 0x000fe400000006ff */
[----:B------:R-:W-:Y:S02]  /*a470*/  LOP3.LUT R15, R13, R0, RZ, 0xfc, !PT ;  /* 0x000000000d0f7212 */ /* 0x000fe400078efcff */
[----:B------:R-:W-:Y:S02]  /*a480*/  LOP3.LUT R14, R11, R12, RZ, 0xfc, !PT ;  /* 0x0000000c0b0e7212 */ /* 0x000fe400078efcff */
[----:B------:R-:W-:Y:S02]  /*a490*/  LOP3.LUT R13, R8, R9, RZ, 0xfc, !PT ;  /* 0x00000009080d7212 */ /* 0x000fe400078efcff */
[----:B------:R-:W-:-:S05]  /*a4a0*/  LOP3.LUT R12, R3, R6, RZ, 0xfc, !PT ;  /* 0x00000006030c7212 */ /* 0x000fca00078efcff */
[----:B------:R2:W-:Y:S01]  /*a4b0*/  STG.E.128 desc[UR6][R34.64], R12 ;  /* 0x0000000c22007986 */ /* 0x0005e2000c101d06 */
[----:B------:R-:W-:Y:S05]  /*a4c0*/  BRA `(.L_x_4561) ;  /* 0x0000001000b47947 */ /* 0x000fea0003800000 */
.L_x_4540:
        /* <DEDUP_REMOVED lines=12> */
.L_x_4971:
        /* <DEDUP_REMOVED lines=20> */
.L_x_4566:
[----:B------:R-:W-:Y:S05]  /*a6d0*/  BSYNC B3 ;  /* 0x0000000000037941 */ /* 0x000fea0003800000 */
.L_x_4565:
[----:B------:R-:W-:-:S04]  /*a6e0*/  FSETP.NEU.AND P0, PT, |R0|, +INF , PT ;  /* 0x7f8000000000780b */ /* 0x000fc80003f0d200 */
[----:B------:R-:W-:-:S09]  /*a6f0*/  FSEL R0, R0, 65504, P0 ;  /* 0x477fe00000007808 */ /* 0x000fd20000000000 */
.L_x_4564:
[----:B------:R-:W-:Y:S05]  /*a700*/  BSYNC B2 ;  /* 0x0000000000027941 */ /* 0x000fea0003800000 */
.L_x_4563:
        /* <DEDUP_REMOVED lines=11> */
.L_x_4570:
[----:B------:R-:W1:Y:S02]  /*a7c0*/  MUFU.RCP R53, R0 ;  /* 0x0000000000357308 */ /* 0x000e640000001000 */
[----:B-1----:R-:W-:-:S04]  /*a7d0*/  FFMA R3, R53, R0, -1 ;  /* 0xbf80000035037423 */ /* 0x002fc80000000000 */
[----:B------:R-:W-:-:S04]  /*a7e0*/  FADD.FTZ R6, -R3, -RZ ;  /* 0x800000ff03067221 */ /* 0x000fc80000010100 */
[----:B------:R-:W-:-:S07]  /*a7f0*/  FFMA R53, R53, R6, R53 ;  /* 0x0000000635357223 */ /* 0x000fce0000000035 */
.L_x_4571:
[----:B------:R-:W-:Y:S05]  /*a800*/  BSYNC B2 ;  /* 0x0000000000027941 */ /* 0x000fea0003800000 */
.L_x_4569:
[----:B------:R1:W-:Y:S02]  /*a810*/  STG.E desc[UR6][R20.64], R53 ;  /* 0x0000003514007986 */ /* 0x0003e4000c101906 */
.L_x_4568:
[----:B------:R-:W-:Y:S05]  /*a820*/  BSYNC B1 ;  /* 0x0000000000017941 */ /* 0x000fea0003800000 */
.L_x_4567:
        /* <DEDUP_REMOVED lines=13> */
[----:B------:R-:W-:Y:S02]  /*a900*/  HADD2.F32 R29, -RZ, R27.H0_H0 ;  /* 0x2000001bff1d7230 */ /* 0x000fe40000004100 */
[----:B------:R-:W-:Y:S01]  /*a910*/  FMUL R41, R41, R0 ;  /* 0x0000000029297220 */ /* 0x000fe20000400000 */
[----:B------:R-:W-:Y:S01]  /*a920*/  HADD2.F32 R20, -RZ, R18.H1_H1 ;  /* 0x30000012ff147230 */ /* 0x000fe20000004100 */
[----:B------:R-:W-:Y:S01]  /*a930*/  FMNMX R3, R3, |R6|, !PT ;  /* 0x4000000603037209 */ /* 0x000fe20007800000 */
[----:B------:R-:W-:Y:S02]  /*a940*/  HADD2.F32 R43, -RZ, R16.H0_H0 ;  /* 0x20000010ff2b7230 */ /* 0x000fe40000004100 */
[----:B------:R-:W-:Y:S01]  /*a950*/  FMUL R23, R23, R0 ;  /* 0x0000000017177220 */ /* 0x000fe20000400000 */
[----:B------:R-:W-:-:S02]  /*a960*/  HADD2.F32 R45, -RZ, R14.H0_H0 ;  /* 0x2000000eff2d7230 */ /* 0x000fc40000004100 */
[----:B------:R-:W-:Y:S01]  /*a970*/  FMUL R29, R29, R0 ;  /* 0x000000001d1d7220 */ /* 0x000fe20000400000 */
[----:B------:R-:W-:Y:S01]  /*a980*/  HADD2.F32 R49, -RZ, R13.H0_H0 ;  /* 0x2000000dff317230 */ /* 0x000fe20000004100 */
[----:B------:R-:W-:Y:S01]  /*a990*/  F2FP.SATFINITE.E4M3.F32.PACK_AB_MERGE_C R40, RZ, R38, RZ ;  /* 0x00000026ff28723e */ /* 0x000fe200048070ff */
[----:B------:R-:W-:Y:S01]  /*a9a0*/  HADD2.F32 R57, -RZ, R9.H0_H0 ;  /* 0x20000009ff397230 */ /* 0x000fe20000004100 */
[----:B------:R-:W-:Y:S01]  /*a9b0*/  F2FP.SATFINITE.E4M3.F32.PACK_AB_MERGE_C R41, RZ, R41, RZ ;  /* 0x00000029ff29723e */ /* 0x000fe200048070ff */
[----:B------:R-:W-:Y:S01]  /*a9c0*/  HADD2.F32 R39, -RZ, R24.H0_H0 ;  /* 0x20000018ff277230 */ /* 0x000fe20000004100 */
[----:B------:R-:W-:Y:S01]  /*a9d0*/  FMNMX R3, R3, |R20|, !PT ;  /* 0x4000001403037209 */ /* 0x000fe20007800000 */
[----:B------:R-:W-:Y:S02]  /*a9e0*/  HADD2.F32 R55, -RZ, R10.H0_H0 ;  /* 0x2000000aff377230 */ /* 0x000fe40000004100 */
[----:B------:R-:W-:Y:S01]  /*a9f0*/  FMUL R20, R43, R0 ;  /* 0x000000002b147220 */ /* 0x000fe20000400000 */
[----:B------:R-:W-:-:S02]  /*aa00*/  HADD2.F32 R6, -RZ, R17.H1_H1 ;  /* 0x30000011ff067230 */ /* 0x000fc40000004100 */
[-C--:B------:R-:W-:Y:S01]  /*aa10*/  FMUL R42, R45, R0.reuse ;  /* 0x000000002d2a7220 */ /* 0x080fe20000400000 */
[-C--:B------:R-:W-:Y:S01]  /*aa20*/  FMUL R43, R49, R0.reuse ;  /* 0x00000000312b7220 */ /* 0x080fe20000400000 */
[-C--:B------:R-:W-:Y:S01]  /*aa30*/  FMUL R45, R57, R0.reuse ;  /* 0x00000000392d7220 */ /* 0x080fe20000400000 */
[-C--:B------:R-:W-:Y:S01]  /*aa40*/  FMUL R39, R39, R0.reuse ;  /* 0x0000000027277220 */ /* 0x080fe20000400000 */
[----:B------:R-:W-:Y:S01]  /*aa50*/  FMUL R44, R55, R0 ;  /* 0x00000000372c7220 */ /* 0x000fe20000400000 */
[----:B------:R-:W-:Y:S01]  /*aa60*/  F2FP.SATFINITE.E4M3.F32.PACK_AB_MERGE_C R23, RZ, R23, RZ ;  /* 0x00000017ff17723e */ /* 0x000fe200048070ff */
[----:B------:R-:W-:Y:S01]  /*aa70*/  HADD2.F32 R63, -RZ, R16.H1_H1 ;  /* 0x30000010ff3f7230 */ /* 0x000fe20000004100 */
[----:B------:R-:W-:Y:S01]  /*aa80*/  F2FP.SATFINITE.E4M3.F32.PACK_AB_MERGE_C R29, RZ, R29, RZ ;  /* 0x0000001dff1d723e */ /* 0x000fe200048070ff */
[----:B------:R-:W-:Y:S01]  /*aa90*/  HADD2.F32 R51, -RZ, R12.H0_H0 ;  /* 0x2000000cff337230 */ /* 0x000fe20000004100 */
[----:B------:R-:W-:Y:S01]  /*aaa0*/  LOP3.LUT R40, R40, 0xff, RZ, 0xc0, !PT ;  /* 0x000000ff28287812 */ /* 0x000fe200078ec0ff */
[----:B------:R-:W-:Y:S01]  /*aab0*/  HADD2.F32 R59, -RZ, R8.H0_H0 ;  /* 0x20000008ff3b7230 */ /* 0x000fe20000004100 */
[----:B------:R-:W-:Y:S01]  /*aac0*/  LOP3.LUT R41, R41, 0xffff, RZ, 0xc0, !PT ;  /* 0x0000ffff29297812 */ /* 0x000fe200078ec0ff */
[----:B------:R-:W-:Y:S01]  /*aad0*/  HADD2.F32 R47, -RZ, R15.H0_H0 ;  /* 0x2000000fff2f7230 */ /* 0x000fe20000004100 */
[----:B------:R-:W-:Y:S01]  /*aae0*/  FMNMX R46, R3, |R6|, !PT ;  /* 0x40000006032e7209 */ /* 0x000fe20007800000 */
[----:B------:R-:W-:Y:S01]  /*aaf0*/  HADD2.F32 R3, -RZ, R19.H0_H0 ;  /* 0x20000013ff037230 */ /* 0x000fe20000004100 */
[----:B------:R-:W-:Y:S01]  /*ab00*/  LOP3.LUT R38, R23, 0xff, RZ, 0xc0, !PT ;  /* 0x000000ff17267812 */ /* 0x000fe200078ec0ff */
[----:B------:R-:W-:Y:S01]  /*ab10*/  HADD2.F32 R53, -RZ, R11.H0_H0 ;  /* 0x2000000bff357230 */ /* 0x000fe20000004100 */
[----:B------:R-:W-:Y:S01]  /*ab20*/  LOP3.LUT R29, R29, 0xffff, RZ, 0xc0, !PT ;  /* 0x0000ffff1d1d7812 */ /* 0x000fe200078ec0ff */
[----:B------:R-:W-:Y:S01]  /*ab30*/  HADD2.F32 R61, -RZ, R28.H0_H0 ;  /* 0x2000001cff3d7230 */ /* 0x000fe20000004100 */
[----:B------:R-:W-:Y:S01]  /*ab40*/  PRMT R40, R41, 0x7604, R40 ;  /* 0x0000760429287816 */ /* 0x000fe20000000028 */
[----:B------:R-:W-:Y:S01]  /*ab50*/  HADD2.F32 R41, -RZ, R15.H1_H1 ;  /* 0x3000000fff297230 */ /* 0x000fe20000004100 */
[----:B------:R-:W-:Y:S01]  /*ab60*/  F2FP.SATFINITE.E4M3.F32.PACK_AB_MERGE_C R42, RZ, R42, RZ ;  /* 0x0000002aff2a723e */ /* 0x000fe200048070ff */
[-C--:B------:R-:W-:Y:S01]  /*ab70*/  FMUL R21, R51, R0.reuse ;  /* 0x0000000033157220 */ /* 0x080fe20000400000 */
[----:B------:R-:W-:Y:S01]  /*ab80*/  F2FP.SATFINITE.E4M3.F32.PACK_AB_MERGE_C R43, RZ, R43, RZ ;  /* 0x0000002bff2b723e */ /* 0x000fe200048070ff */
[-C--:B------:R-:W-:Y:S01]  /*ab90*/  FMUL R22, R59, R0.reuse ;  /* 0x000000003b167220 */ /* 0x080fe20000400000 */
[----:B------:R-:W-:Y:S01]  /*aba0*/  F2FP.SATFINITE.E4M3.F32.PACK_AB_MERGE_C R45, RZ, R45, RZ ;  /* 0x0000002dff2d723e */ /* 0x000fe200048070ff */
[-C--:B------:R-:W-:Y:S01]  /*abb0*/  FMUL R3, R3, R0.reuse ;  /* 0x0000000003037220 */ /* 0x080fe20000400000 */
[----:B------:R-:W-:Y:S01]  /*abc0*/  F2FP.SATFINITE.E4M3.F32.PACK_AB_MERGE_C R39, RZ, R39, RZ ;  /* 0x00000027ff27723e */ /* 0x000fe200048070ff */
[----:B------:R-:W-:Y:S01]  /*abd0*/  FMUL R6, R47, R0 ;  /* 0x000000002f067220 */ /* 0x000fe20000400000 */
[----:B------:R-:W-:Y:S01]  /*abe0*/  F2FP.SATFINITE.E4M3.F32.PACK_AB_MERGE_C R44, RZ, R44, RZ ;  /* 0x0000002cff2c723e */ /* 0x000fe200048070ff */
[-C--:B------:R-:W-:Y:S01]  /*abf0*/  FMUL R23, R53, R0.reuse ;  /* 0x0000000035177220 */ /* 0x080fe20000400000 */
[----:B------:R-:W-:Y:S01]  /*ac00*/  FMNMX R46, R46, |R63|, !PT ;  /* 0x4000003f2e2e7209 */ /* 0x000fe20007800000 */
[----:B------:R-:W-:Y:S01]  /*ac10*/  FMUL R0, R61, R0 ;  /* 0x000000003d007220 */ /* 0x000fe20000400000 */
[----:B------:R-:W-:Y:S01]  /*ac20*/  PRMT R29, R29, 0x7604, R38 ;  /* 0x000076041d1d7816 */ /* 0x000fe20000000026 */
[----:B------:R-:W-:Y:S01]  /*ac30*/  HADD2.F32 R48, -RZ, R14.H1_H1 ;  /* 0x3000000eff307230 */ /* 0x000fe20000004100 */
[----:B------:R-:W-:-:S02]  /*ac40*/  LOP3.LUT R42, R42, 0xff, RZ, 0xc0, !PT ;  /* 0x000000ff2a2a7812 */ /* 0x000fc400078ec0ff */
[----:B------:R-:W-:Y:S02]  /*ac50*/  LOP3.LUT R43, R43, 0xffff, RZ, 0xc0, !PT ;  /* 0x0000ffff2b2b7812 */ /* 0x000fe400078ec0ff */
[----:B------:R-:W-:Y:S02]  /*ac60*/  LOP3.LUT R45, R45, 0xffff, RZ, 0xc0, !PT ;  /* 0x0000ffff2d2d7812 */ /* 0x000fe400078ec0ff */
[----:B------:R-:W-:Y:S02]  /*ac70*/  LOP3.LUT R38, R39, 0xff, RZ, 0xc0, !PT ;  /* 0x000000ff27267812 */ /* 0x000fe400078ec0ff */
[----:B------:R-:W-:Y:S02]  /*ac80*/  LOP3.LUT R44, R44, 0xff, RZ, 0xc0, !PT ;  /* 0x000000ff2c2c7812 */ /* 0x000fe400078ec0ff */
[----:B------:R-:W-:Y:S02]  /*ac90*/  FMNMX R41, R46, |R41|, !PT ;  /* 0x400000292e297209 */ /* 0x000fe40007800000 */
[----:B------:R-:W-:Y:S01]  /*aca0*/  PRMT R42, R43, 0x7604, R42 ;  /* 0x000076042b2a7816 */ /* 0x000fe2000000002a */
[----:B------:R-:W-:Y:S01]  /*acb0*/  HADD2.F32 R43, -RZ, R13.H1_H1 ;  /* 0x3000000dff2b7230 */ /* 0x000fe20000004100 */
[----:B------:R-:W-:-:S02]  /*acc0*/  F2FP.SATFINITE.E4M3.F32.PACK_AB_MERGE_C R20, RZ, R20, RZ ;  /* 0x00000014ff14723e */ /* 0x000fc400048070ff */
[----:B------:R-:W-:Y:S02]  /*acd0*/  PRMT R44, R45, 0x7604, R44 ;  /* 0x000076042d2c7816 */ /* 0x000fe4000000002c */
[----:B------:R-:W-:Y:S01]  /*ace0*/  PRMT R29, R29, 0x5410, R38 ;  /* 0x000054101d1d7816 */ /* 0x000fe20000000026 */
[----:B------:R-:W1:Y:S01]  /*acf0*/  MATCH.ANY R45, R26 ;  /* 0x000000001a2d73a1 */ /* 0x000e6200000e8000 */
[----:B------:R-:W-:Y:S02]  /*ad00*/  FMNMX R48, R41, |R48|, !PT ;  /* 0x4000003029307209 */ /* 0x000fe40007800000 */
[----:B------:R-:W-:Y:S02]  /*ad10*/  F2FP.SATFINITE.E4M3.F32.PACK_AB_MERGE_C R38, RZ, R21, RZ ;  /* 0x00000015ff26723e */ /* 0x000fe400048070ff */
[----:B------:R-:W-:Y:S02]  /*ad20*/  F2FP.SATFINITE.E4M3.F32.PACK_AB_MERGE_C R0, RZ, R0, RZ ;  /* 0x00000000ff00723e */ /* 0x000fe400048070ff */
[----:B------:R-:W-:-:S02]  /*ad30*/  F2FP.SATFINITE.E4M3.F32.PACK_AB_MERGE_C R23, RZ, R23, RZ ;  /* 0x00000017ff17723e */ /* 0x000fc400048070ff */
[----:B------:R-:W-:Y:S02]  /*ad40*/  F2FP.SATFINITE.E4M3.F32.PACK_AB_MERGE_C R6, RZ, R6, RZ ;  /* 0x00000006ff06723e */ /* 0x000fe400048070ff */
[----:B------:R-:W-:Y:S02]  /*ad50*/  F2FP.SATFINITE.E4M3.F32.PACK_AB_MERGE_C R3, RZ, R3, RZ ;  /* 0x00000003ff03723e */ /* 0x000fe400048070ff */
[----:B------:R-:W-:Y:S02]  /*ad60*/  F2FP.SATFINITE.E4M3.F32.PACK_AB_MERGE_C R22, RZ, R22, RZ ;  /* 0x00000016ff16723e */ /* 0x000fe400048070ff */
[----:B------:R-:W-:Y:S01]  /*ad70*/  LOP3.LUT R21, R20, 0xff, RZ, 0xc0, !PT ;  /* 0x000000ff14157812 */ /* 0x000fe200078ec0ff */
[----:B------:R-:W-:Y:S01]  /*ad80*/  HADD2.F32 R20, -RZ, R12.H1_H1 ;  /* 0x3000000cff147230 */ /* 0x000fe20000004100 */
[----:B------:R-:W-:Y:S01]  /*ad90*/  LOP3.LUT R39, R38, 0xff, RZ, 0xc0, !PT ;  /* 0x000000ff26277812 */ /* 0x000fe200078ec0ff */
[----:B------:R-:W-:Y:S01]  /*ada0*/  HADD2.F32 R38, -RZ, R11.H1_H1 ;  /* 0x3000000bff267230 */ /* 0x000fe20000004100 */
[----:B------:R-:W-:-:S02]  /*adb0*/  FMNMX R43, R48, |R43|, !PT ;  /* 0x4000002b302b7209 */ /* 0x000fc40007800000 */
[----:B------:R-:W-:Y:S02]  /*adc0*/  LOP3.LUT R0, R0, 0xffff, RZ, 0xc0, !PT ;  /* 0x0000ffff00007812 */ /* 0x000fe400078ec0ff */
[----:B------:R-:W-:Y:S02]  /*add0*/  LOP3.LUT R23, R23, 0xffff, RZ, 0xc0, !PT ;  /* 0x0000ffff17177812 */ /* 0x000fe400078ec0ff */
[----:B------:R-:W-:Y:S01]  /*ade0*/  LOP3.LUT R6, R6, 0xffff, RZ, 0xc0, !PT ;  /* 0x0000ffff06067812 */ /* 0x000fe200078ec0ff */
[----:B------:R-:W-:Y:S01]  /*adf0*/  IMAD.SHL.U32 R0, R0, 0x1000000, RZ ;  /* 0x0100000000007824 */ /* 0x000fe200078e00ff */
[----:B------:R-:W-:Y:S02]  /*ae00*/  LOP3.LUT R3, R3, 0xffff, RZ, 0xc0, !PT ;  /* 0x0000ffff03037812 */ /* 0x000fe400078ec0ff */
[----:B------:R-:W-:Y:S01]  /*ae10*/  LOP3.LUT R41, R22, 0xff, RZ, 0xc0, !PT ;  /* 0x000000ff16297812 */ /* 0x000fe200078ec0ff */
[----:B------:R-:W-:Y:S01]  /*ae20*/  IMAD.SHL.U32 R6, R6, 0x1000000, RZ ;  /* 0x0100000006067824 */ /* 0x000fe200078e00ff */
[----:B------:R-:W-:Y:S01]  /*ae30*/  PRMT R22, R42, 0x5410, R39 ;  /* 0x000054102a167816 */ /* 0x000fe20000000027 */
[----:B------:R-:W-:Y:S01]  /*ae40*/  IMAD.SHL.U32 R39, R23, 0x1000000, RZ ;  /* 0x0100000017277824 */ /* 0x000fe200078e00ff */
[----:B------:R-:W-:Y:S01]  /*ae50*/  FMNMX R43, R43, |R20|, !PT ;  /* 0x400000142b2b7209 */ /* 0x000fe20007800000 */
[----:B------:R-:W-:Y:S01]  /*ae60*/  IMAD.SHL.U32 R20, R3, 0x1000000, RZ ;  /* 0x0100000003147824 */ /* 0x000fe200078e00ff */
[----:B------:R-:W-:Y:S01]  /*ae70*/  PRMT R21, R40, 0x5410, R21 ;  /* 0x0000541028157816 */ /* 0x000fe20000000015 */
[----:B------:R-:W-:Y:S01]  /*ae80*/  HADD2.F32 R3, -RZ, R10.H1_H1 ;  /* 0x3000000aff037230 */ /* 0x000fe20000004100 */
[----:B------:R-:W-:-:S02]  /*ae90*/  PRMT R41, R44, 0x5410, R41 ;  /* 0x000054102c297816 */ /* 0x000fc40000000029 */
[----:B------:R-:W-:Y:S02]  /*aea0*/  LOP3.LUT R22, R22, R39, RZ, 0xfc, !PT ;  /* 0x0000002716167212 */ /* 0x000fe400078efcff */
[----:B------:R-:W-:Y:S01]  /*aeb0*/  LOP3.LUT R23, R41, R0, RZ, 0xfc, !PT ;  /* 0x0000000029177212 */ /* 0x000fe200078efcff */
[----:B------:R-:W-:Y:S01]  /*aec0*/  HADD2.F32 R0, -RZ, R9.H1_H1 ;  /* 0x30000009ff007230 */ /* 0x000fe20000004100 */
[----:B------:R-:W-:Y:S02]  /*aed0*/  LOP3.LUT R21, R21, R6, RZ, 0xfc, !PT ;  /* 0x0000000615157212 */ /* 0x000fe400078efcff */
        /* <DEDUP_REMOVED lines=11> */
[----:B------:R-:W2:Y:S02]  /*af90*/  SHFL.DOWN PT, R55, R6, 0x4, 0x1f ;  /* 0x08801f0006377f89 */ /* 0x000ea400000e0000 */
[----:B--2---:R-:W-:-:S05]  /*afa0*/  FMNMX R53, R6, R55, !PT ;  /* 0x0000003706357209 */ /* 0x004fca0007800000 */
[----:B------:R-:W1:Y:S02]  /*afb0*/  SHFL.DOWN PT, R55, R53, 0x2, 0x1f ;  /* 0x08401f0035377f89 */ /* 0x000e6400000e0000 */
[----:B-1----:R-:W-:-:S05]  /*afc0*/  FMNMX R21, R53, R55, !PT ;  /* 0x0000003735157209 */ /* 0x002fca0007800000 */
[----:B------:R-:W0:Y:S02]  /*afd0*/  SHFL.DOWN PT, R55, R21, 0x1, 0x1f ;  /* 0x08201f0015377f89 */ /* 0x000e2400000e0000 */
[----:B0-----:R-:W-:-:S05]  /*afe0*/  FMNMX R56, R21, R55, !PT ;  /* 0x0000003715387209 */ /* 0x001fca0007800000 */
[----:B------:R0:W1:Y:S02]  /*aff0*/  SHFL.IDX PT, R55, R56, R25, 0x1f ;  /* 0x00001f1938377589 */ /* 0x00006400000e0000 */
.L_x_4980:
        /* <DEDUP_REMOVED lines=20> */
.L_x_4576:
[----:B------:R-:W-:Y:S05]  /*b140*/  BSYNC B3 ;  /* 0x0000000000037941 */ /* 0x000fea0003800000 */
.L_x_4575:
[----:B------:R-:W-:-:S04]  /*b150*/  FSETP.NEU.AND P0, PT, |R0|, +INF , PT ;  /* 0x7f8000000000780b */ /* 0x000fc80003f0d200 */
[----:B------:R-:W-:-:S09]  /*b160*/  FSEL R0, R0, 65504, P0 ;  /* 0x477fe00000007808 */ /* 0x000fd20000000000 */
.L_x_4574:
[----:B------:R-:W-:Y:S05]  /*b170*/  BSYNC B2 ;  /* 0x0000000000027941 */ /* 0x000fea0003800000 */
.L_x_4573:
        /* <DEDUP_REMOVED lines=10> */
.L_x_4580:
[----:B------:R-:W1:Y:S02]  /*b220*/  MUFU.RCP R53, R0 ;  /* 0x0000000000357308 */ /* 0x000e640000001000 */
[----:B-1----:R-:W-:-:S04]  /*b230*/  FFMA R3, R53, R0, -1 ;  /* 0xbf80000035037423 */ /* 0x002fc80000000000 */
[----:B------:R-:W-:-:S04]  /*b240*/  FADD.FTZ R6, -R3, -RZ ;  /* 0x800000ff03067221 */ /* 0x000fc80000010100 */
[----:B------:R-:W-:-:S07]  /*b250*/  FFMA R53, R53, R6, R53 ;  /* 0x0000000635357223 */ /* 0x000fce0000000035 */
.L_x_4581:
[----:B------:R-:W-:Y:S05]  /*b260*/  BSYNC B2 ;  /* 0x0000000000027941 */ /* 0x000fea0003800000 */
.L_x_4579:
[----:B------:R1:W-:Y:S02]  /*b270*/  STG.E desc[UR6][R36.64], R53 ;  /* 0x0000003524007986 */ /* 0x0003e4000c101906 */
.L_x_4578:
[----:B------:R-:W-:Y:S05]  /*b280*/  BSYNC B1 ;  /* 0x0000000000017941 */ /* 0x000fea0003800000 */
.L_x_4577:
        /* <DEDUP_REMOVED lines=68> */
[----:B------:R-:W-:Y:S01]  /*b6d0*/  LOP3.LUT R13, R13, 0xff, RZ, 0xc0, !PT ;  /* 0x000000ff0d0d7812 */ /* 0x000fe200078ec0ff */
[----:B------:R-:W-:Y:S01]  /*b6e0*/  IMAD.SHL.U32 R6, R6, 0x1000000, RZ ;  /* 0x0100000006067824 */ /* 0x000fe200078e00ff */
[----:B------:R-:W-:Y:S02]  /*b6f0*/  LOP3.LUT R3, R3, 0xff, RZ, 0xc0, !PT ;  /* 0x000000ff03037812 */ /* 0x000fe400078ec0ff */
[----:B------:R-:W-:Y:S01]  /*b700*/  PRMT R8, R9, 0x5410, R8 ;  /* 0x0000541009087816 */ /* 0x000fe20000000008 */
[----:B------:R-:W-:Y:S01]  /*b710*/  IMAD.SHL.U32 R9, R10, 0x1000000, RZ ;  /* 0x010000000a097824 */ /* 0x000fe200078e00ff */
[----:B------:R-:W-:Y:S02]  /*b720*/  PRMT R11, R14, 0x5410, R11 ;  /* 0x000054100e0b7816 */ /* 0x000fe4000000000b */
[----:B------:R-:W-:-:S02]  /*b730*/  PRMT R13, R18, 0x5410, R13 ;  /* 0x00005410120d7816 */ /* 0x000fc4000000000d */
[----:B------:R-:W-:Y:S02]  /*b740*/  PRMT R3, R4, 0x5410, R3 ;  /* 0x0000541004037816 */ /* 0x000fe40000000003 */
[----:B------:R-:W-:Y:S02]  /*b750*/  LOP3.LUT R15, R13, R0, RZ, 0xfc, !PT ;  /* 0x000000000d0f7212 */ /* 0x000fe400078efcff */
[----:B------:R-:W-:Y:S02]  /*b760*/  LOP3.LUT R14, R11, R12, RZ, 0xfc, !PT ;  /* 0x0000000c0b0e7212 */ /* 0x000fe400078efcff */
[----:B------:R-:W-:Y:S02]  /*b770*/  LOP3.LUT R13, R8, R9, RZ, 0xfc, !PT ;  /* 0x00000009080d7212 */ /* 0x000fe400078efcff */
[----:B------:R-:W-:-:S05]  /*b780*/  LOP3.LUT R12, R3, R6, RZ, 0xfc, !PT ;  /* 0x00000006030c7212 */ /* 0x000fca00078efcff */
[----:B------:R0:W-:Y:S02]  /*b790*/  STG.E.128 desc[UR6][R34.64], R12 ;  /* 0x0000000c22007986 */ /* 0x0001e4000c101d06 */
.L_x_4561:
[----:B------:R-:W3:Y:S02]  /*b7a0*/  LDC R0, c[0x0][0x270] ;  /* 0x00009c00ff007b82 */ /* 0x000ee40000000800 */
[----:B---3--:R-:W-:-:S13]  /*b7b0*/  ISETP.NE.AND P0, PT, R0, 0x2, PT ;  /* 0x000000020000780c */ /* 0x008fda0003f05270 */
[----:B------:R-:W-:Y:S05]  /*b7c0*/  @P0 EXIT ;  /* 0x000000000000094d */ /* 0x000fea0003800000 */
.L_x_4497:
[----:B------:R-:W-:Y:S01]  /*b7d0*/  SHF.R.U32.HI R3, RZ, 0x5, R7 ;  /* 0x00000005ff037819 */ /* 0x000fe20000011607 */
[----:B------:R-:W-:Y:S01]  /*b7e0*/  ULDC.64 UR8, c[0x0][0x260] ;  /* 0x0000980000087ab9 */ /* 0x000fe20000000a00 */
[----:B------:R-:W-:Y:S01]  /*b7f0*/  LOP3.LUT R7, R7, 0x1f, RZ, 0xc0, !PT ;  /* 0x0000001f07077812 */ /* 0x000fe200078ec0ff */
[----:B------:R-:W-:Y:S01]  /*b800*/  IMAD.WIDE.U32 R50, R5, UR8, RZ ;  /* 0x0000000805327c25 */ /* 0x000fe2000f8e00ff */
[C---:B0-----:R-:W-:Y:S01]  /*b810*/  LEA R42, P0, R3.reuse, R32, 0x4 ;  /* 0x00000020032a7211 */ /* 0x041fe200078020ff */
[----:B------:R-:W-:Y:S01]  /*b820*/  ULDC.64 UR10, c[0x0][0x230] ;  /* 0x00008c00000a7ab9 */ /* 0x000fe20000000a00 */
[----:B------:R-:W-:Y:S01]  /*b830*/  ULDC.U8 UR5, c[0x0][0x274] ;  /* 0x00009d0000057ab9 */ /* 0x000fe20000000000 */
[----:B------:R-:W-:Y:S01]  /*b840*/  IMAD.SHL.U32 R0, R3, 0x8, RZ ;  /* 0x0000000803007824 */ /* 0x000fe200078e00ff */
[C---:B-123--:R-:W-:Y:S01]  /*b850*/  IADD3 R13, P1, R42.reuse, 0x2, RZ ;  /* 0x000000022a0d7810 */ /* 0x04efe20007f3e0ff */
[----:B------:R-:W-:Y:S01]  /*b860*/  IMAD.X R43, RZ, RZ, R33, P0 ;  /* 0x000000ffff2b7224 */ /* 0x000fe200000e0621 */
[C---:B------:R-:W-:Y:S01]  /*b870*/  IADD3 R15, P2, R42.reuse, 0x3, RZ ;  /* 0x000000032a0f7810 */ /* 0x040fe20007f5e0ff */
[----:B------:R-:W-:Y:S01]  /*b880*/  IMAD R0, R7, 0x104, R0 ;  /* 0x0000010407007824 */ /* 0x000fe200078e0200 */
[----:B------:R-:W-:Y:S01]  /*b890*/  IADD3 R7, P0, R42, 0x1, RZ ;  /* 0x000000012a077810 */ /* 0x000fe20007f1e0ff */
[----:B------:R-:W-:Y:S01]  /*b8a0*/  IMAD R63, R5, UR9, R51 ;  /* 0x00000009053f7c24 */ /* 0x000fe2000f8e0233 */
[----:B------:R-:W-:Y:S01]  /*b8b0*/  ULDC.64 UR8, c[0x0][0x258] ;  /* 0x0000960000087ab9 */ /* 0x000fe20000000a00 */
[--C-:B------:R-:W-:Y:S01]  /*b8c0*/  IMAD.X R4, RZ, RZ, R43.reuse, P1 ;  /* 0x000000ffff047224 */ /* 0x100fe200008e062b */
[----:B------:R-:W-:Y:S01]  /*b8d0*/  LEA R0, R0, UR4, 0x2 ;  /* 0x0000000400007c11 */ /* 0x000fe2000f8e10ff */
[----:B------:R-:W-:Y:S01]  /*b8e0*/  IMAD.X R5, RZ, RZ, R43, P0 ;  /* 0x000000ffff057224 */ /* 0x000fe200000e062b */
[----:B------:R-:W-:Y:S01]  /*b8f0*/  IADD3.X R3, RZ, R43, RZ, P2, !PT ;  /* 0x0000002bff037210 */ /* 0x000fe200017fe4ff */
[----:B------:R-:W-:Y:S01]  /*b900*/  IMAD R9, R43, UR8, RZ ;  /* 0x000000082b097c24 */ /* 0x000fe2000f8e02ff */
[----:B------:R-:W-:Y:S01]  /*b910*/  UPRMT UR5, UR5, 0x8880, URZ ;  /* 0x0000888005057896 */ /* 0x000fe2000800003f */
[----:B------:R-:W0:Y:S01]  /*b920*/  LDS.128 R36, [R0+0x100] ;  /* 0x0001000000247984 */ /* 0x000e220000000c00 */
[----:B------:R-:W-:Y:S01]  /*b930*/  IMAD.MOV.U32 R62, RZ, RZ, R50 ;  /* 0x000000ffff3e7224 */ /* 0x000fe200078e0032 */
[----:B------:R-:W-:Y:S01]  /*b940*/  BSSY B2, `(.L_x_4582) ;  /* 0x00008cd000027945 */ /* 0x000fe20003800000 */
[----:B------:R-:W-:Y:S01]  /*b950*/  IMAD R6, R5, UR8, RZ ;  /* 0x0000000805067c24 */ /* 0x000fe2000f8e02ff */
[----:B------:R-:W1:Y:S01]  /*b960*/  LDS.128 R32, [R0] ;  /* 0x0000000000207984 */ /* 0x000e620000000c00 */
[----:B------:R-:W-:-:S02]  /*b970*/  IMAD R8, R4, UR8, RZ ;  /* 0x0000000804087c24 */ /* 0x000fc4000f8e02ff */
[----:B------:R-:W-:Y:S01]  /*b980*/  IMAD R10, R3, UR8, RZ ;  /* 0x00000008030a7c24 */ /* 0x000fe2000f8e02ff */
[----:B------:R-:W-:Y:S01]  /*b990*/  LDS.64 R48, [R0+0x208] ;  /* 0x0002080000307984 */ /* 0x000fe20000000a00 */
[C---:B------:R-:W-:Y:S02]  /*b9a0*/  IMAD R9, R42.reuse, UR9, R9 ;  /* 0x000000092a097c24 */ /* 0x040fe4000f8e0209 */
[----:B------:R-:W-:Y:S01]  /*b9b0*/  IMAD R3, R7, UR9, R6 ;  /* 0x0000000907037c24 */ /* 0x000fe2000f8e0206 */
[----:B------:R-:W-:Y:S01]  /*b9c0*/  LDS.128 R28, [R0+0x320] ;  /* 0x00032000001c7984 */ /* 0x000fe20000000c00 */
[----:B------:R-:W-:-:S03]  /*b9d0*/  IMAD.WIDE.U32 R4, R42, UR8, R62 ;  /* 0x000000082a047c25 */ /* 0x000fc6000f8e003e */
[----:B------:R-:W-:Y:S01]  /*b9e0*/  LDS.64 R46, [R0+0x220] ;  /* 0x00022000002e7984 */ /* 0x000fe20000000a00 */
[----:B------:R-:W-:Y:S01]  /*b9f0*/  IMAD R11, R13, UR9, R8 ;  /* 0x000000090d0b7c24 */ /* 0x000fe2000f8e0208 */
[----:B------:R-:W-:Y:S01]  /*ba00*/  LEA R70, P0, R4, UR10, 0x2 ;  /* 0x0000000a04467c11 */ /* 0x000fe2000f8010ff */
[--C-:B------:R-:W-:Y:S01]  /*ba10*/  IMAD.WIDE.U32 R6, R7, UR8, R62.reuse ;  /* 0x0000000807067c25 */ /* 0x100fe2000f8e003e */
[----:B------:R-:W-:Y:S03]  /*ba20*/  LDS.128 R24, [R0+0x10] ;  /* 0x0000100000187984 */ /* 0x000fe60000000c00 */
[----:B------:R-:W-:Y:S01]  /*ba30*/  IMAD.WIDE.U32 R12, R13, UR8, R62 ;  /* 0x000000080d0c7c25 */ /* 0x000fe2000f8e003e */
[----:B------:R-:W-:Y:S01]  /*ba40*/  LEA R8, P1, R6, UR10, 0x2 ;  /* 0x0000000a06087c11 */ /* 0x000fe2000f8210ff */
[----:B------:R-:W-:Y:S02]  /*ba50*/  LDS.128 R20, [R0+0x110] ;  /* 0x0001100000147984 */ /* 0x000fe40000000c00 */
[----:B------:R-:W-:Y:S01]  /*ba60*/  IMAD R17, R15, UR9, R10 ;  /* 0x000000090f117c24 */ /* 0x000fe2000f8e020a */
[----:B------:R-:W-:Y:S01]  /*ba70*/  LEA R68, P2, R12, UR10, 0x2 ;  /* 0x0000000a0c447c11 */ /* 0x000fe2000f8410ff */
[----:B------:R-:W-:-:S02]  /*ba80*/  IMAD.IADD R9, R5, 0x1, R9 ;  /* 0x0000000105097824 */ /* 0x000fc400078e0209 */
[----:B------:R-:W-:-:S03]  /*ba90*/  IMAD.WIDE.U32 R14, R15, UR8, R62 ;  /* 0x000000080f0e7c25 */ /* 0x000fc6000f8e003e */
[----:B------:R-:W-:Y:S01]  /*baa0*/  LEA.HI.X R71, R4, UR11, R9, 0x2, P0 ;  /* 0x0000000b04477c11 */ /* 0x000fe200080f1409 */
[----:B------:R-:W-:Y:S01]  /*bab0*/  IMAD.IADD R7, R7, 0x1, R3 ;  /* 0x0000000107077824 */ /* 0x000fe200078e0203 */
[----:B------:R-:W-:Y:S01]  /*bac0*/  LEA R10, P3, R14, UR10, 0x2 ;  /* 0x0000000a0e0a7c11 */ /* 0x000fe2000f8610ff */
[----:B------:R-:W-:Y:S01]  /*bad0*/  IMAD.IADD R5, R13, 0x1, R11 ;  /* 0x000000010d057824 */ /* 0x000fe200078e020b */
[----:B------:R-:W-:Y:S01]  /*bae0*/  IADD3 R45, P0, R42, 0x4, RZ ;  /* 0x000000042a2d7810 */ /* 0x000fe20007f1e0ff */
[----:B------:R-:W-:Y:S01]  /*baf0*/  IMAD.IADD R3, R15, 0x1, R17 ;  /* 0x000000010f037824 */ /* 0x000fe200078e0211 */
[----:B------:R-:W-:Y:S01]  /*bb00*/  LEA.HI.X R9, R6, UR11, R7, 0x2, P1 ;  /* 0x0000000b06097c11 */ /* 0x000fe200088f1407 */
[----:B------:R-:W2:Y:S01]  /*bb10*/  LDS R4, [R0+0x30c] ;  /* 0x00030c0000047984 */ /* 0x000ea20000000800 */
[----:B------:R-:W-:Y:S01]  /*bb20*/  LEA.HI.X R69, R12, UR11, R5, 0x2, P2 ;  /* 0x0000000b0c457c11 */ /* 0x000fe200090f1405 */
[----:B------:R-:W-:Y:S01]  /*bb30*/  IMAD.X R12, RZ, RZ, R43, P0 ;  /* 0x000000ffff0c7224 */ /* 0x000fe200000e062b */
[----:B------:R-:W-:Y:S01]  /*bb40*/  IADD3 R7, P2, R42, 0x6, RZ ;  /* 0x000000062a077810 */ /* 0x000fe20007f5e0ff */
[----:B------:R3:W4:Y:S01]  /*bb50*/  LDS.128 R16, [R0+0x210] ;  /* 0x0002100000107984 */ /* 0x0007220000000c00 */
[----:B------:R-:W-:Y:S01]  /*bb60*/  LEA.HI.X R11, R14, UR11, R3, 0x2, P3 ;  /* 0x0000000b0e0b7c11 */ /* 0x000fe200098f1403 */
[----:B------:R-:W-:Y:S01]  /*bb70*/  IMAD R12, R12, UR8, RZ ;  /* 0x000000080c0c7c24 */ /* 0x000fe2000f8e02ff */
[C---:B------:R-:W-:Y:S01]  /*bb80*/  IADD3 R55, P3, R42.reuse, 0x7, RZ ;  /* 0x000000072a377810 */ /* 0x040fe20007f7e0ff */
[----:B------:R-:W-:Y:S01]  /*bb90*/  IMAD.X R5, RZ, RZ, R43, P2 ;  /* 0x000000ffff057224 */ /* 0x000fe200010e062b */
[----:B------:R-:W-:Y:S01]  /*bba0*/  IADD3 R41, P1, R42, 0x5, RZ ;  /* 0x000000052a297810 */ /* 0x000fe20007f3e0ff */
[----:B------:R-:W-:-:S02]  /*bbb0*/  IMAD R53, R45, UR9, R12 ;  /* 0x000000092d357c24 */ /* 0x000fc4000f8e020c */
[--C-:B------:R-:W-:Y:S02]  /*bbc0*/  IMAD.X R3, RZ, RZ, R43.reuse, P3 ;  /* 0x000000ffff037224 */ /* 0x100fe400018e062b */
[----:B------:R-:W-:Y:S02]  /*bbd0*/  IMAD R14, R5, UR8, RZ ;  /* 0x00000008050e7c24 */ /* 0x000fe4000f8e02ff */
[----:B------:R-:W-:Y:S01]  /*bbe0*/  IMAD.X R6, RZ, RZ, R43, P1 ;  /* 0x000000ffff067224 */ /* 0x000fe200008e062b */
[----:B------:R3:W3:Y:S01]  /*bbf0*/  LDS R5, [R0+0x120] ;  /* 0x0001200000057984 */ /* 0x0006e20000000800 */
[----:B0-----:R-:W-:Y:S02]  /*bc00*/  IMAD R36, R3, UR8, RZ ;  /* 0x0000000803247c24 */ /* 0x001fe4000f8e02ff */
[----:B------:R-:W-:-:S04]  /*bc10*/  IMAD.WIDE.U32 R44, R45, UR8, R62 ;  /* 0x000000082d2c7c25 */ /* 0x000fc8000f8e003e */
[----:B------:R-:W-:Y:S01]  /*bc20*/  IMAD R3, R7, UR9, R14 ;  /* 0x0000000907037c24 */ /* 0x000fe2000f8e020e */
[----:B------:R-:W-:Y:S01]  /*bc30*/  LEA R66, P0, R44, UR10, 0x2 ;  /* 0x0000000a2c427c11 */ /* 0x000fe2000f8010ff */
[----:B------:R-:W-:Y:S01]  /*bc40*/  IMAD R6, R6, UR8, RZ ;  /* 0x0000000806067c24 */ /* 0x000fe2000f8e02ff */
[----:B------:R0:W0:Y:S01]  /*bc50*/  LDS.128 R12, [R0+0x310] ;  /* 0x00031000000c7984 */ /* 0x0000220000000c00 */
[----:B------:R-:W-:Y:S02]  /*bc60*/  IMAD.IADD R45, R45, 0x1, R53 ;  /* 0x000000012d2d7824 */ /* 0x000fe400078e0235 */
[C---:B------:R-:W-:Y:S02]  /*bc70*/  IMAD R57, R41.reuse, UR9, R6 ;  /* 0x0000000929397c24 */ /* 0x040fe4000f8e0206 */
[----:B------:R-:W-:Y:S01]  /*bc80*/  IMAD.WIDE.U32 R40, R41, UR8, R62 ;  /* 0x0000000829287c25 */ /* 0x000fe2000f8e003e */
[----:B------:R-:W-:-:S03]  /*bc90*/  LEA.HI.X R67, R44, UR11, R45, 0x2, P0 ;  /* 0x0000000b2c437c11 */ /* 0x000fc600080f142d */
[----:B------:R-:W-:Y:S01]  /*bca0*/  IMAD.IADD R45, R41, 0x1, R57 ;  /* 0x00000001292d7824 */ /* 0x000fe200078e0239 */
[----:B------:R-:W-:Y:S01]  /*bcb0*/  LEA R64, P0, R40, UR10, 0x2 ;  /* 0x0000000a28407c11 */ /* 0x000fe2000f8010ff */
[----:B------:R-:W-:-:S03]  /*bcc0*/  IMAD.WIDE.U32 R6, R7, UR8, R62 ;  /* 0x0000000807067c25 */ /* 0x000fc6000f8e003e */
[----:B------:R-:W-:Y:S01]  /*bcd0*/  LEA.HI.X R65, R40, UR11, R45, 0x2, P0 ;  /* 0x0000000b28417c11 */ /* 0x000fe200080f142d */
[----:B------:R-:W-:Y:S01]  /*bce0*/  IMAD.WIDE.U32 R52, R55, UR8, R62 ;  /* 0x0000000837347c25 */ /* 0x000fe2000f8e003e */
[----:B------:R-:W-:-:S03]  /*bcf0*/  LEA R44, P0, R6, UR10, 0x2 ;  /* 0x0000000a062c7c11 */ /* 0x000fc6000f8010ff */
[----:B------:R-:W-:Y:S01]  /*bd00*/  IMAD.IADD R45, R7, 0x1, R3 ;  /* 0x00000001072d7824 */ /* 0x000fe200078e0203 */
[----:B------:R-:W-:Y:S01]  /*bd10*/  LEA R40, P1, R52, UR10, 0x2 ;  /* 0x0000000a34287c11 */ /* 0x000fe2000f8210ff */
[----:B------:R-:W-:Y:S02]  /*bd20*/  IMAD R55, R55, UR9, R36 ;  /* 0x0000000937377c24 */ /* 0x000fe4000f8e0224 */
[----:B-1----:R-:W-:Y:S01]  /*bd30*/  HADD2.F32 R36, -RZ, R32.H0_H0 ;  /* 0x20000020ff247230 */ /* 0x002fe20000004100 */
[----:B------:R-:W-:Y:S01]  /*bd40*/  LEA.HI.X R45, R6, UR11, R45, 0x2, P0 ;  /* 0x0000000b062d7c11 */ /* 0x000fe200080f142d */
[----:B------:R-:W-:Y:S01]  /*bd50*/  HADD2.F32 R41, -RZ, R37.H0_H0 ;  /* 0x20000025ff297230 */ /* 0x000fe20000004100 */
[----:B------:R-:W-:Y:S01]  /*bd60*/  ISETP.NE.AND P0, PT, RZ, UR5, PT ;  /* 0x00000005ff007c0c */ /* 0x000fe2000bf05270 */
[----:B------:R-:W-:Y:S01]  /*bd70*/  IMAD.IADD R7, R53, 0x1, R55 ;  /* 0x0000000135077824 */ /* 0x000fe200078e0237 */
[----:B------:R-:W-:Y:S01]  /*bd80*/  FMNMX R36, RZ, |R36|, !PT ;  /* 0x40000024ff247209 */ /* 0x000fe20007800000 */
[----:B--2---:R-:W-:-:S03]  /*bd90*/  HADD2.F32 R3, -RZ, R4.H0_H0 ;  /* 0x20000004ff037230 */ /* 0x004fc60000004100 */
[----:B------:R-:W-:Y:S01]  /*bda0*/  FMNMX R36, R36, |R41|, !PT ;  /* 0x4000002924247209 */ /* 0x000fe20007800000 */
[----:B------:R-:W-:-:S05]  /*bdb0*/  HADD2.F32 R41, -RZ, R48.H0_H0 ;  /* 0x20000030ff297230 */ /* 0x000fca0000004100 */
[----:B------:R-:W-:Y:S02]  /*bdc0*/  FMNMX R36, R36, |R41|, !PT ;  /* 0x4000002924247209 */ /* 0x000fe40007800000 */
[----:B------:R-:W-:Y:S02]  /*bdd0*/  LEA.HI.X R41, R52, UR11, R7, 0x2, P1 ;  /* 0x0000000b34297c11 */ /* 0x000fe400088f1407 */
[----:B------:R-:W-:Y:S01]  /*bde0*/  FMNMX R53, R36, |R3|, !PT ;  /* 0x4000000324357209 */ /* 0x000fe20007800000 */
[----:B0--34-:R-:W-:Y:S06]  /*bdf0*/  @!P0 BRA `(.L_x_4583) ;  /* 0x0000004400248947 */ /* 0x019fec0003800000 */
        /* <DEDUP_REMOVED lines=13> */
.L_x_4988:
        /* <DEDUP_REMOVED lines=18> */
.L_x_4586:
[----:B------:R-:W-:-:S04]  /*bff0*/  FSETP.NEU.AND P0, PT, |R0|, +INF , PT ;  /* 0x7f8000000000780b */ /* 0x000fc80003f0d200 */
[----:B------:R-:W-:-:S04]  /*c000*/  FSEL R0, R0, 65504, P0 ;  /* 0x477fe00000007808 */ /* 0x000fc80000000000 */
[----:B------:R-:W-:-:S07]  /*c010*/  LOP3.LUT R6, R0, 0xff800000, RZ, 0xc0, !PT ;  /* 0xff80000000067812 */ /* 0x000fce00078ec0ff */
.L_x_4585:
        /* <DEDUP_REMOVED lines=11> */
[----:B0-----:R-:W-:Y:S05]  /*c0d0*/  CALL.REL.NOINC `($__internal_10_$__cuda_sm20_rcp_rn_f32_slowpath) ;  /* 0x00000114000c7944 */ /* 0x001fea0003c00000 */
[----:B------:R-:W-:Y:S05]  /*c0e0*/  BRA `(.L_x_4591) ;  /* 0x0000000000107947 */ /* 0x000fea0003800000 */
.L_x_4590:
[----:B------:R-:W1:Y:S02]  /*c0f0*/  MUFU.RCP R53, R6 ;  /* 0x0000000600357308 */ /* 0x000e640000001000 */
[----:B-1----:R-:W-:-:S04]  /*c100*/  FFMA R0, R6, R53, -1 ;  /* 0xbf80000006007423 */ /* 0x002fc80000000035 */
[----:B------:R-:W-:-:S04]  /*c110*/  FADD.FTZ R0, -R0, -RZ ;  /* 0x800000ff00007221 */ /* 0x000fc80000010100 */
[----:B------:R-:W-:-:S07]  /*c120*/  FFMA R53, R53, R0, R53 ;  /* 0x0000000035357223 */ /* 0x000fce0000000035 */
.L_x_4591:
[----:B------:R-:W-:Y:S05]  /*c130*/  BSYNC B3 ;  /* 0x0000000000037941 */ /* 0x000fea0003800000 */
.L_x_4589:
[----:B------:R1:W-:Y:S02]  /*c140*/  STG.E desc[UR6][R70.64], R53 ;  /* 0x0000003546007986 */ /* 0x0003e4000c101906 */
.L_x_4588:
[----:B------:R-:W-:Y:S05]  /*c150*/  BSYNC B1 ;  /* 0x0000000000017941 */ /* 0x000fea0003800000 */
.L_x_4587:
[----:B------:R-:W-:Y:S01]  /*c160*/  HADD2.F32 R0, -RZ, R32.H1_H1 ;  /* 0x30000020ff007230 */ /* 0x000fe20000004100 */
[----:B------:R-:W-:Y:S01]  /*c170*/  UMOV UR5, 0xffffffff ;  /* 0xffffffff00057882 */ /* 0x000fe20000000000 */
[----:B------:R-:W-:Y:S02]  /*c180*/  HADD2.F32 R3, -RZ, R37.H1_H1 ;  /* 0x30000025ff037230 */ /* 0x000fe40000004100 */
[----:B------:R-:W-:Y:S01]  /*c190*/  HADD2.F32 R7, -RZ, R48.H1_H1 ;  /* 0x30000030ff077230 */ /* 0x000fe20000004100 */
[----:B------:R-:W-:-:S04]  /*c1a0*/  FMNMX R0, RZ, |R0|, !PT ;  /* 0x40000000ff007209 */ /* 0x000fc80007800000 */
[----:B------:R-:W-:Y:S01]  /*c1b0*/  FMNMX R0, R0, |R3|, !PT ;  /* 0x4000000300007209 */ /* 0x000fe20007800000 */
[----:B------:R-:W-:-:S03]  /*c1c0*/  HADD2.F32 R3, -RZ, R4.H1_H1 ;  /* 0x30000004ff037230 */ /* 0x000fc60000004100 */
[----:B------:R-:W-:-:S04]  /*c1d0*/  FMNMX R0, R0, |R7|, !PT ;  /* 0x4000000700007209 */ /* 0x000fc80007800000 */
[----:B-1----:R-:W-:Y:S01]  /*c1e0*/  FMNMX R53, R0, |R3|, !PT ;  /* 0x4000000300357209 */ /* 0x002fe20007800000 */
        /* <DEDUP_REMOVED lines=12> */
.L_x_4996:
[----:B------:R-:W-:Y:S01]  /*c2b0*/  ULDC UR5, c[0x0][0x268] ;  /* 0x00009a0000057ab9 */ /* 0x000fe20000000800 */
[----:B------:R-:W-:Y:S01]  /*c2c0*/  HFMA2.MMA R7, -RZ, RZ, 1.875, 0 ;  /* 0x3f800000ff077435 */ /* 0x000fe200000001ff */
        /* <DEDUP_REMOVED lines=16> */
.L_x_4594:
[----:B------:R-:W-:-:S04]  /*c3d0*/  FSETP.NEU.AND P0, PT, |R0|, +INF , PT ;  /* 0x7f8000000000780b */ /* 0x000fc80003f0d200 */
[----:B------:R-:W-:-:S04]  /*c3e0*/  FSEL R0, R0, 65504, P0 ;  /* 0x477fe00000007808 */ /* 0x000fc80000000000 */
[----:B------:R-:W-:-:S07]  /*c3f0*/  LOP3.LUT R7, R0, 0xff800000, RZ, 0xc0, !PT ;  /* 0xff80000000077812 */ /* 0x000fce00078ec0ff */
.L_x_4593:
        /* <DEDUP_REMOVED lines=11> */
.L_x_4598:
[----:B------:R-:W1:Y:S02]  /*c4b0*/  MUFU.RCP R0, R7 ;  /* 0x0000000700007308 */ /* 0x000e640000001000 */
[----:B-1----:R-:W-:-:S04]  /*c4c0*/  FFMA R3, R7, R0, -1 ;  /* 0xbf80000007037423 */ /* 0x002fc80000000000 */
[----:B------:R-:W-:-:S04]  /*c4d0*/  FADD.FTZ R3, -R3, -RZ ;  /* 0x800000ff03037221 */ /* 0x000fc80000010100 */
[----:B------:R-:W-:-:S07]  /*c4e0*/  FFMA R53, R0, R3, R0 ;  /* 0x0000000300357223 */ /* 0x000fce0000000000 */
.L_x_4599:
[----:B------:R-:W-:Y:S05]  /*c4f0*/  BSYNC B3 ;  /* 0x0000000000037941 */ /* 0x000fea0003800000 */
.L_x_4597:
[----:B------:R1:W-:Y:S02]  /*c500*/  STG.E desc[UR6][R8.64], R53 ;  /* 0x0000003508007986 */ /* 0x0003e4000c101906 */
.L_x_4596:
[----:B------:R-:W-:Y:S05]  /*c510*/  BSYNC B1 ;  /* 0x0000000000017941 */ /* 0x000fea0003800000 */
.L_x_4595:
        /* <DEDUP_REMOVED lines=21> */
.L_x_5004:
        /* <DEDUP_REMOVED lines=18> */
.L_x_4602:
[----:B------:R-:W-:-:S04]  /*c790*/  FSETP.NEU.AND P0, PT, |R0|, +INF , PT ;  /* 0x7f8000000000780b */ /* 0x000fc80003f0d200 */
[----:B------:R-:W-:-:S04]  /*c7a0*/  FSEL R0, R0, 65504, P0 ;  /* 0x477fe00000007808 */ /* 0x000fc80000000000 */
[----:B------:R-:W-:-:S07]  /*c7b0*/  LOP3.LUT R8, R0, 0xff800000, RZ, 0xc0, !PT ;  /* 0xff80000000087812 */ /* 0x000fce00078ec0ff */
.L_x_4601:
        /* <DEDUP_REMOVED lines=11> */
.L_x_4606:
[----:B------:R-:W1:Y:S02]  /*c870*/  MUFU.RCP R53, R8 ;  /* 0x0000000800357308 */ /* 0x000e640000001000 */
[----:B-1----:R-:W-:-:S04]  /*c880*/  FFMA R0, R8, R53, -1 ;  /* 0xbf80000008007423 */ /* 0x002fc80000000035 */
[----:B------:R-:W-:-:S04]  /*c890*/  FADD.FTZ R0, -R0, -RZ ;  /* 0x800000ff00007221 */ /* 0x000fc80000010100 */
[----:B------:R-:W-:-:S07]  /*c8a0*/  FFMA R53, R53, R0, R53 ;  /* 0x0000000035357223 */ /* 0x000fce0000000035 */
.L_x_4607:
[----:B------:R-:W-:Y:S05]  /*c8b0*/  BSYNC B3 ;  /* 0x0000000000037941 */ /* 0x000fea0003800000 */
.L_x_4605:
[----:B------:R1:W-:Y:S02]  /*c8c0*/  STG.E desc[UR6][R68.64], R53 ;  /* 0x0000003544007986 */ /* 0x0003e4000c101906 */
.L_x_4604:
[----:B------:R-:W-:Y:S05]  /*c8d0*/  BSYNC B1 ;  /* 0x0000000000017941 */ /* 0x000fea0003800000 */
.L_x_4603:
        /* <DEDUP_REMOVED lines=21> */
.L_x_5012:
        /* <DEDUP_REMOVED lines=18> */
.L_x_4610:
[----:B------:R-:W-:-:S04]  /*cb50*/  FSETP.NEU.AND P0, PT, |R0|, +INF , PT ;  /* 0x7f8000000000780b */ /* 0x000fc80003f0d200 */
[----:B------:R-:W-:-:S04]  /*cb60*/  FSEL R0, R0, 65504, P0 ;  /* 0x477fe00000007808 */ /* 0x000fc80000000000 */
[----:B------:R-:W-:-:S07]  /*cb70*/  LOP3.LUT R9, R0, 0xff800000, RZ, 0xc0, !PT ;  /* 0xff80000000097812 */ /* 0x000fce00078ec0ff */
.L_x_4609:
        /* <DEDUP_REMOVED lines=11> */
.L_x_4614:
[----:B------:R-:W1:Y:S02]  /*cc30*/  MUFU.RCP R0, R9 ;  /* 0x0000000900007308 */ /* 0x000e640000001000 */
[----:B-1----:R-:W-:-:S04]  /*cc40*/  FFMA R3, R9, R0, -1 ;  /* 0xbf80000009037423 */ /* 0x002fc80000000000 */
[----:B------:R-:W-:-:S04]  /*cc50*/  FADD.FTZ R3, -R3, -RZ ;  /* 0x800000ff03037221 */ /* 0x000fc80000010100 */
[----:B------:R-:W-:-:S07]  /*cc60*/  FFMA R53, R0, R3, R0 ;  /* 0x0000000300357223 */ /* 0x000fce0000000000 */
.L_x_4615:
[----:B------:R-:W-:Y:S05]  /*cc70*/  BSYNC B3 ;  /* 0x0000000000037941 */ /* 0x000fea0003800000 */
.L_x_4613:
[----:B------:R1:W-:Y:S02]  /*cc80*/  STG.E desc[UR6][R10.64], R53 ;  /* 0x000000350a007986 */ /* 0x0003e4000c101906 */
.L_x_4612:
[----:B------:R-:W-:Y:S05]  /*cc90*/  BSYNC B1 ;  /* 0x0000000000017941 */ /* 0x000fea0003800000 */
.L_x_4611:
        /* <DEDUP_REMOVED lines=21> */
.L_x_5020:
        /* <DEDUP_REMOVED lines=18> */
.L_x_4618:
[----:B------:R-:W-:-:S04]  /*cf10*/  FSETP.NEU.AND P0, PT, |R0|, +INF , PT ;  /* 0x7f8000000000780b */ /* 0x000fc80003f0d200 */
[----:B------:R-:W-:-:S04]  /*cf20*/  FSEL R0, R0, 65504, P0 ;  /* 0x477fe00000007808 */ /* 0x000fc80000000000 */
[----:B------:R-:W-:-:S07]  /*cf30*/  LOP3.LUT R10, R0, 0xff800000, RZ, 0xc0, !PT ;  /* 0xff800000000a7812 */ /* 0x000fce00078ec0ff */
.L_x_4617:
        /* <DEDUP_REMOVED lines=11> */
.L_x_4622:
[----:B------:R-:W1:Y:S02]  /*cff0*/  MUFU.RCP R53, R10 ;  /* 0x0000000a00357308 */ /* 0x000e640000001000 */
[----:B-1----:R-:W-:-:S04]  /*d000*/  FFMA R0, R10, R53, -1 ;  /* 0xbf8000000a007423 */ /* 0x002fc80000000035 */
[----:B------:R-:W-:-:S04]  /*d010*/  FADD.FTZ R0, -R0, -RZ ;  /* 0x800000ff00007221 */ /* 0x000fc80000010100 */
[----:B------:R-:W-:-:S07]  /*d020*/  FFMA R53, R53, R0, R53 ;  /* 0x0000000035357223 */ /* 0x000fce0000000035 */
.L_x_4623:
[----:B------:R-:W-:Y:S05]  /*d030*/  BSYNC B3 ;  /* 0x0000000000037941 */ /* 0x000fea0003800000 */
.L_x_4621:
[----:B------:R1:W-:Y:S02]  /*d040*/  STG.E desc[UR6][R66.64], R53 ;  /* 0x0000003542007986 */ /* 0x0003e4000c101906 */
.L_x_4620:
[----:B------:R-:W-:Y:S05]  /*d050*/  BSYNC B1 ;  /* 0x0000000000017941 */ /* 0x000fea0003800000 */
.L_x_4619:
        /* <DEDUP_REMOVED lines=21> */
.L_x_5028:
        /* <DEDUP_REMOVED lines=18> */
.L_x_4626:
[----:B------:R-:W-:-:S04]  /*d2d0*/  FSETP.NEU.AND P0, PT, |R0|, +INF , PT ;  /* 0x7f8000000000780b */ /* 0x000fc80003f0d200 */
[----:B------:R-:W-:-:S04]  /*d2e0*/  FSEL R0, R0, 65504, P0 ;  /* 0x477fe00000007808 */ /* 0x000fc80000000000 */
[----:B------:R-:W-:-:S07]  /*d2f0*/  LOP3.LUT R11, R0, 0xff800000, RZ, 0xc0, !PT ;  /* 0xff800000000b7812 */ /* 0x000fce00078ec0ff */
.L_x_4625:
        /* <DEDUP_REMOVED lines=11> */
.L_x_4630:
[----:B------:R-:W1:Y:S02]  /*d3b0*/  MUFU.RCP R0, R11 ;  /* 0x0000000b00007308 */ /* 0x000e640000001000 */
[----:B-1----:R-:W-:-:S04]  /*d3c0*/  FFMA R3, R11, R0, -1 ;  /* 0xbf8000000b037423 */ /* 0x002fc80000000000 */
[----:B------:R-:W-:-:S04]  /*d3d0*/  FADD.FTZ R3, -R3, -RZ ;  /* 0x800000ff03037221 */ /* 0x000fc80000010100 */
[----:B------:R-:W-:-:S07]  /*d3e0*/  FFMA R53, R0, R3, R0 ;  /* 0x0000000300357223 */ /* 0x000fce0000000000 */
.L_x_4631:
[----:B------:R-:W-:Y:S05]  /*d3f0*/  BSYNC B3 ;  /* 0x0000000000037941 */ /* 0x000fea0003800000 */
.L_x_4629:
[----:B------:R1:W-:Y:S02]  /*d400*/  STG.E desc[UR6][R64.64], R53 ;  /* 0x0000003540007986 */ /* 0x0003e4000c101906 */
.L_x_4628:
[----:B------:R-:W-:Y:S05]  /*d410*/  BSYNC B1 ;  /* 0x0000000000017941 */ /* 0x000fea0003800000 */
.L_x_4627:
[----:B------:R-:W-:Y:S01]  /*d420*/  HADD2.F32 R0, -RZ, R35.H0_H0 ;  /* 0x20000023ff007230 */ /* 0x000fe20000004100 */
[----:B------:R-:W-:Y:S01]  /*d430*/  UMOV UR5, 0xffffffff ;  /* 0xffffffff00057882 */ /* 0x000fe20000000000 */
[----:B------:R-:W-:Y:S02]  /*d440*/  HADD2.F32 R3, -RZ, R20.H0_H0 ;  /* 0x20000014ff037230 */ /* 0x000fe40000004100 */
[----:B------:R-:W-:Y:S01]  /*d450*/  HADD2.F32 R31, -RZ, R17.H0_H0 ;  /* 0x20000011ff1f7230 */ /* 0x000fe20000004100 */
[----:B------:R-:W-:-:S04]  /*d460*/  FMNMX R0, RZ, |R0|, !PT ;  /* 0x40000000ff007209 */ /* 0x000fc80007800000 */
[----:B------:R-:W-:Y:S01]  /*d470*/  FMNMX R0, R0, |R3|, !PT ;  /* 0x4000000300007209 */ /* 0x000fe20007800000 */
[----:B------:R-:W-:-:S03]  /*d480*/  HADD2.F32 R3, -RZ, R14.H0_H0 ;  /* 0x2000000eff037230 */ /* 0x000fc60000004100 */
        /* <DEDUP_REMOVED lines=14> */
.L_x_5036:
        /* <DEDUP_REMOVED lines=18> */
.L_x_4634:
[----:B------:R-:W-:-:S04]  /*d690*/  FSETP.NEU.AND P0, PT, |R0|, +INF , PT ;  /* 0x7f8000000000780b */ /* 0x000fc80003f0d200 */
[----:B------:R-:W-:-:S04]  /*d6a0*/  FSEL R0, R0, 65504, P0 ;  /* 0x477fe00000007808 */ /* 0x000fc80000000000 */
[----:B------:R-:W-:-:S07]  /*d6b0*/  LOP3.LUT R31, R0, 0xff800000, RZ, 0xc0, !PT ;  /* 0xff800000001f7812 */ /* 0x000fce00078ec0ff */
.L_x_4633:
        /* <DEDUP_REMOVED lines=9> */
[----:B------:R-:W-:Y:S02]  /*d750*/  MOV R0, R31 ;  /* 0x0000001f00007202 */ /* 0x000fe40000000f00 */
[----:B------:R-:W-:-:S07]  /*d760*/  MOV R54, 0xd780 ;  /* 0x0000d78000367802 */ /* 0x000fce0000000f00 */
[----:B0-----:R-:W-:Y:S05]  /*d770*/  CALL.REL.NOINC `($__internal_10_$__cuda_sm20_rcp_rn_f32_slowpath) ;  /* 0x000000fc00647944 */ /* 0x001fea0003c00000 */
[----:B------:R-:W-:Y:S05]  /*d780*/  BRA `(.L_x_4639) ;  /* 0x0000000000107947 */ /* 0x000fea0003800000 */
.L_x_4638:
[----:B------:R-:W1:Y:S02]  /*d790*/  MUFU.RCP R0, R31 ;  /* 0x0000001f00007308 */ /* 0x000e640000001000 */
[----:B-1----:R-:W-:-:S04]  /*d7a0*/  FFMA R3, R31, R0, -1 ;  /* 0xbf8000001f037423 */ /* 0x002fc80000000000 */
[----:B------:R-:W-:-:S04]  /*d7b0*/  FADD.FTZ R3, -R3, -RZ ;  /* 0x800000ff03037221 */ /* 0x000fc80000010100 */
[----:B------:R-:W-:-:S07]  /*d7c0*/  FFMA R53, R0, R3, R0 ;  /* 0x0000000300357223 */ /* 0x000fce0000000000 */
.L_x_4639:
[----:B------:R-:W-:Y:S05]  /*d7d0*/  BSYNC B3 ;  /* 0x0000000000037941 */ /* 0x000fea0003800000 */
.L_x_4637:
[----:B------:R1:W-:Y:S02]  /*d7e0*/  STG.E desc[UR6][R44.64], R53 ;  /* 0x000000352c007986 */ /* 0x0003e4000c101906 */
.L_x_4636:
[----:B------:R-:W-:Y:S05]  /*d7f0*/  BSYNC B1 ;  /* 0x0000000000017941 */ /* 0x000fea0003800000 */
.L_x_4635:
        /* <DEDUP_REMOVED lines=21> */
.L_x_5044:
        /* <DEDUP_REMOVED lines=18> */
.L_x_4642:
[----:B------:R-:W-:-:S04]  /*da70*/  FSETP.NEU.AND P0, PT, |R0|, +INF , PT ;  /* 0x7f8000000000780b */ /* 0x000fc80003f0d200 */
[----:B------:R-:W-:-:S04]  /*da80*/  FSEL R0, R0, 65504, P0 ;  /* 0x477fe00000007808 */ /* 0x000fc80000000000 */
[----:B------:R-:W-:-:S07]  /*da90*/  LOP3.LUT R36, R0, 0xff800000, RZ, 0xc0, !PT ;  /* 0xff80000000247812 */ /* 0x000fce00078ec0ff */
.L_x_4641:
        /* <DEDUP_REMOVED lines=13> */
.L_x_4646:
[----:B------:R-:W1:Y:S02]  /*db70*/  MUFU.RCP R53, R36 ;  /* 0x0000002400357308 */ /* 0x000e640000001000 */
[----:B-1----:R-:W-:-:S04]  /*db80*/  FFMA R0, R36, R53, -1 ;  /* 0xbf80000024007423 */ /* 0x002fc80000000035 */
[----:B------:R-:W-:-:S04]  /*db90*/  FADD.FTZ R0, -R0, -RZ ;  /* 0x800000ff00007221 */ /* 0x000fc80000010100 */
[----:B------:R-:W-:-:S07]  /*dba0*/  FFMA R53, R53, R0, R53 ;  /* 0x0000000035357223 */ /* 0x000fce0000000035 */
.L_x_4647:
[----:B------:R-:W-:Y:S05]  /*dbb0*/  BSYNC B3 ;  /* 0x0000000000037941 */ /* 0x000fea0003800000 */
.L_x_4645:
[----:B------:R1:W-:Y:S02]  /*dbc0*/  STG.E desc[UR6][R40.64], R53 ;  /* 0x0000003528007986 */ /* 0x0003e4000c101906 */
.L_x_4644:
[----:B------:R-:W-:Y:S05]  /*dbd0*/  BSYNC B1 ;  /* 0x0000000000017941 */ /* 0x000fea0003800000 */
.L_x_4643:
        /* <DEDUP_REMOVED lines=21> */
.L_x_5052:
        /* <DEDUP_REMOVED lines=18> */
.L_x_4650:
[----:B------:R-:W-:-:S04]  /*de50*/  FSETP.NEU.AND P0, PT, |R0|, +INF , PT ;  /* 0x7f8000000000780b */ /* 0x000fc80003f0d200 */
[----:B------:R-:W-:-:S04]  /*de60*/  FSEL R0, R0, 65504, P0 ;  /* 0x477fe00000007808 */ /* 0x000fc80000000000 */
[----:B------:R-:W-:-:S07]  /*de70*/  LOP3.LUT R40, R0, 0xff800000, RZ, 0xc0, !PT ;  /* 0xff80000000287812 */ /* 0x000fce00078ec0ff */
.L_x_4649:
        /* <DEDUP_REMOVED lines=12> */
[----:B------:R-:W-:Y:S01]  /*df40*/  IMAD.MOV.U32 R3, RZ, RZ, R53 ;  /* 0x000000ffff037224 */ /* 0x000fe200078e0035 */
[----:B------:R-:W-:Y:S06]  /*df50*/  BRA `(.L_x_4655) ;  /* 0x0000000000107947 */ /* 0x000fec0003800000 */
.L_x_4654:
[----:B------:R-:W1:Y:S02]  /*df60*/  MUFU.RCP R3, R40 ;  /* 0x0000002800037308 */ /* 0x000e640000001000 */
[----:B-1----:R-:W-:-:S04]  /*df70*/  FFMA R0, R40, R3, -1 ;  /* 0xbf80000028007423 */ /* 0x002fc80000000003 */
[----:B------:R-:W-:-:S04]  /*df80*/  FADD.FTZ R0, -R0, -RZ ;  /* 0x800000ff00007221 */ /* 0x000fc80000010100 */
[----:B------:R-:W-:-:S07]  /*df90*/  FFMA R3, R3, R0, R3 ;  /* 0x0000000003037223 */ /* 0x000fce0000000003 */
.L_x_4655:
[----:B------:R-:W-:Y:S05]  /*dfa0*/  BSYNC B3 ;  /* 0x0000000000037941 */ /* 0x000fea0003800000 */
.L_x_4653:
        /* <DEDUP_REMOVED lines=13> */
.L_x_4652:
[----:B------:R-:W-:Y:S05]  /*e080*/  BSYNC B1 ;  /* 0x0000000000017941 */ /* 0x000fea0003800000 */
.L_x_4651:
[----:B------:R-:W-:Y:S01]  /*e090*/  HADD2.F32 R0, -RZ, R24.H1_H1 ;  /* 0x30000018ff007230 */ /* 0x000fe20000004100 */
[----:B------:R-:W-:Y:S01]  /*e0a0*/  UMOV UR5, 0xffffffff ;  /* 0xffffffff00057882 */ /* 0x000fe20000000000 */
[----:B-1----:R-:W-:Y:S02]  /*e0b0*/  HADD2.F32 R3, -RZ, R21.H1_H1 ;  /* 0x30000015ff037230 */ /* 0x002fe40000004100 */
[----:B------:R-:W-:Y:S01]  /*e0c0*/  HADD2.F32 R41, -RZ, R18.H1_H1 ;  /* 0x30000012ff297230 */ /* 0x000fe20000004100 */
        /* <DEDUP_REMOVED lines=17> */
.L_x_5060:
        /* <DEDUP_REMOVED lines=18> */
.L_x_4658:
[----:B------:R-:W-:-:S04]  /*e300*/  FSETP.NEU.AND P0, PT, |R0|, +INF , PT ;  /* 0x7f8000000000780b */ /* 0x000fc80003f0d200 */
[----:B------:R-:W-:-:S04]  /*e310*/  FSEL R0, R0, 65504, P0 ;  /* 0x477fe00000007808 */ /* 0x000fc80000000000 */
[----:B------:R-:W-:-:S07]  /*e320*/  LOP3.LUT R41, R0, 0xff800000, RZ, 0xc0, !PT ;  /* 0xff80000000297812 */ /* 0x000fce00078ec0ff */
.L_x_4657:
        /* <DEDUP_REMOVED lines=13> */
.L_x_4662:
[----:B------:R-:W1:Y:S02]  /*e400*/  MUFU.RCP R0, R41 ;  /* 0x0000002900007308 */ /* 0x000e640000001000 */
[----:B-1----:R-:W-:-:S04]  /*e410*/  FFMA R3, R41, R0, -1 ;  /* 0xbf80000029037423 */ /* 0x002fc80000000000 */
[----:B------:R-:W-:-:S04]  /*e420*/  FADD.FTZ R3, -R3, -RZ ;  /* 0x800000ff03037221 */ /* 0x000fc80000010100 */
[----:B------:R-:W-:-:S07]  /*e430*/  FFMA R53, R0, R3, R0 ;  /* 0x0000000300357223 */ /* 0x000fce0000000000 */
.L_x_4663:
[----:B------:R-:W-:Y:S05]  /*e440*/  BSYNC B3 ;  /* 0x0000000000037941 */ /* 0x000fea0003800000 */
.L_x_4661:
[----:B------:R-:W-:Y:S01]  /*e450*/  IADD3 R3, P0, R42, 0x9, RZ ;  /* 0x000000092a037810 */ /* 0x000fe20007f1e0ff */
[----:B------:R-:W-:Y:S01]  /*e460*/  ULDC.64 UR8, c[0x0][0x258] ;  /* 0x0000960000087ab9 */ /* 0x000fe20000000a00 */
[----:B------:R-:W-:-:S03]  /*e470*/  IMAD.MOV.U32 R42, RZ, RZ, R50 ;  /* 0x000000ffff2a7224 */ /* 0x000fc600078e0032 */
[----:B------:R-:W-:-:S04]  /*e480*/  IMAD.X R43, RZ, RZ, R43, P0 ;  /* 0x000000ffff2b7224 */ /* 0x000fc800000e062b */
[----:B------:R-:W-:Y:S01]  /*e490*/  IMAD R0, R43, UR8, RZ ;  /* 0x000000082b007c24 */ /* 0x000fe2000f8e02ff */
[----:B------:R-:W-:-:S03]  /*e4a0*/  MOV R43, R63 ;  /* 0x0000003f002b7202 */ /* 0x000fc60000000f00 */
[----:B------:R-:W-:-:S04]  /*e4b0*/  IMAD.WIDE.U32 R42, R3, UR8, R42 ;  /* 0x00000008032a7c25 */ /* 0x000fc8000f8e002a */
[----:B------:R-:W-:Y:S01]  /*e4c0*/  IMAD R3, R3, UR9, R0 ;  /* 0x0000000903037c24 */ /* 0x000fe2000f8e0200 */
[----:B------:R-:W-:Y:S02]  /*e4d0*/  ULDC.64 UR8, c[0x0][0x230] ;  /* 0x00008c0000087ab9 */ /* 0x000fe40000000a00 */
[----:B------:R-:W-:Y:S01]  /*e4e0*/  LEA R44, P0, R42, UR8, 0x2 ;  /* 0x000000082a2c7c11 */ /* 0x000fe2000f8010ff */
[----:B------:R-:W-:-:S05]  /*e4f0*/  IMAD.IADD R3, R43, 0x1, R3 ;  /* 0x000000012b037824 */ /* 0x000fca00078e0203 */
[----:B------:R-:W-:-:S05]  /*e500*/  LEA.HI.X R45, R42, UR9, R3, 0x2, P0 ;  /* 0x000000092a2d7c11 */ /* 0x000fca00080f1403 */
[----:B------:R1:W-:Y:S02]  /*e510*/  STG.E desc[UR6][R44.64], R53 ;  /* 0x000000352c007986 */ /* 0x0003e4000c101906 */
.L_x_4660:
[----:B------:R-:W-:Y:S05]  /*e520*/  BSYNC B1 ;  /* 0x0000000000017941 */ /* 0x000fea0003800000 */
.L_x_4659:
        /* <DEDUP_REMOVED lines=21> */
.L_x_5068:
        /* <DEDUP_REMOVED lines=18> */
.L_x_4666:
[----:B------:R-:W-:-:S04]  /*e7a0*/  FSETP.NEU.AND P0, PT, |R0|, +INF , PT ;  /* 0x7f8000000000780b */ /* 0x000fc80003f0d200 */
[----:B------:R-:W-:-:S04]  /*e7b0*/  FSEL R0, R0, 65504, P0 ;  /* 0x477fe00000007808 */ /* 0x000fc80000000000 */
[----:B------:R-:W-:-:S07]  /*e7c0*/  LOP3.LUT R42, R0, 0xff800000, RZ, 0xc0, !PT ;  /* 0xff800000002a7812 */ /* 0x000fce00078ec0ff */
.L_x_4665:
        /* <DEDUP_REMOVED lines=12> */
[----:B01----:R-:W-:Y:S05]  /*e890*/  CALL.REL.NOINC `($__internal_10_$__cuda_sm20_rcp_rn_f32_slowpath) ;  /* 0x000000ec001c7944 */ /* 0x003fea0003c00000 */
[----:B------:R-:W-:Y:S01]  /*e8a0*/  IMAD.MOV.U32 R3, RZ, RZ, R53 ;  /* 0x000000ffff037224 */ /* 0x000fe200078e0035 */
[----:B------:R-:W-:Y:S06]  /*e8b0*/  BRA `(.L_x_4671) ;  /* 0x0000000000107947 */ /* 0x000fec0003800000 */
.L_x_4670:
[----:B------:R-:W2:Y:S02]  /*e8c0*/  MUFU.RCP R3, R42 ;  /* 0x0000002a00037308 */ /* 0x000ea40000001000 */
[----:B--2---:R-:W-:-:S04]  /*e8d0*/  FFMA R0, R42, R3, -1 ;  /* 0xbf8000002a007423 */ /* 0x004fc80000000003 */
[----:B------:R-:W-:-:S04]  /*e8e0*/  FADD.FTZ R0, -R0, -RZ ;  /* 0x800000ff00007221 */ /* 0x000fc80000010100 */
[----:B------:R-:W-:-:S07]  /*e8f0*/  FFMA R3, R3, R0, R3 ;  /* 0x0000000003037223 */ /* 0x000fce0000000003 */
.L_x_4671:
[----:B------:R-:W-:Y:S05]  /*e900*/  BSYNC B3 ;  /* 0x0000000000037941 */ /* 0x000fea0003800000 */
.L_x_4669:
[----:B------:R-:W-:Y:S01]  /*e910*/  SHF.R.U32.HI R44, RZ, 0x1, R44 ;  /* 0x00000001ff2c7819 */ /* 0x000fe2000001162c */
[----:B------:R-:W-:Y:S01]  /*e920*/  IMAD.MOV.U32 R45, RZ, RZ, RZ ;  /* 0x000000ffff2d7224 */ /* 0x000fe200078e00ff */
[----:B------:R-:W-:Y:S02]  /*e930*/  ULDC.64 UR8, c[0x0][0x258] ;  /* 0x0000960000087ab9 */ /* 0x000fe40000000a00 */
[----:B------:R-:W-:-:S05]  /*e940*/  LOP3.LUT R44, R44, 0x7ffffff0, RZ, 0xc0, !PT ;  /* 0x7ffffff02c2c7812 */ /* 0x000fca00078ec0ff */
[----:B-1----:R-:W-:-:S04]  /*e950*/  IMAD.WIDE.U32 R44, R43, 0x80, R44 ;  /* 0x000000802b2c7825 */ /* 0x002fc800078e002c */
[----:B------:R-:W-:Y:S01]  /*e960*/  IMAD R0, R45, UR8, RZ ;  /* 0x000000082d007c24 */ /* 0x000fe2000f8e02ff */
[----:B------:R-:W-:Y:S01]  /*e970*/  LOP3.LUT R43, R44, 0xa, RZ, 0xfc, !PT ;  /* 0x0000000a2c2b7812 */ /* 0x000fe200078efcff */
[----:B------:R-:W-:Y:S02]  /*e980*/  IMAD.MOV.U32 R44, RZ, RZ, R50 ;  /* 0x000000ffff2c7224 */ /* 0x000fe400078e0032 */
        /* <DEDUP_REMOVED lines=8> */
.L_x_4668:
[----:B------:R-:W-:Y:S05]  /*ea10*/  BSYNC B1 ;  /* 0x0000000000017941 */ /* 0x000fea0003800000 */
.L_x_4667:
        /* <DEDUP_REMOVED lines=21> */
.L_x_5076:
        /* <DEDUP_REMOVED lines=18> */
.L_x_4674:
[----:B------:R-:W-:-:S04]  /*ec90*/  FSETP.NEU.AND P0, PT, |R0|, +INF , PT ;  /* 0x7f8000000000780b */ /* 0x000fc80003f0d200 */
[----:B------:R-:W-:-:S04]  /*eca0*/  FSEL R0, R0, 65504, P0 ;  /* 0x477fe00000007808 */ /* 0x000fc80000000000 */
[----:B------:R-:W-:-:S07]  /*ecb0*/  LOP3.LUT R43, R0, 0xff800000, RZ, 0xc0, !PT ;  /* 0xff800000002b7812 */ /* 0x000fce00078ec0ff */
.L_x_4673:
        /* <DEDUP_REMOVED lines=15> */
.L_x_4678:
[----:B------:R-:W2:Y:S02]  /*edb0*/  MUFU.RCP R0, R43 ;  /* 0x0000002b00007308 */ /* 0x000ea40000001000 */
[----:B--2---:R-:W-:-:S04]  /*edc0*/  FFMA R3, R43, R0, -1 ;  /* 0xbf8000002b037423 */ /* 0x004fc80000000000 */
[----:B------:R-:W-:-:S04]  /*edd0*/  FADD.FTZ R3, -R3, -RZ ;  /* 0x800000ff03037221 */ /* 0x000fc80000010100 */
[----:B------:R-:W-:-:S07]  /*ede0*/  FFMA R3, R0, R3, R0 ;  /* 0x0000000300037223 */ /* 0x000fce0000000000 */
.L_x_4679:
[----:B------:R-:W-:Y:S05]  /*edf0*/  BSYNC B3 ;  /* 0x0000000000037941 */ /* 0x000fea0003800000 */
.L_x_4677:
        /* <DEDUP_REMOVED lines=11> */
[----:B------:R-:W-:-:S04]  /*eeb0*/  ULDC.64 UR8, c[0x0][0x230] ;  /* 0x00008c0000087ab9 */ /* 0x000fc80000000a00 */
[----:B------:R-:W-:Y:S02]  /*eec0*/  IADD3 R45, R45, R55, RZ ;  /* 0x000000372d2d7210 */ /* 0x000fe40007ffe0ff */
[----:B------:R-:W-:-:S04]  /*eed0*/  LEA R52, P0, R44, UR8, 0x2 ;  /* 0x000000082c347c11 */ /* 0x000fc8000f8010ff */
[----:B------:R-:W-:-:S05]  /*eee0*/  LEA.HI.X R53, R44, UR9, R45, 0x2, P0 ;  /* 0x000000092c357c11 */ /* 0x000fca00080f142d */
[----:B------:R1:W-:Y:S04]  /*eef0*/  STG.E desc[UR6][R52.64], R3 ;  /* 0x0000000334007986 */ /* 0x0003e8000c101906 */
.L_x_4676:
[----:B------:R-:W-:Y:S05]  /*ef00*/  BSYNC B1 ;  /* 0x0000000000017941 */ /* 0x000fea0003800000 */
.L_x_4675:
[----:B------:R-:W-:Y:S01]  /*ef10*/  HADD2.F32 R0, -RZ, R26.H0_H0 ;  /* 0x2000001aff007230 */ /* 0x000fe20000004100 */
[----:B------:R-:W-:Y:S01]  /*ef20*/  UMOV UR5, 0xffffffff ;  /* 0xffffffff00057882 */ /* 0x000fe20000000000 */
[----:B-1----:R-:W-:Y:S02]  /*ef30*/  HADD2.F32 R3, -RZ, R23.H0_H0 ;  /* 0x20000017ff037230 */ /* 0x002fe40000004100 */
[----:B------:R-:W-:Y:S01]  /*ef40*/  HADD2.F32 R45, -RZ, R46.H0_H0 ;  /* 0x2000002eff2d7230 */ /* 0x000fe20000004100 */
        /* <DEDUP_REMOVED lines=17> */
.L_x_5084:
        /* <DEDUP_REMOVED lines=18> */
.L_x_4682:
[----:B------:R-:W-:-:S04]  /*f180*/  FSETP.NEU.AND P0, PT, |R0|, +INF , PT ;  /* 0x7f8000000000780b */ /* 0x000fc80003f0d200 */
[----:B------:R-:W-:-:S04]  /*f190*/  FSEL R0, R0, 65504, P0 ;  /* 0x477fe00000007808 */ /* 0x000fc80000000000 */
[----:B------:R-:W-:-:S07]  /*f1a0*/  LOP3.LUT R44, R0, 0xff800000, RZ, 0xc0, !PT ;  /* 0xff800000002c7812 */ /* 0x000fce00078ec0ff */
.L_x_4681:
        /* <DEDUP_REMOVED lines=15> */
.L_x_4686:
[----:B------:R-:W2:Y:S02]  /*f2a0*/  MUFU.RCP R3, R44 ;  /* 0x0000002c00037308 */ /* 0x000ea40000001000 */
[----:B--2---:R-:W-:-:S04]  /*f2b0*/  FFMA R0, R44, R3, -1 ;  /* 0xbf8000002c007423 */ /* 0x004fc80000000003 */
[----:B------:R-:W-:-:S04]  /*f2c0*/  FADD.FTZ R0, -R0, -RZ ;  /* 0x800000ff00007221 */ /* 0x000fc80000010100 */
[----:B------:R-:W-:-:S07]  /*f2d0*/  FFMA R3, R3, R0, R3 ;  /* 0x0000000003037223 */ /* 0x000fce0000000003 */
.L_x_4687:
[----:B------:R-:W-:Y:S05]  /*f2e0*/  BSYNC B3 ;  /* 0x0000000000037941 */ /* 0x000fea0003800000 */
.L_x_4685:
        /* <DEDUP_REMOVED lines=16> */
.L_x_4684:
[----:B------:R-:W-:Y:S05]  /*f3f0*/  BSYNC B1 ;  /* 0x0000000000017941 */ /* 0x000fea0003800000 */
.L_x_4683:
        /* <DEDUP_REMOVED lines=18> */
[----:B------:R-:W0:Y:S02]  /*f520*/  SHFL.DOWN PT, R55, R56, 0x1, 0x1f ;  /* 0x08201f0038377f89 */ /* 0x000e2400000e0000 */
[----:B0-----:R-:W-:-:S05]  /*f530*/  FMNMX R56, R56, R55, !PT ;  /* 0x0000003738387209 */ /* 0x001fca0007800000 */
[----:B------:R0:W1:Y:S02]  /*f540*/  SHFL.IDX PT, R58, R56, RZ, 0x1f ;  /* 0x00001fff383a7589 */ /* 0x00006400000e0000 */
.L_x_5092:
        /* <DEDUP_REMOVED lines=18> */
.L_x_4690:
[----:B------:R-:W-:-:S04]  /*f670*/  FSETP.NEU.AND P0, PT, |R0|, +INF , PT ;  /* 0x7f8000000000780b */ /* 0x000fc80003f0d200 */
[----:B------:R-:W-:-:S04]  /*f680*/  FSEL R0, R0, 65504, P0 ;  /* 0x477fe00000007808 */ /* 0x000fc80000000000 */
[----:B------:R-:W-:-:S07]  /*f690*/  LOP3.LUT R45, R0, 0xff800000, RZ, 0xc0, !PT ;  /* 0xff800000002d7812 */ /* 0x000fce00078ec0ff */
.L_x_4689:
        /* <DEDUP_REMOVED lines=15> */
.L_x_4694:
[----:B------:R-:W2:Y:S02]  /*f790*/  MUFU.RCP R0, R45 ;  /* 0x0000002d00007308 */ /* 0x000ea40000001000 */
[----:B--2---:R-:W-:-:S04]  /*f7a0*/  FFMA R3, R45, R0, -1 ;  /* 0xbf8000002d037423 */ /* 0x004fc80000000000 */
[----:B------:R-:W-:-:S04]  /*f7b0*/  FADD.FTZ R3, -R3, -RZ ;  /* 0x800000ff03037221 */ /* 0x000fc80000010100 */
[----:B------:R-:W-:-:S07]  /*f7c0*/  FFMA R3, R0, R3, R0 ;  /* 0x0000000300037223 */ /* 0x000fce0000000000 */
.L_x_4695:
[----:B------:R-:W-:Y:S05]  /*f7d0*/  BSYNC B3 ;  /* 0x0000000000037941 */ /* 0x000fea0003800000 */
.L_x_4693:
        /* <DEDUP_REMOVED lines=16> */
.L_x_4692:
[----:B------:R-:W-:Y:S05]  /*f8e0*/  BSYNC B1 ;  /* 0x0000000000017941 */ /* 0x000fea0003800000 */
.L_x_4691:
        /* <DEDUP_REMOVED lines=18> */
[----:B------:R-:W0:Y:S02]  /*fa10*/  SHFL.DOWN PT, R55, R57, 0x1, 0x1f ;  /* 0x08201f0039377f89 */ /* 0x000e2400000e0000 */
[----:B0-----:R-:W-:-:S05]  /*fa20*/  FMNMX R55, R57, R55, !PT ;  /* 0x0000003739377209 */ /* 0x001fca0007800000 */
[----:B------:R0:W1:Y:S02]  /*fa30*/  SHFL.IDX PT, R58, R55, RZ, 0x1f ;  /* 0x00001fff373a7589 */ /* 0x00006400000e0000 */
.L_x_5100:
        /* <DEDUP_REMOVED lines=18> */
.L_x_4698:
[----:B------:R-:W-:-:S04]  /*fb60*/  FSETP.NEU.AND P0, PT, |R0|, +INF , PT ;  /* 0x7f8000000000780b */ /* 0x000fc80003f0d200 */
[----:B------:R-:W-:-:S04]  /*fb70*/  FSEL R0, R0, 65504, P0 ;  /* 0x477fe00000007808 */ /* 0x000fc80000000000 */
[----:B------:R-:W-:-:S07]  /*fb80*/  LOP3.LUT R52, R0, 0xff800000, RZ, 0xc0, !PT ;  /* 0xff80000000347812 */ /* 0x000fce00078ec0ff */
.L_x_4697:
        /* <DEDUP_REMOVED lines=13> */
[----:B------:R-:W-:Y:S05]  /*fc60*/  BRA `(.L_x_4703) ;  /* 0x0000000000107947 */ /* 0x000fea0003800000 */
.L_x_4702:
[----:B------:R-:W2:Y:S02]  /*fc70*/  MUFU.RCP R53, R52 ;  /* 0x0000003400357308 */ /* 0x000ea40000001000 */
[----:B--2---:R-:W-:-:S04]  /*fc80*/  FFMA R0, R52, R53, -1 ;  /* 0xbf80000034007423 */ /* 0x004fc80000000035 */
[----:B------:R-:W-:-:S04]  /*fc90*/  FADD.FTZ R0, -R0, -RZ ;  /* 0x800000ff00007221 */ /* 0x000fc80000010100 */
[----:B------:R-:W-:-:S07]  /*fca0*/  FFMA R53, R53, R0, R53 ;  /* 0x0000000035357223 */ /* 0x000fce0000000035 */
.L_x_4703:
[----:B------:R-:W-:Y:S05]  /*fcb0*/  BSYNC B3 ;  /* 0x0000000000037941 */ /* 0x000fea0003800000 */
.L_x_4701:
[----:B------:R-:W-:Y:S01]  /*fcc0*/  SHF.R.U32.HI R54, RZ, 0x1, R61 ;  /* 0x00000001ff367819 */ /* 0x000fe2000001163d */
[----:B0-----:R-:W-:Y:S01]  /*fcd0*/  IMAD.MOV.U32 R55, RZ, RZ, RZ ;  /* 0x000000ffff377224 */ /* 0x001fe200078e00ff */
[----:B------:R-:W-:Y:S02]  /*fce0*/  ULDC.64 UR8, c[0x0][0x258] ;  /* 0x0000960000087ab9 */ /* 0x000fe40000000a00 */
[----:B------:R-:W-:-:S05]  /*fcf0*/  LOP3.LUT R54, R54, 0x7ffffff0, RZ, 0xc0, !PT ;  /* 0x7ffffff036367812 */ /* 0x000fca00078ec0ff */
[----:B-1----:R-:W-:-:S04]  /*fd00*/  IMAD.WIDE.U32 R60, R60, 0x80, R54 ;  /* 0x000000803c3c7825 */ /* 0x002fc800078e0036 */
[----:B------:R-:W-:Y:S01]  /*fd10*/  IMAD.MOV.U32 R54, RZ, RZ, R50 ;  /* 0x000000ffff367224 */ /* 0x000fe200078e0032 */
[----:B------:R-:W-:Y:S01]  /*fd20*/  LOP3.LUT R3, R60, 0xe, RZ, 0xfc, !PT ;  /* 0x0000000e3c037812 */ /* 0x000fe200078efcff */
        /* <DEDUP_REMOVED lines=9> */
.L_x_4700:
[----:B------:R-:W-:Y:S05]  /*fdc0*/  BSYNC B1 ;  /* 0x0000000000017941 */ /* 0x000fea0003800000 */
.L_x_4699:
        /* <DEDUP_REMOVED lines=10> */
[----:B0-----:R-:W0:Y:S02]  /*fe70*/  SHFL.DOWN PT, R55, R53, 0x10, 0x1f ;  /* 0x0a001f0035377f89 */ /* 0x001e2400000e0000 */
        /* <DEDUP_REMOVED lines=10> */
.L_x_5108:
        /* <DEDUP_REMOVED lines=18> */
.L_x_4706:
[----:B------:R-:W-:-:S04]  /*10040*/  FSETP.NEU.AND P0, PT, |R0|, +INF , PT ;  /* 0x7f8000000000780b */ /* 0x000fc80003f0d200 */
[----:B------:R-:W-:-:S04]  /*10050*/  FSEL R0, R0, 65504, P0 ;  /* 0x477fe00000007808 */ /* 0x000fc80000000000 */
[----:B------:R-:W-:-:S07]  /*10060*/  LOP3.LUT R0, R0, 0xff800000, RZ, 0xc0, !PT ;  /* 0xff80000000007812 */ /* 0x000fce00078ec0ff */
.L_x_4705:
        /* <DEDUP_REMOVED lines=10> */
[----:B01----:R-:W-:Y:S05]  /*10110*/  CALL.REL.NOINC `($__internal_10_$__cuda_sm20_rcp_rn_f32_slowpath) ;  /* 0x000000d000fc7944 */ /* 0x003fea0003c00000 */
[----:B------:R-:W-:Y:S05]  /*10120*/  BRA `(.L_x_4710) ;  /* 0x0000000000107947 */ /* 0x000fea0003800000 */
.L_x_4709:
[----:B------:R-:W2:Y:S02]  /*10130*/  MUFU.RCP R53, R0 ;  /* 0x0000000000357308 */ /* 0x000ea40000001000 */
[----:B--2---:R-:W-:-:S04]  /*10140*/  FFMA R3, R0, R53, -1 ;  /* 0xbf80000000037423 */ /* 0x004fc80000000035 */
[----:B------:R-:W-:-:S04]  /*10150*/  FADD.FTZ R54, -R3, -RZ ;  /* 0x800000ff03367221 */ /* 0x000fc80000010100 */
[----:B------:R-:W-:-:S07]  /*10160*/  FFMA R53, R53, R54, R53 ;  /* 0x0000003635357223 */ /* 0x000fce0000000035 */
.L_x_4710:
[----:B------:R-:W-:Y:S05]  /*10170*/  BSYNC B1 ;  /* 0x0000000000017941 */ /* 0x000fea0003800000 */
.L_x_4708:
[----:B------:R-:W-:Y:S01]  /*10180*/  SHF.R.U32.HI R54, RZ, 0x1, R60 ;  /* 0x00000001ff367819 */ /* 0x000fe2000001163c */
[----:B0-----:R-:W-:Y:S01]  /*10190*/  IMAD.MOV.U32 R55, RZ, RZ, RZ ;  /* 0x000000ffff377224 */ /* 0x001fe200078e00ff */
[----:B------:R-:W-:Y:S02]  /*101a0*/  ULDC.64 UR8, c[0x0][0x258] ;  /* 0x0000960000087ab9 */ /* 0x000fe40000000a00 */
[----:B------:R-:W-:-:S05]  /*101b0*/  LOP3.LUT R54, R54, 0x7ffffff0, RZ, 0xc0, !PT ;  /* 0x7ffffff036367812 */ /* 0x000fca00078ec0ff */
[----:B-1----:R-:W-:-:S04]  /*101c0*/  IMAD.WIDE.U32 R2, R2, 0x80, R54 ;  /* 0x0000008002027825 */ /* 0x002fc800078e0036 */
[----:B------:R-:W-:Y:S01]  /*101d0*/  IMAD R54, R3, UR8, RZ ;  /* 0x0000000803367c24 */ /* 0x000fe2000f8e02ff */
[----:B------:R-:W-:Y:S01]  /*101e0*/  LOP3.LUT R51, R2, 0xf, RZ, 0xfc, !PT ;  /* 0x0000000f02337812 */ /* 0x000fe200078efcff */
[----:B------:R-:W-:Y:S02]  /*101f0*/  IMAD.MOV.U32 R2, RZ, RZ, R50 ;  /* 0x000000ffff027224 */ /* 0x000fe400078e0032 */
[----:B------:R-:W-:Y:S02]  /*10200*/  IMAD.MOV.U32 R3, RZ, RZ, R63 ;  /* 0x000000ffff037224 */ /* 0x000fe400078e003f */
        /* <DEDUP_REMOVED lines=8> */
.L_x_4583:
        /* <DEDUP_REMOVED lines=13> */
.L_x_5116:
        /* <DEDUP_REMOVED lines=18> */
.L_x_4713:
[----:B------:R-:W-:-:S04]  /*10480*/  FSETP.NEU.AND P0, PT, |R0|, +INF , PT ;  /* 0x7f8000000000780b */ /* 0x000fc80003f0d200 */
[----:B------:R-:W-:-:S09]  /*10490*/  FSEL R6, R0, 65504, P0 ;  /* 0x477fe00000067808 */ /* 0x000fd20000000000 */
.L_x_4712:
        /* <DEDUP_REMOVED lines=13> */
.L_x_4717:
[----:B------:R-:W1:Y:S02]  /*10570*/  MUFU.RCP R53, R6 ;  /* 0x0000000600357308 */ /* 0x000e640000001000 */
[----:B-1----:R-:W-:-:S04]  /*10580*/  FFMA R0, R6, R53, -1 ;  /* 0xbf80000006007423 */ /* 0x002fc80000000035 */
[----:B------:R-:W-:-:S04]  /*10590*/  FADD.FTZ R0, -R0, -RZ ;  /* 0x800000ff00007221 */ /* 0x000fc80000010100 */
[----:B------:R-:W-:-:S07]  /*105a0*/  FFMA R53, R53, R0, R53 ;  /* 0x0000000035357223 */ /* 0x000fce0000000035 */
.L_x_4718:
[----:B------:R-:W-:Y:S05]  /*105b0*/  BSYNC B3 ;  /* 0x0000000000037941 */ /* 0x000fea0003800000 */
.L_x_4716:
[----:B------:R1:W-:Y:S02]  /*105c0*/  STG.E desc[UR6][R70.64], R53 ;  /* 0x0000003546007986 */ /* 0x0003e4000c101906 */
.L_x_4715:
[----:B------:R-:W-:Y:S05]  /*105d0*/  BSYNC B1 ;  /* 0x0000000000017941 */ /* 0x000fea0003800000 */
.L_x_4714:
        /* <DEDUP_REMOVED lines=21> */
.L_x_5124:
        /* <DEDUP_REMOVED lines=18> */
.L_x_4721:
[----:B------:R-:W-:-:S04]  /*10850*/  FSETP.NEU.AND P0, PT, |R0|, +INF , PT ;  /* 0x7f8000000000780b */ /* 0x000fc80003f0d200 */
[----:B------:R-:W-:-:S09]  /*10860*/  FSEL R7, R0, 65504, P0 ;  /* 0x477fe00000077808 */ /* 0x000fd20000000000 */
.L_x_4720:
[----:B------:R-:W-:Y:S04]  /*10870*/  BSSY B1, `(.L_x_4722) ;  /* 0x0000011000017945 */ /* 0x000fe80003800000 */
[----:B------:R-:W-:Y:S05]  /*10880*/  @P3 BRA `(.L_x_4723) ;  /* 0x00000000003c3947 */ /* 0x000fea0003800000 */
[----:B------:R-:W-:Y:S01]  /*10890*/  IADD3 R0, R7, 0x1800000, RZ ;  /* 0x0180000007007810 */ /* 0x000fe20007ffe0ff */
[----:B------:R-:W-:Y:S03]  /*108a0*/  BSSY B3, `(.L_x_4724) ;  /* 0x000000c000037945 */ /* 0x000fe60003800000 */
[----:B------:R-:W-:-:S04]  /*108b0*/  LOP3.LUT R0, R0, 0x7f800000, RZ, 0xc0, !PT ;  /* 0x7f80000000007812 */ /* 0x000fc800078ec0ff */
[----:B------:R-:W-:-:S13]  /*108c0*/  ISETP.GT.U32.AND P0, PT, R0, 0x1ffffff, PT ;  /* 0x01ffffff0000780c */ /* 0x000fda0003f04070 */
[----:B------:R-:W-:Y:S05]  /*108d0*/  @P0 BRA `(.L_x_4725) ;  /* 0x0000000000100947 */ /* 0x000fea0003800000 */
[----:B------:R-:W-:Y:S01]  /*108e0*/  IMAD.MOV.U32 R0, RZ, RZ, R7 ;  /* 0x000000ffff007224 */ /* 0x000fe200078e0007 */
[----:B------:R-:W-:-:S07]  /*108f0*/  MOV R54, 0x10910 ;  /* 0x0001091000367802 */ /* 0x000fce0000000f00 */
[----:B0-----:R-:W-:Y:S05]  /*10900*/  CALL.REL.NOINC `($__internal_10_$__cuda_sm20_rcp_rn_f32_slowpath) ;  /* 0x000000cc00007944 */ /* 0x001fea0003c00000 */
[----:B------:R-:W-:Y:S05]  /*10910*/  BRA `(.L_x_4726) ;  /* 0x0000000000107947 */ /* 0x000fea0003800000 */
.L_x_4725:
[----:B------:R-:W1:Y:S02]  /*10920*/  MUFU.RCP R0, R7 ;  /* 0x0000000700007308 */ /* 0x000e640000001000 */
[----:B-1----:R-:W-:-:S04]  /*10930*/  FFMA R3, R7, R0, -1 ;  /* 0xbf80000007037423 */ /* 0x002fc80000000000 */
[----:B------:R-:W-:-:S04]  /*10940*/  FADD.FTZ R3, -R3, -RZ ;  /* 0x800000ff03037221 */ /* 0x000fc80000010100 */
[----:B------:R-:W-:-:S07]  /*10950*/  FFMA R53, R0, R3, R0 ;  /* 0x0000000300357223 */ /* 0x000fce0000000000 */
.L_x_4726:
[----:B------:R-:W-:Y:S05]  /*10960*/  BSYNC B3 ;  /* 0x0000000000037941 */ /* 0x000fea0003800000 */
.L_x_4724:
[----:B------:R1:W-:Y:S02]  /*10970*/  STG.E desc[UR6][R8.64], R53 ;  /* 0x0000003508007986 */ /* 0x0003e4000c101906 */
.L_x_4723:
[----:B------:R-:W-:Y:S05]  /*10980*/  BSYNC B1 ;  /* 0x0000000000017941 */ /* 0x000fea0003800000 */
.L_x_4722:
        /* <DEDUP_REMOVED lines=21> */
.L_x_5132:
        /* <DEDUP_REMOVED lines=18> */
.L_x_4729:
[----:B------:R-:W-:-:S04]  /*10c00*/  FSETP.NEU.AND P0, PT, |R0|, +INF , PT ;  /* 0x7f8000000000780b */ /* 0x000fc80003f0d200 */
[----:B------:R-:W-:-:S09]  /*10c10*/  FSEL R8, R0, 65504, P0 ;  /* 0x477fe00000087808 */ /* 0x000fd20000000000 */
.L_x_4728:
        /* <DEDUP_REMOVED lines=11> */
.L_x_4733:
[----:B------:R-:W1:Y:S02]  /*10cd0*/  MUFU.RCP R53, R8 ;  /* 0x0000000800357308 */ /* 0x000e640000001000 */
[----:B-1----:R-:W-:-:S04]  /*10ce0*/  FFMA R0, R8, R53, -1 ;  /* 0xbf80000008007423 */ /* 0x002fc80000000035 */
[----:B------:R-:W-:-:S04]  /*10cf0*/  FADD.FTZ R0, -R0, -RZ ;  /* 0x800000ff00007221 */ /* 0x000fc80000010100 */
[----:B------:R-:W-:-:S07]  /*10d00*/  FFMA R53, R53, R0, R53 ;  /* 0x0000000035357223 */ /* 0x000fce0000000035 */
.L_x_4734:
[----:B------:R-:W-:Y:S05]  /*10d10*/  BSYNC B3 ;  /* 0x0000000000037941 */ /* 0x000fea0003800000 */
.L_x_4732:
[----:B------:R1:W-:Y:S02]  /*10d20*/  STG.E desc[UR6][R68.64], R53 ;  /* 0x0000003544007986 */ /* 0x0003e4000c101906 */
.L_x_4731:
[----:B------:R-:W-:Y:S05]  /*10d30*/  BSYNC B1 ;  /* 0x0000000000017941 */ /* 0x000fea0003800000 */
.L_x_4730:
        /* <DEDUP_REMOVED lines=21> */
.L_x_5140:
        /* <DEDUP_REMOVED lines=18> */
.L_x_4737:
[----:B------:R-:W-:-:S04]  /*10fb0*/  FSETP.NEU.AND P0, PT, |R0|, +INF , PT ;  /* 0x7f8000000000780b */ /* 0x000fc80003f0d200 */
[----:B------:R-:W-:-:S09]  /*10fc0*/  FSEL R9, R0, 65504, P0 ;  /* 0x477fe00000097808 */ /* 0x000fd20000000000 */
.L_x_4736:
        /* <DEDUP_REMOVED lines=11> */
.L_x_4741:
[----:B------:R-:W1:Y:S02]  /*11080*/  MUFU.RCP R0, R9 ;  /* 0x0000000900007308 */ /* 0x000e640000001000 */
[----:B-1----:R-:W-:-:S04]  /*11090*/  FFMA R3, R9, R0, -1 ;  /* 0xbf80000009037423 */ /* 0x002fc80000000000 */
[----:B------:R-:W-:-:S04]  /*110a0*/  FADD.FTZ R3, -R3, -RZ ;  /* 0x800000ff03037221 */ /* 0x000fc80000010100 */
[----:B------:R-:W-:-:S07]  /*110b0*/  FFMA R53, R0, R3, R0 ;  /* 0x0000000300357223 */ /* 0x000fce0000000000 */
.L_x_4742:
[----:B------:R-:W-:Y:S05]  /*110c0*/  BSYNC B3 ;  /* 0x0000000000037941 */ /* 0x000fea0003800000 */
.L_x_4740:
[----:B------:R1:W-:Y:S02]  /*110d0*/  STG.E desc[UR6][R10.64], R53 ;  /* 0x000000350a007986 */ /* 0x0003e4000c101906 */
.L_x_4739:
[----:B------:R-:W-:Y:S05]  /*110e0*/  BSYNC B1 ;  /* 0x0000000000017941 */ /* 0x000fea0003800000 */
.L_x_4738:
        /* <DEDUP_REMOVED lines=21> */
.L_x_5148:
        /* <DEDUP_REMOVED lines=18> */
.L_x_4745:
[----:B------:R-:W-:-:S04]  /*11360*/  FSETP.NEU.AND P0, PT, |R0|, +INF , PT ;  /* 0x7f8000000000780b */ /* 0x000fc80003f0d200 */
[----:B------:R-:W-:-:S09]  /*11370*/  FSEL R10, R0, 65504, P0 ;  /* 0x477fe000000a7808 */ /* 0x000fd20000000000 */
.L_x_4744:
        /* <DEDUP_REMOVED lines=11> */
.L_x_4749:
[----:B------:R-:W1:Y:S02]  /*11430*/  MUFU.RCP R53, R10 ;  /* 0x0000000a00357308 */ /* 0x000e640000001000 */
[----:B-1----:R-:W-:-:S04]  /*11440*/  FFMA R0, R10, R53, -1 ;  /* 0xbf8000000a007423 */ /* 0x002fc80000000035 */
[----:B------:R-:W-:-:S04]  /*11450*/  FADD.FTZ R0, -R0, -RZ ;  /* 0x800000ff00007221 */ /* 0x000fc80000010100 */
[----:B------:R-:W-:-:S07]  /*11460*/  FFMA R53, R53, R0, R53 ;  /* 0x0000000035357223 */ /* 0x000fce0000000035 */
.L_x_4750:
[----:B------:R-:W-:Y:S05]  /*11470*/  BSYNC B3 ;  /* 0x0000000000037941 */ /* 0x000fea0003800000 */
.L_x_4748:
[----:B------:R1:W-:Y:S02]  /*11480*/  STG.E desc[UR6][R66.64], R53 ;  /* 0x0000003542007986 */ /* 0x0003e4000c101906 */
.L_x_4747:
[----:B------:R-:W-:Y:S05]  /*11490*/  BSYNC B1 ;  /* 0x0000000000017941 */ /* 0x000fea0003800000 */
.L_x_4746:
        /* <DEDUP_REMOVED lines=21> */
.L_x_5156:
        /* <DEDUP_REMOVED lines=18> */
.L_x_4753:
[----:B------:R-:W-:-:S04]  /*11710*/  FSETP.NEU.AND P0, PT, |R0|, +INF , PT ;  /* 0x7f8000000000780b */ /* 0x000fc80003f0d200 */
[----:B------:R-:W-:-:S09]  /*11720*/  FSEL R11, R0, 65504, P0 ;  /* 0x477fe000000b7808 */ /* 0x000fd20000000000 */
.L_x_4752:
        /* <DEDUP_REMOVED lines=11> */
.L_x_4757:
[----:B------:R-:W1:Y:S02]  /*117e0*/  MUFU.RCP R0, R11 ;  /* 0x0000000b00007308 */ /* 0x000e640000001000 */
[----:B-1----:R-:W-:-:S04]  /*117f0*/  FFMA R3, R11, R0, -1 ;  /* 0xbf8000000b037423 */ /* 0x002fc80000000000 */
[----:B------:R-:W-:-:S04]  /*11800*/  FADD.FTZ R3, -R3, -RZ ;  /* 0x800000ff03037221 */ /* 0x000fc80000010100 */
[----:B------:R-:W-:-:S07]  /*11810*/  FFMA R53, R0, R3, R0 ;  /* 0x0000000300357223 */ /* 0x000fce0000000000 */
.L_x_4758:
[----:B------:R-:W-:Y:S05]  /*11820*/  BSYNC B3 ;  /* 0x0000000000037941 */ /* 0x000fea0003800000 */
.L_x_4756:
[----:B------:R1:W-:Y:S02]  /*11830*/  STG.E desc[UR6][R64.64], R53 ;  /* 0x0000003540007986 */ /* 0x0003e4000c101906 */
.L_x_4755:
[----:B------:R-:W-:Y:S05]  /*11840*/  BSYNC B1 ;  /* 0x0000000000017941 */ /* 0x000fea0003800000 */
.L_x_4754:
        /* <DEDUP_REMOVED lines=21> */
.L_x_5164:
        /* <DEDUP_REMOVED lines=18> */
.L_x_4761:
[----:B------:R-:W-:-:S04]  /*11ac0*/  FSETP.NEU.AND P0, PT, |R0|, +INF , PT ;  /* 0x7f8000000000780b */ /* 0x000fc80003f0d200 */
[----:B------:R-:W-:-:S09]  /*11ad0*/  FSEL R31, R0, 65504, P0 ;  /* 0x477fe000001f7808 */ /* 0x000fd20000000000 */
.L_x_4760:
        /* <DEDUP_REMOVED lines=13> */
.L_x_4765:
[----:B------:R-:W1:Y:S02]  /*11bb0*/  MUFU.RCP R0, R31 ;  /* 0x0000001f00007308 */ /* 0x000e640000001000 */
[----:B-1----:R-:W-:-:S04]  /*11bc0*/  FFMA R3, R31, R0, -1 ;  /* 0xbf8000001f037423 */ /* 0x002fc80000000000 */
[----:B------:R-:W-:-:S04]  /*11bd0*/  FADD.FTZ R3, -R3, -RZ ;  /* 0x800000ff03037221 */ /* 0x000fc80000010100 */
[----:B------:R-:W-:-:S07]  /*11be0*/  FFMA R53, R0, R3, R0 ;  /* 0x0000000300357223 */ /* 0x000fce0000000000 */
.L_x_4766:
[----:B------:R-:W-:Y:S05]  /*11bf0*/  BSYNC B3 ;  /* 0x0000000000037941 */ /* 0x000fea0003800000 */
.L_x_4764:
[----:B------:R1:W-:Y:S02]  /*11c00*/  STG.E desc[UR6][R44.64], R53 ;  /* 0x000000352c007986 */ /* 0x0003e4000c101906 */
.L_x_4763:
[----:B------:R-:W-:Y:S05]  /*11c10*/  BSYNC B1 ;  /* 0x0000000000017941 */ /* 0x000fea0003800000 */
.L_x_4762:
        /* <DEDUP_REMOVED lines=21> */
.L_x_5172:
        /* <DEDUP_REMOVED lines=18> */
.L_x_4769:
[----:B------:R-:W-:-:S04]  /*11e90*/  FSETP.NEU.AND P0, PT, |R0|, +INF , PT ;  /* 0x7f8000000000780b */ /* 0x000fc80003f0d200 */
[----:B------:R-:W-:-:S09]  /*11ea0*/  FSEL R36, R0, 65504, P0 ;  /* 0x477fe00000247808 */ /* 0x000fd20000000000 */
.L_x_4768:
        /* <DEDUP_REMOVED lines=13> */
.L_x_4773:
[----:B------:R-:W1:Y:S02]  /*11f80*/  MUFU.RCP R53, R36 ;  /* 0x0000002400357308 */ /* 0x000e640000001000 */
[----:B-1----:R-:W-:-:S04]  /*11f90*/  FFMA R0, R36, R53, -1 ;  /* 0xbf80000024007423 */ /* 0x002fc80000000035 */
[----:B------:R-:W-:-:S04]  /*11fa0*/  FADD.FTZ R0, -R0, -RZ ;  /* 0x800000ff00007221 */ /* 0x000fc80000010100 */
[----:B------:R-:W-:-:S07]  /*11fb0*/  FFMA R53, R53, R0, R53 ;  /* 0x0000000035357223 */ /* 0x000fce0000000035 */
.L_x_4774:
[----:B------:R-:W-:Y:S05]  /*11fc0*/  BSYNC B3 ;  /* 0x0000000000037941 */ /* 0x000fea0003800000 */
.L_x_4772:
[----:B------:R1:W-:Y:S02]  /*11fd0*/  STG.E desc[UR6][R40.64], R53 ;  /* 0x0000003528007986 */ /* 0x0003e4000c101906 */
.L_x_4771:
[----:B------:R-:W-:Y:S05]  /*11fe0*/  BSYNC B1 ;  /* 0x0000000000017941 */ /* 0x000fea0003800000 */
.L_x_4770:
        /* <DEDUP_REMOVED lines=21> */
.L_x_5180:
        /* <DEDUP_REMOVED lines=18> */
.L_x_4777:
[----:B------:R-:W-:-:S04]  /*12260*/  FSETP.NEU.AND P0, PT, |R0|, +INF , PT ;  /* 0x7f8000000000780b */ /* 0x000fc80003f0d200 */
[----:B------:R-:W-:-:S09]  /*12270*/  FSEL R40, R0, 65504, P0 ;  /* 0x477fe00000287808 */ /* 0x000fd20000000000 */
.L_x_4776:
        /* <DEDUP_REMOVED lines=14> */
.L_x_4781:
[----:B------:R-:W1:Y:S02]  /*12360*/  MUFU.RCP R3, R40 ;  /* 0x0000002800037308 */ /* 0x000e640000001000 */
[----:B-1----:R-:W-:-:S04]  /*12370*/  FFMA R0, R40, R3, -1 ;  /* 0xbf80000028007423 */ /* 0x002fc80000000003 */
[----:B------:R-:W-:-:S04]  /*12380*/  FADD.FTZ R0, -R0, -RZ ;  /* 0x800000ff00007221 */ /* 0x000fc80000010100 */
[----:B------:R-:W-:-:S07]  /*12390*/  FFMA R3, R3, R0, R3 ;  /* 0x0000000003037223 */ /* 0x000fce0000000003 */
.L_x_4782:
[----:B------:R-:W-:Y:S05]  /*123a0*/  BSYNC B3 ;  /* 0x0000000000037941 */ /* 0x000fea0003800000 */
.L_x_4780:
        /* <DEDUP_REMOVED lines=13> */
.L_x_4779:
[----:B------:R-:W-:Y:S05]  /*12480*/  BSYNC B1 ;  /* 0x0000000000017941 */ /* 0x000fea0003800000 */
.L_x_4778:
        /* <DEDUP_REMOVED lines=21> */
.L_x_5188:
        /* <DEDUP_REMOVED lines=18> */
.L_x_4785:
[----:B------:R-:W-:-:S04]  /*12700*/  FSETP.NEU.AND P0, PT, |R0|, +INF , PT ;  /* 0x7f8000000000780b */ /* 0x000fc80003f0d200 */
[----:B------:R-:W-:-:S09]  /*12710*/  FSEL R41, R0, 65504, P0 ;  /* 0x477fe00000297808 */ /* 0x000fd20000000000 */
.L_x_4784:
        /* <DEDUP_REMOVED lines=13> */
.L_x_4789:
[----:B------:R-:W1:Y:S02]  /*127f0*/  MUFU.RCP R0, R41 ;  /* 0x0000002900007308 */ /* 0x000e640000001000 */
[----:B-1----:R-:W-:-:S04]  /*12800*/  FFMA R3, R41, R0, -1 ;  /* 0xbf80000029037423 */ /* 0x002fc80000000000 */
[----:B------:R-:W-:-:S04]  /*12810*/  FADD.FTZ R3, -R3, -RZ ;  /* 0x800000ff03037221 */ /* 0x000fc80000010100 */
[----:B------:R-:W-:-:S07]  /*12820*/  FFMA R53, R0, R3, R0 ;  /* 0x0000000300357223 */ /* 0x000fce0000000000 */
.L_x_4790:
[----:B------:R-:W-:Y:S05]  /*12830*/  BSYNC B3 ;  /* 0x0000000000037941 */ /* 0x000fea0003800000 */
.L_x_4788:
        /* <DEDUP_REMOVED lines=9> */
[----:B------:R-:W-:Y:S02]  /*128d0*/  LEA R44, P0, R42, UR8, 0x2 ;  /* 0x000000082a2c7c11 */ /* 0x000fe4000f8010ff */
[----:B------:R-:W-:-:S04]  /*128e0*/  IADD3 R3, R43, R3, RZ ;  /* 0x000000032b037210 */ /* 0x000fc80007ffe0ff */
[----:B------:R-:W-:-:S05]  /*128f0*/  LEA.HI.X R45, R42, UR9, R3, 0x2, P0 ;  /* 0x000000092a2d7c11 */ /* 0x000fca00080f1403 */
[----:B------:R1:W-:Y:S02]  /*12900*/  STG.E desc[UR6][R44.64], R53 ;  /* 0x000000352c007986 */ /* 0x0003e4000c101906 */
.L_x_4787:
[----:B------:R-:W-:Y:S05]  /*12910*/  BSYNC B1 ;  /* 0x0000000000017941 */ /* 0x000fea0003800000 */
.L_x_4786:
        /* <DEDUP_REMOVED lines=21> */
.L_x_5196:
        /* <DEDUP_REMOVED lines=18> */
.L_x_4793:
[----:B------:R-:W-:-:S04]  /*12b90*/  FSETP.NEU.AND P0, PT, |R0|, +INF , PT ;  /* 0x7f8000000000780b */ /* 0x000fc80003f0d200 */
[----:B------:R-:W-:-:S09]  /*12ba0*/  FSEL R42, R0, 65504, P0 ;  /* 0x477fe000002a7808 */ /* 0x000fd20000000000 */
.L_x_4792:
        /* <DEDUP_REMOVED lines=15> */
.L_x_4797:
[----:B------:R-:W2:Y:S02]  /*12ca0*/  MUFU.RCP R3, R42 ;  /* 0x0000002a00037308 */ /* 0x000ea40000001000 */
[----:B--2---:R-:W-:-:S04]  /*12cb0*/  FFMA R0, R42, R3, -1 ;  /* 0xbf8000002a007423 */ /* 0x004fc80000000003 */
[----:B------:R-:W-:-:S04]  /*12cc0*/  FADD.FTZ R0, -R0, -RZ ;  /* 0x800000ff00007221 */ /* 0x000fc80000010100 */
[----:B------:R-:W-:-:S07]  /*12cd0*/  FFMA R3, R3, R0, R3 ;  /* 0x0000000003037223 */ /* 0x000fce0000000003 */
.L_x_4798:
[----:B------:R-:W-:Y:S05]  /*12ce0*/  BSYNC B3 ;  /* 0x0000000000037941 */ /* 0x000fea0003800000 */
.L_x_4796:
        /* <DEDUP_REMOVED lines=16> */
.L_x_4795:
[----:B------:R-:W-:Y:S05]  /*12df0*/  BSYNC B1 ;  /* 0x0000000000017941 */ /* 0x000fea0003800000 */
.L_x_4794:
        /* <DEDUP_REMOVED lines=21> */
.L_x_5204:
        /* <DEDUP_REMOVED lines=18> */
.L_x_4801:
[----:B------:R-:W-:-:S04]  /*13070*/  FSETP.NEU.AND P0, PT, |R0|, +INF , PT ;  /* 0x7f8000000000780b */ /* 0x000fc80003f0d200 */
[----:B------:R-:W-:-:S09]  /*13080*/  FSEL R43, R0, 65504, P0 ;  /* 0x477fe000002b7808 */ /* 0x000fd20000000000 */
.L_x_4800:
        /* <DEDUP_REMOVED lines=15> */
.L_x_4805:
[----:B------:R-:W2:Y:S02]  /*13180*/  MUFU.RCP R0, R43 ;  /* 0x0000002b00007308 */ /* 0x000ea40000001000 */
[----:B--2---:R-:W-:-:S04]  /*13190*/  FFMA R3, R43, R0, -1 ;  /* 0xbf8000002b037423 */ /* 0x004fc80000000000 */
[----:B------:R-:W-:-:S04]  /*131a0*/  FADD.FTZ R3, -R3, -RZ ;  /* 0x800000ff03037221 */ /* 0x000fc80000010100 */
[----:B------:R-:W-:-:S07]  /*131b0*/  FFMA R3, R0, R3, R0 ;  /* 0x0000000300037223 */ /* 0x000fce0000000000 */
.L_x_4806:
[----:B------:R-:W-:Y:S05]  /*131c0*/  BSYNC B3 ;  /* 0x0000000000037941 */ /* 0x000fea0003800000 */
.L_x_4804:
        /* <DEDUP_REMOVED lines=16> */
.L_x_4803:
[----:B------:R-:W-:Y:S05]  /*132d0*/  BSYNC B1 ;  /* 0x0000000000017941 */ /* 0x000fea0003800000 */
.L_x_4802:
        /* <DEDUP_REMOVED lines=21> */
.L_x_5212:
        /* <DEDUP_REMOVED lines=18> */
.L_x_4809:
[----:B------:R-:W-:-:S04]  /*13550*/  FSETP.NEU.AND P0, PT, |R0|, +INF , PT ;  /* 0x7f8000000000780b */ /* 0x000fc80003f0d200 */
[----:B------:R-:W-:-:S09]  /*13560*/  FSEL R44, R0, 65504, P0 ;  /* 0x477fe000002c7808 */ /* 0x000fd20000000000 */
.L_x_4808:
        /* <DEDUP_REMOVED lines=15> */
.L_x_4813:
[----:B------:R-:W2:Y:S02]  /*13660*/  MUFU.RCP R3, R44 ;  /* 0x0000002c00037308 */ /* 0x000ea40000001000 */
[----:B--2---:R-:W-:-:S04]  /*13670*/  FFMA R0, R44, R3, -1 ;  /* 0xbf8000002c007423 */ /* 0x004fc80000000003 */
[----:B------:R-:W-:-:S04]  /*13680*/  FADD.FTZ R0, -R0, -RZ ;  /* 0x800000ff00007221 */ /* 0x000fc80000010100 */
[----:B------:R-:W-:-:S07]  /*13690*/  FFMA R3, R3, R0, R3 ;  /* 0x0000000003037223 */ /* 0x000fce0000000003 */
.L_x_4814:
[----:B------:R-:W-:Y:S05]  /*136a0*/  BSYNC B3 ;  /* 0x0000000000037941 */ /* 0x000fea0003800000 */
.L_x_4812:
        /* <DEDUP_REMOVED lines=16> */
.L_x_4811:
[----:B------:R-:W-:Y:S05]  /*137b0*/  BSYNC B1 ;  /* 0x0000000000017941 */ /* 0x000fea0003800000 */
.L_x_4810:
        /* <DEDUP_REMOVED lines=21> */
.L_x_5220:
        /* <DEDUP_REMOVED lines=18> */
.L_x_4817:
[----:B------:R-:W-:-:S04]  /*13a30*/  FSETP.NEU.AND P0, PT, |R0|, +INF , PT ;  /* 0x7f8000000000780b */ /* 0x000fc80003f0d200 */
[----:B------:R-:W-:-:S09]  /*13a40*/  FSEL R45, R0, 65504, P0 ;  /* 0x477fe000002d7808 */ /* 0x000fd20000000000 */
.L_x_4816:
        /* <DEDUP_REMOVED lines=15> */
.L_x_4821:
[----:B------:R-:W2:Y:S02]  /*13b40*/  MUFU.RCP R0, R45 ;  /* 0x0000002d00007308 */ /* 0x000ea40000001000 */
[----:B--2---:R-:W-:-:S04]  /*13b50*/  FFMA R3, R45, R0, -1 ;  /* 0xbf8000002d037423 */ /* 0x004fc80000000000 */
[----:B------:R-:W-:-:S04]  /*13b60*/  FADD.FTZ R3, -R3, -RZ ;  /* 0x800000ff03037221 */ /* 0x000fc80000010100 */
[----:B------:R-:W-:-:S07]  /*13b70*/  FFMA R3, R0, R3, R0 ;  /* 0x0000000300037223 */ /* 0x000fce0000000000 */
.L_x_4822:
[----:B------:R-:W-:Y:S05]  /*13b80*/  BSYNC B3 ;  /* 0x0000000000037941 */ /* 0x000fea0003800000 */
.L_x_4820:
        /* <DEDUP_REMOVED lines=16> */
.L_x_4819:
[----:B------:R-:W-:Y:S05]  /*13c90*/  BSYNC B1 ;  /* 0x0000000000017941 */ /* 0x000fea0003800000 */
.L_x_4818:
        /* <DEDUP_REMOVED lines=21> */
.L_x_5228:
        /* <DEDUP_REMOVED lines=18> */
.L_x_4825:
[----:B------:R-:W-:-:S04]  /*13f10*/  FSETP.NEU.AND P0, PT, |R0|, +INF , PT ;  /* 0x7f8000000000780b */ /* 0x000fc80003f0d200 */
[----:B------:R-:W-:-:S09]  /*13f20*/  FSEL R52, R0, 65504, P0 ;  /* 0x477fe00000347808 */ /* 0x000fd20000000000 */
.L_x_4824:
[----:B------:R-:W1:Y:S01]  /*13f30*/  S2R R61, SR_TID.X ;  /* 0x00000000003d7919 */ /* 0x000e620000002100 */
[----:B------:R-:W-:Y:S01]  /*13f40*/  BSSY B1, `(.L_x_4826) ;  /* 0x0000022000017945 */ /* 0x000fe20003800000 */
[----:B-1----:R-:W-:-:S13]  /*13f50*/  LOP3.LUT P0, RZ, R61, 0x1f, RZ, 0xc0, !PT ;  /* 0x0000001f3dff7812 */ /* 0x002fda000780c0ff */
[----:B------:R-:W-:Y:S05]  /*13f60*/  @P0 BRA `(.L_x_4827) ;  /* 0x00000000007c0947 */ /* 0x000fea0003800000 */
[----:B------:R-:W-:Y:S01]  /*13f70*/  IADD3 R0, R52, 0x1800000, RZ ;  /* 0x0180000034007810 */ /* 0x000fe20007ffe0ff */
[----:B------:R-:W1:Y:S01]  /*13f80*/  S2R R60, SR_CTAID.X ;  /* 0x00000000003c7919 */ /* 0x000e620000002500 */
[----:B------:R-:W-:Y:S02]  /*13f90*/  BSSY B3, `(.L_x_4828) ;  /* 0x000000c000037945 */ /* 0x000fe40003800000 */
[----:B------:R-:W-:-:S04]  /*13fa0*/  LOP3.LUT R0, R0, 0x7f800000, RZ, 0xc0, !PT ;  /* 0x7f80000000007812 */ /* 0x000fc800078ec0ff */
[----:B------:R-:W-:-:S13]  /*13fb0*/  ISETP.GT.U32.AND P0, PT, R0, 0x1ffffff, PT ;  /* 0x01ffffff0000780c */ /* 0x000fda0003f04070 */
[----:B------:R-:W-:Y:S05]  /*13fc0*/  @P0 BRA `(.L_x_4829) ;  /* 0x0000000000100947 */ /* 0x000fea0003800000 */
[----:B------:R-:W-:Y:S01]  /*13fd0*/  IMAD.MOV.U32 R0, RZ, RZ, R52 ;  /* 0x000000ffff007224 */ /* 0x000fe200078e0034 */
[----:B------:R-:W-:-:S07]  /*13fe0*/  MOV R54, 0x14000 ;  /* 0x0001400000367802 */ /* 0x000fce0000000f00 */
[----:B01----:R-:W-:Y:S05]  /*13ff0*/  CALL.REL.NOINC `($__internal_10_$__cuda_sm20_rcp_rn_f32_slowpath) ;  /* 0x0000009400447944 */ /* 0x003fea0003c00000 */
[----:B------:R-:W-:Y:S05]  /*14000*/  BRA `(.L_x_4830) ;  /* 0x0000000000107947 */ /* 0x000fea0003800000 */
.L_x_4829:
[----:B------:R-:W2:Y:S02]  /*14010*/  MUFU.RCP R53, R52 ;  /* 0x0000003400357308 */ /* 0x000ea40000001000 */
[----:B--2---:R-:W-:-:S04]  /*14020*/  FFMA R0, R52, R53, -1 ;  /* 0xbf80000034007423 */ /* 0x004fc80000000035 */
[----:B------:R-:W-:-:S04]  /*14030*/  FADD.FTZ R0, -R0, -RZ ;  /* 0x800000ff00007221 */ /* 0x000fc80000010100 */
[----:B------:R-:W-:-:S07]  /*14040*/  FFMA R53, R53, R0, R53 ;  /* 0x0000000035357223 */ /* 0x000fce0000000035 */
.L_x_4830:
[----:B------:R-:W-:Y:S05]  /*14050*/  BSYNC B3 ;  /* 0x0000000000037941 */ /* 0x000fea0003800000 */
.L_x_4828:
        /* <DEDUP_REMOVED lines=16> */
.L_x_4827:
[----:B------:R-:W-:Y:S05]  /*14160*/  BSYNC B1 ;  /* 0x0000000000017941 */ /* 0x000fea0003800000 */
.L_x_4826:
        /* <DEDUP_REMOVED lines=21> */
.L_x_5236:
        /* <DEDUP_REMOVED lines=18> */
.L_x_4833:
[----:B------:R-:W-:-:S04]  /*143e0*/  FSETP.NEU.AND P0, PT, |R0|, +INF , PT ;  /* 0x7f8000000000780b */ /* 0x000fc80003f0d200 */
[----:B------:R-:W-:-:S09]  /*143f0*/  FSEL R0, R0, 65504, P0 ;  /* 0x477fe00000007808 */ /* 0x000fd20000000000 */
.L_x_4832:
        /* <DEDUP_REMOVED lines=12> */
.L_x_4835:
[----:B------:R-:W2:Y:S02]  /*144c0*/  MUFU.RCP R53, R0 ;  /* 0x0000000000357308 */ /* 0x000ea40000001000 */
[----:B--2---:R-:W-:-:S04]  /*144d0*/  FFMA R3, R0, R53, -1 ;  /* 0xbf80000000037423 */ /* 0x004fc80000000035 */
[----:B------:R-:W-:-:S04]  /*144e0*/  FADD.FTZ R54, -R3, -RZ ;  /* 0x800000ff03367221 */ /* 0x000fc80000010100 */
[----:B------:R-:W-:-:S07]  /*144f0*/  FFMA R53, R53, R54, R53 ;  /* 0x0000003635357223 */ /* 0x000fce0000000035 */
.L_x_4836:
[----:B------:R-:W-:Y:S05]  /*14500*/  BSYNC B1 ;  /* 0x0000000000017941 */ /* 0x000fea0003800000 */
.L_x_4834:
        /* <DEDUP_REMOVED lines=16> */
.L_x_4707:
[----:B------:R-:W-:Y:S05]  /*14610*/  BSYNC B2 ;  /* 0x0000000000027941 */ /* 0x000fea0003800000 */
.L_x_4582:
[----:B------:R-:W3:Y:S01]  /*14620*/  S2R R2, SR_CTAID.Y ;  /* 0x0000000000027919 */ /* 0x000ee20000002600 */
[----:B------:R-:W-:Y:S01]  /*14630*/  HADD2.F32 R3, -RZ, R37.H0_H0 ;  /* 0x20000025ff037230 */ /* 0x000fe20000004100 */
[----:B------:R-:W-:Y:S01]  /*14640*/  ULDC.64 UR8, c[0x0][0x238] ;  /* 0x00008e0000087ab9 */ /* 0x000fe20000000a00 */
[----:B-12---:R-:W-:Y:S01]  /*14650*/  HADD2.F32 R53, -RZ, R32.H0_H0 ;  /* 0x20000020ff357230 */ /* 0x006fe20000004100 */
[----:B------:R-:W1:Y:S01]  /*14660*/  S2R R54, SR_TID.X ;  /* 0x0000000000367919 */ /* 0x000e620000002100 */
[----:B------:R-:W-:Y:S01]  /*14670*/  HADD2.F32 R51, -RZ, R48.H0_H0 ;  /* 0x20000030ff337230 */ /* 0x000fe20000004100 */
[----:B------:R-:W-:Y:S01]  /*14680*/  ULDC.64 UR10, c[0x0][0x220] ;  /* 0x00008800000a7ab9 */ /* 0x000fe20000000a00 */
[----:B0-----:R-:W-:Y:S02]  /*14690*/  HADD2.F32 R55, -RZ, R4.H0_H0 ;  /* 0x20000004ff377230 */ /* 0x001fe40000004100 */
[----:B------:R-:W-:Y:S01]  /*146a0*/  FMUL R53, R53, R6 ;  /* 0x0000000635357220 */ /* 0x000fe20000400000 */
[----:B------:R-:W-:-:S02]  /*146b0*/  HADD2.F32 R32, -RZ, R32.H1_H1 ;  /* 0x30000020ff207230 */ /* 0x000fc40000004100 */
[--C-:B------:R-:W-:Y:S02]  /*146c0*/  HADD2.F32 R57, -RZ, R39.reuse.H0_H0 ;  /* 0x20000027ff397230 */ /* 0x100fe40000004100 */
[----:B------:R-:W-:Y:S01]  /*146d0*/  HADD2.F32 R58, -RZ, R39.H1_H1 ;  /* 0x30000027ff3a7230 */ /* 0x000fe20000004100 */
[----:B------:R-:W-:Y:S01]  /*146e0*/  F2FP.SATFINITE.E4M3.F32.PACK_AB_MERGE_C R53, RZ, R53, RZ ;  /* 0x00000035ff35723e */ /* 0x000fe200048070ff */
[----:B------:R-:W-:Y:S02]  /*146f0*/  HADD2.F32 R50, -RZ, R37.H1_H1 ;  /* 0x30000025ff327230 */ /* 0x000fe40000004100 */
[----:B------:R-:W-:Y:S01]  /*14700*/  FMUL R37, R3, R6 ;  /* 0x0000000603257220 */ /* 0x000fe20000400000 */
[----:B------:R-:W-:Y:S02]  /*14710*/  HADD2.F32 R48, -RZ, R48.H1_H1 ;  /* 0x30000030ff307230 */ /* 0x000fe40000004100 */
[----:B------:R-:W-:Y:S01]  /*14720*/  FMUL R57, R57, R10 ;  /* 0x0000000a39397220 */ /* 0x000fe20000400000 */
[----:B------:R-:W-:-:S02]  /*14730*/  HADD2.F32 R39, -RZ, R38.H0_H0 ;  /* 0x20000026ff277230 */ /* 0x000fc40000004100 */
[----:B------:R-:W-:Y:S01]  /*14740*/  FMUL R58, R58, R11 ;  /* 0x0000000b3a3a7220 */ /* 0x000fe20000400000 */
[----:B------:R-:W-:Y:S02]  /*14750*/  HADD2.F32 R56, -RZ, R38.H1_H1 ;  /* 0x30000026ff387230 */ /* 0x000fe40000004100 */
[-C--:B------:R-:W-:Y:S01]  /*14760*/  FMUL R38, R51, R6.reuse ;  /* 0x0000000633267220 */ /* 0x080fe20000400000 */
[----:B------:R-:W-:Y:S02]  /*14770*/  HADD2.F32 R60, -RZ, R4.H1_H1 ;  /* 0x30000004ff3c7230 */ /* 0x000fe40000004100 */
[----:B------:R-:W-:Y:S01]  /*14780*/  FMUL R6, R55, R6 ;  /* 0x0000000637067220 */ /* 0x000fe20000400000 */
[-C--:B------:R-:W-:Y:S01]  /*14790*/  FMUL R55, R32, R7.reuse ;  /* 0x0000000720377220 */ /* 0x080fe20000400000 */
[-C--:B------:R-:W-:Y:S01]  /*147a0*/  FMUL R32, R50, R7.reuse ;  /* 0x0000000732207220 */ /* 0x080fe20000400000 */
[-C--:B------:R-:W-:Y:S01]  /*147b0*/  FMUL R4, R48, R7.reuse ;  /* 0x0000000730047220 */ /* 0x080fe20000400000 */
[----:B------:R-:W-:Y:S01]  /*147c0*/  FMUL R7, R60, R7 ;  /* 0x000000073c077220 */ /* 0x000fe20000400000 */
[----:B------:R-:W-:Y:S01]  /*147d0*/  HADD2.F32 R3, -RZ, R33.H0_H0 ;  /* 0x20000021ff037230 */ /* 0x000fe20000004100 */
[----:B------:R-:W-:Y:S01]  /*147e0*/  F2FP.SATFINITE.E4M3.F32.PACK_AB_MERGE_C R55, RZ, R55, RZ ;  /* 0x00000037ff37723e */ /* 0x000fe200048070ff */
[--C-:B------:R-:W-:Y:S01]  /*147f0*/  HADD2.F32 R51, -RZ, R49.reuse.H0_H0 ;  /* 0x20000031ff337230 */ /* 0x100fe20000004100 */
[----:B------:R-:W-:Y:S01]  /*14800*/  F2FP.SATFINITE.E4M3.F32.PACK_AB_MERGE_C R58, RZ, R58, RZ ;  /* 0x0000003aff3a723e */ /* 0x000fe200048070ff */
[----:B------:R-:W-:-:S02]  /*14810*/  HADD2.F32 R60, -RZ, R49.H1_H1 ;  /* 0x30000031ff3c7230 */ /* 0x000fc40000004100 */
[-C--:B------:R-:W-:Y:S01]  /*14820*/  FMUL R50, R3, R8.reuse ;  /* 0x0000000803327220 */ /* 0x080fe20000400000 */
[--C-:B------:R-:W-:Y:S01]  /*14830*/  HADD2.F32 R49, -RZ, R12.reuse.H0_H0 ;  /* 0x2000000cff317230 */ /* 0x100fe20000004100 */
[----:B------:R-:W-:Y:S01]  /*14840*/  LOP3.LUT R55, R55, 0xffff, RZ, 0xc0, !PT ;  /* 0x0000ffff37377812 */ /* 0x000fe200078ec0ff */
[----:B------:R-:W-:Y:S02]  /*14850*/  HADD2.F32 R62, -RZ, R12.H1_H1 ;  /* 0x3000000cff3e7230 */ /* 0x000fe40000004100 */
[-C--:B------:R-:W-:Y:S01]  /*14860*/  FMUL R12, R51, R8.reuse ;  /* 0x00000008330c7220 */ /* 0x080fe20000400000 */
[----:B------:R-:W-:Y:S02]  /*14870*/  HADD2.F32 R48, -RZ, R33.H1_H1 ;  /* 0x30000021ff307230 */ /* 0x000fe40000004100 */
[-C--:B------:R-:W-:Y:S01]  /*14880*/  FMUL R33, R39, R8.reuse ;  /* 0x0000000827217220 */ /* 0x080fe20000400000 */
[----:B------:R-:W-:Y:S02]  /*14890*/  HADD2.F32 R3, -RZ, R34.H0_H0 ;  /* 0x20000022ff037230 */ /* 0x000fe40000004100 */
[----:B------:R-:W-:Y:S01]  /*148a0*/  FMUL R49, R49, R8 ;  /* 0x0000000831317220 */ /* 0x000fe20000400000 */
[----:B------:R-:W-:-:S02]  /*148b0*/  HADD2.F32 R51, -RZ, R16.H0_H0 ;  /* 0x20000010ff337230 */ /* 0x000fc40000004100 */
[-C--:B------:R-:W-:Y:S01]  /*148c0*/  FMUL R8, R60, R9.reuse ;  /* 0x000000093c087220 */ /* 0x080fe20000400000 */
[--C-:B------:R-:W-:Y:S02]  /*148d0*/  HADD2.F32 R59, -RZ, R13.reuse.H0_H0 ;  /* 0x2000000dff3b7230 */ /* 0x100fe40000004100 */
[-C--:B------:R-:W-:Y:S01]  /*148e0*/  FMUL R39, R56, R9.reuse ;  /* 0x0000000938277220 */ /* 0x080fe20000400000 */
[----:B------:R-:W-:Y:S02]  /*148f0*/  HADD2.F32 R60, -RZ, R34.H1_H1 ;  /* 0x30000022ff3c7230 */ /* 0x000fe40000004100 */
[----:B------:R-:W-:Y:S01]  /*14900*/  FMUL R34, R3, R10 ;  /* 0x0000000a03227220 */ /* 0x000fe20000400000 */
[----:B------:R-:W-:Y:S02]  /*14910*/  HADD2.F32 R16, -RZ, R16.H1_H1 ;  /* 0x30000010ff107230 */ /* 0x000fe40000004100 */
[----:B------:R-:W-:Y:S01]  /*14920*/  FMUL R48, R48, R9 ;  /* 0x0000000930307220 */ /* 0x000fe20000400000 */
[----:B------:R-:W-:-:S02]  /*14930*/  HADD2.F32 R56, -RZ, R13.H1_H1 ;  /* 0x3000000dff387230 */ /* 0x000fc40000004100 */
[----:B------:R-:W-:Y:S01]  /*14940*/  FMUL R13, R51, R10 ;  /* 0x0000000a330d7220 */ /* 0x000fe20000400000 */
[----:B---3--:R-:W-:-:S04]  /*14950*/  IMAD.WIDE.U32 R2, R2, 0x80, RZ ;  /* 0x0000008002027825 */ /* 0x008fc800078e00ff */
[----:B------:R-:W-:Y:S01]  /*14960*/  FMUL R10, R59, R10 ;  /* 0x0000000a3b0a7220 */ /* 0x000fe20000400000 */
[-C--:B------:R-:W-:Y:S01]  /*14970*/  FMUL R60, R60, R11.reuse ;  /* 0x0000000b3c3c7220 */ /* 0x080fe20000400000 */
[-C--:B------:R-:W-:Y:S01]  /*14980*/  FMUL R16, R16, R11.reuse ;  /* 0x0000000b10107220 */ /* 0x080fe20000400000 */
[----:B-1----:R-:W-:Y:S02]  /*14990*/  IMAD.SHL.U32 R51, R54, 0x4, RZ ;  /* 0x0000000436337824 */ /* 0x002fe400078e00ff */
[----:B------:R-:W-:Y:S01]  /*149a0*/  FMUL R11, R56, R11 ;  /* 0x0000000b380b7220 */ /* 0x000fe20000400000 */
[----:B------:R-:W-:Y:S02]  /*149b0*/  HADD2.F32 R59, -RZ, R24.H0_H0 ;  /* 0x20000018ff3b7230 */ /* 0x000fe40000004100 */
[----:B------:R-:W-:Y:S01]  /*149c0*/  FMUL R9, R62, R9 ;  /* 0x000000093e097220 */ /* 0x000fe20000400000 */
[----:B------:R-:W-:Y:S01]  /*149d0*/  IMAD R56, R3, UR8, RZ ;  /* 0x0000000803387c24 */ /* 0x000fe2000f8e02ff */
[----:B------:R-:W-:Y:S01]  /*149e0*/  LOP3.LUT R51, R2, 0x7c, R51, 0xf8, !PT ;  /* 0x0000007c02337812 */ /* 0x000fe200078ef833 */
[----:B------:R-:W-:-:S02]  /*149f0*/  HADD2.F32 R3, -RZ, R26.H0_H0 ;  /* 0x2000001aff037230 */ /* 0x000fc40000004100 */
[----:B------:R-:W-:Y:S01]  /*14a00*/  FMUL R2, R59, R40 ;  /* 0x000000283b027220 */ /* 0x000fe20000400000 */
[----:B------:R-:W-:Y:S01]  /*14a10*/  HADD2.F32 R24, -RZ, R24.H1_H1 ;  /* 0x30000018ff187230 */ /* 0x000fe20000004100 */
[----:B------:R-:W0:Y:S01]  /*14a20*/  S2R R59, SR_CTAID.X ;  /* 0x00000000003b7919 */ /* 0x000e220000002500 */
[----:B------:R-:W-:Y:S02]  /*14a30*/  HADD2.F32 R62, -RZ, R26.H1_H1 ;  /* 0x3000001aff3e7230 */ /* 0x000fe40000004100 */
[----:B------:R-:W-:Y:S01]  /*14a40*/  FMUL R26, R3, R44 ;  /* 0x0000002c031a7220 */ /* 0x000fe20000400000 */
[----:B------:R-:W-:Y:S01]  /*14a50*/  F2FP.SATFINITE.E4M3.F32.PACK_AB_MERGE_C R3, RZ, R2, RZ ;  /* 0x00000002ff03723e */ /* 0x000fe200048070ff */
[----:B------:R-:W-:Y:S01]  /*14a60*/  FMUL R24, R24, R41 ;  /* 0x0000002918187220 */ /* 0x000fe20000400000 */
[----:B------:R-:W-:Y:S01]  /*14a70*/  F2FP.SATFINITE.E4M3.F32.PACK_AB_MERGE_C R2, RZ, R34, RZ ;  /* 0x00000022ff02723e */ /* 0x000fe200048070ff */
[----:B------:R-:W-:Y:S01]  /*14a80*/  FMUL R61, R62, R45 ;  /* 0x0000002d3e3d7220 */ /* 0x000fe20000400000 */
[----:B------:R-:W-:Y:S01]  /*14a90*/  F2FP.SATFINITE.E4M3.F32.PACK_AB_MERGE_C R60, RZ, R60, RZ ;  /* 0x0000003cff3c723e */ /* 0x000fe200048070ff */
[----:B------:R-:W-:Y:S01]  /*14aa0*/  HADD2.F32 R64, -RZ, R23.H1_H1 ;  /* 0x30000017ff407230 */ /* 0x000fe20000004100 */
[----:B------:R-:W-:Y:S01]  /*14ab0*/  F2FP.SATFINITE.E4M3.F32.PACK_AB_MERGE_C R62, RZ, R26, RZ ;  /* 0x0000001aff3e723e */ /* 0x000fe200048070ff */
[--C-:B------:R-:W-:Y:S01]  /*14ac0*/  HADD2.F32 R66, -RZ, R17.reuse.H0_H0 ;  /* 0x20000011ff427230 */ /* 0x100fe20000004100 */
[----:B------:R-:W-:Y:S01]  /*14ad0*/  F2FP.SATFINITE.E4M3.F32.PACK_AB_MERGE_C R24, RZ, R24, RZ ;  /* 0x00000018ff18723e */ /* 0x000fe200048070ff */
[----:B------:R-:W-:Y:S01]  /*14ae0*/  HADD2.F32 R65, -RZ, R17.H1_H1 ;  /* 0x30000011ff417230 */ /* 0x000fe20000004100 */
[----:B------:R-:W-:Y:S01]  /*14af0*/  LOP3.LUT R26, R3, 0xff, RZ, 0xc0, !PT ;  /* 0x000000ff031a7812 */ /* 0x000fe200078ec0ff */
[----:B------:R-:W-:Y:S01]  /*14b00*/  HADD2.F32 R67, -RZ, R14.H1_H1 ;  /* 0x3000000eff437230 */ /* 0x000fe20000004100 */
[----:B------:R-:W-:-:S02]  /*14b10*/  LOP3.LUT R2, R2, 0xff, RZ, 0xc0, !PT ;  /* 0x000000ff02027812 */ /* 0x000fc400078ec0ff */
[----:B------:R-:W-:Y:S02]  /*14b20*/  LOP3.LUT R3, R60, 0xffff, RZ, 0xc0, !PT ;  /* 0x0000ffff3c037812 */ /* 0x000fe400078ec0ff */
[----:B------:R-:W-:Y:S02]  /*14b30*/  F2FP.SATFINITE.E4M3.F32.PACK_AB_MERGE_C R63, RZ, R61, RZ ;  /* 0x0000003dff3f723e */ /* 0x000fe400048070ff */
[----:B------:R-:W-:Y:S02]  /*14b40*/  LOP3.LUT R61, R24, 0xffff, RZ, 0xc0, !PT ;  /* 0x0000ffff183d7812 */ /* 0x000fe400078ec0ff */
[----:B------:R-:W-:Y:S01]  /*14b50*/  PRMT R24, R3, 0x7604, R2 ;  /* 0x0000760403187816 */ /* 0x000fe20000000002 */
[----:B------:R-:W-:Y:S01]  /*14b60*/  HADD2.F32 R3, -RZ, R23.H0_H0 ;  /* 0x20000017ff037230 */ /* 0x000fe20000004100 */
[----:B------:R-:W-:Y:S01]  /*14b70*/  LOP3.LUT R34, R53, 0xff, RZ, 0xc0, !PT ;  /* 0x000000ff35227812 */ /* 0x000fe200078ec0ff */
[----:B------:R-:W-:Y:S01]  /*14b80*/  HADD2.F32 R2, -RZ, R35.H0_H0 ;  /* 0x20000023ff027230 */ /* 0x000fe20000004100 */
[----:B------:R-:W-:-:S02]  /*14b90*/  SHF.R.U32.HI R60, RZ, 0x1, R54 ;  /* 0x00000001ff3c7819 */ /* 0x000fc40000011636 */
[----:B------:R-:W-:Y:S01]  /*14ba0*/  FMUL R3, R3, R44 ;  /* 0x0000002c03037220 */ /* 0x000fe20000400000 */
[----:B------:R-:W-:Y:S01]  /*14bb0*/  PRMT R34, R55, 0x7604, R34 ;  /* 0x0000760437227816 */ /* 0x000fe20000000022 */
[----:B------:R-:W-:Y:S01]  /*14bc0*/  FMUL R55, R64, R45 ;  /* 0x0000002d40377220 */ /* 0x000fe20000400000 */
[----:B------:R-:W-:Y:S01]  /*14bd0*/  FMUL R54, R2, R31 ;  /* 0x0000001f02367220 */ /* 0x000fe20000400000 */
[----:B------:R-:W-:Y:S02]  /*14be0*/  LOP3.LUT R2, R60, 0x7ffffff0, RZ, 0xc0, !PT ;  /* 0x7ffffff03c027812 */ /* 0x000fe400078ec0ff */
[----:B------:R-:W-:Y:S02]  /*14bf0*/  F2FP.SATFINITE.E4M3.F32.PACK_AB_MERGE_C R3, RZ, R3, RZ ;  /* 0x00000003ff03723e */ /* 0x000fe400048070ff */
[----:B------:R-:W-:Y:S02]  /*14c00*/  PRMT R53, R61, 0x7604, R26 ;  /* 0x000076043d357816 */ /* 0x000fe4000000001a */
[----:B------:R-:W-:Y:S01]  /*14c10*/  F2FP.SATFINITE.E4M3.F32.PACK_AB_MERGE_C R60, RZ, R55, RZ ;  /* 0x00000037ff3c723e */ /* 0x000fe200048070ff */
[----:B------:R-:W-:Y:S01]  /*14c20*/  FMUL R55, R66, R31 ;  /* 0x0000001f42377220 */ /* 0x000fe20000400000 */
[----:B------:R-:W-:Y:S01]  /*14c30*/  LOP3.LUT R61, R3, 0xff, RZ, 0xc0, !PT ;  /* 0x000000ff033d7812 */ /* 0x000fe200078ec0ff */
[----:B------:R-:W-:Y:S01]  /*14c40*/  IMAD.MOV.U32 R3, RZ, RZ, RZ ;  /* 0x000000ffff037224 */ /* 0x000fe200078e00ff */
[----:B------:R-:W-:-:S02]  /*14c50*/  LOP3.LUT R60, R60, 0xffff, RZ, 0xc0, !PT ;  /* 0x0000ffff3c3c7812 */ /* 0x000fc400078ec0ff */
[----:B------:R-:W-:Y:S01]  /*14c60*/  LOP3.LUT R62, R62, 0xff, RZ, 0xc0, !PT ;  /* 0x000000ff3e3e7812 */ /* 0x000fe200078ec0ff */
[----:B0-----:R-:W-:Y:S01]  /*14c70*/  IMAD.WIDE.U32 R2, R59, 0x80, R2 ;  /* 0x000000803b027825 */ /* 0x001fe200078e0002 */
[----:B------:R-:W-:Y:S02]  /*14c80*/  LOP3.LUT R63, R63, 0xffff, RZ, 0xc0, !PT ;  /* 0x0000ffff3f3f7812 */ /* 0x000fe400078ec0ff */
[----:B------:R-:W-:Y:S01]  /*14c90*/  F2FP.SATFINITE.E4M3.F32.PACK_AB_MERGE_C R57, RZ, R57, RZ ;  /* 0x00000039ff39723e */ /* 0x000fe200048070ff */
[----:B------:R-:W-:Y:S01]  /*14ca0*/  HADD2.F32 R59, -RZ, R35.H1_H1 ;  /* 0x30000023ff3b7230 */ /* 0x000fe20000004100 */
[----:B------:R-:W-:Y:S01]  /*14cb0*/  PRMT R35, R60, 0x7604, R61 ;  /* 0x000076043c237816 */ /* 0x000fe2000000003d */
[--C-:B------:R-:W-:Y:S01]  /*14cc0*/  HADD2.F32 R60, -RZ, R21.reuse.H1_H1 ;  /* 0x30000015ff3c7230 */ /* 0x100fe20000004100 */
[----:B------:R-:W-:Y:S01]  /*14cd0*/  PRMT R26, R63, 0x7604, R62 ;  /* 0x000076043f1a7816 */ /* 0x000fe2000000003e */
[----:B------:R-:W-:Y:S01]  /*14ce0*/  HADD2.F32 R63, -RZ, R21.H0_H0 ;  /* 0x20000015ff3f7230 */ /* 0x000fe20000004100 */
[----:B------:R-:W-:Y:S01]  /*14cf0*/  F2FP.SATFINITE.E4M3.F32.PACK_AB_MERGE_C R37, RZ, R37, RZ ;  /* 0x00000025ff25723e */ /* 0x000fe200048070ff */
[----:B------:R-:W-:-:S02]  /*14d00*/  HADD2.F32 R62, -RZ, R20.H0_H0 ;  /* 0x20000014ff3e7230 */ /* 0x000fc40000004100 */
[----:B------:R-:W-:Y:S01]  /*14d10*/  FMUL R60, R60, R41 ;  /* 0x000000293c3c7220 */ /* 0x000fe20000400000 */
[----:B------:R-:W-:Y:S02]  /*14d20*/  HADD2.F32 R61, -RZ, R20.H1_H1 ;  /* 0x30000014ff3d7230 */ /* 0x000fe40000004100 */
[----:B------:R-:W-:Y:S01]  /*14d30*/  FMUL R21, R63, R40 ;  /* 0x000000283f157220 */ /* 0x000fe20000400000 */
[----:B------:R-:W-:Y:S01]  /*14d40*/  F2FP.SATFINITE.E4M3.F32.PACK_AB_MERGE_C R32, RZ, R32, RZ ;  /* 0x00000020ff20723e */ /* 0x000fe200048070ff */
[----:B------:R-:W-:Y:S01]  /*14d50*/  FMUL R23, R62, R31 ;  /* 0x0000001f3e177220 */ /* 0x000fe20000400000 */
[----:B------:R-:W-:Y:S01]  /*14d60*/  HADD2.F32 R62, -RZ, R14.H0_H0 ;  /* 0x2000000eff3e7230 */ /* 0x000fe20000004100 */
[----:B------:R-:W-:Y:S01]  /*14d70*/  F2FP.SATFINITE.E4M3.F32.PACK_AB_MERGE_C R60, RZ, R60, RZ ;  /* 0x0000003cff3c723e */ /* 0x000fe200048070ff */
[-C--:B------:R-:W-:Y:S01]  /*14d80*/  FMUL R17, R61, R36.reuse ;  /* 0x000000243d117220 */ /* 0x080fe20000400000 */
[----:B------:R-:W-:Y:S01]  /*14d90*/  F2FP.SATFINITE.E4M3.F32.PACK_AB_MERGE_C R21, RZ, R21, RZ ;  /* 0x00000015ff15723e */ /* 0x000fe200048070ff */
[-C--:B------:R-:W-:Y:S01]  /*14da0*/  FMUL R20, R59, R36.reuse ;  /* 0x000000243b147220 */ /* 0x080fe20000400000 */
[----:B------:R-:W-:Y:S01]  /*14db0*/  FMUL R31, R62, R31 ;  /* 0x0000001f3e1f7220 */ /* 0x000fe20000400000 */
[----:B------:R-:W-:Y:S01]  /*14dc0*/  LOP3.LUT R62, R60, 0xffff, RZ, 0xc0, !PT ;  /* 0x0000ffff3c3e7812 */ /* 0x000fe200078ec0ff */
[----:B------:R-:W-:Y:S01]  /*14dd0*/  HADD2.F32 R59, -RZ, R18.H0_H0 ;  /* 0x20000012ff3b7230 */ /* 0x000fe20000004100 */
[----:B------:R-:W-:Y:S01]  /*14de0*/  LOP3.LUT R61, R21, 0xff, RZ, 0xc0, !PT ;  /* 0x000000ff153d7812 */ /* 0x000fe200078ec0ff */
[----:B------:R-:W-:Y:S01]  /*14df0*/  HADD2.F32 R63, -RZ, R15.H0_H0 ;  /* 0x2000000fff3f7230 */ /* 0x000fe20000004100 */
[----:B------:R-:W-:Y:S01]  /*14e00*/  LOP3.LUT R60, R58, 0xffff, RZ, 0xc0, !PT ;  /* 0x0000ffff3a3c7812 */ /* 0x000fe200078ec0ff */
[----:B------:R-:W-:Y:S01]  /*14e10*/  FMUL R14, R65, R36 ;  /* 0x00000024410e7220 */ /* 0x000fe20000400000 */
[----:B------:R-:W-:Y:S01]  /*14e20*/  LOP3.LUT R57, R57, 0xff, RZ, 0xc0, !PT ;  /* 0x000000ff39397812 */ /* 0x000fe200078ec0ff */
[-C--:B------:R-:W-:Y:S01]  /*14e30*/  FMUL R59, R59, R40.reuse ;  /* 0x000000283b3b7220 */ /* 0x080fe20000400000 */
[----:B------:R-:W-:Y:S01]  /*14e40*/  LOP3.LUT R21, R37, 0xff, RZ, 0xc0, !PT ;  /* 0x000000ff25157812 */ /* 0x000fe200078ec0ff */
[----:B------:R-:W-:Y:S01]  /*14e50*/  FMUL R40, R63, R40 ;  /* 0x000000283f287220 */ /* 0x000fe20000400000 */
[----:B------:R-:W-:Y:S01]  /*14e60*/  LOP3.LUT R58, R32, 0xffff, RZ, 0xc0, !PT ;  /* 0x0000ffff203a7812 */ /* 0x000fe200078ec0ff */
[----:B------:R-:W-:Y:S01]  /*14e70*/  HADD2.F32 R63, -RZ, R25.H0_H0 ;  /* 0x20000019ff3f7230 */ /* 0x000fe20000004100 */
[----:B------:R-:W-:Y:S01]  /*14e80*/  PRMT R32, R60, 0x7604, R57 ;  /* 0x000076043c207816 */ /* 0x000fe20000000039 */
[--C-:B------:R-:W-:Y:S01]  /*14e90*/  HADD2.F32 R57, -RZ, R46.reuse.H0_H0 ;  /* 0x2000002eff397230 */ /* 0x100fe20000004100 */
[----:B------:R-:W-:Y:S01]  /*14ea0*/  PRMT R21, R58, 0x7604, R21 ;  /* 0x000076043a157816 */ /* 0x000fe20000000015 */
[----:B------:R-:W-:Y:S01]  /*14eb0*/  HADD2.F32 R58, -RZ, R46.H1_H1 ;  /* 0x3000002eff3a7230 */ /* 0x000fe20000004100 */
[----:B------:R-:W-:Y:S01]  /*14ec0*/  PRMT R37, R62, 0x7604, R61 ;  /* 0x000076043e257816 */ /* 0x000fe2000000003d */
[----:B------:R-:W-:-:S02]  /*14ed0*/  HADD2.F32 R60, -RZ, R18.H1_H1 ;  /* 0x30000012ff3c7230 */ /* 0x000fc40000004100 */
[----:B------:R-:W-:Y:S01]  /*14ee0*/  FMUL R46, R57, R44 ;  /* 0x0000002c392e7220 */ /* 0x000fe20000400000 */
[----:B------:R-:W-:Y:S02]  /*14ef0*/  HADD2.F32 R18, -RZ, R25.H1_H1 ;  /* 0x30000019ff127230 */ /* 0x000fe40000004100 */
[----:B------:R-:W-:Y:S01]  /*14f00*/  FMUL R58, R58, R45 ;  /* 0x0000002d3a3a7220 */ /* 0x000fe20000400000 */
[--C-:B------:R-:W-:Y:S02]  /*14f10*/  HADD2.F32 R61, -RZ, R27.reuse.H0_H0 ;  /* 0x2000001bff3d7230 */ /* 0x100fe40000004100 */
[----:B------:R-:W-:Y:S01]  /*14f20*/  FMUL R25, R60, R41 ;  /* 0x000000293c197220 */ /* 0x000fe20000400000 */
[----:B------:R-:W-:Y:S01]  /*14f30*/  F2FP.SATFINITE.E4M3.F32.PACK_AB_MERGE_C R46, RZ, R46, RZ ;  /* 0x0000002eff2e723e */ /* 0x000fe200048070ff */
[----:B------:R-:W-:Y:S01]  /*14f40*/  HADD2.F32 R57, -RZ, R27.H1_H1 ;  /* 0x3000001bff397230 */ /* 0x000fe20000004100 */
[----:B------:R-:W-:Y:S01]  /*14f50*/  F2FP.SATFINITE.E4M3.F32.PACK_AB_MERGE_C R58, RZ, R58, RZ ;  /* 0x0000003aff3a723e */ /* 0x000fe200048070ff */
[----:B------:R-:W-:Y:S01]  /*14f60*/  HADD2.F32 R60, -RZ, R19.H1_H1 ;  /* 0x30000013ff3c7230 */ /* 0x000fe20000004100 */
[----:B------:R-:W-:Y:S01]  /*14f70*/  F2FP.SATFINITE.E4M3.F32.PACK_AB_MERGE_C R25, RZ, R25, RZ ;  /* 0x00000019ff19723e */ /* 0x000fe200048070ff */
[----:B------:R-:W-:Y:S01]  /*14f80*/  HADD2.F32 R62, -RZ, R15.H1_H1 ;  /* 0x3000000fff3e7230 */ /* 0x000fe20000004100 */
[----:B------:R-:W-:Y:S01]  /*14f90*/  LOP3.LUT R27, R46, 0xff, RZ, 0xc0, !PT ;  /* 0x000000ff2e1b7812 */ /* 0x000fe200078ec0ff */
[--C-:B------:R-:W-:Y:S01]  /*14fa0*/  HADD2.F32 R15, -RZ, R22.reuse.H0_H0 ;  /* 0x20000016ff0f7230 */ /* 0x100fe20000004100 */
[----:B------:R-:W-:Y:S01]  /*14fb0*/  LOP3.LUT R58, R58, 0xffff, RZ, 0xc0, !PT ;  /* 0x0000ffff3a3a7812 */ /* 0x000fe200078ec0ff */
[----:B------:R-:W-:Y:S01]  /*14fc0*/  HADD2.F32 R65, -RZ, R29.H0_H0 ;  /* 0x2000001dff417230 */ /* 0x000fe20000004100 */
[----:B------:R-:W-:Y:S01]  /*14fd0*/  LOP3.LUT R46, R25, 0xffff, RZ, 0xc0, !PT ;  /* 0x0000ffff192e7812 */ /* 0x000fe200078ec0ff */
[----:B------:R-:W-:Y:S01]  /*14fe0*/  FMUL R36, R67, R36 ;  /* 0x0000002443247220 */ /* 0x000fe20000400000 */
[----:B------:R-:W-:Y:S01]  /*14ff0*/  PRMT R25, R58, 0x7604, R27 ;  /* 0x000076043a197816 */ /* 0x000fe2000000001b */
[----:B------:R-:W-:Y:S01]  /*15000*/  HADD2.F32 R27, -RZ, R19.H0_H0 ;  /* 0x20000013ff1b7230 */ /* 0x000fe20000004100 */
[----:B------:R-:W-:Y:S01]  /*15010*/  F2FP.SATFINITE.E4M3.F32.PACK_AB_MERGE_C R59, RZ, R59, RZ ;  /* 0x0000003bff3b723e */ /* 0x000fe200048070ff */
[----:B------:R-:W-:Y:S01]  /*15020*/  HADD2.F32 R58, -RZ, R22.H1_H1 ;  /* 0x30000016ff3a7230 */ /* 0x000fe20000004100 */
[----:B------:R-:W-:Y:S01]  /*15030*/  F2FP.SATFINITE.E4M3.F32.PACK_AB_MERGE_C R13, RZ, R13, RZ ;  /* 0x0000000dff0d723e */ /* 0x000fe200048070ff */
[----:B------:R-:W-:Y:S01]  /*15040*/  FMUL R44, R65, R44 ;  /* 0x0000002c412c7220 */ /* 0x000fe20000400000 */
[----:B------:R-:W-:Y:S01]  /*15050*/  LOP3.LUT R59, R59, 0xff, RZ, 0xc0, !PT ;  /* 0x000000ff3b3b7812 */ /* 0x000fe200078ec0ff */
[----:B------:R-:W-:Y:S01]  /*15060*/  FMUL R19, R27, R42 ;  /* 0x0000002a1b137220 */ /* 0x000fe20000400000 */
[-C--:B------:R-:W-:Y:S01]  /*15070*/  FMUL R27, R18, R43.reuse ;  /* 0x0000002b121b7220 */ /* 0x080fe20000400000 */
[----:B------:R-:W-:Y:S01]  /*15080*/  F2FP.SATFINITE.E4M3.F32.PACK_AB_MERGE_C R38, RZ, R38, RZ ;  /* 0x00000026ff26723e */ /* 0x000fe200048070ff */
[----:B------:R-:W-:Y:S01]  /*15090*/  FMUL R18, R58, R43 ;  /* 0x0000002b3a127220 */ /* 0x000fe20000400000 */
[----:B------:R-:W-:Y:S01]  /*150a0*/  F2FP.SATFINITE.E4M3.F32.PACK_AB_MERGE_C R4, RZ, R4, RZ ;  /* 0x00000004ff04723e */ /* 0x000fe200048070ff */
[----:B------:R-:W-:Y:S01]  /*150b0*/  HADD2.F32 R58, -RZ, R29.H1_H1 ;  /* 0x3000001dff3a7230 */ /* 0x000fe20000004100 */
[----:B------:R-:W-:Y:S01]  /*150c0*/  PRMT R22, R46, 0x7604, R59 ;  /* 0x000076042e167816 */ /* 0x000fe2000000003b */
[----:B------:R-:W-:Y:S01]  /*150d0*/  FMUL R46, R62, R41 ;  /* 0x000000293e2e7220 */ /* 0x000fe20000400000 */
[----:B------:R-:W-:Y:S01]  /*150e0*/  LOP3.LUT R29, R13, 0xff, RZ, 0xc0, !PT ;  /* 0x000000ff0d1d7812 */ /* 0x000fe200078ec0ff */
[----:B------:R-:W-:Y:S01]  /*150f0*/  FMUL R41, R63, R42 ;  /* 0x0000002a3f297220 */ /* 0x000fe20000400000 */
[----:B------:R-:W-:Y:S01]  /*15100*/  LOP3.LUT R38, R38, 0xff, RZ, 0xc0, !PT ;  /* 0x000000ff26267812 */ /* 0x000fe200078ec0ff */
[----:B------:R-:W-:Y:S01]  /*15110*/  FMUL R45, R58, R45 ;  /* 0x0000002d3a2d7220 */ /* 0x000fe20000400000 */
[----:B------:R-:W-:Y:S01]  /*15120*/  LOP3.LUT R13, R4, 0xffff, RZ, 0xc0, !PT ;  /* 0x0000ffff040d7812 */ /* 0x000fe200078ec0ff */
[--C-:B------:R-:W-:Y:S01]  /*15130*/  HADD2.F32 R59, -RZ, R28.reuse.H0_H0 ;  /* 0x2000001cff3b7230 */ /* 0x100fe20000004100 */
[----:B------:R-:W-:Y:S01]  /*15140*/  F2FP.SATFINITE.E4M3.F32.PACK_AB_MERGE_C R6, RZ, R6, RZ ;  /* 0x00000006ff06723e */ /* 0x000fe200048070ff */
[----:B------:R-:W-:Y:S01]  /*15150*/  HADD2.F32 R62, -RZ, R28.H1_H1 ;  /* 0x3000001cff3e7230 */ /* 0x000fe20000004100 */
[----:B------:R-:W-:Y:S01]  /*15160*/  F2FP.SATFINITE.E4M3.F32.PACK_AB_MERGE_C R7, RZ, R7, RZ ;  /* 0x00000007ff07723e */ /* 0x000fe200048070ff */
[-C--:B------:R-:W-:Y:S01]  /*15170*/  FMUL R28, R15, R42.reuse ;  /* 0x0000002a0f1c7220 */ /* 0x080fe20000400000 */
[----:B------:R-:W-:Y:S01]  /*15180*/  PRMT R4, R13, 0x7604, R38 ;  /* 0x000076040d047816 */ /* 0x000fe20000000026 */
[----:B------:R-:W-:Y:S01]  /*15190*/  HADD2.F32 R13, -RZ, R5.H0_H0 ;  /* 0x20000005ff0d7230 */ /* 0x000fe20000004100 */
[----:B------:R-:W-:Y:S01]  /*151a0*/  LOP3.LUT R6, R6, 0xff, RZ, 0xc0, !PT ;  /* 0x000000ff06067812 */ /* 0x000fe200078ec0ff */
[----:B------:R-:W-:Y:S01]  /*151b0*/  HADD2.F32 R63, -RZ, R47.H0_H0 ;  /* 0x2000002fff3f7230 */ /* 0x000fe20000004100 */
[----:B------:R-:W-:Y:S01]  /*151c0*/  LOP3.LUT R7, R7, 0xffff, RZ, 0xc0, !PT ;  /* 0x0000ffff07077812 */ /* 0x000fe200078ec0ff */
[----:B------:R-:W-:Y:S01]  /*151d0*/  FMUL R42, R59, R42 ;  /* 0x0000002a3b2a7220 */ /* 0x000fe20000400000 */
[----:B------:R-:W-:Y:S01]  /*151e0*/  F2FP.SATFINITE.E4M3.F32.PACK_AB_MERGE_C R40, RZ, R40, RZ ;  /* 0x00000028ff28723e */ /* 0x000fe200048070ff */
[----:B------:R-:W-:Y:S01]  /*151f0*/  FMUL R38, R13, R52 ;  /* 0x000000340d267220 */ /* 0x000fe20000400000 */
[----:B------:R-:W-:Y:S01]  /*15200*/  F2FP.SATFINITE.E4M3.F32.PACK_AB_MERGE_C R41, RZ, R41, RZ ;  /* 0x00000029ff29723e */ /* 0x000fe200048070ff */
[--C-:B------:R-:W-:Y:S01]  /*15210*/  HADD2.F32 R67, -RZ, R30.reuse.H0_H0 ;  /* 0x2000001eff437230 */ /* 0x100fe20000004100 */
[----:B------:R-:W-:Y:S01]  /*15220*/  PRMT R7, R7, 0x7604, R6 ;  /* 0x0000760407077816 */ /* 0x000fe20000000006 */
[----:B------:R-:W-:Y:S01]  /*15230*/  HADD2.F32 R59, -RZ, R30.H1_H1 ;  /* 0x3000001eff3b7230 */ /* 0x000fe20000004100 */
[----:B------:R-:W-:Y:S01]  /*15240*/  F2FP.SATFINITE.E4M3.F32.PACK_AB_MERGE_C R10, RZ, R10, RZ ;  /* 0x0000000aff0a723e */ /* 0x000fe200048070ff */
[----:B------:R-:W-:Y:S01]  /*15250*/  FMUL R30, R63, R52 ;  /* 0x000000343f1e7220 */ /* 0x000fe20000400000 */
[----:B------:R-:W-:Y:S01]  /*15260*/  F2FP.SATFINITE.E4M3.F32.PACK_AB_MERGE_C R11, RZ, R11, RZ ;  /* 0x0000000bff0b723e */ /* 0x000fe200048070ff */
[----:B------:R-:W-:Y:S01]  /*15270*/  HADD2.F32 R13, -RZ, R5.H1_H1 ;  /* 0x30000005ff0d7230 */ /* 0x000fe20000004100 */
[----:B------:R-:W-:Y:S01]  /*15280*/  LOP3.LUT R6, R40, 0xff, RZ, 0xc0, !PT ;  /* 0x000000ff28067812 */ /* 0x000fe200078ec0ff */
[----:B------:R-:W-:Y:S01]  /*15290*/  HADD2.F32 R47, -RZ, R47.H1_H1 ;  /* 0x3000002fff2f7230 */ /* 0x000fe20000004100 */
[----:B------:R-:W-:Y:S01]  /*152a0*/  LOP3.LUT R40, R41, 0xff, RZ, 0xc0, !PT ;  /* 0x000000ff29287812 */ /* 0x000fe200078ec0ff */
[----:B------:R-:W-:Y:S01]  /*152b0*/  FMUL R5, R57, R0 ;  /* 0x0000000039057220 */ /* 0x000fe20000400000 */
[----:B------:R-:W-:Y:S01]  /*152c0*/  LOP3.LUT R10, R10, 0xff, RZ, 0xc0, !PT ;  /* 0x000000ff0a0a7812 */ /* 0x000fe200078ec0ff */
[----:B------:R-:W-:Y:S01]  /*152d0*/  FMUL R61, R61, R52 ;  /* 0x000000343d3d7220 */ /* 0x000fe20000400000 */
[----:B------:R-:W-:Y:S01]  /*152e0*/  LOP3.LUT R11, R11, 0xffff, RZ, 0xc0, !PT ;  /* 0x0000ffff0b0b7812 */ /* 0x000fe200078ec0ff */
[----:B------:R-:W-:Y:S01]  /*152f0*/  IMAD.WIDE.U32 R2, R51, UR8, R2 ;  /* 0x0000000833027c25 */ /* 0x000fe2000f8e0002 */
[----:B------:R-:W-:-:S03]  /*15300*/  F2FP.SATFINITE.E4M3.F32.PACK_AB_MERGE_C R44, RZ, R44, RZ ;  /* 0x0000002cff2c723e */ /* 0x000fc600048070ff */
[----:B------:R-:W-:Y:S01]  /*15310*/  FMUL R15, R60, R43 ;  /* 0x0000002b3c0f7220 */ /* 0x000fe20000400000 */
[----:B------:R-:W-:Y:S01]  /*15320*/  F2FP.SATFINITE.E4M3.F32.PACK_AB_MERGE_C R45, RZ, R45, RZ ;  /* 0x0000002dff2d723e */ /* 0x000fe200048070ff */
[----:B------:R-:W-:Y:S01]  /*15330*/  IMAD R41, R51, UR9, R56 ;  /* 0x0000000933297c24 */ /* 0x000fe2000f8e0238 */
[----:B------:R-:W-:Y:S01]  /*15340*/  PRMT R53, R53, 0x5410, R40 ;  /* 0x0000541035357816 */ /* 0x000fe20000000028 */
[----:B------:R-:W-:Y:S01]  /*15350*/  FMUL R43, R62, R43 ;  /* 0x0000002b3e2b7220 */ /* 0x000fe20000400000 */
[----:B------:R-:W-:Y:S01]  /*15360*/  F2FP.SATFINITE.E4M3.F32.PACK_AB_MERGE_C R54, RZ, R54, RZ ;  /* 0x00000036ff36723e */ /* 0x000fe200048070ff */
[----:B------:R-:W-:Y:S01]  /*15370*/  FMUL R52, R67, R52 ;  /* 0x0000003443347220 */ /* 0x000fe20000400000 */
[----:B------:R-:W-:Y:S02]  /*15380*/  F2FP.SATFINITE.E4M3.F32.PACK_AB_MERGE_C R40, RZ, R38, RZ ;  /* 0x00000026ff28723e */ /* 0x000fe400048070ff */
[----:B------:R-:W-:Y:S02]  /*15390*/  PRMT R11, R11, 0x7604, R10 ;  /* 0x000076040b0b7816 */ /* 0x000fe4000000000a */
[----:B------:R-:W-:-:S02]  /*153a0*/  F2FP.SATFINITE.E4M3.F32.PACK_AB_MERGE_C R38, RZ, R28, RZ ;  /* 0x0000001cff26723e */ /* 0x000fc400048070ff */
[----:B------:R-:W-:Y:S02]  /*153b0*/  LOP3.LUT R10, R44, 0xff, RZ, 0xc0, !PT ;  /* 0x000000ff2c0a7812 */ /* 0x000fe400078ec0ff */
[----:B------:R-:W-:Y:S02]  /*153c0*/  LOP3.LUT R45, R45, 0xffff, RZ, 0xc0, !PT ;  /* 0x0000ffff2d2d7812 */ /* 0x000fe400078ec0ff */
[----:B------:R-:W-:Y:S02]  /*153d0*/  F2FP.SATFINITE.E4M3.F32.PACK_AB_MERGE_C R28, RZ, R23, RZ ;  /* 0x00000017ff1c723e */ /* 0x000fe400048070ff */
[----:B------:R-:W-:Y:S02]  /*153e0*/  F2FP.SATFINITE.E4M3.F32.PACK_AB_MERGE_C R50, RZ, R50, RZ ;  /* 0x00000032ff32723e */ /* 0x000fe400048070ff */
[----:B------:R-:W-:Y:S02]  /*153f0*/  LOP3.LUT R23, R54, 0xff, RZ, 0xc0, !PT ;  /* 0x000000ff36177812 */ /* 0x000fe400078ec0ff */
[----:B------:R-:W-:-:S02]  /*15400*/  F2FP.SATFINITE.E4M3.F32.PACK_AB_MERGE_C R33, RZ, R33, RZ ;  /* 0x00000021ff21723e */ /* 0x000fc400048070ff */
[----:B------:R-:W-:Y:S02]  /*15410*/  F2FP.SATFINITE.E4M3.F32.PACK_AB_MERGE_C R16, RZ, R16, RZ ;  /* 0x00000010ff10723e */ /* 0x000fe400048070ff */
[----:B------:R-:W-:Y:S02]  /*15420*/  PRMT R10, R45, 0x7604, R10 ;  /* 0x000076042d0a7816 */ /* 0x000fe4000000000a */
[----:B------:R-:W-:Y:S02]  /*15430*/  F2FP.SATFINITE.E4M3.F32.PACK_AB_MERGE_C R30, RZ, R30, RZ ;  /* 0x0000001eff1e723e */ /* 0x000fe400048070ff */
[----:B------:R-:W-:Y:S02]  /*15440*/  LOP3.LUT R45, R50, 0xff, RZ, 0xc0, !PT ;  /* 0x000000ff322d7812 */ /* 0x000fe400078ec0ff */
[----:B------:R-:W-:Y:S02]  /*15450*/  PRMT R23, R24, 0x5410, R23 ;  /* 0x0000541018177816 */ /* 0x000fe40000000017 */
[----:B------:R-:W-:-:S02]  /*15460*/  LOP3.LUT R24, R33, 0xff, RZ, 0xc0, !PT ;  /* 0x000000ff21187812 */ /* 0x000fc400078ec0ff */
[----:B------:R-:W-:Y:S02]  /*15470*/  LOP3.LUT R16, R16, 0xffff, RZ, 0xc0, !PT ;  /* 0x0000ffff10107812 */ /* 0x000fe400078ec0ff */
[----:B------:R-:W-:Y:S02]  /*15480*/  F2FP.SATFINITE.E4M3.F32.PACK_AB_MERGE_C R19, RZ, R19, RZ ;  /* 0x00000013ff13723e */ /* 0x000fe400048070ff */
[----:B------:R-:W-:Y:S02]  /*15490*/  F2FP.SATFINITE.E4M3.F32.PACK_AB_MERGE_C R55, RZ, R55, RZ ;  /* 0x00000037ff37723e */ /* 0x000fe400048070ff */
[----:B------:R-:W-:Y:S02]  /*154a0*/  LOP3.LUT R30, R30, 0xff, RZ, 0xc0, !PT ;  /* 0x000000ff1e1e7812 */ /* 0x000fe400078ec0ff */
[----:B------:R-:W-:Y:S02]  /*154b0*/  F2FP.SATFINITE.E4M3.F32.PACK_AB_MERGE_C R12, RZ, R12, RZ ;  /* 0x0000000cff0c723e */ /* 0x000fe400048070ff */
[----:B------:R-:W-:-:S02]  /*154c0*/  PRMT R34, R34, 0x5410, R45 ;  /* 0x0000541022227816 */ /* 0x000fc4000000002d */
[----:B------:R-:W-:Y:S02]  /*154d0*/  F2FP.SATFINITE.E4M3.F32.PACK_AB_MERGE_C R49, RZ, R49, RZ ;  /* 0x00000031ff31723e */ /* 0x000fe400048070ff */
[----:B------:R-:W-:Y:S02]  /*154e0*/  F2FP.SATFINITE.E4M3.F32.PACK_AB_MERGE_C R46, RZ, R46, RZ ;  /* 0x0000002eff2e723e */ /* 0x000fe400048070ff */
[----:B------:R-:W-:Y:S02]  /*154f0*/  LOP3.LUT R45, R28, 0xff, RZ, 0xc0, !PT ;  /* 0x000000ff1c2d7812 */ /* 0x000fe400078ec0ff */
[----:B------:R-:W-:Y:S02]  /*15500*/  PRMT R24, R21, 0x5410, R24 ;  /* 0x0000541015187816 */ /* 0x000fe40000000018 */
[----:B------:R-:W-:Y:S01]  /*15510*/  PRMT R29, R16, 0x7604, R29 ;  /* 0x00007604101d7816 */ /* 0x000fe2000000001d */
[-C--:B------:R-:W-:Y:S01]  /*15520*/  FMUL R16, R13, R0.reuse ;  /* 0x000000000d107220 */ /* 0x080fe20000400000 */
[----:B------:R-:W-:Y:S01]  /*15530*/  LOP3.LUT R21, R19, 0xff, RZ, 0xc0, !PT ;  /* 0x000000ff13157812 */ /* 0x000fe200078ec0ff */
[-C--:B------:R-:W-:Y:S01]  /*15540*/  FMUL R13, R47, R0.reuse ;  /* 0x000000002f0d7220 */ /* 0x080fe20000400000 */
[----:B------:R-:W-:Y:S01]  /*15550*/  LOP3.LUT R28, R55, 0xff, RZ, 0xc0, !PT ;  /* 0x000000ff371c7812 */ /* 0x000fe200078ec0ff */
[----:B------:R-:W-:Y:S01]  /*15560*/  FMUL R0, R59, R0 ;  /* 0x000000003b007220 */ /* 0x000fe20000400000 */
[----:B------:R-:W-:-:S02]  /*15570*/  PRMT R25, R25, 0x5410, R30 ;  /* 0x0000541019197816 */ /* 0x000fc4000000001e */
[----:B------:R-:W-:Y:S02]  /*15580*/  LOP3.LUT R19, R12, 0xff, RZ, 0xc0, !PT ;  /* 0x000000ff0c137812 */ /* 0x000fe400078ec0ff */
[----:B------:R-:W-:Y:S02]  /*15590*/  LOP3.LUT R30, R49, 0xff, RZ, 0xc0, !PT ;  /* 0x000000ff311e7812 */ /* 0x000fe400078ec0ff */
[----:B------:R-:W-:Y:S02]  /*155a0*/  LOP3.LUT R47, R46, 0xffff, RZ, 0xc0, !PT ;  /* 0x0000ffff2e2f7812 */ /* 0x000fe400078ec0ff */
[----:B------:R-:W-:Y:S02]  /*155b0*/  F2FP.SATFINITE.E4M3.F32.PACK_AB_MERGE_C R42, RZ, R42, RZ ;  /* 0x0000002aff2a723e */ /* 0x000fe400048070ff */
[----:B------:R-:W-:Y:S02]  /*155c0*/  F2FP.SATFINITE.E4M3.F32.PACK_AB_MERGE_C R48, RZ, R48, RZ ;  /* 0x00000030ff30723e */ /* 0x000fe400048070ff */
[----:B------:R-:W-:-:S02]  /*155d0*/  PRMT R29, R29, 0x5410, R28 ;  /* 0x000054101d1d7816 */ /* 0x000fc4000000001c */
[----:B------:R-:W-:Y:S02]  /*155e0*/  PRMT R28, R4, 0x5410, R19 ;  /* 0x00005410041c7816 */ /* 0x000fe40000000013 */
[----:B------:R-:W-:Y:S02]  /*155f0*/  PRMT R19, R7, 0x5410, R30 ;  /* 0x0000541007137816 */ /* 0x000fe4000000001e */
[----:B------:R-:W-:Y:S02]  /*15600*/  PRMT R6, R47, 0x7604, R6 ;  /* 0x000076042f067816 */ /* 0x000fe40000000006 */
[----:B------:R-:W-:Y:S02]  /*15610*/  LOP3.LUT R7, R42, 0xff, RZ, 0xc0, !PT ;  /* 0x000000ff2a077812 */ /* 0x000fe400078ec0ff */
[----:B------:R-:W-:Y:S02]  /*15620*/  LOP3.LUT R48, R48, 0xffff, RZ, 0xc0, !PT ;  /* 0x0000ffff30307812 */ /* 0x000fe400078ec0ff */
[----:B------:R-:W-:-:S02]  /*15630*/  F2FP.SATFINITE.E4M3.F32.PACK_AB_MERGE_C R31, RZ, R31, RZ ;  /* 0x0000001fff1f723e */ /* 0x000fc400048070ff */
[----:B------:R-:W-:Y:S01]  /*15640*/  PRMT R30, R6, 0x5410, R7 ;  /* 0x00005410061e7816 */ /* 0x000fe20000000007 */
[----:B------:R-:W-:Y:S01]  /*15650*/  IMAD.SHL.U32 R7, R48, 0x1000000, RZ ;  /* 0x0100000030077824 */ /* 0x000fe200078e00ff */
[----:B------:R-:W-:Y:S02]  /*15660*/  LOP3.LUT R4, R31, 0xff, RZ, 0xc0, !PT ;  /* 0x000000ff1f047812 */ /* 0x000fe400078ec0ff */
[----:B------:R-:W-:Y:S02]  /*15670*/  F2FP.SATFINITE.E4M3.F32.PACK_AB_MERGE_C R27, RZ, R27, RZ ;  /* 0x0000001bff1b723e */ /* 0x000fe400048070ff */
[----:B------:R-:W-:Y:S02]  /*15680*/  F2FP.SATFINITE.E4M3.F32.PACK_AB_MERGE_C R5, RZ, R5, RZ ;  /* 0x00000005ff05723e */ /* 0x000fe400048070ff */
[----:B------:R-:W-:Y:S02]  /*15690*/  F2FP.SATFINITE.E4M3.F32.PACK_AB_MERGE_C R61, RZ, R61, RZ ;  /* 0x0000003dff3d723e */ /* 0x000fe400048070ff */
[----:B------:R-:W-:-:S02]  /*156a0*/  PRMT R11, R11, 0x5410, R4 ;  /* 0x000054100b0b7816 */ /* 0x000fc40000000004 */
[----:B------:R-:W-:Y:S02]  /*156b0*/  F2FP.SATFINITE.E4M3.F32.PACK_AB_MERGE_C R20, RZ, R20, RZ ;  /* 0x00000014ff14723e */ /* 0x000fe400048070ff */
[----:B------:R-:W-:Y:S02]  /*156c0*/  LOP3.LUT R4, R34, R7, RZ, 0xfc, !PT ;  /* 0x0000000722047212 */ /* 0x000fe400078efcff */
[----:B------:R-:W-:Y:S02]  /*156d0*/  LOP3.LUT R27, R27, 0xffff, RZ, 0xc0, !PT ;  /* 0x0000ffff1b1b7812 */ /* 0x000fe400078ec0ff */
[----:B------:R-:W-:Y:S02]  /*156e0*/  LOP3.LUT R7, R5, 0xffff, RZ, 0xc0, !PT ;  /* 0x0000ffff05077812 */ /* 0x000fe400078ec0ff */
[----:B------:R-:W-:Y:S01]  /*156f0*/  LOP3.LUT R61, R61, 0xff, RZ, 0xc0, !PT ;  /* 0x000000ff3d3d7812 */ /* 0x000fe200078ec0ff */
[----:B------:R-:W-:Y:S01]  /*15700*/  IMAD.SHL.U32 R6, R27, 0x1000000, RZ ;  /* 0x010000001b067824 */ /* 0x000fe200078e00ff */
[----:B------:R-:W-:Y:S01]  /*15710*/  LOP3.LUT R5, R20, 0xffff, RZ, 0xc0, !PT ;  /* 0x0000ffff14057812 */ /* 0x000fe200078ec0ff */
[----:B------:R-:W-:Y:S01]  /*15720*/  IMAD.SHL.U32 R7, R7, 0x1000000, RZ ;  /* 0x0100000007077824 */ /* 0x000fe200078e00ff */
[----:B------:R-:W-:-:S02]  /*15730*/  F2FP.SATFINITE.E4M3.F32.PACK_AB_MERGE_C R16, RZ, R16, RZ ;  /* 0x00000010ff10723e */ /* 0x000fc400048070ff */
[----:B------:R-:W-:Y:S02]  /*15740*/  PRMT R26, R26, 0x5410, R61 ;  /* 0x000054101a1a7816 */ /* 0x000fe4000000003d */
[----:B------:R-:W-:Y:S02]  /*15750*/  IADD3 R2, P0, R2, UR10, RZ ;  /* 0x0000000a02027c10 */ /* 0x000fe4000ff1e0ff */
[----:B------:R-:W-:Y:S02]  /*15760*/  SHF.L.U32 R34, R5, 0x18, RZ ;  /* 0x0000001805227819 */ /* 0x000fe400000006ff */
[----:B------:R-:W-:Y:S02]  /*15770*/  LOP3.LUT R16, R16, 0xffff, RZ, 0xc0, !PT ;  /* 0x0000ffff10107812 */ /* 0x000fe400078ec0ff */
[----:B------:R-:W-:Y:S02]  /*15780*/  LOP3.LUT R40, R40, 0xff, RZ, 0xc0, !PT ;  /* 0x000000ff28287812 */ /* 0x000fe400078ec0ff */
[----:B------:R-:W-:Y:S01]  /*15790*/  F2FP.SATFINITE.E4M3.F32.PACK_AB_MERGE_C R13, RZ, R13, RZ ;  /* 0x0000000dff0d723e */ /* 0x000fe200048070ff */
[----:B------:R-:W-:Y:S01]  /*157a0*/  IMAD.SHL.U32 R16, R16, 0x1000000, RZ ;  /* 0x0100000010107824 */ /* 0x000fe200078e00ff */
[----:B------:R-:W-:-:S02]  /*157b0*/  F2FP.SATFINITE.E4M3.F32.PACK_AB_MERGE_C R15, RZ, R15, RZ ;  /* 0x0000000fff0f723e */ /* 0x000fc400048070ff */
[----:B------:R-:W-:Y:S02]  /*157c0*/  IADD3.X R3, R3, UR11, R41, P0, !PT ;  /* 0x0000000b03037c10 */ /* 0x000fe400087fe429 */
[----:B------:R-:W-:Y:S02]  /*157d0*/  LOP3.LUT R6, R53, R6, RZ, 0xfc, !PT ;  /* 0x0000000635067212 */ /* 0x000fe400078efcff */
[----:B------:R-:W-:Y:S02]  /*157e0*/  LOP3.LUT R7, R26, R7, RZ, 0xfc, !PT ;  /* 0x000000071a077212 */ /* 0x000fe400078efcff */
[----:B------:R-:W-:Y:S02]  /*157f0*/  LOP3.LUT R5, R23, R34, RZ, 0xfc, !PT ;  /* 0x0000002217057212 */ /* 0x000fe400078efcff */
[----:B------:R-:W-:Y:S02]  /*15800*/  F2FP.SATFINITE.E4M3.F32.PACK_AB_MERGE_C R8, RZ, R8, RZ ;  /* 0x00000008ff08723e */ /* 0x000fe400048070ff */
[----:B------:R-:W-:Y:S01]  /*15810*/  PRMT R35, R35, 0x5410, R40 ;  /* 0x0000541023237816 */ /* 0x000fe20000000028 */
[----:B------:R0:W-:Y:S01]  /*15820*/  STG.E.128 desc[UR6][R2.64], R4 ;  /* 0x0000000402007986 */ /* 0x0001e2000c101d06 */
[----:B------:R-:W-:-:S02]  /*15830*/  LOP3.LUT R13, R13, 0xffff, RZ, 0xc0, !PT ;  /* 0x0000ffff0d0d7812 */ /* 0x000fc400078ec0ff */
[----:B------:R-:W-:Y:S02]  /*15840*/  F2FP.SATFINITE.E4M3.F32.PACK_AB_MERGE_C R14, RZ, R14, RZ ;  /* 0x0000000eff0e723e */ /* 0x000fe400048070ff */
[----:B------:R-:W-:Y:S02]  /*15850*/  LOP3.LUT R15, R15, 0xffff, RZ, 0xc0, !PT ;  /* 0x0000ffff0f0f7812 */ /* 0x000fe400078ec0ff */
[----:B------:R-:W-:Y:S02]  /*15860*/  IADD3 R20, P0, R2, UR8, RZ ;  /* 0x0000000802147c10 */ /* 0x000fe4000ff1e0ff */
[----:B------:R-:W-:Y:S02]  /*15870*/  LOP3.LUT R8, R8, 0xffff, RZ, 0xc0, !PT ;  /* 0x0000ffff08087812 */ /* 0x000fe400078ec0ff */
[----:B------:R-:W-:Y:S02]  /*15880*/  F2FP.SATFINITE.E4M3.F32.PACK_AB_MERGE_C R18, RZ, R18, RZ ;  /* 0x00000012ff12723e */ /* 0x000fe400048070ff */
[----:B------:R-:W-:-:S02]  /*15890*/  F2FP.SATFINITE.E4M3.F32.PACK_AB_MERGE_C R17, RZ, R17, RZ ;  /* 0x00000011ff11723e */ /* 0x000fc400048070ff */
[----:B------:R-:W-:Y:S02]  /*158a0*/  F2FP.SATFINITE.E4M3.F32.PACK_AB_MERGE_C R39, RZ, R39, RZ ;  /* 0x00000027ff27723e */ /* 0x000fe400048070ff */
[----:B------:R-:W-:Y:S02]  /*158b0*/  F2FP.SATFINITE.E4M3.F32.PACK_AB_MERGE_C R0, RZ, R0, RZ ;  /* 0x00000000ff00723e */ /* 0x000fe400048070ff */
[----:B0-----:R-:W-:Y:S01]  /*158c0*/  LOP3.LUT R7, R35, R16, RZ, 0xfc, !PT ;  /* 0x0000001023077212 */ /* 0x001fe200078efcff */
[----:B------:R-:W-:Y:S01]  /*158d0*/  IMAD.SHL.U32 R16, R13, 0x1000000, RZ ;  /* 0x010000000d107824 */ /* 0x000fe200078e00ff */
[----:B------:R-:W-:Y:S01]  /*158e0*/  PRMT R12, R22, 0x5410, R21 ;  /* 0x00005410160c7816 */ /* 0x000fe20000000015 */
[----:B------:R-:W-:Y:S01]  /*158f0*/  IMAD.SHL.U32 R13, R15, 0x1000000, RZ ;  /* 0x010000000f0d7824 */ /* 0x000fe200078e00ff */
[----:B------:R-:W-:Y:S02]  /*15900*/  LOP3.LUT R14, R14, 0xffff, RZ, 0xc0, !PT ;  /* 0x0000ffff0e0e7812 */ /* 0x000fe400078ec0ff */
[----:B------:R-:W-:-:S02]  /*15910*/  F2FP.SATFINITE.E4M3.F32.PACK_AB_MERGE_C R43, RZ, R43, RZ ;  /* 0x0000002bff2b723e */ /* 0x000fc400048070ff */
[----:B------:R-:W-:Y:S01]  /*15920*/  F2FP.SATFINITE.E4M3.F32.PACK_AB_MERGE_C R36, RZ, R36, RZ ;  /* 0x00000024ff24723e */ /* 0x000fe200048070ff */
[----:B------:R-:W-:Y:S01]  /*15930*/  IMAD.SHL.U32 R2, R14, 0x1000000, RZ ;  /* 0x010000000e027824 */ /* 0x000fe200078e00ff */
[----:B------:R-:W-:Y:S02]  /*15940*/  F2FP.SATFINITE.E4M3.F32.PACK_AB_MERGE_C R9, RZ, R9, RZ ;  /* 0x00000009ff09723e */ /* 0x000fe400048070ff */
[----:B------:R-:W-:Y:S01]  /*15950*/  IADD3.X R21, R3, UR9, RZ, P0, !PT ;  /* 0x0000000903157c10 */ /* 0x000fe200087fe4ff */
[----:B------:R-:W-:Y:S01]  /*15960*/  IMAD.SHL.U32 R3, R8, 0x1000000, RZ ;  /* 0x0100000008037824 */ /* 0x000fe200078e00ff */
[----:B------:R-:W-:Y:S02]  /*15970*/  F2FP.SATFINITE.E4M3.F32.PACK_AB_MERGE_C R52, RZ, R52, RZ ;  /* 0x00000034ff34723e */ /* 0x000fe400048070ff */
[----:B------:R-:W-:Y:S02]  /*15980*/  LOP3.LUT R18, R18, 0xffff, RZ, 0xc0, !PT ;  /* 0x0000ffff12127812 */ /* 0x000fe400078ec0ff */
[----:B------:R-:W-:-:S02]  /*15990*/  LOP3.LUT R17, R17, 0xffff, RZ, 0xc0, !PT ;  /* 0x0000ffff11117812 */ /* 0x000fc400078ec0ff */
[----:B------:R-:W-:Y:S01]  /*159a0*/  LOP3.LUT R39, R39, 0xffff, RZ, 0xc0, !PT ;  /* 0x0000ffff27277812 */ /* 0x000fe200078ec0ff */
[----:B------:R-:W-:Y:S01]  /*159b0*/  IMAD.SHL.U32 R6, R18, 0x1000000, RZ ;  /* 0x0100000012067824 */ /* 0x000fe200078e00ff */
[----:B------:R-:W-:Y:S01]  /*159c0*/  LOP3.LUT R0, R0, 0xffff, RZ, 0xc0, !PT ;  /* 0x0000ffff00007812 */ /* 0x000fe200078ec0ff */
[----:B------:R-:W-:Y:S01]  /*159d0*/  IMAD.SHL.U32 R5, R17, 0x1000000, RZ ;  /* 0x0100000011057824 */ /* 0x000fe200078e00ff */
[----:B------:R-:W-:Y:S01]  /*159e0*/  LOP3.LUT R38, R38, 0xff, RZ, 0xc0, !PT ;  /* 0x000000ff26267812 */ /* 0x000fe200078ec0ff */
[----:B------:R-:W-:Y:S01]  /*159f0*/  IMAD.SHL.U32 R39, R39, 0x1000000, RZ ;  /* 0x0100000027277824 */ /* 0x000fe200078e00ff */
[----:B------:R-:W-:Y:S02]  /*15a00*/  LOP3.LUT R43, R43, 0xffff, RZ, 0xc0, !PT ;  /* 0x0000ffff2b2b7812 */ /* 0x000fe400078ec0ff */
[----:B------:R-:W-:Y:S02]  /*15a10*/  LOP3.LUT R36, R36, 0xffff, RZ, 0xc0, !PT ;  /* 0x0000ffff24247812 */ /* 0x000fe400078ec0ff */
[----:B------:R-:W-:Y:S01]  /*15a20*/  LOP3.LUT R9, R9, 0xffff, RZ, 0xc0, !PT ;  /* 0x0000ffff09097812 */ /* 0x000fe200078ec0ff */
[----:B------:R-:W-:Y:S01]  /*15a30*/  IMAD.SHL.U32 R43, R43, 0x1000000, RZ ;  /* 0x010000002b2b7824 */ /* 0x000fe200078e00ff */
[----:B------:R-:W-:Y:S01]  /*15a40*/  IADD3 R22, P0, R20, UR8, RZ ;  /* 0x0000000814167c10 */ /* 0x000fe2000ff1e0ff */
[----:B------:R-:W-:Y:S01]  /*15a50*/  IMAD.SHL.U32 R36, R36, 0x1000000, RZ ;  /* 0x0100000024247824 */ /* 0x000fe200078e00ff */
[----:B------:R-:W-:-:S02]  /*15a60*/  LOP3.LUT R27, R52, 0xff, RZ, 0xc0, !PT ;  /* 0x000000ff341b7812 */ /* 0x000fc400078ec0ff */
[----:B------:R-:W-:Y:S02]  /*15a70*/  LOP3.LUT R14, R12, R13, RZ, 0xfc, !PT ;  /* 0x0000000d0c0e7212 */ /* 0x000fe400078efcff */
[----:B------:R-:W-:Y:S01]  /*15a80*/  LOP3.LUT R12, R28, R3, RZ, 0xfc, !PT ;  /* 0x000000031c0c7212 */ /* 0x000fe200078efcff */
[----:B------:R-:W-:Y:S01]  /*15a90*/  IMAD.SHL.U32 R3, R0, 0x1000000, RZ ;  /* 0x0100000000037824 */ /* 0x000fe200078e00ff */
[----:B------:R-:W-:Y:S01]  /*15aa0*/  PRMT R37, R37, 0x5410, R38 ;  /* 0x0000541025257816 */ /* 0x000fe20000000026 */
[----:B------:R-:W-:Y:S01]  /*15ab0*/  IMAD.SHL.U32 R0, R9, 0x1000000, RZ ;  /* 0x0100000009007824 */ /* 0x000fe200078e00ff */
[----:B------:R-:W-:Y:S02]  /*15ac0*/  PRMT R32, R32, 0x5410, R45 ;  /* 0x0000541020207816 */ /* 0x000fe4000000002d */
[----:B------:R-:W-:Y:S02]  /*15ad0*/  IADD3.X R23, R21, UR9, RZ, P0, !PT ;  /* 0x0000000915177c10 */ /* 0x000fe400087fe4ff */
[----:B------:R-:W-:-:S02]  /*15ae0*/  IADD3 R26, P0, R22, UR8, RZ ;  /* 0x00000008161a7c10 */ /* 0x000fc4000ff1e0ff */
[----:B------:R-:W-:Y:S02]  /*15af0*/  PRMT R10, R10, 0x5410, R27 ;  /* 0x000054100a0a7816 */ /* 0x000fe4000000001b */
[----:B------:R-:W-:Y:S02]  /*15b00*/  LOP3.LUT R6, R37, R6, RZ, 0xfc, !PT ;  /* 0x0000000625067212 */ /* 0x000fe400078efcff */
[----:B------:R-:W-:Y:S02]  /*15b10*/  LOP3.LUT R5, R32, R5, RZ, 0xfc, !PT ;  /* 0x0000000520057212 */ /* 0x000fe400078efcff */
[----:B------:R-:W-:Y:S02]  /*15b20*/  LOP3.LUT R4, R24, R39, RZ, 0xfc, !PT ;  /* 0x0000002718047212 */ /* 0x000fe400078efcff */
[----:B------:R-:W-:Y:S02]  /*15b30*/  LOP3.LUT R15, R25, R16, RZ, 0xfc, !PT ;  /* 0x00000010190f7212 */ /* 0x000fe400078efcff */
[----:B------:R-:W-:Y:S01]  /*15b40*/  LOP3.LUT R13, R29, R2, RZ, 0xfc, !PT ;  /* 0x000000021d0d7212 */ /* 0x000fe200078efcff */
[----:B------:R-:W-:Y:S01]  /*15b50*/  STG.E.128 desc[UR6][R20.64], R4 ;  /* 0x0000000414007986 */ /* 0x000fe2000c101d06 */
        /* <DEDUP_REMOVED lines=8> */
.L_x_4417:
[----:B------:R-:W-:Y:S01]  /*15be0*/  BSSY B0, `(.L_x_4837) ;  /* 0x0000007000007945 */ /* 0x000fe20003800000 */
[----:B------:R-:W-:Y:S02]  /*15bf0*/  IMAD.MOV.U32 R3, RZ, RZ, 0x4 ;  /* 0x00000004ff037424 */ /* 0x000fe400078e00ff */
[----:B------:R-:W-:Y:S02]  /*15c00*/  IMAD.MOV.U32 R0, RZ, RZ, 0x1f ;  /* 0x0000001fff007424 */ /* 0x000fe400078e00ff */
[----:B------:R-:W-:-:S07]  /*15c10*/  IMAD.MOV.U32 R54, RZ, RZ, R19 ;  /* 0x000000ffff367224 */ /* 0x000fce00078e0013 */
[----:B------:R-:W-:Y:S05]  /*15c20*/  WARPSYNC.COLLECTIVE R54, `(.L_x_4838) ;  /* 0x0000000036087348 */ /* 0x000fea0003c00000 */
[----:B------:R0:W1:Y:S02]  /*15c30*/  SHFL.DOWN P0, R55, R53, R3, R0 ;  /* 0x0800000335377389 */ /* 0x0000640000000000 */
[----:B01----:R-:W-:Y:S01]  /*15c40*/  ENDCOLLECTIVE ;  /* 0x000000000000791b */ /* 0x003fe20003800000 */
.L_x_4838:
[----:B------:R-:W-:Y:S05]  /*15c50*/  BSYNC B0 ;  /* 0x0000000000007941 */ /* 0x000fea0003800000 */
.L_x_4837:
[----:B------:R-:W-:Y:S01]  /*15c60*/  FMNMX R6, R53, R55, !PT ;  /* 0x0000003735067209 */ /* 0x000fe20007800000 */
[----:B------:R-:W-:Y:S01]  /*15c70*/  HFMA2.MMA R3, -RZ, RZ, 0, 1.1920928955078125e-07 ;  /* 0x00000002ff037435 */ /* 0x000fe200000001ff */
[----:B------:R-:W-:Y:S01]  /*15c80*/  BSSY B0, `(.L_x_4839) ;  /* 0x0000007000007945 */ /* 0x000fe20003800000 */
[----:B------:R-:W-:Y:S02]  /*15c90*/  IMAD.MOV.U32 R0, RZ, RZ, 0x1f ;  /* 0x0000001fff007424 */ /* 0x000fe400078e00ff */
[----:B------:R-:W-:Y:S02]  /*15ca0*/  IMAD.MOV.U32 R53, RZ, RZ, R6 ;  /* 0x000000ffff357224 */ /* 0x000fe400078e0006 */
[----:B------:R-:W-:-:S07]  /*15cb0*/  IMAD.MOV.U32 R54, RZ, RZ, R19 ;  /* 0x000000ffff367224 */ /* 0x000fce00078e0013 */
[----:B------:R-:W-:Y:S05]  /*15cc0*/  WARPSYNC.COLLECTIVE R54, `(.L_x_4840) ;  /* 0x0000000036087348 */ /* 0x000fea0003c00000 */
[----:B------:R0:W1:Y:S02]  /*15cd0*/  SHFL.DOWN P0, R55, R53, R3, R0 ;  /* 0x0800000335377389 */ /* 0x0000640000000000 */
[----:B01----:R-:W-:Y:S01]  /*15ce0*/  ENDCOLLECTIVE ;  /* 0x000000000000791b */ /* 0x003fe20003800000 */
.L_x_4840:
[----:B------:R-:W-:Y:S05]  /*15cf0*/  BSYNC B0 ;  /* 0x0000000000007941 */ /* 0x000fea0003800000 */
.L_x_4839:
        /* <DEDUP_REMOVED lines=9> */
.L_x_4842:
[----:B------:R-:W-:Y:S05]  /*15d90*/  BSYNC B0 ;  /* 0x0000000000007941 */ /* 0x000fea0003800000 */
.L_x_4841:
        /* <DEDUP_REMOVED lines=8> */
.L_x_4844:
[----:B------:R-:W-:Y:S05]  /*15e20*/  BSYNC B0 ;  /* 0x0000000000007941 */ /* 0x000fea0003800000 */
.L_x_4843:
[----:B------:R-:W-:Y:S05]  /*15e30*/  BRA `(.L_x_4845) ;  /* 0xfffffeac00d47947 */ /* 0x000fea000383ffff */
.L_x_4427:
[----:B------:R-:W-:Y:S01]  /*15e40*/  BSSY B0, `(.L_x_4846) ;  /* 0x0000007000007945 */ /* 0x000fe20003800000 */
[----:B------:R-:W-:Y:S02]  /*15e50*/  IMAD.MOV.U32 R3, RZ, RZ, 0x4 ;  /* 0x00000004ff037424 */ /* 0x000fe400078e00ff */
[----:B------:R-:W-:Y:S02]  /*15e60*/  IMAD.MOV.U32 R0, RZ, RZ, 0x1f ;  /* 0x0000001fff007424 */ /* 0x000fe400078e00ff */
[----:B------:R-:W-:-:S07]  /*15e70*/  IMAD.MOV.U32 R54, RZ, RZ, R19 ;  /* 0x000000ffff367224 */ /* 0x000fce00078e0013 */
[----:B0-----:R-:W-:Y:S05]  /*15e80*/  WARPSYNC.COLLECTIVE R54, `(.L_x_4847) ;  /* 0x0000000036087348 */ /* 0x001fea0003c00000 */
[----:B------:R1:W2:Y:S02]  /*15e90*/  SHFL.DOWN P0, R55, R53, R3, R0 ;  /* 0x0800000335377389 */ /* 0x0002a40000000000 */
[----:B012---:R-:W-:Y:S01]  /*15ea0*/  ENDCOLLECTIVE ;  /* 0x000000000000791b */ /* 0x007fe20003800000 */
.L_x_4847:
[----:B------:R-:W-:Y:S05]  /*15eb0*/  BSYNC B0 ;  /* 0x0000000000007941 */ /* 0x000fea0003800000 */
.L_x_4846:
        /* <DEDUP_REMOVED lines=9> */
.L_x_4849:
[----:B------:R-:W-:Y:S05]  /*15f50*/  BSYNC B0 ;  /* 0x0000000000007941 */ /* 0x000fea0003800000 */
.L_x_4848:
[----:B------:R-:W-:Y:S01]  /*15f60*/  FMNMX R14, R12, R55, !PT ;  /* 0x000000370c0e7209 */ /* 0x000fe20007800000 */
[----:B------:R-:W-:Y:S01]  /*15f70*/  BSSY B0, `(.L_x_4850) ;  /* 0x0000008000007945 */ /* 0x000fe20003800000 */
[----:B------:R-:W-:Y:S02]  /*15f80*/  IMAD.MOV.U32 R3, RZ, RZ, 0x1 ;  /* 0x00000001ff037424 */ /* 0x000fe400078e00ff */
[----:B------:R-:W-:Y:S01]  /*15f90*/  MOV R53, R14 ;  /* 0x0000000e00357202 */ /* 0x000fe20000000f00 */
[----:B------:R-:W-:Y:S02]  /*15fa0*/  IMAD.MOV.U32 R0, RZ, RZ, 0x1f ;  /* 0x0000001fff007424 */ /* 0x000fe400078e00ff */
[----:B------:R-:W-:-:S07]  /*15fb0*/  IMAD.MOV.U32 R54, RZ, RZ, R19 ;  /* 0x000000ffff367224 */ /* 0x000fce00078e0013 */
[----:B------:R-:W-:Y:S05]  /*15fc0*/  WARPSYNC.COLLECTIVE R54, `(.L_x_4851) ;  /* 0x0000000036087348 */ /* 0x000fea0003c00000 */
[----:B------:R0:W1:Y:S02]  /*15fd0*/  SHFL.DOWN P0, R55, R53, R3, R0 ;  /* 0x0800000335377389 */ /* 0x0000640000000000 */
[----:B01----:R-:W-:Y:S01]  /*15fe0*/  ENDCOLLECTIVE ;  /* 0x000000000000791b */ /* 0x003fe20003800000 */
.L_x_4851:
[----:B------:R-:W-:Y:S05]  /*15ff0*/  BSYNC B0 ;  /* 0x0000000000007941 */ /* 0x000fea0003800000 */
.L_x_4850:
        /* <DEDUP_REMOVED lines=8> */
.L_x_4853:
[----:B------:R-:W-:Y:S05]  /*16080*/  BSYNC B0 ;  /* 0x0000000000007941 */ /* 0x000fea0003800000 */
.L_x_4852:
[----:B------:R-:W-:Y:S05]  /*16090*/  BRA `(.L_x_4854) ;  /* 0xfffffeb400fc7947 */ /* 0x000fea000383ffff */
.L_x_4437:
[----:B------:R-:W-:Y:S01]  /*160a0*/  BSSY B0, `(.L_x_4855) ;  /* 0x0000007000007945 */ /* 0x000fe20003800000 */
[----:B------:R-:W-:Y:S02]  /*160b0*/  IMAD.MOV.U32 R3, RZ, RZ, 0x4 ;  /* 0x00000004ff037424 */ /* 0x000fe400078e00ff */
[----:B------:R-:W-:Y:S02]  /*160c0*/  IMAD.MOV.U32 R0, RZ, RZ, 0x1f ;  /* 0x0000001fff007424 */ /* 0x000fe400078e00ff */
[----:B------:R-:W-:-:S07]  /*160d0*/  IMAD.MOV.U32 R54, RZ, RZ, R19 ;  /* 0x000000ffff367224 */ /* 0x000fce00078e0013 */
[----:B0-----:R-:W-:Y:S05]  /*160e0*/  WARPSYNC.COLLECTIVE R54, `(.L_x_4856) ;  /* 0x0000000036087348 */ /* 0x001fea0003c00000 */
[----:B------:R1:W2:Y:S02]  /*160f0*/  SHFL.DOWN P0, R55, R53, R3, R0 ;  /* 0x0800000335377389 */ /* 0x0002a40000000000 */
[----:B012---:R-:W-:Y:S01]  /*16100*/  ENDCOLLECTIVE ;  /* 0x000000000000791b */ /* 0x007fe20003800000 */
.L_x_4856:
[----:B------:R-:W-:Y:S05]  /*16110*/  BSYNC B0 ;  /* 0x0000000000007941 */ /* 0x000fea0003800000 */
.L_x_4855:
        /* <DEDUP_REMOVED lines=9> */
.L_x_4858:
[----:B------:R-:W-:Y:S05]  /*161b0*/  BSYNC B0 ;  /* 0x0000000000007941 */ /* 0x000fea0003800000 */
.L_x_4857:
[----:B------:R-:W-:Y:S01]  /*161c0*/  FMNMX R10, R8, R55, !PT ;  /* 0x00000037080a7209 */ /* 0x000fe20007800000 */
[----:B------:R-:W-:Y:S01]  /*161d0*/  BSSY B0, `(.L_x_4859) ;  /* 0x0000008000007945 */ /* 0x000fe20003800000 */
[----:B------:R-:W-:Y:S01]  /*161e0*/  IMAD.MOV.U32 R3, RZ, RZ, 0x1 ;  /* 0x00000001ff037424 */ /* 0x000fe200078e00ff */
[----:B------:R-:W-:Y:S01]  /*161f0*/  MOV R54, R19 ;  /* 0x0000001300367202 */ /* 0x000fe20000000f00 */
[----:B------:R-:W-:Y:S02]  /*16200*/  IMAD.MOV.U32 R0, RZ, RZ, 0x1f ;  /* 0x0000001fff007424 */ /* 0x000fe400078e00ff */
[----:B------:R-:W-:-:S07]  /*16210*/  IMAD.MOV.U32 R53, RZ, RZ, R10 ;  /* 0x000000ffff357224 */ /* 0x000fce00078e000a */
[----:B------:R-:W-:Y:S05]  /*16220*/  WARPSYNC.COLLECTIVE R54, `(.L_x_4860) ;  /* 0x0000000036087348 */ /* 0x000fea0003c00000 */
[----:B------:R0:W1:Y:S02]  /*16230*/  SHFL.DOWN P0, R55, R53, R3, R0 ;  /* 0x0800000335377389 */ /* 0x0000640000000000 */
[----:B01----:R-:W-:Y:S01]  /*16240*/  ENDCOLLECTIVE ;  /* 0x000000000000791b */ /* 0x003fe20003800000 */
.L_x_4860:
[----:B------:R-:W-:Y:S05]  /*16250*/  BSYNC B0 ;  /* 0x0000000000007941 */ /* 0x000fea0003800000 */
.L_x_4859:
        /* <DEDUP_REMOVED lines=8> */
.L_x_4862:
[----:B------:R-:W-:Y:S05]  /*162e0*/  BSYNC B0 ;  /* 0x0000000000007941 */ /* 0x000fea0003800000 */
.L_x_4861:
[----:B------:R-:W-:Y:S05]  /*162f0*/  BRA `(.L_x_4863) ;  /* 0xfffffec000207947 */ /* 0x000fea000383ffff */
.L_x_4447:
[----:B------:R-:W-:Y:S01]  /*16300*/  BSSY B0, `(.L_x_4864) ;  /* 0x0000007000007945 */ /* 0x000fe20003800000 */
[----:B------:R-:W-:Y:S02]  /*16310*/  IMAD.MOV.U32 R3, RZ, RZ, 0x4 ;  /* 0x00000004ff037424 */ /* 0x000fe400078e00ff */
[----:B------:R-:W-:Y:S02]  /*16320*/  IMAD.MOV.U32 R0, RZ, RZ, 0x1f ;  /* 0x0000001fff007424 */ /* 0x000fe400078e00ff */
[----:B------:R-:W-:-:S07]  /*16330*/  IMAD.MOV.U32 R54, RZ, RZ, R19 ;  /* 0x000000ffff367224 */ /* 0x000fce00078e0013 */
[----:B01----:R-:W-:Y:S05]  /*16340*/  WARPSYNC.COLLECTIVE R54, `(.L_x_4865) ;  /* 0x0000000036087348 */ /* 0x003fea0003c00000 */
[----:B------:R2:W3:Y:S02]  /*16350*/  SHFL.DOWN P0, R55, R53, R3, R0 ;  /* 0x0800000335377389 */ /* 0x0004e40000000000 */
[----:B0123--:R-:W-:Y:S01]  /*16360*/  ENDCOLLECTIVE ;  /* 0x000000000000791b */ /* 0x00ffe20003800000 */
.L_x_4865:
[----:B------:R-:W-:Y:S05]  /*16370*/  BSYNC B0 ;  /* 0x0000000000007941 */ /* 0x000fea0003800000 */
.L_x_4864:
        /* <DEDUP_REMOVED lines=9> */
.L_x_4867:
[----:B------:R-:W-:Y:S05]  /*16410*/  BSYNC B0 ;  /* 0x0000000000007941 */ /* 0x000fea0003800000 */
.L_x_4866:
        /* <DEDUP_REMOVED lines=9> */
.L_x_4869:
[----:B------:R-:W-:Y:S05]  /*164b0*/  BSYNC B0 ;  /* 0x0000000000007941 */ /* 0x000fea0003800000 */
.L_x_4868:
[----:B------:R-:W-:Y:S01]  /*164c0*/  BSSY B0, `(.L_x_4870) ;  /* 0x0000008000007945 */ /* 0x000fe20003800000 */
[----:B------:R-:W-:Y:S01]  /*164d0*/  FMNMX R56, R16, R55, !PT ;  /* 0x0000003710387209 */ /* 0x000fe20007800000 */
[----:B------:R-:W-:Y:S01]  /*164e0*/  IMAD.MOV.U32 R57, RZ, RZ, R20 ;  /* 0x000000ffff397224 */ /* 0x000fe200078e0014 */
[----:B------:R-:W-:Y:S01]  /*164f0*/  MOV R54, R19 ;  /* 0x0000001300367202 */ /* 0x000fe20000000f00 */
[----:B------:R-:W-:-:S07]  /*16500*/  IMAD.MOV.U32 R55, RZ, RZ, 0x1f ;  /* 0x0000001fff377424 */ /* 0x000fce00078e00ff */
[----:B------:R-:W-:Y:S05]  /*16510*/  WARPSYNC.COLLECTIVE R54, `(.L_x_4871) ;  /* 0x0000000036087348 */ /* 0x000fea0003c00000 */
[----:B------:R0:W1:Y:S02]  /*16520*/  SHFL.IDX P0, R55, R56, R57, R55 ;  /* 0x0000003938377389 */ /* 0x0000640000000037 */
[----:B01----:R-:W-:Y:S01]  /*16530*/  ENDCOLLECTIVE ;  /* 0x000000000000791b */ /* 0x003fe20003800000 */
.L_x_4871:
[----:B------:R-:W-:Y:S05]  /*16540*/  BSYNC B0 ;  /* 0x0000000000007941 */ /* 0x000fea0003800000 */
.L_x_4870:
[----:B------:R-:W-:Y:S05]  /*16550*/  BRA `(.L_x_4872) ;  /* 0xfffffec800447947 */ /* 0x000fea000383ffff */
.L_x_4457:
        /* <DEDUP_REMOVED lines=8> */
.L_x_4874:
[----:B------:R-:W-:Y:S05]  /*165e0*/  BSYNC B0 ;  /* 0x0000000000007941 */ /* 0x000fea0003800000 */
.L_x_4873:
        /* <DEDUP_REMOVED lines=8> */
.L_x_4876:
[----:B------:R-:W-:Y:S05]  /*16670*/  BSYNC B0 ;  /* 0x0000000000007941 */ /* 0x000fea0003800000 */
.L_x_4875:
        /* <DEDUP_REMOVED lines=9> */
.L_x_4878:
[----:B------:R-:W-:Y:S05]  /*16710*/  BSYNC B0 ;  /* 0x0000000000007941 */ /* 0x000fea0003800000 */
.L_x_4877:
        /* <DEDUP_REMOVED lines=8> */
.L_x_4880:
[----:B------:R-:W-:Y:S05]  /*167a0*/  BSYNC B0 ;  /* 0x0000000000007941 */ /* 0x000fea0003800000 */
.L_x_4879:
[----:B------:R-:W-:Y:S05]  /*167b0*/  BRA `(.L_x_4881) ;  /* 0xfffffed000447947 */ /* 0x000fea000383ffff */
.L_x_4467:
[----:B------:R-:W-:Y:S01]  /*167c0*/  BSSY B0, `(.L_x_4882) ;  /* 0x0000007000007945 */ /* 0x000fe20003800000 */
[----:B------:R-:W-:Y:S01]  /*167d0*/  IMAD.MOV.U32 R3, RZ, RZ, 0x4 ;  /* 0x00000004ff037424 */ /* 0x000fe200078e00ff */
[----:B------:R-:W-:Y:S01]  /*167e0*/  MOV R54, R19 ;  /* 0x0000001300367202 */ /* 0x000fe20000000f00 */
[----:B------:R-:W-:-:S07]  /*167f0*/  IMAD.MOV.U32 R0, RZ, RZ, 0x1f ;  /* 0x0000001fff007424 */ /* 0x000fce00078e00ff */
[----:B0-----:R-:W-:Y:S05]  /*16800*/  WARPSYNC.COLLECTIVE R54, `(.L_x_4883) ;  /* 0x0000000036087348 */ /* 0x001fea0003c00000 */
[----:B------:R1:W2:Y:S02]  /*16810*/  SHFL.DOWN P0, R55, R53, R3, R0 ;  /* 0x0800000335377389 */ /* 0x0002a40000000000 */
[----:B012---:R-:W-:Y:S01]  /*16820*/  ENDCOLLECTIVE ;  /* 0x000000000000791b */ /* 0x007fe20003800000 */
.L_x_4883:
[----:B------:R-:W-:Y:S05]  /*16830*/  BSYNC B0 ;  /* 0x0000000000007941 */ /* 0x000fea0003800000 */
.L_x_4882:
        /* <DEDUP_REMOVED lines=9> */
.L_x_4885:
[----:B------:R-:W-:Y:S05]  /*168d0*/  BSYNC B0 ;  /* 0x0000000000007941 */ /* 0x000fea0003800000 */
.L_x_4884:
        /* <DEDUP_REMOVED lines=9> */
.L_x_4887:
[----:B------:R-:W-:Y:S05]  /*16970*/  BSYNC B0 ;  /* 0x0000000000007941 */ /* 0x000fea0003800000 */
.L_x_4886:
        /* <DEDUP_REMOVED lines=8> */
.L_x_4889:
[----:B------:R-:W-:Y:S05]  /*16a00*/  BSYNC B0 ;  /* 0x0000000000007941 */ /* 0x000fea0003800000 */
.L_x_4888:
[----:B------:R-:W-:Y:S05]  /*16a10*/  BRA `(.L_x_4890) ;  /* 0xfffffed800687947 */ /* 0x000fea000383ffff */
.L_x_4477:
[----:B------:R-:W-:Y:S01]  /*16a20*/  BSSY B0, `(.L_x_4891) ;  /* 0x0000007000007945 */ /* 0x000fe20003800000 */
[----:B------:R-:W-:Y:S02]  /*16a30*/  IMAD.MOV.U32 R3, RZ, RZ, 0x4 ;  /* 0x00000004ff037424 */ /* 0x000fe400078e00ff */
[----:B------:R-:W-:Y:S02]  /*16a40*/  IMAD.MOV.U32 R0, RZ, RZ, 0x1f ;  /* 0x0000001fff007424 */ /* 0x000fe400078e00ff */
[----:B------:R-:W-:-:S07]  /*16a50*/  IMAD.MOV.U32 R54, RZ, RZ, R19 ;  /* 0x000000ffff367224 */ /* 0x000fce00078e0013 */
[----:B0-----:R-:W-:Y:S05]  /*16a60*/  WARPSYNC.COLLECTIVE R54, `(.L_x_4892) ;  /* 0x0000000036087348 */ /* 0x001fea0003c00000 */
[----:B------:R1:W2:Y:S02]  /*16a70*/  SHFL.DOWN P0, R55, R53, R3, R0 ;  /* 0x0800000335377389 */ /* 0x0002a40000000000 */
[----:B012---:R-:W-:Y:S01]  /*16a80*/  ENDCOLLECTIVE ;  /* 0x000000000000791b */ /* 0x007fe20003800000 */
.L_x_4892:
[----:B------:R-:W-:Y:S05]  /*16a90*/  BSYNC B0 ;  /* 0x0000000000007941 */ /* 0x000fea0003800000 */
.L_x_4891:
[----:B------:R-:W-:Y:S01]  /*16aa0*/  FMNMX R8, R53, R55, !PT ;  /* 0x0000003735087209 */ /* 0x000fe20007800000 */
[----:B------:R-:W-:Y:S01]  /*16ab0*/  HFMA2.MMA R0, -RZ, RZ, 0, 1.847743988037109375e-06 ;  /* 0x0000001fff007435 */ /* 0x000fe200000001ff */
[----:B------:R-:W-:Y:S01]  /*16ac0*/  BSSY B0, `(.L_x_4893) ;  /* 0x0000007000007945 */ /* 0x000fe20003800000 */
[----:B------:R-:W-:Y:S02]  /*16ad0*/  IMAD.MOV.U32 R3, RZ, RZ, 0x2 ;  /* 0x00000002ff037424 */ /* 0x000fe400078e00ff */
[----:B------:R-:W-:Y:S02]  /*16ae0*/  IMAD.MOV.U32 R53, RZ, RZ, R8 ;  /* 0x000000ffff357224 */ /* 0x000fe400078e0008 */
[----:B------:R-:W-:-:S07]  /*16af0*/  IMAD.MOV.U32 R54, RZ, RZ, R19 ;  /* 0x000000ffff367224 */ /* 0x000fce00078e0013 */
[----:B------:R-:W-:Y:S05]  /*16b00*/  WARPSYNC.COLLECTIVE R54, `(.L_x_4894) ;  /* 0x0000000036087348 */ /* 0x000fea0003c00000 */
[----:B------:R0:W1:Y:S02]  /*16b10*/  SHFL.DOWN P0, R55, R53, R3, R0 ;  /* 0x0800000335377389 */ /* 0x0000640000000000 */
[----:B01----:R-:W-:Y:S01]  /*16b20*/  ENDCOLLECTIVE ;  /* 0x000000000000791b */ /* 0x003fe20003800000 */
.L_x_4894:
[----:B------:R-:W-:Y:S05]  /*16b30*/  BSYNC B0 ;  /* 0x0000000000007941 */ /* 0x000fea0003800000 */
.L_x_4893:
        /* <DEDUP_REMOVED lines=9> */
.L_x_4896:
[----:B------:R-:W-:Y:S05]  /*16bd0*/  BSYNC B0 ;  /* 0x0000000000007941 */ /* 0x000fea0003800000 */
.L_x_4895:
        /* <DEDUP_REMOVED lines=8> */
.L_x_4898:
[----:B------:R-:W-:Y:S05]  /*16c60*/  BSYNC B0 ;  /* 0x0000000000007941 */ /* 0x000fea0003800000 */
.L_x_4897:
[----:B------:R-:W-:Y:S05]  /*16c70*/  BRA `(.L_x_4899) ;  /* 0xfffffee000887947 */ /* 0x000fea000383ffff */
.L_x_4487:
[----:B------:R-:W-:Y:S01]  /*16c80*/  BSSY B0, `(.L_x_4900) ;  /* 0x0000007000007945 */ /* 0x000fe20003800000 */
[----:B------:R-:W-:Y:S02]  /*16c90*/  IMAD.MOV.U32 R3, RZ, RZ, 0x4 ;  /* 0x00000004ff037424 */ /* 0x000fe400078e00ff */
[----:B------:R-:W-:Y:S02]  /*16ca0*/  IMAD.MOV.U32 R0, RZ, RZ, 0x1f ;  /* 0x0000001fff007424 */ /* 0x000fe400078e00ff */
[----:B------:R-:W-:-:S07]  /*16cb0*/  IMAD.MOV.U32 R54, RZ, RZ, R19 ;  /* 0x000000ffff367224 */ /* 0x000fce00078e0013 */
[----:B01----:R-:W-:Y:S05]  /*16cc0*/  WARPSYNC.COLLECTIVE R54, `(.L_x_4901) ;  /* 0x0000000036087348 */ /* 0x003fea0003c00000 */
[----:B------:R2:W3:Y:S02]  /*16cd0*/  SHFL.DOWN P0, R55, R53, R3, R0 ;  /* 0x0800000335377389 */ /* 0x0004e40000000000 */
[----:B0123--:R-:W-:Y:S01]  /*16ce0*/  ENDCOLLECTIVE ;  /* 0x000000000000791b */ /* 0x00ffe20003800000 */
.L_x_4901:
[----:B------:R-:W-:Y:S05]  /*16cf0*/  BSYNC B0 ;  /* 0x0000000000007941 */ /* 0x000fea0003800000 */
.L_x_4900:
        /* <DEDUP_REMOVED lines=9> */
.L_x_4903:
[----:B------:R-:W-:Y:S05]  /*16d90*/  BSYNC B0 ;  /* 0x0000000000007941 */ /* 0x000fea0003800000 */
.L_x_4902:
[----:B------:R-:W-:Y:S01]  /*16da0*/  FMNMX R16, R14, R55, !PT ;  /* 0x000000370e107209 */ /* 0x000fe20007800000 */
[----:B------:R-:W-:Y:S01]  /*16db0*/  BSSY B0, `(.L_x_4904) ;  /* 0x0000008000007945 */ /* 0x000fe20003800000 */
[----:B------:R-:W-:Y:S01]  /*16dc0*/  MOV R3, 0x1 ;  /* 0x0000000100037802 */ /* 0x000fe20000000f00 */
[----:B------:R-:W-:Y:S02]  /*16dd0*/  IMAD.MOV.U32 R0, RZ, RZ, 0x1f ;  /* 0x0000001fff007424 */ /* 0x000fe400078e00ff */
[----:B------:R-:W-:Y:S02]  /*16de0*/  IMAD.MOV.U32 R53, RZ, RZ, R16 ;  /* 0x000000ffff357224 */ /* 0x000fe400078e0010 */
[----:B------:R-:W-:-:S07]  /*16df0*/  IMAD.MOV.U32 R54, RZ, RZ, R19 ;  /* 0x000000ffff367224 */ /* 0x000fce00078e0013 */
[----:B------:R-:W-:Y:S05]  /*16e00*/  WARPSYNC.COLLECTIVE R54, `(.L_x_4905) ;  /* 0x0000000036087348 */ /* 0x000fea0003c00000 */
[----:B------:R0:W1:Y:S02]  /*16e10*/  SHFL.DOWN P0, R55, R53, R3, R0 ;  /* 0x0800000335377389 */ /* 0x0000640000000000 */
[----:B01----:R-:W-:Y:S01]  /*16e20*/  ENDCOLLECTIVE ;  /* 0x000000000000791b */ /* 0x003fe20003800000 */
.L_x_4905:
[----:B------:R-:W-:Y:S05]  /*16e30*/  BSYNC B0 ;  /* 0x0000000000007941 */ /* 0x000fea0003800000 */
.L_x_4904:
        /* <DEDUP_REMOVED lines=8> */
.L_x_4907:
[----:B------:R-:W-:Y:S05]  /*16ec0*/  BSYNC B0 ;  /* 0x0000000000007941 */ /* 0x000fea0003800000 */
.L_x_4906:
[----:B------:R-:W-:Y:S05]  /*16ed0*/  BRA `(.L_x_4908) ;  /* 0xfffffee800a87947 */ /* 0x000fea000383ffff */
.L_x_4499:
[----:B------:R-:W-:Y:S01]  /*16ee0*/  BSSY B0, `(.L_x_4909) ;  /* 0x0000007000007945 */ /* 0x000fe20003800000 */
[----:B------:R-:W-:Y:S02]  /*16ef0*/  IMAD.MOV.U32 R3, RZ, RZ, 0x4 ;  /* 0x00000004ff037424 */ /* 0x000fe400078e00ff */
[----:B------:R-:W-:Y:S02]  /*16f00*/  IMAD.MOV.U32 R0, RZ, RZ, 0x1f ;  /* 0x0000001fff007424 */ /* 0x000fe400078e00ff */
[----:B------:R-:W-:-:S07]  /*16f10*/  IMAD.MOV.U32 R54, RZ, RZ, R26 ;  /* 0x000000ffff367224 */ /* 0x000fce00078e001a */
[----:B------:R-:W-:Y:S05]  /*16f20*/  WARPSYNC.COLLECTIVE R54, `(.L_x_4910) ;  /* 0x0000000036087348 */ /* 0x000fea0003c00000 */
[----:B------:R0:W1:Y:S02]  /*16f30*/  SHFL.DOWN P0, R55, R53, R3, R0 ;  /* 0x0800000335377389 */ /* 0x0000640000000000 */
[----:B01----:R-:W-:Y:S01]  /*16f40*/  ENDCOLLECTIVE ;  /* 0x000000000000791b */ /* 0x003fe20003800000 */
.L_x_4910:
[----:B------:R-:W-:Y:S05]  /*16f50*/  BSYNC B0 ;  /* 0x0000000000007941 */ /* 0x000fea0003800000 */
.L_x_4909:
        /* <DEDUP_REMOVED lines=9> */
.L_x_4912:
[----:B------:R-:W-:Y:S05]  /*16ff0*/  BSYNC B0 ;  /* 0x0000000000007941 */ /* 0x000fea0003800000 */
.L_x_4911:
        /* <DEDUP_REMOVED lines=9> */
.L_x_4914:
[----:B------:R-:W-:Y:S05]  /*17090*/  BSYNC B0 ;  /* 0x0000000000007941 */ /* 0x000fea0003800000 */
.L_x_4913:
[----:B------:R-:W-:Y:S01]  /*170a0*/  BSSY B0, `(.L_x_4915) ;  /* 0x0000008000007945 */ /* 0x000fe20003800000 */
[----:B------:R-:W-:Y:S01]  /*170b0*/  FMNMX R56, R31, R55, !PT ;  /* 0x000000371f387209 */ /* 0x000fe20007800000 */
[----:B------:R-:W-:Y:S01]  /*170c0*/  IMAD.MOV.U32 R55, RZ, RZ, 0x1f ;  /* 0x0000001fff377424 */ /* 0x000fe200078e00ff */
[----:B------:R-:W-:Y:S01]  /*170d0*/  MOV R57, R25 ;  /* 0x0000001900397202 */ /* 0x000fe20000000f00 */
[----:B------:R-:W-:-:S07]  /*170e0*/  IMAD.MOV.U32 R54, RZ, RZ, R26 ;  /* 0x000000ffff367224 */ /* 0x000fce00078e001a */
[----:B------:R-:W-:Y:S05]  /*170f0*/  WARPSYNC.COLLECTIVE R54, `(.L_x_4916) ;  /* 0x0000000036087348 */ /* 0x000fea0003c00000 */
[----:B------:R0:W1:Y:S02]  /*17100*/  SHFL.IDX P0, R55, R56, R57, R55 ;  /* 0x0000003938377389 */ /* 0x0000640000000037 */
[----:B01----:R-:W-:Y:S01]  /*17110*/  ENDCOLLECTIVE ;  /* 0x000000000000791b */ /* 0x003fe20003800000 */
.L_x_4916:
[----:B------:R-:W-:Y:S05]  /*17120*/  BSYNC B0 ;  /* 0x0000000000007941 */ /* 0x000fea0003800000 */
.L_x_4915:
[----:B------:R-:W-:Y:S05]  /*17130*/  BRA `(.L_x_4917) ;  /* 0xfffffef400b87947 */ /* 0x000fea000383ffff */
.L_x_4509:
[----:B------:R-:W-:Y:S01]  /*17140*/  BSSY B0, `(.L_x_4918) ;  /* 0x0000007000007945 */ /* 0x000fe20003800000 */
[----:B------:R-:W-:Y:S02]  /*17150*/  IMAD.MOV.U32 R3, RZ, RZ, 0x4 ;  /* 0x00000004ff037424 */ /* 0x000fe400078e00ff */
[----:B------:R-:W-:Y:S02]  /*17160*/  IMAD.MOV.U32 R0, RZ, RZ, 0x1f ;  /* 0x0000001fff007424 */ /* 0x000fe400078e00ff */
[----:B------:R-:W-:-:S07]  /*17170*/  IMAD.MOV.U32 R54, RZ, RZ, R26 ;  /* 0x000000ffff367224 */ /* 0x000fce00078e001a */
[----:B------:R-:W-:Y:S05]  /*17180*/  WARPSYNC.COLLECTIVE R54, `(.L_x_4919) ;  /* 0x0000000036087348 */ /* 0x000fea0003c00000 */
[----:B------:R0:W1:Y:S02]  /*17190*/  SHFL.DOWN P0, R55, R53, R3, R0 ;  /* 0x0800000335377389 */ /* 0x0000640000000000 */
[----:B01----:R-:W-:Y:S01]  /*171a0*/  ENDCOLLECTIVE ;  /* 0x000000000000791b */ /* 0x003fe20003800000 */
.L_x_4919:
[----:B------:R-:W-:Y:S05]  /*171b0*/  BSYNC B0 ;  /* 0x0000000000007941 */ /* 0x000fea0003800000 */
.L_x_4918:
        /* <DEDUP_REMOVED lines=9> */
.L_x_4921:
[----:B------:R-:W-:Y:S05]  /*17250*/  BSYNC B0 ;  /* 0x0000000000007941 */ /* 0x000fea0003800000 */
.L_x_4920:
        /* <DEDUP_REMOVED lines=9> */
.L_x_4923:
[----:B------:R-:W-:Y:S05]  /*172f0*/  BSYNC B0 ;  /* 0x0000000000007941 */ /* 0x000fea0003800000 */
.L_x_4922:
        /* <DEDUP_REMOVED lines=8> */
.L_x_4925:
[----:B------:R-:W-:Y:S05]  /*17380*/  BSYNC B0 ;  /* 0x0000000000007941 */ /* 0x000fea0003800000 */
.L_x_4924:
[----:B------:R-:W-:Y:S05]  /*17390*/  BRA `(.L_x_4926) ;  /* 0xfffffefc00c07947 */ /* 0x000fea000383ffff */
.L_x_4520:
[----:B------:R-:W-:Y:S01]  /*173a0*/  HFMA2.MMA R3, -RZ, RZ, 0, 2.384185791015625e-07 ;  /* 0x00000004ff037435 */ /* 0x000fe200000001ff */
[----:B------:R-:W-:Y:S01]  /*173b0*/  BSSY B0, `(.L_x_4927) ;  /* 0x0000006000007945 */ /* 0x000fe20003800000 */
[----:B------:R-:W-:Y:S02]  /*173c0*/  IMAD.MOV.U32 R0, RZ, RZ, 0x1f ;  /* 0x0000001fff007424 */ /* 0x000fe400078e00ff */
[----:B------:R-:W-:-:S07]  /*173d0*/  IMAD.MOV.U32 R54, RZ, RZ, R26 ;  /* 0x000000ffff367224 */ /* 0x000fce00078e001a */
[----:B------:R-:W-:Y:S05]  /*173e0*/  WARPSYNC.COLLECTIVE R54, `(.L_x_4928) ;  /* 0x0000000036087348 */ /* 0x000fea0003c00000 */
[----:B------:R0:W1:Y:S02]  /*173f0*/  SHFL.DOWN P0, R55, R53, R3, R0 ;  /* 0x0800000335377389 */ /* 0x0000640000000000 */
[----:B01----:R-:W-:Y:S01]  /*17400*/  ENDCOLLECTIVE ;  /* 0x000000000000791b */ /* 0x003fe20003800000 */
.L_x_4928:
[----:B------:R-:W-:Y:S05]  /*17410*/  BSYNC B0 ;  /* 0x0000000000007941 */ /* 0x000fea0003800000 */
.L_x_4927:
        /* <DEDUP_REMOVED lines=9> */
.L_x_4930:
[----:B------:R-:W-:Y:S05]  /*174b0*/  BSYNC B0 ;  /* 0x0000000000007941 */ /* 0x000fea0003800000 */
.L_x_4929:
        /* <DEDUP_REMOVED lines=9> */
.L_x_4932:
[----:B------:R-:W-:Y:S05]  /*17550*/  BSYNC B0 ;  /* 0x0000000000007941 */ /* 0x000fea0003800000 */
.L_x_4931:
        /* <DEDUP_REMOVED lines=8> */
.L_x_4934:
[----:B------:R-:W-:Y:S05]  /*175e0*/  BSYNC B0 ;  /* 0x0000000000007941 */ /* 0x000fea0003800000 */
.L_x_4933:
[----:B------:R-:W-:Y:S05]  /*175f0*/  BRA `(.L_x_4935) ;  /* 0xffffff0400487947 */ /* 0x000fea000383ffff */
.L_x_4530:
[----:B------:R-:W-:Y:S01]  /*17600*/  BSSY B0, `(.L_x_4936) ;  /* 0x0000008000007945 */ /* 0x000fe20003800000 */
[----:B------:R-:W-:Y:S01]  /*17610*/  IMAD.MOV.U32 R53, RZ, RZ, R44 ;  /* 0x000000ffff357224 */ /* 0x000fe200078e002c */
[----:B------:R-:W-:Y:S01]  /*17620*/  MOV R54, R26 ;  /* 0x0000001a00367202 */ /* 0x000fe20000000f00 */
[----:B------:R-:W-:Y:S02]  /*17630*/  IMAD.MOV.U32 R3, RZ, RZ, 0x4 ;  /* 0x00000004ff037424 */ /* 0x000fe400078e00ff */
[----:B------:R-:W-:-:S07]  /*17640*/  IMAD.MOV.U32 R0, RZ, RZ, 0x1f ;  /* 0x0000001fff007424 */ /* 0x000fce00078e00ff */
[----:B0-----:R-:W-:Y:S05]  /*17650*/  WARPSYNC.COLLECTIVE R54, `(.L_x_4937) ;  /* 0x0000000036087348 */ /* 0x001fea0003c00000 */
[----:B------:R1:W2:Y:S02]  /*17660*/  SHFL.DOWN P0, R55, R53, R3, R0 ;  /* 0x0800000335377389 */ /* 0x0002a40000000000 */
[----:B012---:R-:W-:Y:S01]  /*17670*/  ENDCOLLECTIVE ;  /* 0x000000000000791b */ /* 0x007fe20003800000 */
.L_x_4937:
[----:B------:R-:W-:Y:S05]  /*17680*/  BSYNC B0 ;  /* 0x0000000000007941 */ /* 0x000fea0003800000 */
.L_x_4936:
        /* <DEDUP_REMOVED lines=8> */
.L_x_4939:
[----:B------:R-:W-:Y:S05]  /*17710*/  BSYNC B0 ;  /* 0x0000000000007941 */ /* 0x000fea0003800000 */
.L_x_4938:
        /* <DEDUP_REMOVED lines=9> */
.L_x_4941:
[----:B------:R-:W-:Y:S05]  /*177b0*/  BSYNC B0 ;  /* 0x0000000000007941 */ /* 0x000fea0003800000 */
.L_x_4940:
        /* <DEDUP_REMOVED lines=8> */
.L_x_4943:
[----:B------:R-:W-:Y:S05]  /*17840*/  BSYNC B0 ;  /* 0x0000000000007941 */ /* 0x000fea0003800000 */
.L_x_4942:
[----:B------:R-:W-:Y:S05]  /*17850*/  BRA `(.L_x_4944) ;  /* 0xffffff0c004c7947 */ /* 0x000fea000383ffff */
.L_x_4541:
[----:B------:R-:W-:Y:S01]  /*17860*/  BSSY B0, `(.L_x_4945) ;  /* 0x0000007000007945 */ /* 0x000fe20003800000 */
[----:B------:R-:W-:Y:S02]  /*17870*/  IMAD.MOV.U32 R3, RZ, RZ, 0x4 ;  /* 0x00000004ff037424 */ /* 0x000fe400078e00ff */
[----:B------:R-:W-:Y:S02]  /*17880*/  IMAD.MOV.U32 R0, RZ, RZ, 0x1f ;  /* 0x0000001fff007424 */ /* 0x000fe400078e00ff */
[----:B------:R-:W-:-:S07]  /*17890*/  IMAD.MOV.U32 R54, RZ, RZ, R26 ;  /* 0x000000ffff367224 */ /* 0x000fce00078e001a */
[----:B------:R-:W-:Y:S05]  /*178a0*/  WARPSYNC.COLLECTIVE R54, `(.L_x_4946) ;  /* 0x0000000036087348 */ /* 0x000fea0003c00000 */
[----:B------:R0:W1:Y:S02]  /*178b0*/  SHFL.DOWN P0, R55, R53, R3, R0 ;  /* 0x0800000335377389 */ /* 0x0000640000000000 */
[----:B01----:R-:W-:Y:S01]  /*178c0*/  ENDCOLLECTIVE ;  /* 0x000000000000791b */ /* 0x003fe20003800000 */
.L_x_4946:
[----:B------:R-:W-:Y:S05]  /*178d0*/  BSYNC B0 ;  /* 0x0000000000007941 */ /* 0x000fea0003800000 */
.L_x_4945:
        /* <DEDUP_REMOVED lines=9> */
.L_x_4948:
[----:B------:R-:W-:Y:S05]  /*17970*/  BSYNC B0 ;  /* 0x0000000000007941 */ /* 0x000fea0003800000 */
.L_x_4947:
        /* <DEDUP_REMOVED lines=9> */
.L_x_4950:
[----:B------:R-:W-:Y:S05]  /*17a10*/  BSYNC B0 ;  /* 0x0000000000007941 */ /* 0x000fea0003800000 */
.L_x_4949:
        /* <DEDUP_REMOVED lines=8> */
.L_x_4952:
[----:B------:R-:W-:Y:S05]  /*17aa0*/  BSYNC B0 ;  /* 0x0000000000007941 */ /* 0x000fea0003800000 */
.L_x_4951:
[----:B------:R-:W-:Y:S05]  /*17ab0*/  BRA `(.L_x_4953) ;  /* 0xffffff1400f47947 */ /* 0x000fea000383ffff */
.L_x_4551:
[----:B------:R-:W-:Y:S01]  /*17ac0*/  BSSY B0, `(.L_x_4954) ;  /* 0x0000007000007945 */ /* 0x000fe20003800000 */
[----:B------:R-:W-:Y:S02]  /*17ad0*/  IMAD.MOV.U32 R3, RZ, RZ, 0x4 ;  /* 0x00000004ff037424 */ /* 0x000fe400078e00ff */
[----:B------:R-:W-:Y:S02]  /*17ae0*/  IMAD.MOV.U32 R0, RZ, RZ, 0x1f ;  /* 0x0000001fff007424 */ /* 0x000fe400078e00ff */
[----:B------:R-:W-:-:S07]  /*17af0*/  IMAD.MOV.U32 R54, RZ, RZ, R26 ;  /* 0x000000ffff367224 */ /* 0x000fce00078e001a */
[----:B01----:R-:W-:Y:S05]  /*17b00*/  WARPSYNC.COLLECTIVE R54, `(.L_x_4955) ;  /* 0x0000000036087348 */ /* 0x003fea0003c00000 */
[----:B------:R2:W3:Y:S02]  /*17b10*/  SHFL.DOWN P0, R55, R53, R3, R0 ;  /* 0x0800000335377389 */ /* 0x0004e40000000000 */
[----:B0123--:R-:W-:Y:S01]  /*17b20*/  ENDCOLLECTIVE ;  /* 0x000000000000791b */ /* 0x00ffe20003800000 */
.L_x_4955:
[----:B------:R-:W-:Y:S05]  /*17b30*/  BSYNC B0 ;  /* 0x0000000000007941 */ /* 0x000fea0003800000 */
.L_x_4954:
        /* <DEDUP_REMOVED lines=9> */
.L_x_4957:
[----:B------:R-:W-:Y:S05]  /*17bd0*/  BSYNC B0 ;  /* 0x0000000000007941 */ /* 0x000fea0003800000 */
.L_x_4956:
        /* <DEDUP_REMOVED lines=9> */
.L_x_4959:
[----:B------:R-:W-:Y:S05]  /*17c70*/  BSYNC B0 ;  /* 0x0000000000007941 */ /* 0x000fea0003800000 */
.L_x_4958:
        /* <DEDUP_REMOVED lines=8> */
.L_x_4961:
[----:B------:R-:W-:Y:S05]  /*17d00*/  BSYNC B0 ;  /* 0x0000000000007941 */ /* 0x000fea0003800000 */
.L_x_4960:
[----:B------:R-:W-:Y:S05]  /*17d10*/  BRA `(.L_x_4962) ;  /* 0xffffff1c00fc7947 */ /* 0x000fea000383ffff */
.L_x_4562:
[----:B------:R-:W-:Y:S01]  /*17d20*/  BSSY B0, `(.L_x_4963) ;  /* 0x0000007000007945 */ /* 0x000fe20003800000 */
[----:B------:R-:W-:Y:S02]  /*17d30*/  IMAD.MOV.U32 R3, RZ, RZ, 0x4 ;  /* 0x00000004ff037424 */ /* 0x000fe400078e00ff */
[----:B------:R-:W-:Y:S02]  /*17d40*/  IMAD.MOV.U32 R0, RZ, RZ, 0x1f ;  /* 0x0000001fff007424 */ /* 0x000fe400078e00ff */
[----:B------:R-:W-:-:S07]  /*17d50*/  IMAD.MOV.U32 R54, RZ, RZ, R26 ;  /* 0x000000ffff367224 */ /* 0x000fce00078e001a */
[----:B------:R-:W-:Y:S05]  /*17d60*/  WARPSYNC.COLLECTIVE R54, `(.L_x_4964) ;  /* 0x0000000036087348 */ /* 0x000fea0003c00000 */
[----:B------:R0:W1:Y:S02]  /*17d70*/  SHFL.DOWN P0, R55, R53, R3, R0 ;  /* 0x0800000335377389 */ /* 0x0000640000000000 */
[----:B01----:R-:W-:Y:S01]  /*17d80*/  ENDCOLLECTIVE ;  /* 0x000000000000791b */ /* 0x003fe20003800000 */
.L_x_4964:
[----:B------:R-:W-:Y:S05]  /*17d90*/  BSYNC B0 ;  /* 0x0000000000007941 */ /* 0x000fea0003800000 */
.L_x_4963:
        /* <DEDUP_REMOVED lines=9> */
.L_x_4966:
[----:B------:R-:W-:Y:S05]  /*17e30*/  BSYNC B0 ;  /* 0x0000000000007941 */ /* 0x000fea0003800000 */
.L_x_4965:
        /* <DEDUP_REMOVED lines=9> */
.L_x_4968:
[----:B------:R-:W-:Y:S05]  /*17ed0*/  BSYNC B0 ;  /* 0x0000000000007941 */ /* 0x000fea0003800000 */
.L_x_4967:
[----:B------:R-:W-:Y:S01]  /*17ee0*/  BSSY B0, `(.L_x_4969) ;  /* 0x0000008000007945 */ /* 0x000fe20003800000 */
[----:B------:R-:W-:Y:S01]  /*17ef0*/  FMNMX R56, R29, R55, !PT ;  /* 0x000000371d387209 */ /* 0x000fe20007800000 */
[----:B------:R-:W-:Y:S01]  /*17f00*/  IMAD.MOV.U32 R57, RZ, RZ, R25 ;  /* 0x000000ffff397224 */ /* 0x000fe200078e0019 */
[----:B------:R-:W-:Y:S01]  /*17f10*/  MOV R55, 0x1f ;  /* 0x0000001f00377802 */ /* 0x000fe20000000f00 */
[----:B------:R-:W-:-:S07]  /*17f20*/  IMAD.MOV.U32 R54, RZ, RZ, R26 ;  /* 0x000000ffff367224 */ /* 0x000fce00078e001a */
[----:B------:R-:W-:Y:S05]  /*17f30*/  WARPSYNC.COLLECTIVE R54, `(.L_x_4970) ;  /* 0x0000000036087348 */ /* 0x000fea0003c00000 */
[----:B------:R0:W1:Y:S02]  /*17f40*/  SHFL.IDX P0, R55, R56, R57, R55 ;  /* 0x0000003938377389 */ /* 0x0000640000000037 */
[----:B01----:R-:W-:Y:S01]  /*17f50*/  ENDCOLLECTIVE ;  /* 0x000000000000791b */ /* 0x003fe20003800000 */
.L_x_4970:
[----:B------:R-:W-:Y:S05]  /*17f60*/  BSYNC B0 ;  /* 0x0000000000007941 */ /* 0x000fea0003800000 */
.L_x_4969:
[----:B------:R-:W-:Y:S05]  /*17f70*/  BRA `(.L_x_4971) ;  /* 0xffffff2400847947 */ /* 0x000fea000383ffff */
.L_x_4572:
[----:B------:R-:W-:Y:S01]  /*17f80*/  BSSY B0, `(.L_x_4972) ;  /* 0x0000008000007945 */ /* 0x000fe20003800000 */
[----:B------:R-:W-:Y:S02]  /*17f90*/  IMAD.MOV.U32 R53, RZ, RZ, R6 ;  /* 0x000000ffff357224 */ /* 0x000fe400078e0006 */
[----:B------:R-:W-:Y:S02]  /*17fa0*/  IMAD.MOV.U32 R3, RZ, RZ, 0x4 ;  /* 0x00000004ff037424 */ /* 0x000fe400078e00ff */
[----:B------:R-:W-:Y:S02]  /*17fb0*/  IMAD.MOV.U32 R0, RZ, RZ, 0x1f ;  /* 0x0000001fff007424 */ /* 0x000fe400078e00ff */
[----:B------:R-:W-:-:S07]  /*17fc0*/  IMAD.MOV.U32 R54, RZ, RZ, R26 ;  /* 0x000000ffff367224 */ /* 0x000fce00078e001a */
[----:B01----:R-:W-:Y:S05]  /*17fd0*/  WARPSYNC.COLLECTIVE R54, `(.L_x_4973) ;  /* 0x0000000036087348 */ /* 0x003fea0003c00000 */
[----:B------:R2:W3:Y:S02]  /*17fe0*/  SHFL.DOWN P0, R55, R53, R3, R0 ;  /* 0x0800000335377389 */ /* 0x0004e40000000000 */
[----:B0123--:R-:W-:Y:S01]  /*17ff0*/  ENDCOLLECTIVE ;  /* 0x000000000000791b */ /* 0x00ffe20003800000 */
.L_x_4973:
[----:B------:R-:W-:Y:S05]  /*18000*/  BSYNC B0 ;  /* 0x0000000000007941 */ /* 0x000fea0003800000 */
.L_x_4972:
        /* <DEDUP_REMOVED lines=8> */
.L_x_4975:
[----:B------:R-:W-:Y:S05]  /*18090*/  BSYNC B0 ;  /* 0x0000000000007941 */ /* 0x000fea0003800000 */
.L_x_4974:
        /* <DEDUP_REMOVED lines=9> */
.L_x_4977:
[----:B------:R-:W-:Y:S05]  /*18130*/  BSYNC B0 ;  /* 0x0000000000007941 */ /* 0x000fea0003800000 */
.L_x_4976:
        /* <DEDUP_REMOVED lines=8> */
.L_x_4979:
[----:B------:R-:W-:Y:S05]  /*181c0*/  BSYNC B0 ;  /* 0x0000000000007941 */ /* 0x000fea0003800000 */
.L_x_4978:
[----:B------:R-:W-:Y:S05]  /*181d0*/  BRA `(.L_x_4980) ;  /* 0xffffff2c00887947 */ /* 0x000fea000383ffff */
.L_x_4584:
[----:B------:R-:W-:Y:S01]  /*181e0*/  HFMA2.MMA R0, -RZ, RZ, 0, 1.847743988037109375e-06 ;  /* 0x0000001fff007435 */ /* 0x000fe200000001ff */
[----:B------:R-:W-:Y:S01]  /*181f0*/  BSSY B0, `(.L_x_4981) ;  /* 0x0000006000007945 */ /* 0x000fe20003800000 */
[----:B------:R-:W-:Y:S02]  /*18200*/  IMAD.MOV.U32 R3, RZ, RZ, 0x10 ;  /* 0x00000010ff037424 */ /* 0x000fe400078e00ff */
[----:B------:R-:W-:-:S07]  /*18210*/  IMAD.MOV.U32 R54, RZ, RZ, -0x1 ;  /* 0xffffffffff367424 */ /* 0x000fce00078e00ff */
[----:B------:R-:W-:Y:S05]  /*18220*/  WARPSYNC.COLLECTIVE R54, `(.L_x_4982) ;  /* 0x0000000036087348 */ /* 0x000fea0003c00000 */
[----:B------:R0:W1:Y:S02]  /*18230*/  SHFL.DOWN P0, R55, R53, R3, R0 ;  /* 0x0800000335377389 */ /* 0x0000640000000000 */
[----:B01----:R-:W-:Y:S01]  /*18240*/  ENDCOLLECTIVE ;  /* 0x000000000000791b */ /* 0x003fe20003800000 */
.L_x_4982:
[----:B------:R-:W-:Y:S05]  /*18250*/  BSYNC B0 ;  /* 0x0000000000007941 */ /* 0x000fea0003800000 */
.L_x_4981:
[----:B------:R-:W-:Y:S01]  /*18260*/  FMNMX R53, R53, R55, !PT ;  /* 0x0000003735357209 */ /* 0x000fe20007800000 */
[----:B------:R-:W-:Y:S02]  /*18270*/  IMAD.MOV.U32 R3, RZ, RZ, 0x8 ;  /* 0x00000008ff037424 */ /* 0x000fe400078e00ff */
[----:B------:R-:W-:Y:S02]  /*18280*/  IMAD.MOV.U32 R0, RZ, RZ, 0x1f ;  /* 0x0000001fff007424 */ /* 0x000fe400078e00ff */
[----:B------:R-:W-:Y:S02]  /*18290*/  IMAD.MOV.U32 R54, RZ, RZ, -0x1 ;  /* 0xffffffffff367424 */ /* 0x000fe400078e00ff */
[----:B------:R-:W-:-:S07]  /*182a0*/  IMAD.MOV.U32 R57, RZ, RZ, RZ ;  /* 0x000000ffff397224 */ /* 0x000fce00078e00ff */
[----:B------:R-:W-:Y:S05]  /*182b0*/  WARPSYNC.COLLECTIVE R54, `(.L_x_4983) ;  /* 0x0000000036087348 */ /* 0x000fea0003c00000 */
[----:B------:R0:W1:Y:S02]  /*182c0*/  SHFL.DOWN P0, R55, R53, R3, R0 ;  /* 0x0800000335377389 */ /* 0x0000640000000000 */
[----:B01----:R-:W-:Y:S01]  /*182d0*/  ENDCOLLECTIVE ;  /* 0x000000000000791b */ /* 0x003fe20003800000 */
.L_x_4983:
[----:B------:R-:W-:Y:S01]  /*182e0*/  IMAD.MOV.U32 R3, RZ, RZ, 0x4 ;  /* 0x00000004ff037424 */ /* 0x000fe200078e00ff */
[----:B------:R-:W-:-:S05]  /*182f0*/  FMNMX R6, R53, R55, !PT ;  /* 0x0000003735067209 */ /* 0x000fca0007800000 */
[----:B------:R-:W-:-:S07]  /*18300*/  IMAD.MOV.U32 R53, RZ, RZ, R6 ;  /* 0x000000ffff357224 */ /* 0x000fce00078e0006 */
[----:B------:R-:W-:Y:S05]  /*18310*/  WARPSYNC.COLLECTIVE R54, `(.L_x_4984) ;  /* 0x0000000036087348 */ /* 0x000fea0003c00000 */
[----:B------:R0:W1:Y:S02]  /*18320*/  SHFL.DOWN P0, R55, R53, R3, R0 ;  /* 0x0800000335377389 */ /* 0x0000640000000000 */
[----:B01----:R-:W-:Y:S01]  /*18330*/  ENDCOLLECTIVE ;  /* 0x000000000000791b */ /* 0x003fe20003800000 */
.L_x_4984:
[----:B------:R-:W-:Y:S01]  /*18340*/  IMAD.MOV.U32 R3, RZ, RZ, 0x2 ;  /* 0x00000002ff037424 */ /* 0x000fe200078e00ff */
[----:B------:R-:W-:-:S05]  /*18350*/  FMNMX R7, R6, R55, !PT ;  /* 0x0000003706077209 */ /* 0x000fca0007800000 */
[----:B------:R-:W-:-:S07]  /*18360*/  IMAD.MOV.U32 R53, RZ, RZ, R7 ;  /* 0x000000ffff357224 */ /* 0x000fce00078e0007 */
[----:B------:R-:W-:Y:S05]  /*18370*/  WARPSYNC.COLLECTIVE R54, `(.L_x_4985) ;  /* 0x0000000036087348 */ /* 0x000fea0003c00000 */
[----:B------:R0:W1:Y:S02]  /*18380*/  SHFL.DOWN P0, R55, R53, R3, R0 ;  /* 0x0800000335377389 */ /* 0x0000640000000000 */
[----:B01----:R-:W-:Y:S01]  /*18390*/  ENDCOLLECTIVE ;  /* 0x000000000000791b */ /* 0x003fe20003800000 */
.L_x_4985:
[----:B------:R-:W-:Y:S01]  /*183a0*/  IMAD.MOV.U32 R3, RZ, RZ, 0x1 ;  /* 0x00000001ff037424 */ /* 0x000fe200078e00ff */
[----:B------:R-:W-:-:S05]  /*183b0*/  FMNMX R31, R7, R55, !PT ;  /* 0x00000037071f7209 */ /* 0x000fca0007800000 */
[----:B------:R-:W-:-:S07]  /*183c0*/  IMAD.MOV.U32 R53, RZ, RZ, R31 ;  /* 0x000000ffff357224 */ /* 0x000fce00078e001f */
[----:B------:R-:W-:Y:S05]  /*183d0*/  WARPSYNC.COLLECTIVE R54, `(.L_x_4986) ;  /* 0x0000000036087348 */ /* 0x000fea0003c00000 */
[----:B------:R0:W1:Y:S02]  /*183e0*/  SHFL.DOWN P0, R55, R53, R3, R0 ;  /* 0x0800000335377389 */ /* 0x0000640000000000 */
[----:B01----:R-:W-:Y:S01]  /*183f0*/  ENDCOLLECTIVE ;  /* 0x000000000000791b */ /* 0x003fe20003800000 */
.L_x_4986:
[----:B------:R-:W-:Y:S01]  /*18400*/  FMNMX R56, R31, R55, !PT ;  /* 0x000000371f387209 */ /* 0x000fe20007800000 */
[----:B------:R-:W-:-:S07]  /*18410*/  IMAD.MOV.U32 R55, RZ, RZ, 0x1f ;  /* 0x0000001fff377424 */ /* 0x000fce00078e00ff */
[----:B------:R-:W-:Y:S05]  /*18420*/  WARPSYNC.COLLECTIVE R54, `(.L_x_4987) ;  /* 0x0000000036087348 */ /* 0x000fea0003c00000 */
[----:B------:R0:W1:Y:S02]  /*18430*/  SHFL.IDX P0, R55, R56, R57, R55 ;  /* 0x0000003938377389 */ /* 0x0000640000000037 */
[----:B01----:R-:W-:Y:S01]  /*18440*/  ENDCOLLECTIVE ;  /* 0x000000000000791b */ /* 0x003fe20003800000 */
.L_x_4987:
[----:B------:R-:W-:Y:S01]  /*18450*/  IMAD.MOV.U32 R36, RZ, RZ, R55 ;  /* 0x000000ffff247224 */ /* 0x000fe200078e0037 */
[----:B------:R-:W-:Y:S06]  /*18460*/  BRA `(.L_x_4988) ;  /* 0xffffff3800987947 */ /* 0x000fec000383ffff */
.L_x_4592:
[----:B------:R-:W-:Y:S01]  /*18470*/  BSSY B0, `(.L_x_4989) ;  /* 0x0000007000007945 */ /* 0x000fe20003800000 */
[----:B------:R-:W-:Y:S02]  /*18480*/  IMAD.MOV.U32 R3, RZ, RZ, 0x10 ;  /* 0x00000010ff037424 */ /* 0x000fe400078e00ff */
[----:B------:R-:W-:Y:S02]  /*18490*/  IMAD.MOV.U32 R0, RZ, RZ, 0x1f ;  /* 0x0000001fff007424 */ /* 0x000fe400078e00ff */
[----:B------:R-:W-:-:S07]  /*184a0*/  IMAD.MOV.U32 R54, RZ, RZ, -0x1 ;  /* 0xffffffffff367424 */ /* 0x000fce00078e00ff */
[----:B0-----:R-:W-:Y:S05]  /*184b0*/  WARPSYNC.COLLECTIVE R54, `(.L_x_4990) ;  /* 0x0000000036087348 */ /* 0x001fea0003c00000 */
[----:B------:R1:W2:Y:S02]  /*184c0*/  SHFL.DOWN P0, R55, R53, R3, R0 ;  /* 0x0800000335377389 */ /* 0x0002a40000000000 */
[----:B012---:R-:W-:Y:S01]  /*184d0*/  ENDCOLLECTIVE ;  /* 0x000000000000791b */ /* 0x007fe20003800000 */
.L_x_4990:
[----:B------:R-:W-:Y:S05]  /*184e0*/  BSYNC B0 ;  /* 0x0000000000007941 */ /* 0x000fea0003800000 */
.L_x_4989:
[----:B------:R-:W-:Y:S01]  /*184f0*/  FMNMX R53, R53, R55, !PT ;  /* 0x0000003735357209 */ /* 0x000fe20007800000 */
[----:B------:R-:W-:Y:S01]  /*18500*/  IMAD.MOV.U32 R0, RZ, RZ, 0x1f ;  /* 0x0000001fff007424 */ /* 0x000fe200078e00ff */
[----:B------:R-:W-:Y:S01]  /*18510*/  MOV R3, 0x8 ;  /* 0x0000000800037802 */ /* 0x000fe20000000f00 */
[----:B------:R-:W-:Y:S02]  /*18520*/  IMAD.MOV.U32 R54, RZ, RZ, -0x1 ;  /* 0xffffffffff367424 */ /* 0x000fe400078e00ff */
[----:B------:R-:W-:-:S07]  /*18530*/  IMAD.MOV.U32 R57, RZ, RZ, RZ ;  /* 0x000000ffff397224 */ /* 0x000fce00078e00ff */
[----:B------:R-:W-:Y:S05]  /*18540*/  WARPSYNC.COLLECTIVE R54, `(.L_x_4991) ;  /* 0x0000000036087348 */ /* 0x000fea0003c00000 */
[----:B------:R0:W1:Y:S02]  /*18550*/  SHFL.DOWN P0, R55, R53, R3, R0 ;  /* 0x0800000335377389 */ /* 0x0000640000000000 */
[----:B01----:R-:W-:Y:S01]  /*18560*/  ENDCOLLECTIVE ;  /* 0x000000000000791b */ /* 0x003fe20003800000 */
.L_x_4991:
[----:B------:R-:W-:Y:S01]  /*18570*/  IMAD.MOV.U32 R3, RZ, RZ, 0x4 ;  /* 0x00000004ff037424 */ /* 0x000fe200078e00ff */
[----:B------:R-:W-:-:S05]  /*18580*/  FMNMX R7, R53, R55, !PT ;  /* 0x0000003735077209 */ /* 0x000fca0007800000 */
[----:B------:R-:W-:-:S07]  /*18590*/  IMAD.MOV.U32 R53, RZ, RZ, R7 ;  /* 0x000000ffff357224 */ /* 0x000fce00078e0007 */
[----:B------:R-:W-:Y:S05]  /*185a0*/  WARPSYNC.COLLECTIVE R54, `(.L_x_4992) ;  /* 0x0000000036087348 */ /* 0x000fea0003c00000 */
[----:B------:R0:W1:Y:S02]  /*185b0*/  SHFL.DOWN P0, R55, R53, R3, R0 ;  /* 0x0800000335377389 */ /* 0x0000640000000000 */
[----:B01----:R-:W-:Y:S01]  /*185c0*/  ENDCOLLECTIVE ;  /* 0x000000000000791b */ /* 0x003fe20003800000 */
.L_x_4992:
[----:B------:R-:W-:Y:S01]  /*185d0*/  IMAD.MOV.U32 R3, RZ, RZ, 0x2 ;  /* 0x00000002ff037424 */ /* 0x000fe200078e00ff */
[----:B------:R-:W-:-:S05]  /*185e0*/  FMNMX R31, R7, R55, !PT ;  /* 0x00000037071f7209 */ /* 0x000fca0007800000 */
[----:B------:R-:W-:-:S07]  /*185f0*/  IMAD.MOV.U32 R53, RZ, RZ, R31 ;  /* 0x000000ffff357224 */ /* 0x000fce00078e001f */
[----:B------:R-:W-:Y:S05]  /*18600*/  WARPSYNC.COLLECTIVE R54, `(.L_x_4993) ;  /* 0x0000000036087348 */ /* 0x000fea0003c00000 */
[----:B------:R0:W1:Y:S02]  /*18610*/  SHFL.DOWN P0, R55, R53, R3, R0 ;  /* 0x0800000335377389 */ /* 0x0000640000000000 */
[----:B01----:R-:W-:Y:S01]  /*18620*/  ENDCOLLECTIVE ;  /* 0x000000000000791b */ /* 0x003fe20003800000 */
.L_x_4993:
[----:B------:R-:W-:Y:S01]  /*18630*/  IMAD.MOV.U32 R3, RZ, RZ, 0x1 ;  /* 0x00000001ff037424 */ /* 0x000fe200078e00ff */
[----:B------:R-:W-:-:S05]  /*18640*/  FMNMX R36, R31, R55, !PT ;  /* 0x000000371f247209 */ /* 0x000fca0007800000 */
[----:B------:R-:W-:-:S07]  /*18650*/  IMAD.MOV.U32 R53, RZ, RZ, R36 ;  /* 0x000000ffff357224 */ /* 0x000fce00078e0024 */
[----:B------:R-:W-:Y:S05]  /*18660*/  WARPSYNC.COLLECTIVE R54, `(.L_x_4994) ;  /* 0x0000000036087348 */ /* 0x000fea0003c00000 */
[----:B------:R0:W1:Y:S02]  /*18670*/  SHFL.DOWN P0, R55, R53, R3, R0 ;  /* 0x0800000335377389 */ /* 0x0000640000000000 */
[----:B01----:R-:W-:Y:S01]  /*18680*/  ENDCOLLECTIVE ;  /* 0x000000000000791b */ /* 0x003fe20003800000 */
.L_x_4994:
[----:B------:R-:W-:Y:S01]  /*18690*/  FMNMX R56, R36, R55, !PT ;  /* 0x0000003724387209 */ /* 0x000fe20007800000 */
[----:B------:R-:W-:-:S07]  /*186a0*/  IMAD.MOV.U32 R55, RZ, RZ, 0x1f ;  /* 0x0000001fff377424 */ /* 0x000fce00078e00ff */
[----:B------:R-:W-:Y:S05]  /*186b0*/  WARPSYNC.COLLECTIVE R54, `(.L_x_4995) ;  /* 0x0000000036087348 */ /* 0x000fea0003c00000 */
[----:B------:R0:W1:Y:S02]  /*186c0*/  SHFL.IDX P0, R55, R56, R57, R55 ;  /* 0x0000003938377389 */ /* 0x0000640000000037 */
[----:B01----:R-:W-:Y:S01]  /*186d0*/  ENDCOLLECTIVE ;  /* 0x000000000000791b */ /* 0x003fe20003800000 */
.L_x_4995:
[----:B------:R-:W-:Y:S01]  /*186e0*/  IMAD.MOV.U32 R52, RZ, RZ, R55 ;  /* 0x000000ffff347224 */ /* 0x000fe200078e0037 */
[----:B------:R-:W-:Y:S06]  /*186f0*/  BRA `(.L_x_4996) ;  /* 0xffffff3800ec7947 */ /* 0x000fec000383ffff */
.L_x_4600:
[----:B------:R-:W-:Y:S01]  /*18700*/  BSSY B0, `(.L_x_4997) ;  /* 0x0000007000007945 */ /* 0x000fe20003800000 */
[----:B------:R-:W-:Y:S02]  /*18710*/  IMAD.MOV.U32 R3, RZ, RZ, 0x10 ;  /* 0x00000010ff037424 */ /* 0x000fe400078e00ff */
[----:B------:R-:W-:Y:S02]  /*18720*/  IMAD.MOV.U32 R0, RZ, RZ, 0x1f ;  /* 0x0000001fff007424 */ /* 0x000fe400078e00ff */
[----:B------:R-:W-:-:S07]  /*18730*/  IMAD.MOV.U32 R54, RZ, RZ, -0x1 ;  /* 0xffffffffff367424 */ /* 0x000fce00078e00ff */
[----:B0-----:R-:W-:Y:S05]  /*18740*/  WARPSYNC.COLLECTIVE R54, `(.L_x_4998) ;  /* 0x0000000036087348 */ /* 0x001fea0003c00000 */
[----:B------:R1:W2:Y:S02]  /*18750*/  SHFL.DOWN P0, R55, R53, R3, R0 ;  /* 0x0800000335377389 */ /* 0x0002a40000000000 */
[----:B012---:R-:W-:Y:S01]  /*18760*/  ENDCOLLECTIVE ;  /* 0x000000000000791b */ /* 0x007fe20003800000 */
.L_x_4998:
[----:B------:R-:W-:Y:S05]  /*18770*/  BSYNC B0 ;  /* 0x0000000000007941 */ /* 0x000fea0003800000 */
.L_x_4997:
[----:B------:R-:W-:Y:S01]  /*18780*/  FMNMX R53, R53, R55, !PT ;  /* 0x0000003735357209 */ /* 0x000fe20007800000 */
[----:B------:R-:W-:Y:S01]  /*18790*/  IMAD.MOV.U32 R3, RZ, RZ, 0x8 ;  /* 0x00000008ff037424 */ /* 0x000fe200078e00ff */
[----:B------:R-:W-:Y:S01]  /*187a0*/  MOV R54, 0xffffffff ;  /* 0xffffffff00367802 */ /* 0x000fe20000000f00 */
[----:B------:R-:W-:Y:S02]  /*187b0*/  IMAD.MOV.U32 R0, RZ, RZ, 0x1f ;  /* 0x0000001fff007424 */ /* 0x000fe400078e00ff */
[----:B------:R-:W-:-:S07]  /*187c0*/  IMAD.MOV.U32 R57, RZ, RZ, RZ ;  /* 0x000000ffff397224 */ /* 0x000fce00078e00ff */
[----:B------:R-:W-:Y:S05]  /*187d0*/  WARPSYNC.COLLECTIVE R54, `(.L_x_4999) ;  /* 0x0000000036087348 */ /* 0x000fea0003c00000 */
[----:B------:R0:W1:Y:S02]  /*187e0*/  SHFL.DOWN P0, R55, R53, R3, R0 ;  /* 0x0800000335377389 */ /* 0x0000640000000000 */
[----:B01----:R-:W-:Y:S01]  /*187f0*/  ENDCOLLECTIVE ;  /* 0x000000000000791b */ /* 0x003fe20003800000 */
.L_x_4999:
[----:B------:R-:W-:Y:S01]  /*18800*/  IMAD.MOV.U32 R3, RZ, RZ, 0x4 ;  /* 0x00000004ff037424 */ /* 0x000fe200078e00ff */
[----:B------:R-:W-:-:S05]  /*18810*/  FMNMX R8, R53, R55, !PT ;  /* 0x0000003735087209 */ /* 0x000fca0007800000 */
[----:B------:R-:W-:-:S07]  /*18820*/  IMAD.MOV.U32 R53, RZ, RZ, R8 ;  /* 0x000000ffff357224 */ /* 0x000fce00078e0008 */
[----:B------:R-:W-:Y:S05]  /*18830*/  WARPSYNC.COLLECTIVE R54, `(.L_x_5000) ;  /* 0x0000000036087348 */ /* 0x000fea0003c00000 */
[----:B------:R0:W1:Y:S02]  /*18840*/  SHFL.DOWN P0, R55, R53, R3, R0 ;  /* 0x0800000335377389 */ /* 0x0000640000000000 */
[----:B01----:R-:W-:Y:S01]  /*18850*/  ENDCOLLECTIVE ;  /* 0x000000000000791b */ /* 0x003fe20003800000 */
.L_x_5000:
[----:B------:R-:W-:Y:S01]  /*18860*/  IMAD.MOV.U32 R3, RZ, RZ, 0x2 ;  /* 0x00000002ff037424 */ /* 0x000fe200078e00ff */
[----:B------:R-:W-:-:S05]  /*18870*/  FMNMX R9, R8, R55, !PT ;  /* 0x0000003708097209 */ /* 0x000fca0007800000 */
[----:B------:R-:W-:-:S07]  /*18880*/  IMAD.MOV.U32 R53, RZ, RZ, R9 ;  /* 0x000000ffff357224 */ /* 0x000fce00078e0009 */
[----:B------:R-:W-:Y:S05]  /*18890*/  WARPSYNC.COLLECTIVE R54, `(.L_x_5001) ;  /* 0x0000000036087348 */ /* 0x000fea0003c00000 */
[----:B------:R0:W1:Y:S02]  /*188a0*/  SHFL.DOWN P0, R55, R53, R3, R0 ;  /* 0x0800000335377389 */ /* 0x0000640000000000 */
[----:B01----:R-:W-:Y:S01]  /*188b0*/  ENDCOLLECTIVE ;  /* 0x000000000000791b */ /* 0x003fe20003800000 */
.L_x_5001:
[----:B------:R-:W-:Y:S01]  /*188c0*/  IMAD.MOV.U32 R3, RZ, RZ, 0x1 ;  /* 0x00000001ff037424 */ /* 0x000fe200078e00ff */
[----:B------:R-:W-:-:S05]  /*188d0*/  FMNMX R31, R9, R55, !PT ;  /* 0x00000037091f7209 */ /* 0x000fca0007800000 */
[----:B------:R-:W-:-:S07]  /*188e0*/  IMAD.MOV.U32 R53, RZ, RZ, R31 ;  /* 0x000000ffff357224 */ /* 0x000fce00078e001f */
[----:B------:R-:W-:Y:S05]  /*188f0*/  WARPSYNC.COLLECTIVE R54, `(.L_x_5002) ;  /* 0x0000000036087348 */ /* 0x000fea0003c00000 */
[----:B------:R0:W1:Y:S02]  /*18900*/  SHFL.DOWN P0, R55, R53, R3, R0 ;  /* 0x0800000335377389 */ /* 0x0000640000000000 */
[----:B01----:R-:W-:Y:S01]  /*18910*/  ENDCOLLECTIVE ;  /* 0x000000000000791b */ /* 0x003fe20003800000 */
.L_x_5002:
[----:B------:R-:W-:Y:S01]  /*18920*/  FMNMX R56, R31, R55, !PT ;  /* 0x000000371f387209 */ /* 0x000fe20007800000 */
[----:B------:R-:W-:-:S07]  /*18930*/  IMAD.MOV.U32 R55, RZ, RZ, 0x1f ;  /* 0x0000001fff377424 */ /* 0x000fce00078e00ff */
[----:B------:R-:W-:Y:S05]  /*18940*/  WARPSYNC.COLLECTIVE R54, `(.L_x_5003) ;  /* 0x0000000036087348 */ /* 0x000fea0003c00000 */
[----:B------:R0:W1:Y:S02]  /*18950*/  SHFL.IDX P0, R55, R56, R57, R55 ;  /* 0x0000003938377389 */ /* 0x0000640000000037 */
[----:B01----:R-:W-:Y:S01]  /*18960*/  ENDCOLLECTIVE ;  /* 0x000000000000791b */ /* 0x003fe20003800000 */
.L_x_5003:
[----:B------:R-:W-:Y:S01]  /*18970*/  IMAD.MOV.U32 R36, RZ, RZ, R55 ;  /* 0x000000ffff247224 */ /* 0x000fe200078e0037 */
[----:B------:R-:W-:Y:S06]  /*18980*/  BRA `(.L_x_5004) ;  /* 0xffffff3c00387947 */ /* 0x000fec000383ffff */
.L_x_4608:
[----:B------:R-:W-:Y:S01]  /*18990*/  BSSY B0, `(.L_x_5005) ;  /* 0x0000007000007945 */ /* 0x000fe20003800000 */
[----:B------:R-:W-:Y:S02]  /*189a0*/  IMAD.MOV.U32 R3, RZ, RZ, 0x10 ;  /* 0x00000010ff037424 */ /* 0x000fe400078e00ff */
[----:B------:R-:W-:Y:S02]  /*189b0*/  IMAD.MOV.U32 R0, RZ, RZ, 0x1f ;  /* 0x0000001fff007424 */ /* 0x000fe400078e00ff */
[----:B------:R-:W-:-:S07]  /*189c0*/  IMAD.MOV.U32 R54, RZ, RZ, -0x1 ;  /* 0xffffffffff367424 */ /* 0x000fce00078e00ff */
[----:B0-----:R-:W-:Y:S05]  /*189d0*/  WARPSYNC.COLLECTIVE R54, `(.L_x_5006) ;  /* 0x0000000036087348 */ /* 0x001fea0003c00000 */
[----:B------:R1:W2:Y:S02]  /*189e0*/  SHFL.DOWN P0, R55, R53, R3, R0 ;  /* 0x0800000335377389 */ /* 0x0002a40000000000 */
[----:B012---:R-:W-:Y:S01]  /*189f0*/  ENDCOLLECTIVE ;  /* 0x000000000000791b */ /* 0x007fe20003800000 */
.L_x_5006:
[----:B------:R-:W-:Y:S05]  /*18a00*/  BSYNC B0 ;  /* 0x0000000000007941 */ /* 0x000fea0003800000 */
.L_x_5005:
        /* <DEDUP_REMOVED lines=8> */
.L_x_5007:
[----:B------:R-:W-:Y:S01]  /*18a90*/  HFMA2.MMA R3, -RZ, RZ, 0, 2.384185791015625e-07 ;  /* 0x00000004ff037435 */ /* 0x000fe200000001ff */
[----:B------:R-:W-:-:S05]  /*18aa0*/  FMNMX R9, R53, R55, !PT ;  /* 0x0000003735097209 */ /* 0x000fca0007800000 */
[----:B------:R-:W-:-:S07]  /*18ab0*/  IMAD.MOV.U32 R53, RZ, RZ, R9 ;  /* 0x000000ffff357224 */ /* 0x000fce00078e0009 */
[----:B------:R-:W-:Y:S05]  /*18ac0*/  WARPSYNC.COLLECTIVE R54, `(.L_x_5008) ;  /* 0x0000000036087348 */ /* 0x000fea0003c00000 */
[----:B------:R0:W1:Y:S02]  /*18ad0*/  SHFL.DOWN P0, R55, R53, R3, R0 ;  /* 0x0800000335377389 */ /* 0x0000640000000000 */
[----:B01----:R-:W-:Y:S01]  /*18ae0*/  ENDCOLLECTIVE ;  /* 0x000000000000791b */ /* 0x003fe20003800000 */
.L_x_5008:
[----:B------:R-:W-:Y:S01]  /*18af0*/  IMAD.MOV.U32 R3, RZ, RZ, 0x2 ;  /* 0x00000002ff037424 */ /* 0x000fe200078e00ff */
[----:B------:R-:W-:-:S05]  /*18b00*/  FMNMX R31, R9, R55, !PT ;  /* 0x00000037091f7209 */ /* 0x000fca0007800000 */
[----:B------:R-:W-:-:S07]  /*18b10*/  IMAD.MOV.U32 R53, RZ, RZ, R31 ;  /* 0x000000ffff357224 */ /* 0x000fce00078e001f */
[----:B------:R-:W-:Y:S05]  /*18b20*/  WARPSYNC.COLLECTIVE R54, `(.L_x_5009) ;  /* 0x0000000036087348 */ /* 0x000fea0003c00000 */
[----:B------:R0:W1:Y:S02]  /*18b30*/  SHFL.DOWN P0, R55, R53, R3, R0 ;  /* 0x0800000335377389 */ /* 0x0000640000000000 */
[----:B01----:R-:W-:Y:S01]  /*18b40*/  ENDCOLLECTIVE ;  /* 0x000000000000791b */ /* 0x003fe20003800000 */
.L_x_5009:
[----:B------:R-:W-:Y:S01]  /*18b50*/  IMAD.MOV.U32 R3, RZ, RZ, 0x1 ;  /* 0x00000001ff037424 */ /* 0x000fe200078e00ff */
[----:B------:R-:W-:-:S05]  /*18b60*/  FMNMX R36, R31, R55, !PT ;  /* 0x000000371f247209 */ /* 0x000fca0007800000 */
[----:B------:R-:W-:-:S07]  /*18b70*/  IMAD.MOV.U32 R53, RZ, RZ, R36 ;  /* 0x000000ffff357224 */ /* 0x000fce00078e0024 */
[----:B------:R-:W-:Y:S05]  /*18b80*/  WARPSYNC.COLLECTIVE R54, `(.L_x_5010) ;  /* 0x0000000036087348 */ /* 0x000fea0003c00000 */
[----:B------:R0:W1:Y:S02]  /*18b90*/  SHFL.DOWN P0, R55, R53, R3, R0 ;  /* 0x0800000335377389 */ /* 0x0000640000000000 */
[----:B01----:R-:W-:Y:S01]  /*18ba0*/  ENDCOLLECTIVE ;  /* 0x000000000000791b */ /* 0x003fe20003800000 */
.L_x_5010:
[----:B------:R-:W-:Y:S01]  /*18bb0*/  FMNMX R56, R36, R55, !PT ;  /* 0x0000003724387209 */ /* 0x000fe20007800000 */
[----:B------:R-:W-:-:S07]  /*18bc0*/  IMAD.MOV.U32 R55, RZ, RZ, 0x1f ;  /* 0x0000001fff377424 */ /* 0x000fce00078e00ff */
[----:B------:R-:W-:Y:S05]  /*18bd0*/  WARPSYNC.COLLECTIVE R54, `(.L_x_5011) ;  /* 0x0000000036087348 */ /* 0x000fea0003c00000 */
[----:B------:R0:W1:Y:S02]  /*18be0*/  SHFL.IDX P0, R55, R56, R57, R55 ;  /* 0x0000003938377389 */ /* 0x0000640000000037 */
[----:B01----:R-:W-:Y:S01]  /*18bf0*/  ENDCOLLECTIVE ;  /* 0x000000000000791b */ /* 0x003fe20003800000 */
.L_x_5011:
[----:B------:R-:W-:Y:S01]  /*18c00*/  IMAD.MOV.U32 R52, RZ, RZ, R55 ;  /* 0x000000ffff347224 */ /* 0x000fe200078e0037 */
[----:B------:R-:W-:Y:S06]  /*18c10*/  BRA `(.L_x_5012) ;  /* 0xffffff3c00847947 */ /* 0x000fec000383ffff */
.L_x_4616:
[----:B------:R-:W-:Y:S01]  /*18c20*/  BSSY B0, `(.L_x_5013) ;  /* 0x0000007000007945 */ /* 0x000fe20003800000 */
[----:B------:R-:W-:Y:S02]  /*18c30*/  IMAD.MOV.U32 R3, RZ, RZ, 0x10 ;  /* 0x00000010ff037424 */ /* 0x000fe400078e00ff */
[----:B------:R-:W-:Y:S02]  /*18c40*/  IMAD.MOV.U32 R0, RZ, RZ, 0x1f ;  /* 0x0000001fff007424 */ /* 0x000fe400078e00ff */
[----:B------:R-:W-:-:S07]  /*18c50*/  IMAD.MOV.U32 R54, RZ, RZ, -0x1 ;  /* 0xffffffffff367424 */ /* 0x000fce00078e00ff */
[----:B0-----:R-:W-:Y:S05]  /*18c60*/  WARPSYNC.COLLECTIVE R54, `(.L_x_5014) ;  /* 0x0000000036087348 */ /* 0x001fea0003c00000 */
[----:B------:R1:W2:Y:S02]  /*18c70*/  SHFL.DOWN P0, R55, R53, R3, R0 ;  /* 0x0800000335377389 */ /* 0x0002a40000000000 */
[----:B012---:R-:W-:Y:S01]  /*18c80*/  ENDCOLLECTIVE ;  /* 0x000000000000791b */ /* 0x007fe20003800000 */
.L_x_5014:
[----:B------:R-:W-:Y:S05]  /*18c90*/  BSYNC B0 ;  /* 0x0000000000007941 */ /* 0x000fea0003800000 */
.L_x_5013:
        /* <DEDUP_REMOVED lines=8> */
.L_x_5015:
[----:B------:R-:W-:Y:S01]  /*18d20*/  IMAD.MOV.U32 R3, RZ, RZ, 0x4 ;  /* 0x00000004ff037424 */ /* 0x000fe200078e00ff */
[----:B------:R-:W-:-:S05]  /*18d30*/  FMNMX R10, R53, R55, !PT ;  /* 0x00000037350a7209 */ /* 0x000fca0007800000 */
[----:B------:R-:W-:-:S07]  /*18d40*/  IMAD.MOV.U32 R53, RZ, RZ, R10 ;  /* 0x000000ffff357224 */ /* 0x000fce00078e000a */
[----:B------:R-:W-:Y:S05]  /*18d50*/  WARPSYNC.COLLECTIVE R54, `(.L_x_5016) ;  /* 0x0000000036087348 */ /* 0x000fea0003c00000 */
[----:B------:R0:W1:Y:S02]  /*18d60*/  SHFL.DOWN P0, R55, R53, R3, R0 ;  /* 0x0800000335377389 */ /* 0x0000640000000000 */
[----:B01----:R-:W-:Y:S01]  /*18d70*/  ENDCOLLECTIVE ;  /* 0x000000000000791b */ /* 0x003fe20003800000 */
.L_x_5016:
[----:B------:R-:W-:Y:S02]  /*18d80*/  MOV R3, 0x2 ;  /* 0x0000000200037802 */ /* 0x000fe40000000f00 */
[----:B------:R-:W-:-:S05]  /*18d90*/  FMNMX R11, R10, R55, !PT ;  /* 0x000000370a0b7209 */ /* 0x000fca0007800000 */
[----:B------:R-:W-:-:S07]  /*18da0*/  IMAD.MOV.U32 R53, RZ, RZ, R11 ;  /* 0x000000ffff357224 */ /* 0x000fce00078e000b */
[----:B------:R-:W-:Y:S05]  /*18db0*/  WARPSYNC.COLLECTIVE R54, `(.L_x_5017) ;  /* 0x0000000036087348 */ /* 0x000fea0003c00000 */
[----:B------:R0:W1:Y:S02]  /*18dc0*/  SHFL.DOWN P0, R55, R53, R3, R0 ;  /* 0x0800000335377389 */ /* 0x0000640000000000 */
[----:B01----:R-:W-:Y:S01]  /*18dd0*/  ENDCOLLECTIVE ;  /* 0x000000000000791b */ /* 0x003fe20003800000 */
.L_x_5017:
[----:B------:R-:W-:Y:S01]  /*18de0*/  IMAD.MOV.U32 R3, RZ, RZ, 0x1 ;  /* 0x00000001ff037424 */ /* 0x000fe200078e00ff */
[----:B------:R-:W-:-:S05]  /*18df0*/  FMNMX R31, R11, R55, !PT ;  /* 0x000000370b1f7209 */ /* 0x000fca0007800000 */
[----:B------:R-:W-:-:S07]  /*18e00*/  IMAD.MOV.U32 R53, RZ, RZ, R31 ;  /* 0x000000ffff357224 */ /* 0x000fce00078e001f */
[----:B------:R-:W-:Y:S05]  /*18e10*/  WARPSYNC.COLLECTIVE R54, `(.L_x_5018) ;  /* 0x0000000036087348 */ /* 0x000fea0003c00000 */
[----:B------:R0:W1:Y:S02]  /*18e20*/  SHFL.DOWN P0, R55, R53, R3, R0 ;  /* 0x0800000335377389 */ /* 0x0000640000000000 */
[----:B01----:R-:W-:Y:S01]  /*18e30*/  ENDCOLLECTIVE ;  /* 0x000000000000791b */ /* 0x003fe20003800000 */
.L_x_5018:
[----:B------:R-:W-:Y:S01]  /*18e40*/  FMNMX R56, R31, R55, !PT ;  /* 0x000000371f387209 */ /* 0x000fe20007800000 */
[----:B------:R-:W-:-:S07]  /*18e50*/  IMAD.MOV.U32 R55, RZ, RZ, 0x1f ;  /* 0x0000001fff377424 */ /* 0x000fce00078e00ff */
[----:B------:R-:W-:Y:S05]  /*18e60*/  WARPSYNC.COLLECTIVE R54, `(.L_x_5019) ;  /* 0x0000000036087348 */ /* 0x000fea0003c00000 */
[----:B------:R0:W1:Y:S02]  /*18e70*/  SHFL.IDX P0, R55, R56, R57, R55 ;  /* 0x0000003938377389 */ /* 0x0000640000000037 */
[----:B01----:R-:W-:Y:S01]  /*18e80*/  ENDCOLLECTIVE ;  /* 0x000000000000791b */ /* 0x003fe20003800000 */
.L_x_5019:
[----:B------:R-:W-:Y:S01]  /*18e90*/  IMAD.MOV.U32 R36, RZ, RZ, R55 ;  /* 0x000000ffff247224 */ /* 0x000fe200078e0037 */
[----:B------:R-:W-:Y:S06]  /*18ea0*/  BRA `(.L_x_5020) ;  /* 0xffffff3c00d07947 */ /* 0x000fec000383ffff */
.L_x_4624:
[----:B------:R-:W-:Y:S01]  /*18eb0*/  BSSY B0, `(.L_x_5021) ;  /* 0x0000007000007945 */ /* 0x000fe20003800000 */
[----:B------:R-:W-:Y:S02]  /*18ec0*/  IMAD.MOV.U32 R3, RZ, RZ, 0x10 ;  /* 0x00000010ff037424 */ /* 0x000fe400078e00ff */
[----:B------:R-:W-:Y:S02]  /*18ed0*/  IMAD.MOV.U32 R0, RZ, RZ, 0x1f ;  /* 0x0000001fff007424 */ /* 0x000fe400078e00ff */
[----:B------:R-:W-:-:S07]  /*18ee0*/  IMAD.MOV.U32 R54, RZ, RZ, -0x1 ;  /* 0xffffffffff367424 */ /* 0x000fce00078e00ff */
[----:B0-----:R-:W-:Y:S05]  /*18ef0*/  WARPSYNC.COLLECTIVE R54, `(.L_x_5022) ;  /* 0x0000000036087348 */ /* 0x001fea0003c00000 */
[----:B------:R1:W2:Y:S02]  /*18f00*/  SHFL.DOWN P0, R55, R53, R3, R0 ;  /* 0x0800000335377389 */ /* 0x0002a40000000000 */
[----:B012---:R-:W-:Y:S01]  /*18f10*/  ENDCOLLECTIVE ;  /* 0x000000000000791b */ /* 0x007fe20003800000 */
.L_x_5022:
[----:B------:R-:W-:Y:S05]  /*18f20*/  BSYNC B0 ;  /* 0x0000000000007941 */ /* 0x000fea0003800000 */
.L_x_5021:
        /* <DEDUP_REMOVED lines=8> */
.L_x_5023:
[----:B------:R-:W-:Y:S01]  /*18fb0*/  IMAD.MOV.U32 R3, RZ, RZ, 0x4 ;  /* 0x00000004ff037424 */ /* 0x000fe200078e00ff */
[----:B------:R-:W-:-:S05]  /*18fc0*/  FMNMX R11, R53, R55, !PT ;  /* 0x00000037350b7209 */ /* 0x000fca0007800000 */
[----:B------:R-:W-:-:S07]  /*18fd0*/  IMAD.MOV.U32 R53, RZ, RZ, R11 ;  /* 0x000000ffff357224 */ /* 0x000fce00078e000b */
[----:B------:R-:W-:Y:S05]  /*18fe0*/  WARPSYNC.COLLECTIVE R54, `(.L_x_5024) ;  /* 0x0000000036087348 */ /* 0x000fea0003c00000 */
[----:B------:R0:W1:Y:S02]  /*18ff0*/  SHFL.DOWN P0, R55, R53, R3, R0 ;  /* 0x0800000335377389 */ /* 0x0000640000000000 */
[----:B01----:R-:W-:Y:S01]  /*19000*/  ENDCOLLECTIVE ;  /* 0x000000000000791b */ /* 0x003fe20003800000 */
.L_x_5024:
[----:B------:R-:W-:Y:S01]  /*19010*/  IMAD.MOV.U32 R3, RZ, RZ, 0x2 ;  /* 0x00000002ff037424 */ /* 0x000fe200078e00ff */
[----:B------:R-:W-:-:S05]  /*19020*/  FMNMX R31, R11, R55, !PT ;  /* 0x000000370b1f7209 */ /* 0x000fca0007800000 */
[----:B------:R-:W-:-:S07]  /*19030*/  IMAD.MOV.U32 R53, RZ, RZ, R31 ;  /* 0x000000ffff357224 */ /* 0x000fce00078e001f */
[----:B------:R-:W-:Y:S05]  /*19040*/  WARPSYNC.COLLECTIVE R54, `(.L_x_5025) ;  /* 0x0000000036087348 */ /* 0x000fea0003c00000 */
[----:B------:R0:W1:Y:S02]  /*19050*/  SHFL.DOWN P0, R55, R53, R3, R0 ;  /* 0x0800000335377389 */ /* 0x0000640000000000 */
[----:B01----:R-:W-:Y:S01]  /*19060*/  ENDCOLLECTIVE ;  /* 0x000000000000791b */ /* 0x003fe20003800000 */
.L_x_5025:
[----:B------:R-:W-:Y:S01]  /*19070*/  HFMA2.MMA R3, -RZ, RZ, 0, 5.9604644775390625e-08 ;  /* 0x00000001ff037435 */ /* 0x000fe200000001ff */
[----:B------:R-:W-:-:S05]  /*19080*/  FMNMX R36, R31, R55, !PT ;  /* 0x000000371f247209 */ /* 0x000fca0007800000 */
[----:B------:R-:W-:-:S07]  /*19090*/  IMAD.MOV.U32 R53, RZ, RZ, R36 ;  /* 0x000000ffff357224 */ /* 0x000fce00078e0024 */
[----:B------:R-:W-:Y:S05]  /*190a0*/  WARPSYNC.COLLECTIVE R54, `(.L_x_5026) ;  /* 0x0000000036087348 */ /* 0x000fea0003c00000 */
[----:B------:R0:W1:Y:S02]  /*190b0*/  SHFL.DOWN P0, R55, R53, R3, R0 ;  /* 0x0800000335377389 */ /* 0x0000640000000000 */
[----:B01----:R-:W-:Y:S01]  /*190c0*/  ENDCOLLECTIVE ;  /* 0x000000000000791b */ /* 0x003fe20003800000 */
.L_x_5026:
[----:B------:R-:W-:Y:S01]  /*190d0*/  FMNMX R56, R36, R55, !PT ;  /* 0x0000003724387209 */ /* 0x000fe20007800000 */
[----:B------:R-:W-:-:S07]  /*190e0*/  IMAD.MOV.U32 R55, RZ, RZ, 0x1f ;  /* 0x0000001fff377424 */ /* 0x000fce00078e00ff */
[----:B------:R-:W-:Y:S05]  /*190f0*/  WARPSYNC.COLLECTIVE R54, `(.L_x_5027) ;  /* 0x0000000036087348 */ /* 0x000fea0003c00000 */
[----:B------:R0:W1:Y:S02]  /*19100*/  SHFL.IDX P0, R55, R56, R57, R55 ;  /* 0x0000003938377389 */ /* 0x0000640000000037 */
[----:B01----:R-:W-:Y:S01]  /*19110*/  ENDCOLLECTIVE ;  /* 0x000000000000791b */ /* 0x003fe20003800000 */
.L_x_5027:
[----:B------:R-:W-:Y:S01]  /*19120*/  IMAD.MOV.U32 R52, RZ, RZ, R55 ;  /* 0x000000ffff347224 */ /* 0x000fe200078e0037 */
[----:B------:R-:W-:Y:S06]  /*19130*/  BRA `(.L_x_5028) ;  /* 0xffffff40001c7947 */ /* 0x000fec000383ffff */
.L_x_4632:
[----:B------:R-:W-:Y:S01]  /*19140*/  BSSY B0, `(.L_x_5029) ;  /* 0x0000007000007945 */ /* 0x000fe20003800000 */
[----:B------:R-:W-:Y:S02]  /*19150*/  IMAD.MOV.U32 R3, RZ, RZ, 0x10 ;  /* 0x00000010ff037424 */ /* 0x000fe400078e00ff */
[----:B------:R-:W-:Y:S02]  /*19160*/  IMAD.MOV.U32 R0, RZ, RZ, 0x1f ;  /* 0x0000001fff007424 */ /* 0x000fe400078e00ff */
[----:B------:R-:W-:-:S07]  /*19170*/  IMAD.MOV.U32 R54, RZ, RZ, -0x1 ;  /* 0xffffffffff367424 */ /* 0x000fce00078e00ff */
[----:B0-----:R-:W-:Y:S05]  /*19180*/  WARPSYNC.COLLECTIVE R54, `(.L_x_5030) ;  /* 0x0000000036087348 */ /* 0x001fea0003c00000 */
[----:B------:R1:W2:Y:S02]  /*19190*/  SHFL.DOWN P0, R55, R53, R3, R0 ;  /* 0x0800000335377389 */ /* 0x0002a40000000000 */
[----:B012---:R-:W-:Y:S01]  /*191a0*/  ENDCOLLECTIVE ;  /* 0x000000000000791b */ /* 0x007fe20003800000 */
.L_x_5030:
[----:B------:R-:W-:Y:S05]  /*191b0*/  BSYNC B0 ;  /* 0x0000000000007941 */ /* 0x000fea0003800000 */
.L_x_5029:
        /* <DEDUP_REMOVED lines=8> */
.L_x_5031:
[----:B------:R-:W-:Y:S01]  /*19240*/  IMAD.MOV.U32 R3, RZ, RZ, 0x4 ;  /* 0x00000004ff037424 */ /* 0x000fe200078e00ff */
[----:B------:R-:W-:-:S05]  /*19250*/  FMNMX R31, R53, R55, !PT ;  /* 0x00000037351f7209 */ /* 0x000fca0007800000 */
[----:B------:R-:W-:-:S07]  /*19260*/  IMAD.MOV.U32 R53, RZ, RZ, R31 ;  /* 0x000000ffff357224 */ /* 0x000fce00078e001f */
[----:B------:R-:W-:Y:S05]  /*19270*/  WARPSYNC.COLLECTIVE R54, `(.L_x_5032) ;  /* 0x0000000036087348 */ /* 0x000fea0003c00000 */
[----:B------:R0:W1:Y:S02]  /*19280*/  SHFL.DOWN P0, R55, R53, R3, R0 ;  /* 0x0800000335377389 */ /* 0x0000640000000000 */
[----:B01----:R-:W-:Y:S01]  /*19290*/  ENDCOLLECTIVE ;  /* 0x000000000000791b */ /* 0x003fe20003800000 */
.L_x_5032:
[----:B------:R-:W-:Y:S01]  /*192a0*/  IMAD.MOV.U32 R3, RZ, RZ, 0x2 ;  /* 0x00000002ff037424 */ /* 0x000fe200078e00ff */
[----:B------:R-:W-:-:S05]  /*192b0*/  FMNMX R36, R31, R55, !PT ;  /* 0x000000371f247209 */ /* 0x000fca0007800000 */
[----:B------:R-:W-:-:S07]  /*192c0*/  IMAD.MOV.U32 R53, RZ, RZ, R36 ;  /* 0x000000ffff357224 */ /* 0x000fce00078e0024 */
[----:B------:R-:W-:Y:S05]  /*192d0*/  WARPSYNC.COLLECTIVE R54, `(.L_x_5033) ;  /* 0x0000000036087348 */ /* 0x000fea0003c00000 */
[----:B------:R0:W1:Y:S02]  /*192e0*/  SHFL.DOWN P0, R55, R53, R3, R0 ;  /* 0x0800000335377389 */ /* 0x0000640000000000 */
[----:B01----:R-:W-:Y:S01]  /*192f0*/  ENDCOLLECTIVE ;  /* 0x000000000000791b */ /* 0x003fe20003800000 */
.L_x_5033:
[----:B------:R-:W-:Y:S01]  /*19300*/  IMAD.MOV.U32 R3, RZ, RZ, 0x1 ;  /* 0x00000001ff037424 */ /* 0x000fe200078e00ff */
[----:B------:R-:W-:-:S05]  /*19310*/  FMNMX R52, R36, R55, !PT ;  /* 0x0000003724347209 */ /* 0x000fca0007800000 */
[----:B------:R-:W-:-:S07]  /*19320*/  IMAD.MOV.U32 R53, RZ, RZ, R52 ;  /* 0x000000ffff357224 */ /* 0x000fce00078e0034 */
[----:B------:R-:W-:Y:S05]  /*19330*/  WARPSYNC.COLLECTIVE R54, `(.L_x_5034) ;  /* 0x0000000036087348 */ /* 0x000fea0003c00000 */
[----:B------:R0:W1:Y:S02]  /*19340*/  SHFL.DOWN P0, R55, R53, R3, R0 ;  /* 0x0800000335377389 */ /* 0x0000640000000000 */
[----:B01----:R-:W-:Y:S01]  /*19350*/  ENDCOLLECTIVE ;  /* 0x000000000000791b */ /* 0x003fe20003800000 */
.L_x_5034:
[----:B------:R-:W-:Y:S02]  /*19360*/  FMNMX R56, R52, R55, !PT ;  /* 0x0000003734387209 */ /* 0x000fe40007800000 */
[----:B------:R-:W-:-:S07]  /*19370*/  MOV R55, 0x1f ;  /* 0x0000001f00377802 */ /* 0x000fce0000000f00 */
[----:B------:R-:W-:Y:S05]  /*19380*/  WARPSYNC.COLLECTIVE R54, `(.L_x_5035) ;  /* 0x0000000036087348 */ /* 0x000fea0003c00000 */
[----:B------:R0:W1:Y:S02]  /*19390*/  SHFL.IDX P0, R55, R56, R57, R55 ;  /* 0x0000003938377389 */ /* 0x0000640000000037 */
[----:B01----:R-:W-:Y:S01]  /*193a0*/  ENDCOLLECTIVE ;  /* 0x000000000000791b */ /* 0x003fe20003800000 */
.L_x_5035:
[----:B------:R-:W-:Y:S01]  /*193b0*/  IMAD.MOV.U32 R58, RZ, RZ, R55 ;  /* 0x000000ffff3a7224 */ /* 0x000fe200078e0037 */
[----:B------:R-:W-:Y:S06]  /*193c0*/  BRA `(.L_x_5036) ;  /* 0xffffff4000687947 */ /* 0x000fec000383ffff */
.L_x_4640:
[----:B------:R-:W-:Y:S01]  /*193d0*/  BSSY B0, `(.L_x_5037) ;  /* 0x0000007000007945 */ /* 0x000fe20003800000 */
[----:B------:R-:W-:Y:S02]  /*193e0*/  IMAD.MOV.U32 R3, RZ, RZ, 0x10 ;  /* 0x00000010ff037424 */ /* 0x000fe400078e00ff */
[----:B------:R-:W-:Y:S02]  /*193f0*/  IMAD.MOV.U32 R0, RZ, RZ, 0x1f ;  /* 0x0000001fff007424 */ /* 0x000fe400078e00ff */
[----:B------:R-:W-:-:S07]  /*19400*/  IMAD.MOV.U32 R54, RZ, RZ, -0x1 ;  /* 0xffffffffff367424 */ /* 0x000fce00078e00ff */
[----:B0-----:R-:W-:Y:S05]  /*19410*/  WARPSYNC.COLLECTIVE R54, `(.L_x_5038) ;  /* 0x0000000036087348 */ /* 0x001fea0003c00000 */
[----:B------:R1:W2:Y:S02]  /*19420*/  SHFL.DOWN P0, R55, R53, R3, R0 ;  /* 0x0800000335377389 */ /* 0x0002a40000000000 */
[----:B012---:R-:W-:Y:S01]  /*19430*/  ENDCOLLECTIVE ;  /* 0x000000000000791b */ /* 0x007fe20003800000 */
.L_x_5038:
[----:B------:R-:W-:Y:S05]  /*19440*/  BSYNC B0 ;  /* 0x0000000000007941 */ /* 0x000fea0003800000 */
.L_x_5037:
        /* <DEDUP_REMOVED lines=8> */
.L_x_5039:
[----:B------:R-:W-:Y:S01]  /*194d0*/  IMAD.MOV.U32 R3, RZ, RZ, 0x4 ;  /* 0x00000004ff037424 */ /* 0x000fe200078e00ff */
[----:B------:R-:W-:-:S05]  /*194e0*/  FMNMX R36, R53, R55, !PT ;  /* 0x0000003735247209 */ /* 0x000fca0007800000 */
[----:B------:R-:W-:-:S07]  /*194f0*/  IMAD.MOV.U32 R53, RZ, RZ, R36 ;  /* 0x000000ffff357224 */ /* 0x000fce00078e0024 */
[----:B------:R-:W-:Y:S05]  /*19500*/  WARPSYNC.COLLECTIVE R54, `(.L_x_5040) ;  /* 0x0000000036087348 */ /* 0x000fea0003c00000 */
[----:B------:R0:W1:Y:S02]  /*19510*/  SHFL.DOWN P0, R55, R53, R3, R0 ;  /* 0x0800000335377389 */ /* 0x0000640000000000 */
[----:B01----:R-:W-:Y:S01]  /*19520*/  ENDCOLLECTIVE ;  /* 0x000000000000791b */ /* 0x003fe20003800000 */
.L_x_5040:
[----:B------:R-:W-:Y:S01]  /*19530*/  IMAD.MOV.U32 R3, RZ, RZ, 0x2 ;  /* 0x00000002ff037424 */ /* 0x000fe200078e00ff */
[----:B------:R-:W-:-:S05]  /*19540*/  FMNMX R44, R36, R55, !PT ;  /* 0x00000037242c7209 */ /* 0x000fca0007800000 */
[----:B------:R-:W-:-:S07]  /*19550*/  IMAD.MOV.U32 R53, RZ, RZ, R44 ;  /* 0x000000ffff357224 */ /* 0x000fce00078e002c */
[----:B------:R-:W-:Y:S05]  /*19560*/  WARPSYNC.COLLECTIVE R54, `(.L_x_5041) ;  /* 0x0000000036087348 */ /* 0x000fea0003c00000 */
[----:B------:R0:W1:Y:S02]  /*19570*/  SHFL.DOWN P0, R55, R53, R3, R0 ;  /* 0x0800000335377389 */ /* 0x0000640000000000 */
[----:B01----:R-:W-:Y:S01]  /*19580*/  ENDCOLLECTIVE ;  /* 0x000000000000791b */ /* 0x003fe20003800000 */
.L_x_5041:
[----:B------:R-:W-:Y:S01]  /*19590*/  IMAD.MOV.U32 R3, RZ, RZ, 0x1 ;  /* 0x00000001ff037424 */ /* 0x000fe200078e00ff */
[----:B------:R-:W-:-:S05]  /*195a0*/  FMNMX R45, R44, R55, !PT ;  /* 0x000000372c2d7209 */ /* 0x000fca0007800000 */
[----:B------:R-:W-:-:S07]  /*195b0*/  IMAD.MOV.U32 R53, RZ, RZ, R45 ;  /* 0x000000ffff357224 */ /* 0x000fce00078e002d */
[----:B------:R-:W-:Y:S05]  /*195c0*/  WARPSYNC.COLLECTIVE R54, `(.L_x_5042) ;  /* 0x0000000036087348 */ /* 0x000fea0003c00000 */
[----:B------:R0:W1:Y:S02]  /*195d0*/  SHFL.DOWN P0, R55, R53, R3, R0 ;  /* 0x0800000335377389 */ /* 0x0000640000000000 */
[----:B01----:R-:W-:Y:S01]  /*195e0*/  ENDCOLLECTIVE ;  /* 0x000000000000791b */ /* 0x003fe20003800000 */
.L_x_5042:
[----:B------:R-:W-:Y:S01]  /*195f0*/  FMNMX R56, R45, R55, !PT ;  /* 0x000000372d387209 */ /* 0x000fe20007800000 */
[----:B------:R-:W-:-:S07]  /*19600*/  IMAD.MOV.U32 R55, RZ, RZ, 0x1f ;  /* 0x0000001fff377424 */ /* 0x000fce00078e00ff */
[----:B------:R-:W-:Y:S05]  /*19610*/  WARPSYNC.COLLECTIVE R54, `(.L_x_5043) ;  /* 0x0000000036087348 */ /* 0x000fea0003c00000 */
[----:B------:R0:W1:Y:S02]  /*19620*/  SHFL.IDX P0, R55, R56, R57, R55 ;  /* 0x0000003938377389 */ /* 0x0000640000000037 */
[----:B01----:R-:W-:Y:S01]  /*19630*/  ENDCOLLECTIVE ;  /* 0x000000000000791b */ /* 0x003fe20003800000 */
.L_x_5043:
[----:B------:R-:W-:Y:S01]  /*19640*/  IMAD.MOV.U32 R52, RZ, RZ, R55 ;  /* 0x000000ffff347224 */ /* 0x000fe200078e0037 */
[----:B------:R-:W-:Y:S06]  /*19650*/  BRA `(.L_x_5044) ;  /* 0xffffff4000bc7947 */ /* 0x000fec000383ffff */
.L_x_4648:
[----:B------:R-:W-:Y:S01]  /*19660*/  HFMA2.MMA R3, -RZ, RZ, 0, 9.5367431640625e-07 ;  /* 0x00000010ff037435 */ /* 0x000fe200000001ff */
[----:B------:R-:W-:Y:S01]  /*19670*/  BSSY B0, `(.L_x_5045) ;  /* 0x0000006000007945 */ /* 0x000fe20003800000 */
[----:B------:R-:W-:Y:S02]  /*19680*/  IMAD.MOV.U32 R0, RZ, RZ, 0x1f ;  /* 0x0000001fff007424 */ /* 0x000fe400078e00ff */
[----:B------:R-:W-:-:S07]  /*19690*/  IMAD.MOV.U32 R54, RZ, RZ, -0x1 ;  /* 0xffffffffff367424 */ /* 0x000fce00078e00ff */
[----:B0-----:R-:W-:Y:S05]  /*196a0*/  WARPSYNC.COLLECTIVE R54, `(.L_x_5046) ;  /* 0x0000000036087348 */ /* 0x001fea0003c00000 */
[----:B------:R1:W2:Y:S02]  /*196b0*/  SHFL.DOWN P0, R55, R53, R3, R0 ;  /* 0x0800000335377389 */ /* 0x0002a40000000000 */
[----:B012---:R-:W-:Y:S01]  /*196c0*/  ENDCOLLECTIVE ;  /* 0x000000000000791b */ /* 0x007fe20003800000 */
.L_x_5046:
[----:B------:R-:W-:Y:S05]  /*196d0*/  BSYNC B0 ;  /* 0x0000000000007941 */ /* 0x000fea0003800000 */
.L_x_5045:
        /* <DEDUP_REMOVED lines=8> */
.L_x_5047:
[----:B------:R-:W-:Y:S01]  /*19760*/  IMAD.MOV.U32 R3, RZ, RZ, 0x4 ;  /* 0x00000004ff037424 */ /* 0x000fe200078e00ff */
[----:B------:R-:W-:-:S05]  /*19770*/  FMNMX R40, R53, R55, !PT ;  /* 0x0000003735287209 */ /* 0x000fca0007800000 */
[----:B------:R-:W-:-:S07]  /*19780*/  IMAD.MOV.U32 R53, RZ, RZ, R40 ;  /* 0x000000ffff357224 */ /* 0x000fce00078e0028 */
[----:B------:R-:W-:Y:S05]  /*19790*/  WARPSYNC.COLLECTIVE R54, `(.L_x_5048) ;  /* 0x0000000036087348 */ /* 0x000fea0003c00000 */
[----:B------:R0:W1:Y:S02]  /*197a0*/  SHFL.DOWN P0, R55, R53, R3, R0 ;  /* 0x0800000335377389 */ /* 0x0000640000000000 */
[----:B01----:R-:W-:Y:S01]  /*197b0*/  ENDCOLLECTIVE ;  /* 0x000000000000791b */ /* 0x003fe20003800000 */
.L_x_5048:
[----:B------:R-:W-:Y:S01]  /*197c0*/  IMAD.MOV.U32 R3, RZ, RZ, 0x2 ;  /* 0x00000002ff037424 */ /* 0x000fe200078e00ff */
[----:B------:R-:W-:-:S05]  /*197d0*/  FMNMX R41, R40, R55, !PT ;  /* 0x0000003728297209 */ /* 0x000fca0007800000 */
[----:B------:R-:W-:-:S07]  /*197e0*/  IMAD.MOV.U32 R53, RZ, RZ, R41 ;  /* 0x000000ffff357224 */ /* 0x000fce00078e0029 */
[----:B------:R-:W-:Y:S05]  /*197f0*/  WARPSYNC.COLLECTIVE R54, `(.L_x_5049) ;  /* 0x0000000036087348 */ /* 0x000fea0003c00000 */
[----:B------:R0:W1:Y:S02]  /*19800*/  SHFL.DOWN P0, R55, R53, R3, R0 ;  /* 0x0800000335377389 */ /* 0x0000640000000000 */
[----:B01----:R-:W-:Y:S01]  /*19810*/  ENDCOLLECTIVE ;  /* 0x000000000000791b */ /* 0x003fe20003800000 */
.L_x_5049:
[----:B------:R-:W-:Y:S01]  /*19820*/  IMAD.MOV.U32 R3, RZ, RZ, 0x1 ;  /* 0x00000001ff037424 */ /* 0x000fe200078e00ff */
[----:B------:R-:W-:-:S05]  /*19830*/  FMNMX R44, R41, R55, !PT ;  /* 0x00000037292c7209 */ /* 0x000fca0007800000 */
[----:B------:R-:W-:-:S07]  /*19840*/  IMAD.MOV.U32 R53, RZ, RZ, R44 ;  /* 0x000000ffff357224 */ /* 0x000fce00078e002c */
[----:B------:R-:W-:Y:S05]  /*19850*/  WARPSYNC.COLLECTIVE R54, `(.L_x_5050) ;  /* 0x0000000036087348 */ /* 0x000fea0003c00000 */
[----:B------:R0:W1:Y:S02]  /*19860*/  SHFL.DOWN P0, R55, R53, R3, R0 ;  /* 0x0800000335377389 */ /* 0x0000640000000000 */
[----:B01----:R-:W-:Y:S01]  /*19870*/  ENDCOLLECTIVE ;  /* 0x000000000000791b */ /* 0x003fe20003800000 */
.L_x_5050:
[----:B------:R-:W-:Y:S01]  /*19880*/  FMNMX R56, R44, R55, !PT ;  /* 0x000000372c387209 */ /* 0x000fe20007800000 */
[----:B------:R-:W-:-:S07]  /*19890*/  IMAD.MOV.U32 R55, RZ, RZ, 0x1f ;  /* 0x0000001fff377424 */ /* 0x000fce00078e00ff */
[----:B------:R-:W-:Y:S05]  /*198a0*/  WARPSYNC.COLLECTIVE R54, `(.L_x_5051) ;  /* 0x0000000036087348 */ /* 0x000fea0003c00000 */
[----:B------:R0:W1:Y:S02]  /*198b0*/  SHFL.IDX P0, R55, R56, R57, R55 ;  /* 0x0000003938377389 */ /* 0x0000640000000037 */
[----:B01----:R-:W-:Y:S01]  /*198c0*/  ENDCOLLECTIVE ;  /* 0x000000000000791b */ /* 0x003fe20003800000 */
.L_x_5051:
[----:B------:R-:W-:Y:S01]  /*198d0*/  IMAD.MOV.U32 R45, RZ, RZ, R55 ;  /* 0x000000ffff2d7224 */ /* 0x000fe200078e0037 */
[----:B------:R-:W-:Y:S06]  /*198e0*/  BRA `(.L_x_5052) ;  /* 0xffffff4400107947 */ /* 0x000fec000383ffff */
.L_x_4656:
[----:B------:R-:W-:Y:S01]  /*198f0*/  BSSY B0, `(.L_x_5053) ;  /* 0x0000007000007945 */ /* 0x000fe20003800000 */
[----:B------:R-:W-:Y:S01]  /*19900*/  IMAD.MOV.U32 R3, RZ, RZ, 0x10 ;  /* 0x00000010ff037424 */ /* 0x000fe200078e00ff */
[----:B------:R-:W-:Y:S01]  /*19910*/  MOV R54, 0xffffffff ;  /* 0xffffffff00367802 */ /* 0x000fe20000000f00 */
[----:B------:R-:W-:-:S07]  /*19920*/  IMAD.MOV.U32 R0, RZ, RZ, 0x1f ;  /* 0x0000001fff007424 */ /* 0x000fce00078e00ff */
[----:B0-----:R-:W-:Y:S05]  /*19930*/  WARPSYNC.COLLECTIVE R54, `(.L_x_5054) ;  /* 0x0000000036087348 */ /* 0x001fea0003c00000 */
[----:B------:R1:W2:Y:S02]  /*19940*/  SHFL.DOWN P0, R55, R53, R3, R0 ;  /* 0x0800000335377389 */ /* 0x0002a40000000000 */
[----:B012---:R-:W-:Y:S01]  /*19950*/  ENDCOLLECTIVE ;  /* 0x000000000000791b */ /* 0x007fe20003800000 */
.L_x_5054:
[----:B------:R-:W-:Y:S05]  /*19960*/  BSYNC B0 ;  /* 0x0000000000007941 */ /* 0x000fea0003800000 */
.L_x_5053:
        /* <DEDUP_REMOVED lines=8> */
.L_x_5055:
[----:B------:R-:W-:Y:S01]  /*199f0*/  IMAD.MOV.U32 R3, RZ, RZ, 0x4 ;  /* 0x00000004ff037424 */ /* 0x000fe200078e00ff */
[----:B------:R-:W-:-:S05]  /*19a00*/  FMNMX R41, R53, R55, !PT ;  /* 0x0000003735297209 */ /* 0x000fca0007800000 */
[----:B------:R-:W-:-:S07]  /*19a10*/  IMAD.MOV.U32 R53, RZ, RZ, R41 ;  /* 0x000000ffff357224 */ /* 0x000fce00078e0029 */
[----:B------:R-:W-:Y:S05]  /*19a20*/  WARPSYNC.COLLECTIVE R54, `(.L_x_5056) ;  /* 0x0000000036087348 */ /* 0x000fea0003c00000 */
[----:B------:R0:W1:Y:S02]  /*19a30*/  SHFL.DOWN P0, R55, R53, R3, R0 ;  /* 0x0800000335377389 */ /* 0x0000640000000000 */
[----:B01----:R-:W-:Y:S01]  /*19a40*/  ENDCOLLECTIVE ;  /* 0x000000000000791b */ /* 0x003fe20003800000 */
.L_x_5056:
[----:B------:R-:W-:Y:S01]  /*19a50*/  IMAD.MOV.U32 R3, RZ, RZ, 0x2 ;  /* 0x00000002ff037424 */ /* 0x000fe200078e00ff */
[----:B------:R-:W-:-:S05]  /*19a60*/  FMNMX R44, R41, R55, !PT ;  /* 0x00000037292c7209 */ /* 0x000fca0007800000 */
[----:B------:R-:W-:-:S07]  /*19a70*/  IMAD.MOV.U32 R53, RZ, RZ, R44 ;  /* 0x000000ffff357224 */ /* 0x000fce00078e002c */
[----:B------:R-:W-:Y:S05]  /*19a80*/  WARPSYNC.COLLECTIVE R54, `(.L_x_5057) ;  /* 0x0000000036087348 */ /* 0x000fea0003c00000 */
[----:B------:R0:W1:Y:S02]  /*19a90*/  SHFL.DOWN P0, R55, R53, R3, R0 ;  /* 0x0800000335377389 */ /* 0x0000640000000000 */
[----:B01----:R-:W-:Y:S01]  /*19aa0*/  ENDCOLLECTIVE ;  /* 0x000000000000791b */ /* 0x003fe20003800000 */
.L_x_5057:
[----:B------:R-:W-:Y:S01]  /*19ab0*/  IMAD.MOV.U32 R3, RZ, RZ, 0x1 ;  /* 0x00000001ff037424 */ /* 0x000fe200078e00ff */
[----:B------:R-:W-:-:S05]  /*19ac0*/  FMNMX R45, R44, R55, !PT ;  /* 0x000000372c2d7209 */ /* 0x000fca0007800000 */
[----:B------:R-:W-:-:S07]  /*19ad0*/  IMAD.MOV.U32 R53, RZ, RZ, R45 ;  /* 0x000000ffff357224 */ /* 0x000fce00078e002d */
[----:B------:R-:W-:Y:S05]  /*19ae0*/  WARPSYNC.COLLECTIVE R54, `(.L_x_5058) ;  /* 0x0000000036087348 */ /* 0x000fea0003c00000 */
[----:B------:R0:W1:Y:S02]  /*19af0*/  SHFL.DOWN P0, R55, R53, R3, R0 ;  /* 0x0800000335377389 */ /* 0x0000640000000000 */
[----:B01----:R-:W-:Y:S01]  /*19b00*/  ENDCOLLECTIVE ;  /* 0x000000000000791b */ /* 0x003fe20003800000 */
.L_x_5058:
[----:B------:R-:W-:Y:S01]  /*19b10*/  FMNMX R56, R45, R55, !PT ;  /* 0x000000372d387209 */ /* 0x000fe20007800000 */
[----:B------:R-:W-:-:S07]  /*19b20*/  IMAD.MOV.U32 R55, RZ, RZ, 0x1f ;  /* 0x0000001fff377424 */ /* 0x000fce00078e00ff */
[----:B------:R-:W-:Y:S05]  /*19b30*/  WARPSYNC.COLLECTIVE R54, `(.L_x_5059) ;  /* 0x0000000036087348 */ /* 0x000fea0003c00000 */
[----:B------:R0:W1:Y:S02]  /*19b40*/  SHFL.IDX P0, R55, R56, R57, R55 ;  /* 0x0000003938377389 */ /* 0x0000640000000037 */
[----:B01----:R-:W-:Y:S01]  /*19b50*/  ENDCOLLECTIVE ;  /* 0x000000000000791b */ /* 0x003fe20003800000 */
.L_x_5059:
[----:B------:R-:W-:Y:S01]  /*19b60*/  IMAD.MOV.U32 R52, RZ, RZ, R55 ;  /* 0x000000ffff347224 */ /* 0x000fe200078e0037 */
[----:B------:R-:W-:Y:S06]  /*19b70*/  BRA `(.L_x_5060) ;  /* 0xffffff4400987947 */ /* 0x000fec000383ffff */
.L_x_4664:
[----:B------:R-:W-:Y:S01]  /*19b80*/  BSSY B0, `(.L_x_5061) ;  /* 0x0000007000007945 */ /* 0x000fe20003800000 */
[----:B------:R-:W-:Y:S02]  /*19b90*/  IMAD.MOV.U32 R3, RZ, RZ, 0x10 ;  /* 0x00000010ff037424 */ /* 0x000fe400078e00ff */
[----:B------:R-:W-:Y:S02]  /*19ba0*/  IMAD.MOV.U32 R0, RZ, RZ, 0x1f ;  /* 0x0000001fff007424 */ /* 0x000fe400078e00ff */
[----:B------:R-:W-:-:S07]  /*19bb0*/  IMAD.MOV.U32 R54, RZ, RZ, -0x1 ;  /* 0xffffffffff367424 */ /* 0x000fce00078e00ff */
[----:B0-----:R-:W-:Y:S05]  /*19bc0*/  WARPSYNC.COLLECTIVE R54, `(.L_x_5062) ;  /* 0x0000000036087348 */ /* 0x001fea0003c00000 */
[----:B------:R1:W2:Y:S02]  /*19bd0*/  SHFL.DOWN P0, R55, R53, R3, R0 ;  /* 0x0800000335377389 */ /* 0x0002a40000000000 */
[----:B012---:R-:W-:Y:S01]  /*19be0*/  ENDCOLLECTIVE ;  /* 0x000000000000791b */ /* 0x007fe20003800000 */
.L_x_5062:
[----:B------:R-:W-:Y:S05]  /*19bf0*/  BSYNC B0 ;  /* 0x0000000000007941 */ /* 0x000fea0003800000 */
.L_x_5061:
[----:B------:R-:W-:Y:S01]  /*19c00*/  HFMA2.MMA R0, -RZ, RZ, 0, 1.847743988037109375e-06 ;  /* 0x0000001fff007435 */ /* 0x000fe200000001ff */
[----:B------:R-:W-:Y:S01]  /*19c10*/  FMNMX R53, R53, R55, !PT ;  /* 0x0000003735357209 */ /* 0x000fe20007800000 */
[----:B------:R-:W-:Y:S02]  /*19c20*/  IMAD.MOV.U32 R3, RZ, RZ, 0x8 ;  /* 0x00000008ff037424 */ /* 0x000fe400078e00ff */
[----:B------:R-:W-:Y:S02]  /*19c30*/  IMAD.MOV.U32 R54, RZ, RZ, -0x1 ;  /* 0xffffffffff367424 */ /* 0x000fe400078e00ff */
[----:B------:R-:W-:-:S07]  /*19c40*/  IMAD.MOV.U32 R57, RZ, RZ, RZ ;  /* 0x000000ffff397224 */ /* 0x000fce00078e00ff */
[----:B------:R-:W-:Y:S05]  /*19c50*/  WARPSYNC.COLLECTIVE R54, `(.L_x_5063) ;  /* 0x0000000036087348 */ /* 0x000fea0003c00000 */
[----:B------:R0:W1:Y:S02]  /*19c60*/  SHFL.DOWN P0, R55, R53, R3, R0 ;  /* 0x0800000335377389 */ /* 0x0000640000000000 */
[----:B01----:R-:W-:Y:S01]  /*19c70*/  ENDCOLLECTIVE ;  /* 0x000000000000791b */ /* 0x003fe20003800000 */
.L_x_5063:
[----:B------:R-:W-:Y:S01]  /*19c80*/  IMAD.MOV.U32 R3, RZ, RZ, 0x4 ;  /* 0x00000004ff037424 */ /* 0x000fe200078e00ff */
[----:B------:R-:W-:-:S05]  /*19c90*/  FMNMX R42, R53, R55, !PT ;  /* 0x00000037352a7209 */ /* 0x000fca0007800000 */
[----:B------:R-:W-:-:S07]  /*19ca0*/  IMAD.MOV.U32 R53, RZ, RZ, R42 ;  /* 0x000000ffff357224 */ /* 0x000fce00078e002a */
[----:B------:R-:W-:Y:S05]  /*19cb0*/  WARPSYNC.COLLECTIVE R54, `(.L_x_5064) ;  /* 0x0000000036087348 */ /* 0x000fea0003c00000 */
[----:B------:R0:W1:Y:S02]  /*19cc0*/  SHFL.DOWN P0, R55, R53, R3, R0 ;  /* 0x0800000335377389 */ /* 0x0000640000000000 */
[----:B01----:R-:W-:Y:S01]  /*19cd0*/  ENDCOLLECTIVE ;  /* 0x000000000000791b */ /* 0x003fe20003800000 */
.L_x_5064:
[----:B------:R-:W-:Y:S01]  /*19ce0*/  IMAD.MOV.U32 R3, RZ, RZ, 0x2 ;  /* 0x00000002ff037424 */ /* 0x000fe200078e00ff */
[----:B------:R-:W-:-:S05]  /*19cf0*/  FMNMX R43, R42, R55, !PT ;  /* 0x000000372a2b7209 */ /* 0x000fca0007800000 */
[----:B------:R-:W-:-:S07]  /*19d00*/  IMAD.MOV.U32 R53, RZ, RZ, R43 ;  /* 0x000000ffff357224 */ /* 0x000fce00078e002b */
[----:B------:R-:W-:Y:S05]  /*19d10*/  WARPSYNC.COLLECTIVE R54, `(.L_x_5065) ;  /* 0x0000000036087348 */ /* 0x000fea0003c00000 */
[----:B------:R0:W1:Y:S02]  /*19d20*/  SHFL.DOWN P0, R55, R53, R3, R0 ;  /* 0x0800000335377389 */ /* 0x0000640000000000 */
[----:B01----:R-:W-:Y:S01]  /*19d30*/  ENDCOLLECTIVE ;  /* 0x000000000000791b */ /* 0x003fe20003800000 */
.L_x_5065:
[----:B------:R-:W-:Y:S01]  /*19d40*/  IMAD.MOV.U32 R3, RZ, RZ, 0x1 ;  /* 0x00000001ff037424 */ /* 0x000fe200078e00ff */
[----:B------:R-:W-:-:S05]  /*19d50*/  FMNMX R44, R43, R55, !PT ;  /* 0x000000372b2c7209 */ /* 0x000fca0007800000 */
[----:B------:R-:W-:-:S07]  /*19d60*/  IMAD.MOV.U32 R53, RZ, RZ, R44 ;  /* 0x000000ffff357224 */ /* 0x000fce00078e002c */
[----:B------:R-:W-:Y:S05]  /*19d70*/  WARPSYNC.COLLECTIVE R54, `(.L_x_5066) ;  /* 0x0000000036087348 */ /* 0x000fea0003c00000 */
[----:B------:R0:W1:Y:S02]  /*19d80*/  SHFL.DOWN P0, R55, R53, R3, R0 ;  /* 0x0800000335377389 */ /* 0x0000640000000000 */
[----:B01----:R-:W-:Y:S01]  /*19d90*/  ENDCOLLECTIVE ;  /* 0x000000000000791b */ /* 0x003fe20003800000 */
.L_x_5066:
[----:B------:R-:W-:Y:S01]  /*19da0*/  FMNMX R56, R44, R55, !PT ;  /* 0x000000372c387209 */ /* 0x000fe20007800000 */
[----:B------:R-:W-:-:S07]  /*19db0*/  IMAD.MOV.U32 R55, RZ, RZ, 0x1f ;  /* 0x0000001fff377424 */ /* 0x000fce00078e00ff */
[----:B------:R-:W-:Y:S05]  /*19dc0*/  WARPSYNC.COLLECTIVE R54, `(.L_x_5067) ;  /* 0x0000000036087348 */ /* 0x000fea0003c00000 */
[----:B------:R0:W1:Y:S02]  /*19dd0*/  SHFL.IDX P0, R55, R56, R57, R55 ;  /* 0x0000003938377389 */ /* 0x0000640000000037 */
[----:B01----:R-:W-:Y:S01]  /*19de0*/  ENDCOLLECTIVE ;  /* 0x000000000000791b */ /* 0x003fe20003800000 */
.L_x_5067:
[----:B------:R-:W-:Y:S01]  /*19df0*/  IMAD.MOV.U32 R45, RZ, RZ, R55 ;  /* 0x000000ffff2d7224 */ /* 0x000fe200078e0037 */
[----:B------:R-:W-:Y:S06]  /*19e00*/  BRA `(.L_x_5068) ;  /* 0xffffff48001c7947 */ /* 0x000fec000383ffff */
.L_x_4672:
[----:B------:R-:W-:Y:S01]  /*19e10*/  BSSY B0, `(.L_x_5069) ;  /* 0x0000007000007945 */ /* 0x000fe20003800000 */
[----:B------:R-:W-:Y:S02]  /*19e20*/  IMAD.MOV.U32 R3, RZ, RZ, 0x10 ;  /* 0x00000010ff037424 */ /* 0x000fe400078e00ff */
[----:B------:R-:W-:Y:S02]  /*19e30*/  IMAD.MOV.U32 R0, RZ, RZ, 0x1f ;  /* 0x0000001fff007424 */ /* 0x000fe400078e00ff */
[----:B------:R-:W-:-:S07]  /*19e40*/  IMAD.MOV.U32 R54, RZ, RZ, -0x1 ;  /* 0xffffffffff367424 */ /* 0x000fce00078e00ff */
[----:B0-----:R-:W-:Y:S05]  /*19e50*/  WARPSYNC.COLLECTIVE R54, `(.L_x_5070) ;  /* 0x0000000036087348 */ /* 0x001fea0003c00000 */
[----:B------:R1:W2:Y:S02]  /*19e60*/  SHFL.DOWN P0, R55, R53, R3, R0 ;  /* 0x0800000335377389 */ /* 0x0002a40000000000 */
[----:B012---:R-:W-:Y:S01]  /*19e70*/  ENDCOLLECTIVE ;  /* 0x000000000000791b */ /* 0x007fe20003800000 */
.L_x_5070:
[----:B------:R-:W-:Y:S05]  /*19e80*/  BSYNC B0 ;  /* 0x0000000000007941 */ /* 0x000fea0003800000 */
.L_x_5069:
        /* <DEDUP_REMOVED lines=8> */
.L_x_5071:
[----:B------:R-:W-:Y:S01]  /*19f10*/  IMAD.MOV.U32 R3, RZ, RZ, 0x4 ;  /* 0x00000004ff037424 */ /* 0x000fe200078e00ff */
[----:B------:R-:W-:-:S04]  /*19f20*/  FMNMX R43, R53, R55, !PT ;  /* 0x00000037352b7209 */ /* 0x000fc80007800000 */
[----:B------:R-:W-:-:S07]  /*19f30*/  MOV R53, R43 ;  /* 0x0000002b00357202 */ /* 0x000fce0000000f00 */
[----:B------:R-:W-:Y:S05]  /*19f40*/  WARPSYNC.COLLECTIVE R54, `(.L_x_5072) ;  /* 0x0000000036087348 */ /* 0x000fea0003c00000 */
[----:B------:R0:W1:Y:S02]  /*19f50*/  SHFL.DOWN P0, R55, R53, R3, R0 ;  /* 0x0800000335377389 */ /* 0x0000640000000000 */
[----:B01----:R-:W-:Y:S01]  /*19f60*/  ENDCOLLECTIVE ;  /* 0x000000000000791b */ /* 0x003fe20003800000 */
.L_x_5072:
[----:B------:R-:W-:Y:S01]  /*19f70*/  IMAD.MOV.U32 R3, RZ, RZ, 0x2 ;  /* 0x00000002ff037424 */ /* 0x000fe200078e00ff */
[----:B------:R-:W-:-:S05]  /*19f80*/  FMNMX R44, R43, R55, !PT ;  /* 0x000000372b2c7209 */ /* 0x000fca0007800000 */
[----:B------:R-:W-:-:S07]  /*19f90*/  IMAD.MOV.U32 R53, RZ, RZ, R44 ;  /* 0x000000ffff357224 */ /* 0x000fce00078e002c */
[----:B------:R-:W-:Y:S05]  /*19fa0*/  WARPSYNC.COLLECTIVE R54, `(.L_x_5073) ;  /* 0x0000000036087348 */ /* 0x000fea0003c00000 */
[----:B------:R0:W1:Y:S02]  /*19fb0*/  SHFL.DOWN P0, R55, R53, R3, R0 ;  /* 0x0800000335377389 */ /* 0x0000640000000000 */
[----:B01----:R-:W-:Y:S01]  /*19fc0*/  ENDCOLLECTIVE ;  /* 0x000000000000791b */ /* 0x003fe20003800000 */
.L_x_5073:
[----:B------:R-:W-:Y:S01]  /*19fd0*/  IMAD.MOV.U32 R3, RZ, RZ, 0x1 ;  /* 0x00000001ff037424 */ /* 0x000fe200078e00ff */
[----:B------:R-:W-:-:S05]  /*19fe0*/  FMNMX R45, R44, R55, !PT ;  /* 0x000000372c2d7209 */ /* 0x000fca0007800000 */
[----:B------:R-:W-:-:S07]  /*19ff0*/  IMAD.MOV.U32 R53, RZ, RZ, R45 ;  /* 0x000000ffff357224 */ /* 0x000fce00078e002d */
[----:B------:R-:W-:Y:S05]  /*1a000*/  WARPSYNC.COLLECTIVE R54, `(.L_x_5074) ;  /* 0x0000000036087348 */ /* 0x000fea0003c00000 */
[----:B------:R0:W1:Y:S02]  /*1a010*/  SHFL.DOWN P0, R55, R53, R3, R0 ;  /* 0x0800000335377389 */ /* 0x0000640000000000 */
[----:B01----:R-:W-:Y:S01]  /*1a020*/  ENDCOLLECTIVE ;  /* 0x000000000000791b */ /* 0x003fe20003800000 */
.L_x_5074:
[----:B------:R-:W-:Y:S01]  /*1a030*/  FMNMX R56, R45, R55, !PT ;  /* 0x000000372d387209 */ /* 0x000fe20007800000 */
[----:B------:R-:W-:-:S07]  /*1a040*/  IMAD.MOV.U32 R55, RZ, RZ, 0x1f ;  /* 0x0000001fff377424 */ /* 0x000fce00078e00ff */
[----:B------:R-:W-:Y:S05]  /*1a050*/  WARPSYNC.COLLECTIVE R54, `(.L_x_5075) ;  /* 0x0000000036087348 */ /* 0x000fea0003c00000 */
[----:B------:R0:W1:Y:S02]  /*1a060*/  SHFL.IDX P0, R55, R56, R57, R55 ;  /* 0x0000003938377389 */ /* 0x0000640000000037 */
[----:B01----:R-:W-:Y:S01]  /*1a070*/  ENDCOLLECTIVE ;  /* 0x000000000000791b */ /* 0x003fe20003800000 */
.L_x_5075:
[----:B------:R-:W-:Y:S01]  /*1a080*/  IMAD.MOV.U32 R52, RZ, RZ, R55 ;  /* 0x000000ffff347224 */ /* 0x000fe200078e0037 */
[----:B------:R-:W-:Y:S06]  /*1a090*/  BRA `(.L_x_5076) ;  /* 0xffffff4800b47947 */ /* 0x000fec000383ffff */
.L_x_4680:
[----:B------:R-:W-:Y:S01]  /*1a0a0*/  BSSY B0, `(.L_x_5077) ;  /* 0x0000007000007945 */ /* 0x000fe20003800000 */
[----:B------:R-:W-:Y:S02]  /*1a0b0*/  IMAD.MOV.U32 R3, RZ, RZ, 0x10 ;  /* 0x00000010ff037424 */ /* 0x000fe400078e00ff */
[----:B------:R-:W-:Y:S02]  /*1a0c0*/  IMAD.MOV.U32 R0, RZ, RZ, 0x1f ;  /* 0x0000001fff007424 */ /* 0x000fe400078e00ff */
[----:B------:R-:W-:-:S07]  /*1a0d0*/  IMAD.MOV.U32 R54, RZ, RZ, -0x1 ;  /* 0xffffffffff367424 */ /* 0x000fce00078e00ff */
[----:B0-----:R-:W-:Y:S05]  /*1a0e0*/  WARPSYNC.COLLECTIVE R54, `(.L_x_5078) ;  /* 0x0000000036087348 */ /* 0x001fea0003c00000 */
[----:B------:R1:W2:Y:S02]  /*1a0f0*/  SHFL.DOWN P0, R55, R53, R3, R0 ;  /* 0x0800000335377389 */ /* 0x0002a40000000000 */
[----:B012---:R-:W-:Y:S01]  /*1a100*/  ENDCOLLECTIVE ;  /* 0x000000000000791b */ /* 0x007fe20003800000 */
.L_x_5078:
[----:B------:R-:W-:Y:S05]  /*1a110*/  BSYNC B0 ;  /* 0x0000000000007941 */ /* 0x000fea0003800000 */
.L_x_5077:
        /* <DEDUP_REMOVED lines=8> */
.L_x_5079:
[----:B------:R-:W-:Y:S01]  /*1a1a0*/  IMAD.MOV.U32 R3, RZ, RZ, 0x4 ;  /* 0x00000004ff037424 */ /* 0x000fe200078e00ff */
[----:B------:R-:W-:-:S05]  /*1a1b0*/  FMNMX R44, R53, R55, !PT ;  /* 0x00000037352c7209 */ /* 0x000fca0007800000 */
[----:B------:R-:W-:-:S07]  /*1a1c0*/  IMAD.MOV.U32 R53, RZ, RZ, R44 ;  /* 0x000000ffff357224 */ /* 0x000fce00078e002c */
[----:B------:R-:W-:Y:S05]  /*1a1d0*/  WARPSYNC.COLLECTIVE R54, `(.L_x_5080) ;  /* 0x0000000036087348 */ /* 0x000fea0003c00000 */
[----:B------:R0:W1:Y:S02]  /*1a1e0*/  SHFL.DOWN P0, R55, R53, R3, R0 ;  /* 0x0800000335377389 */ /* 0x0000640000000000 */
[----:B01----:R-:W-:Y:S01]  /*1a1f0*/  ENDCOLLECTIVE ;  /* 0x000000000000791b */ /* 0x003fe20003800000 */
.L_x_5080:
[----:B------:R-:W-:Y:S01]  /*1a200*/  IMAD.MOV.U32 R3, RZ, RZ, 0x2 ;  /* 0x00000002ff037424 */ /* 0x000fe200078e00ff */
[----:B------:R-:W-:-:S04]  /*1a210*/  FMNMX R45, R44, R55, !PT ;  /* 0x000000372c2d7209 */ /* 0x000fc80007800000 */
[----:B------:R-:W-:-:S07]  /*1a220*/  MOV R53, R45 ;  /* 0x0000002d00357202 */ /* 0x000fce0000000f00 */
[----:B------:R-:W-:Y:S05]  /*1a230*/  WARPSYNC.COLLECTIVE R54, `(.L_x_5081) ;  /* 0x0000000036087348 */ /* 0x000fea0003c00000 */
[----:B------:R0:W1:Y:S02]  /*1a240*/  SHFL.DOWN P0, R55, R53, R3, R0 ;  /* 0x0800000335377389 */ /* 0x0000640000000000 */
[----:B01----:R-:W-:Y:S01]  /*1a250*/  ENDCOLLECTIVE ;  /* 0x000000000000791b */ /* 0x003fe20003800000 */
.L_x_5081:
[----:B------:R-:W-:Y:S01]  /*1a260*/  IMAD.MOV.U32 R3, RZ, RZ, 0x1 ;  /* 0x00000001ff037424 */ /* 0x000fe200078e00ff */
[----:B------:R-:W-:-:S05]  /*1a270*/  FMNMX R52, R45, R55, !PT ;  /* 0x000000372d347209 */ /* 0x000fca0007800000 */
[----:B------:R-:W-:-:S07]  /*1a280*/  IMAD.MOV.U32 R53, RZ, RZ, R52 ;  /* 0x000000ffff357224 */ /* 0x000fce00078e0034 */
[----:B------:R-:W-:Y:S05]  /*1a290*/  WARPSYNC.COLLECTIVE R54, `(.L_x_5082) ;  /* 0x0000000036087348 */ /* 0x000fea0003c00000 */
[----:B------:R0:W1:Y:S02]  /*1a2a0*/  SHFL.DOWN P0, R55, R53, R3, R0 ;  /* 0x0800000335377389 */ /* 0x0000640000000000 */
[----:B01----:R-:W-:Y:S01]  /*1a2b0*/  ENDCOLLECTIVE ;  /* 0x000000000000791b */ /* 0x003fe20003800000 */
.L_x_5082:
[----:B------:R-:W-:Y:S01]  /*1a2c0*/  FMNMX R56, R52, R55, !PT ;  /* 0x0000003734387209 */ /* 0x000fe20007800000 */
[----:B------:R-:W-:-:S07]  /*1a2d0*/  IMAD.MOV.U32 R55, RZ, RZ, 0x1f ;  /* 0x0000001fff377424 */ /* 0x000fce00078e00ff */
[----:B------:R-:W-:Y:S05]  /*1a2e0*/  WARPSYNC.COLLECTIVE R54, `(.L_x_5083) ;  /* 0x0000000036087348 */ /* 0x000fea0003c00000 */
[----:B------:R0:W1:Y:S02]  /*1a2f0*/  SHFL.IDX P0, R55, R56, R57, R55 ;  /* 0x0000003938377389 */ /* 0x0000640000000037 */
[----:B01----:R-:W-:Y:S01]  /*1a300*/  ENDCOLLECTIVE ;  /* 0x000000000000791b */ /* 0x003fe20003800000 */
.L_x_5083:
[----:B------:R-:W-:Y:S01]  /*1a310*/  IMAD.MOV.U32 R58, RZ, RZ, R55 ;  /* 0x000000ffff3a7224 */ /* 0x000fe200078e0037 */
[----:B------:R-:W-:Y:S06]  /*1a320*/  BRA `(.L_x_5084) ;  /* 0xffffff4c004c7947 */ /* 0x000fec000383ffff */
.L_x_4688:
[----:B------:R-:W-:Y:S01]  /*1a330*/  BSSY B0, `(.L_x_5085) ;  /* 0x0000007000007945 */ /* 0x000fe20003800000 */
[----:B------:R-:W-:Y:S02]  /*1a340*/  IMAD.MOV.U32 R3, RZ, RZ, 0x10 ;  /* 0x00000010ff037424 */ /* 0x000fe400078e00ff */
[----:B------:R-:W-:Y:S02]  /*1a350*/  IMAD.MOV.U32 R0, RZ, RZ, 0x1f ;  /* 0x0000001fff007424 */ /* 0x000fe400078e00ff */
[----:B------:R-:W-:-:S07]  /*1a360*/  IMAD.MOV.U32 R54, RZ, RZ, -0x1 ;  /* 0xffffffffff367424 */ /* 0x000fce00078e00ff */
[----:B0-----:R-:W-:Y:S05]  /*1a370*/  WARPSYNC.COLLECTIVE R54, `(.L_x_5086) ;  /* 0x0000000036087348 */ /* 0x001fea0003c00000 */
[----:B------:R1:W2:Y:S02]  /*1a380*/  SHFL.DOWN P0, R55, R53, R3, R0 ;  /* 0x0800000335377389 */ /* 0x0002a40000000000 */
[----:B012---:R-:W-:Y:S01]  /*1a390*/  ENDCOLLECTIVE ;  /* 0x000000000000791b */ /* 0x007fe20003800000 */
.L_x_5086:
[----:B------:R-:W-:Y:S05]  /*1a3a0*/  BSYNC B0 ;  /* 0x0000000000007941 */ /* 0x000fea0003800000 */
.L_x_5085:
        /* <DEDUP_REMOVED lines=8> */
.L_x_5087:
[----:B------:R-:W-:Y:S01]  /*1a430*/  IMAD.MOV.U32 R3, RZ, RZ, 0x4 ;  /* 0x00000004ff037424 */ /* 0x000fe200078e00ff */
[----:B------:R-:W-:-:S05]  /*1a440*/  FMNMX R45, R53, R55, !PT ;  /* 0x00000037352d7209 */ /* 0x000fca0007800000 */
[----:B------:R-:W-:-:S07]  /*1a450*/  IMAD.MOV.U32 R53, RZ, RZ, R45 ;  /* 0x000000ffff357224 */ /* 0x000fce00078e002d */
[----:B------:R-:W-:Y:S05]  /*1a460*/  WARPSYNC.COLLECTIVE R54, `(.L_x_5088) ;  /* 0x0000000036087348 */ /* 0x000fea0003c00000 */
[----:B------:R0:W1:Y:S02]  /*1a470*/  SHFL.DOWN P0, R55, R53, R3, R0 ;  /* 0x0800000335377389 */ /* 0x0000640000000000 */
[----:B01----:R-:W-:Y:S01]  /*1a480*/  ENDCOLLECTIVE ;  /* 0x000000000000791b */ /* 0x003fe20003800000 */
.L_x_5088:
[----:B------:R-:W-:Y:S01]  /*1a490*/  IMAD.MOV.U32 R3, RZ, RZ, 0x2 ;  /* 0x00000002ff037424 */ /* 0x000fe200078e00ff */
[----:B------:R-:W-:-:S05]  /*1a4a0*/  FMNMX R52, R45, R55, !PT ;  /* 0x000000372d347209 */ /* 0x000fca0007800000 */
[----:B------:R-:W-:-:S07]  /*1a4b0*/  IMAD.MOV.U32 R53, RZ, RZ, R52 ;  /* 0x000000ffff357224 */ /* 0x000fce00078e0034 */
[----:B------:R-:W-:Y:S05]  /*1a4c0*/  WARPSYNC.COLLECTIVE R54, `(.L_x_5089) ;  /* 0x0000000036087348 */ /* 0x000fea0003c00000 */
[----:B------:R0:W1:Y:S02]  /*1a4d0*/  SHFL.DOWN P0, R55, R53, R3, R0 ;  /* 0x0800000335377389 */ /* 0x0000640000000000 */
[----:B01----:R-:W-:Y:S01]  /*1a4e0*/  ENDCOLLECTIVE ;  /* 0x000000000000791b */ /* 0x003fe20003800000 */
.L_x_5089:
[----:B------:R-:W-:Y:S01]  /*1a4f0*/  IMAD.MOV.U32 R3, RZ, RZ, 0x1 ;  /* 0x00000001ff037424 */ /* 0x000fe200078e00ff */
[----:B------:R-:W-:-:S04]  /*1a500*/  FMNMX R56, R52, R55, !PT ;  /* 0x0000003734387209 */ /* 0x000fc80007800000 */
[----:B------:R-:W-:-:S07]  /*1a510*/  MOV R53, R56 ;  /* 0x0000003800357202 */ /* 0x000fce0000000f00 */
[----:B------:R-:W-:Y:S05]  /*1a520*/  WARPSYNC.COLLECTIVE R54, `(.L_x_5090) ;  /* 0x0000000036087348 */ /* 0x000fea0003c00000 */
[----:B------:R0:W1:Y:S02]  /*1a530*/  SHFL.DOWN P0, R55, R53, R3, R0 ;  /* 0x0800000335377389 */ /* 0x0000640000000000 */
[----:B01----:R-:W-:Y:S01]  /*1a540*/  ENDCOLLECTIVE ;  /* 0x000000000000791b */ /* 0x003fe20003800000 */
.L_x_5090:
[----:B------:R-:W-:Y:S01]  /*1a550*/  FMNMX R56, R56, R55, !PT ;  /* 0x0000003738387209 */ /* 0x000fe20007800000 */
[----:B------:R-:W-:-:S07]  /*1a560*/  IMAD.MOV.U32 R55, RZ, RZ, 0x1f ;  /* 0x0000001fff377424 */ /* 0x000fce00078e00ff */
[----:B------:R-:W-:Y:S05]  /*1a570*/  WARPSYNC.COLLECTIVE R54, `(.L_x_5091) ;  /* 0x0000000036087348 */ /* 0x000fea0003c00000 */
[----:B------:R0:W1:Y:S02]  /*1a580*/  SHFL.IDX P0, R55, R56, R57, R55 ;  /* 0x0000003938377389 */ /* 0x0000640000000037 */
[----:B01----:R-:W-:Y:S01]  /*1a590*/  ENDCOLLECTIVE ;  /* 0x000000000000791b */ /* 0x003fe20003800000 */
.L_x_5091:
[----:B------:R-:W-:Y:S01]  /*1a5a0*/  IMAD.MOV.U32 R58, RZ, RZ, R55 ;  /* 0x000000ffff3a7224 */ /* 0x000fe200078e0037 */
[----:B------:R-:W-:Y:S06]  /*1a5b0*/  BRA `(.L_x_5092) ;  /* 0xffffff4c00e47947 */ /* 0x000fec000383ffff */
.L_x_4696:
[----:B------:R-:W-:Y:S01]  /*1a5c0*/  BSSY B0, `(.L_x_5093) ;  /* 0x0000007000007945 */ /* 0x000fe20003800000 */
[----:B------:R-:W-:Y:S02]  /*1a5d0*/  IMAD.MOV.U32 R3, RZ, RZ, 0x10 ;  /* 0x00000010ff037424 */ /* 0x000fe400078e00ff */
[----:B------:R-:W-:Y:S02]  /*1a5e0*/  IMAD.MOV.U32 R0, RZ, RZ, 0x1f ;  /* 0x0000001fff007424 */ /* 0x000fe400078e00ff */
[----:B------:R-:W-:-:S07]  /*1a5f0*/  IMAD.MOV.U32 R54, RZ, RZ, -0x1 ;  /* 0xffffffffff367424 */ /* 0x000fce00078e00ff */
[----:B0-----:R-:W-:Y:S05]  /*1a600*/  WARPSYNC.COLLECTIVE R54, `(.L_x_5094) ;  /* 0x0000000036087348 */ /* 0x001fea0003c00000 */
[----:B------:R1:W2:Y:S02]  /*1a610*/  SHFL.DOWN P0, R55, R53, R3, R0 ;  /* 0x0800000335377389 */ /* 0x0002a40000000000 */
[----:B012---:R-:W-:Y:S01]  /*1a620*/  ENDCOLLECTIVE ;  /* 0x000000000000791b */ /* 0x007fe20003800000 */
.L_x_5094:
[----:B------:R-:W-:Y:S05]  /*1a630*/  BSYNC B0 ;  /* 0x0000000000007941 */ /* 0x000fea0003800000 */
.L_x_5093:
[----:B------:R-:W-:Y:S01]  /*1a640*/  FMNMX R53, R53, R55, !PT ;  /* 0x0000003735357209 */ /* 0x000fe20007800000 */
[----:B------:R-:W-:Y:S02]  /*1a650*/  IMAD.MOV.U32 R3, RZ, RZ, 0x8 ;  /* 0x00000008ff037424 */ /* 0x000fe400078e00ff */
[----:B------:R-:W-:Y:S02]  /*1a660*/  IMAD.MOV.U32 R0, RZ, RZ, 0x1f ;  /* 0x0000001fff007424 */ /* 0x000fe400078e00ff */
[----:B------:R-:W-:-:S07]  /*1a670*/  IMAD.MOV.U32 R54, RZ, RZ, -0x1 ;  /* 0xffffffffff367424 */ /* 0x000fce00078e00ff */
[----:B------:R-:W-:Y:S05]  /*1a680*/  WARPSYNC.COLLECTIVE R54, `(.L_x_5095) ;  /* 0x0000000036087348 */ /* 0x000fea0003c00000 */
[----:B------:R0:W1:Y:S02]  /*1a690*/  SHFL.DOWN P0, R55, R53, R3, R0 ;  /* 0x0800000335377389 */ /* 0x0000640000000000 */
[----:B01----:R-:W-:Y:S01]  /*1a6a0*/  ENDCOLLECTIVE ;  /* 0x000000000000791b */ /* 0x003fe20003800000 */
.L_x_5095:
[----:B------:R-:W-:Y:S01]  /*1a6b0*/  IMAD.MOV.U32 R3, RZ, RZ, 0x4 ;  /* 0x00000004ff037424 */ /* 0x000fe200078e00ff */
[----:B------:R-:W-:-:S05]  /*1a6c0*/  FMNMX R52, R53, R55, !PT ;  /* 0x0000003735347209 */ /* 0x000fca0007800000 */
[----:B------:R-:W-:-:S07]  /*1a6d0*/  IMAD.MOV.U32 R53, RZ, RZ, R52 ;  /* 0x000000ffff357224 */ /* 0x000fce00078e0034 */
[----:B------:R-:W-:Y:S05]  /*1a6e0*/  WARPSYNC.COLLECTIVE R54, `(.L_x_5096) ;  /* 0x0000000036087348 */ /* 0x000fea0003c00000 */
[----:B------:R0:W1:Y:S02]  /*1a6f0*/  SHFL.DOWN P0, R55, R53, R3, R0 ;  /* 0x0800000335377389 */ /* 0x0000640000000000 */
[----:B01----:R-:W-:Y:S01]  /*1a700*/  ENDCOLLECTIVE ;  /* 0x000000000000791b */ /* 0x003fe20003800000 */
.L_x_5096:
[----:B------:R-:W-:Y:S01]  /*1a710*/  IMAD.MOV.U32 R3, RZ, RZ, 0x2 ;  /* 0x00000002ff037424 */ /* 0x000fe200078e00ff */
[----:B------:R-:W-:-:S05]  /*1a720*/  FMNMX R56, R52, R55, !PT ;  /* 0x0000003734387209 */ /* 0x000fca0007800000 */
[----:B------:R-:W-:-:S07]  /*1a730*/  IMAD.MOV.U32 R53, RZ, RZ, R56 ;  /* 0x000000ffff357224 */ /* 0x000fce00078e0038 */
[----:B------:R-:W-:Y:S05]  /*1a740*/  WARPSYNC.COLLECTIVE R54, `(.L_x_5097) ;  /* 0x0000000036087348 */ /* 0x000fea0003c00000 */
[----:B------:R0:W1:Y:S02]  /*1a750*/  SHFL.DOWN P0, R55, R53, R3, R0 ;  /* 0x0800000335377389 */ /* 0x0000640000000000 */
[----:B01----:R-:W-:Y:S01]  /*1a760*/  ENDCOLLECTIVE ;  /* 0x000000000000791b */ /* 0x003fe20003800000 */
.L_x_5097:
[----:B------:R-:W-:Y:S01]  /*1a770*/  IMAD.MOV.U32 R3, RZ, RZ, 0x1 ;  /* 0x00000001ff037424 */ /* 0x000fe200078e00ff */
[----:B------:R-:W-:-:S05]  /*1a780*/  FMNMX R57, R56, R55, !PT ;  /* 0x0000003738397209 */ /* 0x000fca0007800000 */
[----:B------:R-:W-:-:S07]  /*1a790*/  IMAD.MOV.U32 R53, RZ, RZ, R57 ;  /* 0x000000ffff357224 */ /* 0x000fce00078e0039 */
[----:B------:R-:W-:Y:S05]  /*1a7a0*/  WARPSYNC.COLLECTIVE R54, `(.L_x_5098) ;  /* 0x0000000036087348 */ /* 0x000fea0003c00000 */
[----:B------:R0:W1:Y:S02]  /*1a7b0*/  SHFL.DOWN P0, R55, R53, R3, R0 ;  /* 0x0800000335377389 */ /* 0x0000640000000000 */
[----:B01----:R-:W-:Y:S01]  /*1a7c0*/  ENDCOLLECTIVE ;  /* 0x000000000000791b */ /* 0x003fe20003800000 */
.L_x_5098:
[----:B------:R-:W-:Y:S01]  /*1a7d0*/  FMNMX R55, R57, R55, !PT ;  /* 0x0000003739377209 */ /* 0x000fe20007800000 */
[----:B------:R-:W-:-:S03]  /*1a7e0*/  IMAD.MOV.U32 R57, RZ, RZ, RZ ;  /* 0x000000ffff397224 */ /* 0x000fc600078e00ff */
[----:B------:R-:W-:Y:S01]  /*1a7f0*/  MOV R56, R55 ;  /* 0x0000003700387202 */ /* 0x000fe20000000f00 */
[----:B------:R-:W-:-:S07]  /*1a800*/  IMAD.MOV.U32 R55, RZ, RZ, 0x1f ;  /* 0x0000001fff377424 */ /* 0x000fce00078e00ff */
[----:B------:R-:W-:Y:S05]  /*1a810*/  WARPSYNC.COLLECTIVE R54, `(.L_x_5099) ;  /* 0x0000000036087348 */ /* 0x000fea0003c00000 */
[----:B------:R0:W1:Y:S02]  /*1a820*/  SHFL.IDX P0, R55, R56, R57, R55 ;  /* 0x0000003938377389 */ /* 0x0000640000000037 */
[----:B01----:R-:W-:Y:S01]  /*1a830*/  ENDCOLLECTIVE ;  /* 0x000000000000791b */ /* 0x003fe20003800000 */
.L_x_5099:
[----:B------:R-:W-:Y:S01]  /*1a840*/  IMAD.MOV.U32 R58, RZ, RZ, R55 ;  /* 0x000000ffff3a7224 */ /* 0x000fe200078e0037 */
[----:B------:R-:W-:Y:S06]  /*1a850*/  BRA `(.L_x_5100) ;  /* 0xffffff5000787947 */ /* 0x000fec000383ffff */
.L_x_4704:
[----:B------:R-:W-:Y:S01]  /*1a860*/  BSSY B0, `(.L_x_5101) ;  /* 0x0000007000007945 */ /* 0x000fe20003800000 */
[----:B------:R-:W-:Y:S02]  /*1a870*/  IMAD.MOV.U32 R3, RZ, RZ, 0x10 ;  /* 0x00000010ff037424 */ /* 0x000fe400078e00ff */
[----:B------:R-:W-:Y:S02]  /*1a880*/  IMAD.MOV.U32 R0, RZ, RZ, 0x1f ;  /* 0x0000001fff007424 */ /* 0x000fe400078e00ff */
[----:B------:R-:W-:-:S07]  /*1a890*/  IMAD.MOV.U32 R54, RZ, RZ, -0x1 ;  /* 0xffffffffff367424 */ /* 0x000fce00078e00ff */
[----:B0-----:R-:W-:Y:S05]  /*1a8a0*/  WARPSYNC.COLLECTIVE R54, `(.L_x_5102) ;  /* 0x0000000036087348 */ /* 0x001fea0003c00000 */
[----:B0-----:R0:W1:Y:S02]  /*1a8b0*/  SHFL.DOWN P0, R55, R53, R3, R0 ;  /* 0x0800000335377389 */ /* 0x0010640000000000 */
[----:B01----:R-:W-:Y:S01]  /*1a8c0*/  ENDCOLLECTIVE ;  /* 0x000000000000791b */ /* 0x003fe20003800000 */
.L_x_5102:
[----:B------:R-:W-:Y:S05]  /*1a8d0*/  BSYNC B0 ;  /* 0x0000000000007941 */ /* 0x000fea0003800000 */
.L_x_5101:
[----:B------:R-:W-:Y:S01]  /*1a8e0*/  FMNMX R53, R53, R55, !PT ;  /* 0x0000003735357209 */ /* 0x000fe20007800000 */
[----:B------:R-:W-:Y:S02]  /*1a8f0*/  IMAD.MOV.U32 R3, RZ, RZ, 0x8 ;  /* 0x00000008ff037424 */ /* 0x000fe400078e00ff */
[----:B------:R-:W-:Y:S02]  /*1a900*/  IMAD.MOV.U32 R0, RZ, RZ, 0x1f ;  /* 0x0000001fff007424 */ /* 0x000fe400078e00ff */
[----:B------:R-:W-:-:S07]  /*1a910*/  IMAD.MOV.U32 R54, RZ, RZ, -0x1 ;  /* 0xffffffffff367424 */ /* 0x000fce00078e00ff */
[----:B------:R-:W-:Y:S05]  /*1a920*/  WARPSYNC.COLLECTIVE R54, `(.L_x_5103) ;  /* 0x0000000036087348 */ /* 0x000fea0003c00000 */
[----:B------:R0:W1:Y:S02]  /*1a930*/  SHFL.DOWN P0, R55, R53, R3, R0 ;  /* 0x0800000335377389 */ /* 0x0000640000000000 */
[----:B01----:R-:W-:Y:S01]  /*1a940*/  ENDCOLLECTIVE ;  /* 0x000000000000791b */ /* 0x003fe20003800000 */
.L_x_5103:
[----:B------:R-:W-:Y:S01]  /*1a950*/  IMAD.MOV.U32 R3, RZ, RZ, 0x4 ;  /* 0x00000004ff037424 */ /* 0x000fe200078e00ff */
[----:B------:R-:W-:-:S05]  /*1a960*/  FMNMX R56, R53, R55, !PT ;  /* 0x0000003735387209 */ /* 0x000fca0007800000 */
[----:B------:R-:W-:-:S07]  /*1a970*/  IMAD.MOV.U32 R53, RZ, RZ, R56 ;  /* 0x000000ffff357224 */ /* 0x000fce00078e0038 */
[----:B------:R-:W-:Y:S05]  /*1a980*/  WARPSYNC.COLLECTIVE R54, `(.L_x_5104) ;  /* 0x0000000036087348 */ /* 0x000fea0003c00000 */
[----:B------:R0:W1:Y:S02]  /*1a990*/  SHFL.DOWN P0, R55, R53, R3, R0 ;  /* 0x0800000335377389 */ /* 0x0000640000000000 */
[----:B01----:R-:W-:Y:S01]  /*1a9a0*/  ENDCOLLECTIVE ;  /* 0x000000000000791b */ /* 0x003fe20003800000 */
.L_x_5104:
[----:B------:R-:W-:Y:S01]  /*1a9b0*/  IMAD.MOV.U32 R3, RZ, RZ, 0x2 ;  /* 0x00000002ff037424 */ /* 0x000fe200078e00ff */
[----:B------:R-:W-:-:S05]  /*1a9c0*/  FMNMX R57, R56, R55, !PT ;  /* 0x0000003738397209 */ /* 0x000fca0007800000 */
[----:B------:R-:W-:-:S07]  /*1a9d0*/  IMAD.MOV.U32 R53, RZ, RZ, R57 ;  /* 0x000000ffff357224 */ /* 0x000fce00078e0039 */
[----:B------:R-:W-:Y:S05]  /*1a9e0*/  WARPSYNC.COLLECTIVE R54, `(.L_x_5105) ;  /* 0x0000000036087348 */ /* 0x000fea0003c00000 */
[----:B------:R0:W1:Y:S02]  /*1a9f0*/  SHFL.DOWN P0, R55, R53, R3, R0 ;  /* 0x0800000335377389 */ /* 0x0000640000000000 */
[----:B01----:R-:W-:Y:S01]  /*1aa00*/  ENDCOLLECTIVE ;  /* 0x000000000000791b */ /* 0x003fe20003800000 */
.L_x_5105:
[----:B------:R-:W-:Y:S01]  /*1aa10*/  IMAD.MOV.U32 R3, RZ, RZ, 0x1 ;  /* 0x00000001ff037424 */ /* 0x000fe200078e00ff */
[----:B------:R-:W-:Y:S01]  /*1aa20*/  FMNMX R58, R57, R55, !PT ;  /* 0x00000037393a7209 */ /* 0x000fe20007800000 */
[----:B------:R-:W-:-:S04]  /*1aa30*/  HFMA2.MMA R57, -RZ, RZ, 0, 0 ;  /* 0x00000000ff397435 */ /* 0x000fc800000001ff */
[----:B------:R-:W-:-:S07]  /*1aa40*/  IMAD.MOV.U32 R53, RZ, RZ, R58 ;  /* 0x000000ffff357224 */ /* 0x000fce00078e003a */
[----:B------:R-:W-:Y:S05]  /*1aa50*/  WARPSYNC.COLLECTIVE R54, `(.L_x_5106) ;  /* 0x0000000036087348 */ /* 0x000fea0003c00000 */
[----:B------:R0:W1:Y:S02]  /*1aa60*/  SHFL.DOWN P0, R55, R53, R3, R0 ;  /* 0x0800000335377389 */ /* 0x0000640000000000 */
[----:B01----:R-:W-:Y:S01]  /*1aa70*/  ENDCOLLECTIVE ;  /* 0x000000000000791b */ /* 0x003fe20003800000 */
.L_x_5106:
[----:B------:R-:W-:-:S05]  /*1aa80*/  FMNMX R55, R58, R55, !PT ;  /* 0x000000373a377209 */ /* 0x000fca0007800000 */
[----:B------:R-:W-:Y:S02]  /*1aa90*/  IMAD.MOV.U32 R56, RZ, RZ, R55 ;  /* 0x000000ffff387224 */ /* 0x000fe400078e0037 */
[----:B------:R-:W-:-:S07]  /*1aaa0*/  IMAD.MOV.U32 R55, RZ, RZ, 0x1f ;  /* 0x0000001fff377424 */ /* 0x000fce00078e00ff */
[----:B------:R-:W-:Y:S05]  /*1aab0*/  WARPSYNC.COLLECTIVE R54, `(.L_x_5107) ;  /* 0x0000000036087348 */ /* 0x000fea0003c00000 */
[----:B------:R0:W1:Y:S02]  /*1aac0*/  SHFL.IDX P0, R55, R56, R57, R55 ;  /* 0x0000003938377389 */ /* 0x0000640000000037 */
[----:B01----:R-:W-:Y:S01]  /*1aad0*/  ENDCOLLECTIVE ;  /* 0x000000000000791b */ /* 0x003fe20003800000 */
.L_x_5107:
[----:B------:R-:W-:Y:S01]  /*1aae0*/  IMAD.MOV.U32 R59, RZ, RZ, R55 ;  /* 0x000000ffff3b7224 */ /* 0x000fe200078e0037 */
[----:B------:R-:W-:Y:S06]  /*1aaf0*/  BRA `(.L_x_5108) ;  /* 0xffffff5400087947 */ /* 0x000fec000383ffff */
.L_x_4711:
[----:B------:R-:W-:Y:S01]  /*1ab00*/  BSSY B0, `(.L_x_5109) ;  /* 0x0000007000007945 */ /* 0x000fe20003800000 */
[----:B------:R-:W-:Y:S02]  /*1ab10*/  IMAD.MOV.U32 R3, RZ, RZ, 0x10 ;  /* 0x00000010ff037424 */ /* 0x000fe400078e00ff */
[----:B------:R-:W-:Y:S02]  /*1ab20*/  IMAD.MOV.U32 R0, RZ, RZ, 0x1f ;  /* 0x0000001fff007424 */ /* 0x000fe400078e00ff */
[----:B------:R-:W-:-:S07]  /*1ab30*/  IMAD.MOV.U32 R54, RZ, RZ, -0x1 ;  /* 0xffffffffff367424 */ /* 0x000fce00078e00ff */
[----:B------:R-:W-:Y:S05]  /*1ab40*/  WARPSYNC.COLLECTIVE R54, `(.L_x_5110) ;  /* 0x0000000036087348 */ /* 0x000fea0003c00000 */
[----:B------:R0:W1:Y:S02]  /*1ab50*/  SHFL.DOWN P0, R55, R53, R3, R0 ;  /* 0x0800000335377389 */ /* 0x0000640000000000 */
[----:B01----:R-:W-:Y:S01]  /*1ab60*/  ENDCOLLECTIVE ;  /* 0x000000000000791b */ /* 0x003fe20003800000 */
.L_x_5110:
[----:B------:R-:W-:Y:S05]  /*1ab70*/  BSYNC B0 ;  /* 0x0000000000007941 */ /* 0x000fea0003800000 */
.L_x_5109:
        /* <DEDUP_REMOVED lines=8> */
.L_x_5111:
[----:B------:R-:W-:Y:S01]  /*1ac00*/  IMAD.MOV.U32 R3, RZ, RZ, 0x4 ;  /* 0x00000004ff037424 */ /* 0x000fe200078e00ff */
[----:B------:R-:W-:-:S05]  /*1ac10*/  FMNMX R6, R53, R55, !PT ;  /* 0x0000003735067209 */ /* 0x000fca0007800000 */
[----:B------:R-:W-:-:S07]  /*1ac20*/  IMAD.MOV.U32 R53, RZ, RZ, R6 ;  /* 0x000000ffff357224 */ /* 0x000fce00078e0006 */
[----:B------:R-:W-:Y:S05]  /*1ac30*/  WARPSYNC.COLLECTIVE R54, `(.L_x_5112) ;  /* 0x0000000036087348 */ /* 0x000fea0003c00000 */
[----:B------:R0:W1:Y:S02]  /*1ac40*/  SHFL.DOWN P0, R55, R53, R3, R0 ;  /* 0x0800000335377389 */ /* 0x0000640000000000 */
[----:B01----:R-:W-:Y:S01]  /*1ac50*/  ENDCOLLECTIVE ;  /* 0x000000000000791b */ /* 0x003fe20003800000 */
.L_x_5112:
[----:B------:R-:W-:Y:S01]  /*1ac60*/  IMAD.MOV.U32 R3, RZ, RZ, 0x2 ;  /* 0x00000002ff037424 */ /* 0x000fe200078e00ff */
[----:B------:R-:W-:-:S05]  /*1ac70*/  FMNMX R7, R6, R55, !PT ;  /* 0x0000003706077209 */ /* 0x000fca0007800000 */
[----:B------:R-:W-:-:S07]  /*1ac80*/  IMAD.MOV.U32 R53, RZ, RZ, R7 ;  /* 0x000000ffff357224 */ /* 0x000fce00078e0007 */
[----:B------:R-:W-:Y:S05]  /*1ac90*/  WARPSYNC.COLLECTIVE R54, `(.L_x_5113) ;  /* 0x0000000036087348 */ /* 0x000fea0003c00000 */
[----:B------:R0:W1:Y:S02]  /*1aca0*/  SHFL.DOWN P0, R55, R53, R3, R0 ;  /* 0x0800000335377389 */ /* 0x0000640000000000 */
[----:B01----:R-:W-:Y:S01]  /*1acb0*/  ENDCOLLECTIVE ;  /* 0x000000000000791b */ /* 0x003fe20003800000 */
.L_x_5113:
[----:B------:R-:W-:Y:S01]  /*1acc0*/  IMAD.MOV.U32 R3, RZ, RZ, 0x1 ;  /* 0x00000001ff037424 */ /* 0x000fe200078e00ff */
[----:B------:R-:W-:-:S05]  /*1acd0*/  FMNMX R31, R7, R55, !PT ;  /* 0x00000037071f7209 */ /* 0x000fca0007800000 */
[----:B------:R-:W-:-:S07]  /*1ace0*/  IMAD.MOV.U32 R53, RZ, RZ, R31 ;  /* 0x000000ffff357224 */ /* 0x000fce00078e001f */
[----:B------:R-:W-:Y:S05]  /*1acf0*/  WARPSYNC.COLLECTIVE R54, `(.L_x_5114) ;  /* 0x0000000036087348 */ /* 0x000fea0003c00000 */
[----:B------:R0:W1:Y:S02]  /*1ad00*/  SHFL.DOWN P0, R55, R53, R3, R0 ;  /* 0x0800000335377389 */ /* 0x0000640000000000 */
[----:B01----:R-:W-:Y:S01]  /*1ad10*/  ENDCOLLECTIVE ;  /* 0x000000000000791b */ /* 0x003fe20003800000 */
.L_x_5114:
[----:B------:R-:W-:Y:S01]  /*1ad20*/  FMNMX R56, R31, R55, !PT ;  /* 0x000000371f387209 */ /* 0x000fe20007800000 */
[----:B------:R-:W-:-:S07]  /*1ad30*/  IMAD.MOV.U32 R55, RZ, RZ, 0x1f ;  /* 0x0000001fff377424 */ /* 0x000fce00078e00ff */
[----:B------:R-:W-:Y:S05]  /*1ad40*/  WARPSYNC.COLLECTIVE R54, `(.L_x_5115) ;  /* 0x0000000036087348 */ /* 0x000fea0003c00000 */
[----:B------:R0:W1:Y:S02]  /*1ad50*/  SHFL.IDX P0, R55, R56, R57, R55 ;  /* 0x0000003938377389 */ /* 0x0000640000000037 */
[----:B01----:R-:W-:Y:S01]  /*1ad60*/  ENDCOLLECTIVE ;  /* 0x000000000000791b */ /* 0x003fe20003800000 */
.L_x_5115:
[----:B------:R-:W-:Y:S01]  /*1ad70*/  MOV R36, R55 ;  /* 0x0000003700247202 */ /* 0x000fe20000000f00 */
[----:B------:R-:W-:Y:S06]  /*1ad80*/  BRA `(.L_x_5116) ;  /* 0xffffff5400747947 */ /* 0x000fec000383ffff */
.L_x_4719:
[----:B------:R-:W-:Y:S01]  /*1ad90*/  BSSY B0, `(.L_x_5117) ;  /* 0x0000008000007945 */ /* 0x000fe20003800000 */
[----:B-1----:R-:W-:Y:S02]  /*1ada0*/  IMAD.MOV.U32 R53, RZ, RZ, R58 ;  /* 0x000000ffff357224 */ /* 0x002fe400078e003a */
[----:B------:R-:W-:Y:S02]  /*1adb0*/  IMAD.MOV.U32 R3, RZ, RZ, 0x10 ;  /* 0x00000010ff037424 */ /* 0x000fe400078e00ff */
[----:B------:R-:W-:Y:S02]  /*1adc0*/  IMAD.MOV.U32 R0, RZ, RZ, 0x1f ;  /* 0x0000001fff007424 */ /* 0x000fe400078e00ff */
[----:B------:R-:W-:-:S07]  /*1add0*/  IMAD.MOV.U32 R54, RZ, RZ, -0x1 ;  /* 0xffffffffff367424 */ /* 0x000fce00078e00ff */
[----:B0-----:R-:W-:Y:S05]  /*1ade0*/  WARPSYNC.COLLECTIVE R54, `(.L_x_5118) ;  /* 0x0000000036087348 */ /* 0x001fea0003c00000 */
[----:B------:R1:W2:Y:S02]  /*1adf0*/  SHFL.DOWN P0, R55, R53, R3, R0 ;  /* 0x0800000335377389 */ /* 0x0002a40000000000 */
[----:B012---:R-:W-:Y:S01]  /*1ae00*/  ENDCOLLECTIVE ;  /* 0x000000000000791b */ /* 0x007fe20003800000 */
.L_x_5118:
[----:B------:R-:W-:Y:S05]  /*1ae10*/  BSYNC B0 ;  /* 0x0000000000007941 */ /* 0x000fea0003800000 */
.L_x_5117:
        /* <DEDUP_REMOVED lines=8> */
.L_x_5119:
[----:B------:R-:W-:Y:S01]  /*1aea0*/  IMAD.MOV.U32 R3, RZ, RZ, 0x4 ;  /* 0x00000004ff037424 */ /* 0x000fe200078e00ff */
[----:B------:R-:W-:-:S05]  /*1aeb0*/  FMNMX R7, R53, R55, !PT ;  /* 0x0000003735077209 */ /* 0x000fca0007800000 */
[----:B------:R-:W-:-:S07]  /*1aec0*/  IMAD.MOV.U32 R53, RZ, RZ, R7 ;  /* 0x000000ffff357224 */ /* 0x000fce00078e0007 */
[----:B------:R-:W-:Y:S05]  /*1aed0*/  WARPSYNC.COLLECTIVE R54, `(.L_x_5120) ;  /* 0x0000000036087348 */ /* 0x000fea0003c00000 */
[----:B------:R0:W1:Y:S02]  /*1aee0*/  SHFL.DOWN P0, R55, R53, R3, R0 ;  /* 0x0800000335377389 */ /* 0x0000640000000000 */
[----:B01----:R-:W-:Y:S01]  /*1aef0*/  ENDCOLLECTIVE ;  /* 0x000000000000791b */ /* 0x003fe20003800000 */
.L_x_5120:
[----:B------:R-:W-:Y:S01]  /*1af00*/  IMAD.MOV.U32 R3, RZ, RZ, 0x2 ;  /* 0x00000002ff037424 */ /* 0x000fe200078e00ff */
[----:B------:R-:W-:-:S05]  /*1af10*/  FMNMX R31, R7, R55, !PT ;  /* 0x00000037071f7209 */ /* 0x000fca0007800000 */
[----:B------:R-:W-:-:S07]  /*1af20*/  IMAD.MOV.U32 R53, RZ, RZ, R31 ;  /* 0x000000ffff357224 */ /* 0x000fce00078e001f */
[----:B------:R-:W-:Y:S05]  /*1af30*/  WARPSYNC.COLLECTIVE R54, `(.L_x_5121) ;  /* 0x0000000036087348 */ /* 0x000fea0003c00000 */
[----:B------:R0:W1:Y:S02]  /*1af40*/  SHFL.DOWN P0, R55, R53, R3, R0 ;  /* 0x0800000335377389 */ /* 0x0000640000000000 */
[----:B01----:R-:W-:Y:S01]  /*1af50*/  ENDCOLLECTIVE ;  /* 0x000000000000791b */ /* 0x003fe20003800000 */
.L_x_5121:
[----:B------:R-:W-:Y:S01]  /*1af60*/  IMAD.MOV.U32 R3, RZ, RZ, 0x1 ;  /* 0x00000001ff037424 */ /* 0x000fe200078e00ff */
[----:B------:R-:W-:-:S05]  /*1af70*/  FMNMX R36, R31, R55, !PT ;  /* 0x000000371f247209 */ /* 0x000fca0007800000 */
[----:B------:R-:W-:-:S07]  /*1af80*/  IMAD.MOV.U32 R53, RZ, RZ, R36 ;  /* 0x000000ffff357224 */ /* 0x000fce00078e0024 */
[----:B------:R-:W-:Y:S05]  /*1af90*/  WARPSYNC.COLLECTIVE R54, `(.L_x_5122) ;  /* 0x0000000036087348 */ /* 0x000fea0003c00000 */
[----:B------:R0:W1:Y:S02]  /*1afa0*/  SHFL.DOWN P0, R55, R53, R3, R0 ;  /* 0x0800000335377389 */ /* 0x0000640000000000 */
[----:B01----:R-:W-:Y:S01]  /*1afb0*/  ENDCOLLECTIVE ;  /* 0x000000000000791b */ /* 0x003fe20003800000 */
.L_x_5122:
[----:B------:R-:W-:Y:S01]  /*1afc0*/  FMNMX R56, R36, R55, !PT ;  /* 0x0000003724387209 */ /* 0x000fe20007800000 */
[----:B------:R-:W-:-:S07]  /*1afd0*/  IMAD.MOV.U32 R55, RZ, RZ, 0x1f ;  /* 0x0000001fff377424 */ /* 0x000fce00078e00ff */
[----:B------:R-:W-:Y:S05]  /*1afe0*/  WARPSYNC.COLLECTIVE R54, `(.L_x_5123) ;  /* 0x0000000036087348 */ /* 0x000fea0003c00000 */
[----:B------:R0:W1:Y:S02]  /*1aff0*/  SHFL.IDX P0, R55, R56, R57, R55 ;  /* 0x0000003938377389 */ /* 0x0000640000000037 */
[----:B01----:R-:W-:Y:S01]  /*1b000*/  ENDCOLLECTIVE ;  /* 0x000000000000791b */ /* 0x003fe20003800000 */
.L_x_5123:
[----:B------:R-:W-:Y:S01]  /*1b010*/  IMAD.MOV.U32 R52, RZ, RZ, R55 ;  /* 0x000000ffff347224 */ /* 0x000fe200078e0037 */
[----:B------:R-:W-:Y:S06]  /*1b020*/  BRA `(.L_x_5124) ;  /* 0xffffff5400c07947 */ /* 0x000fec000383ffff */
.L_x_4727:
[----:B------:R-:W-:Y:S01]  /*1b030*/  BSSY B0, `(.L_x_5125) ;  /* 0x0000008000007945 */ /* 0x000fe20003800000 */
[----:B------:R-:W-:Y:S01]  /*1b040*/  MOV R53, R52 ;  /* 0x0000003400357202 */ /* 0x000fe20000000f00 */
[----:B------:R-:W-:Y:S02]  /*1b050*/  IMAD.MOV.U32 R3, RZ, RZ, 0x10 ;  /* 0x00000010ff037424 */ /* 0x000fe400078e00ff */
[----:B------:R-:W-:Y:S02]  /*1b060*/  IMAD.MOV.U32 R0, RZ, RZ, 0x1f ;  /* 0x0000001fff007424 */ /* 0x000fe400078e00ff */
[----:B------:R-:W-:-:S07]  /*1b070*/  IMAD.MOV.U32 R54, RZ, RZ, -0x1 ;  /* 0xffffffffff367424 */ /* 0x000fce00078e00ff */
[----:B0-----:R-:W-:Y:S05]  /*1b080*/  WARPSYNC.COLLECTIVE R54, `(.L_x_5126) ;  /* 0x0000000036087348 */ /* 0x001fea0003c00000 */
[----:B------:R1:W2:Y:S02]  /*1b090*/  SHFL.DOWN P0, R55, R53, R3, R0 ;  /* 0x0800000335377389 */ /* 0x0002a40000000000 */
[----:B012---:R-:W-:Y:S01]  /*1b0a0*/  ENDCOLLECTIVE ;  /* 0x000000000000791b */ /* 0x007fe20003800000 */
.L_x_5126:
[----:B------:R-:W-:Y:S05]  /*1b0b0*/  BSYNC B0 ;  /* 0x0000000000007941 */ /* 0x000fea0003800000 */
.L_x_5125:
        /* <DEDUP_REMOVED lines=8> */
.L_x_5127:
[----:B------:R-:W-:Y:S01]  /*1b140*/  IMAD.MOV.U32 R3, RZ, RZ, 0x4 ;  /* 0x00000004ff037424 */ /* 0x000fe200078e00ff */
[----:B------:R-:W-:-:S05]  /*1b150*/  FMNMX R8, R53, R55, !PT ;  /* 0x0000003735087209 */ /* 0x000fca0007800000 */
[----:B------:R-:W-:-:S07]  /*1b160*/  IMAD.MOV.U32 R53, RZ, RZ, R8 ;  /* 0x000000ffff357224 */ /* 0x000fce00078e0008 */
[----:B------:R-:W-:Y:S05]  /*1b170*/  WARPSYNC.COLLECTIVE R54, `(.L_x_5128) ;  /* 0x0000000036087348 */ /* 0x000fea0003c00000 */
[----:B------:R0:W1:Y:S02]  /*1b180*/  SHFL.DOWN P0, R55, R53, R3, R0 ;  /* 0x0800000335377389 */ /* 0x0000640000000000 */
[----:B01----:R-:W-:Y:S01]  /*1b190*/  ENDCOLLECTIVE ;  /* 0x000000000000791b */ /* 0x003fe20003800000 */
.L_x_5128:
[----:B------:R-:W-:Y:S01]  /*1b1a0*/  IMAD.MOV.U32 R3, RZ, RZ, 0x2 ;  /* 0x00000002ff037424 */ /* 0x000fe200078e00ff */
[----:B------:R-:W-:-:S05]  /*1b1b0*/  FMNMX R9, R8, R55, !PT ;  /* 0x0000003708097209 */ /* 0x000fca0007800000 */
[----:B------:R-:W-:-:S07]  /*1b1c0*/  IMAD.MOV.U32 R53, RZ, RZ, R9 ;  /* 0x000000ffff357224 */ /* 0x000fce00078e0009 */
[----:B------:R-:W-:Y:S05]  /*1b1d0*/  WARPSYNC.COLLECTIVE R54, `(.L_x_5129) ;  /* 0x0000000036087348 */ /* 0x000fea0003c00000 */
[----:B------:R0:W1:Y:S02]  /*1b1e0*/  SHFL.DOWN P0, R55, R53, R3, R0 ;  /* 0x0800000335377389 */ /* 0x0000640000000000 */
[----:B01----:R-:W-:Y:S01]  /*1b1f0*/  ENDCOLLECTIVE ;  /* 0x000000000000791b */ /* 0x003fe20003800000 */
.L_x_5129:
[----:B------:R-:W-:Y:S01]  /*1b200*/  IMAD.MOV.U32 R3, RZ, RZ, 0x1 ;  /* 0x00000001ff037424 */ /* 0x000fe200078e00ff */
[----:B------:R-:W-:-:S05]  /*1b210*/  FMNMX R31, R9, R55, !PT ;  /* 0x00000037091f7209 */ /* 0x000fca0007800000 */
[----:B------:R-:W-:-:S07]  /*1b220*/  IMAD.MOV.U32 R53, RZ, RZ, R31 ;  /* 0x000000ffff357224 */ /* 0x000fce00078e001f */
[----:B------:R-:W-:Y:S05]  /*1b230*/  WARPSYNC.COLLECTIVE R54, `(.L_x_5130) ;  /* 0x0000000036087348 */ /* 0x000fea0003c00000 */
[----:B------:R0:W1:Y:S02]  /*1b240*/  SHFL.DOWN P0, R55, R53, R3, R0 ;  /* 0x0800000335377389 */ /* 0x0000640000000000 */
[----:B01----:R-:W-:Y:S01]  /*1b250*/  ENDCOLLECTIVE ;  /* 0x000000000000791b */ /* 0x003fe20003800000 */
.L_x_5130:
[----:B------:R-:W-:Y:S01]  /*1b260*/  FMNMX R56, R31, R55, !PT ;  /* 0x000000371f387209 */ /* 0x000fe20007800000 */
[----:B------:R-:W-:-:S07]  /*1b270*/  IMAD.MOV.U32 R55, RZ, RZ, 0x1f ;  /* 0x0000001fff377424 */ /* 0x000fce00078e00ff */
[----:B------:R-:W-:Y:S05]  /*1b280*/  WARPSYNC.COLLECTIVE R54, `(.L_x_5131) ;  /* 0x0000000036087348 */ /* 0x000fea0003c00000 */
[----:B------:R0:W1:Y:S02]  /*1b290*/  SHFL.IDX P0, R55, R56, R57, R55 ;  /* 0x0000003938377389 */ /* 0x0000640000000037 */
[----:B01----:R-:W-:Y:S01]  /*1b2a0*/  ENDCOLLECTIVE ;  /* 0x000000000000791b */ /* 0x003fe20003800000 */
.L_x_5131:
[----:B------:R-:W-:Y:S01]  /*1b2b0*/  IMAD.MOV.U32 R36, RZ, RZ, R55 ;  /* 0x000000ffff247224 */ /* 0x000fe200078e0037 */
[----:B------:R-:W-:Y:S06]  /*1b2c0*/  BRA `(.L_x_5132) ;  /* 0xffffff5800047947 */ /* 0x000fec000383ffff */
.L_x_4735:
[----:B------:R-:W-:Y:S01]  /*1b2d0*/  HFMA2.MMA R3, -RZ, RZ, 0, 9.5367431640625e-07 ;  /* 0x00000010ff037435 */ /* 0x000fe200000001ff */
[----:B------:R-:W-:Y:S01]  /*1b2e0*/  BSSY B0, `(.L_x_5133) ;  /* 0x0000007000007945 */ /* 0x000fe20003800000 */
[----:B-1----:R-:W-:Y:S02]  /*1b2f0*/  IMAD.MOV.U32 R53, RZ, RZ, R58 ;  /* 0x000000ffff357224 */ /* 0x002fe400078e003a */
[----:B------:R-:W-:Y:S02]  /*1b300*/  IMAD.MOV.U32 R0, RZ, RZ, 0x1f ;  /* 0x0000001fff007424 */ /* 0x000fe400078e00ff */
[----:B------:R-:W-:-:S07]  /*1b310*/  IMAD.MOV.U32 R54, RZ, RZ, -0x1 ;  /* 0xffffffffff367424 */ /* 0x000fce00078e00ff */
[----:B0-----:R-:W-:Y:S05]  /*1b320*/  WARPSYNC.COLLECTIVE R54, `(.L_x_5134) ;  /* 0x0000000036087348 */ /* 0x001fea0003c00000 */
[----:B------:R1:W2:Y:S02]  /*1b330*/  SHFL.DOWN P0, R55, R53, R3, R0 ;  /* 0x0800000335377389 */ /* 0x0002a40000000000 */
[----:B012---:R-:W-:Y:S01]  /*1b340*/  ENDCOLLECTIVE ;  /* 0x000000000000791b */ /* 0x007fe20003800000 */
.L_x_5134:
[----:B------:R-:W-:Y:S05]  /*1b350*/  BSYNC B0 ;  /* 0x0000000000007941 */ /* 0x000fea0003800000 */
.L_x_5133:
        /* <DEDUP_REMOVED lines=8> */
.L_x_5135:
[----:B------:R-:W-:Y:S01]  /*1b3e0*/  IMAD.MOV.U32 R3, RZ, RZ, 0x4 ;  /* 0x00000004ff037424 */ /* 0x000fe200078e00ff */
[----:B------:R-:W-:-:S05]  /*1b3f0*/  FMNMX R9, R53, R55, !PT ;  /* 0x0000003735097209 */ /* 0x000fca0007800000 */
[----:B------:R-:W-:-:S07]  /*1b400*/  IMAD.MOV.U32 R53, RZ, RZ, R9 ;  /* 0x000000ffff357224 */ /* 0x000fce00078e0009 */
[----:B------:R-:W-:Y:S05]  /*1b410*/  WARPSYNC.COLLECTIVE R54, `(.L_x_5136) ;  /* 0x0000000036087348 */ /* 0x000fea0003c00000 */
[----:B------:R0:W1:Y:S02]  /*1b420*/  SHFL.DOWN P0, R55, R53, R3, R0 ;  /* 0x0800000335377389 */ /* 0x0000640000000000 */
[----:B01----:R-:W-:Y:S01]  /*1b430*/  ENDCOLLECTIVE ;  /* 0x000000000000791b */ /* 0x003fe20003800000 */
.L_x_5136:
[----:B------:R-:W-:Y:S01]  /*1b440*/  IMAD.MOV.U32 R3, RZ, RZ, 0x2 ;  /* 0x00000002ff037424 */ /* 0x000fe200078e00ff */
[----:B------:R-:W-:-:S05]  /*1b450*/  FMNMX R31, R9, R55, !PT ;  /* 0x00000037091f7209 */ /* 0x000fca0007800000 */
[----:B------:R-:W-:-:S07]  /*1b460*/  IMAD.MOV.U32 R53, RZ, RZ, R31 ;  /* 0x000000ffff357224 */ /* 0x000fce00078e001f */
[----:B------:R-:W-:Y:S05]  /*1b470*/  WARPSYNC.COLLECTIVE R54, `(.L_x_5137) ;  /* 0x0000000036087348 */ /* 0x000fea0003c00000 */
[----:B------:R0:W1:Y:S02]  /*1b480*/  SHFL.DOWN P0, R55, R53, R3, R0 ;  /* 0x0800000335377389 */ /* 0x0000640000000000 */
[----:B01----:R-:W-:Y:S01]  /*1b490*/  ENDCOLLECTIVE ;  /* 0x000000000000791b */ /* 0x003fe20003800000 */
.L_x_5137:
[----:B------:R-:W-:Y:S01]  /*1b4a0*/  IMAD.MOV.U32 R3, RZ, RZ, 0x1 ;  /* 0x00000001ff037424 */ /* 0x000fe200078e00ff */
[----:B------:R-:W-:-:S05]  /*1b4b0*/  FMNMX R36, R31, R55, !PT ;  /* 0x000000371f247209 */ /* 0x000fca0007800000 */
[----:B------:R-:W-:-:S07]  /*1b4c0*/  IMAD.MOV.U32 R53, RZ, RZ, R36 ;  /* 0x000000ffff357224 */ /* 0x000fce00078e0024 */
[----:B------:R-:W-:Y:S05]  /*1b4d0*/  WARPSYNC.COLLECTIVE R54, `(.L_x_5138) ;  /* 0x0000000036087348 */ /* 0x000fea0003c00000 */
[----:B------:R0:W1:Y:S02]  /*1b4e0*/  SHFL.DOWN P0, R55, R53, R3, R0 ;  /* 0x0800000335377389 */ /* 0x0000640000000000 */
[----:B01----:R-:W-:Y:S01]  /*1b4f0*/  ENDCOLLECTIVE ;  /* 0x000000000000791b */ /* 0x003fe20003800000 */
.L_x_5138:
[----:B------:R-:W-:Y:S01]  /*1b500*/  FMNMX R56, R36, R55, !PT ;  /* 0x0000003724387209 */ /* 0x000fe20007800000 */
[----:B------:R-:W-:-:S07]  /*1b510*/  IMAD.MOV.U32 R55, RZ, RZ, 0x1f ;  /* 0x0000001fff377424 */ /* 0x000fce00078e00ff */
[----:B------:R-:W-:Y:S05]  /*1b520*/  WARPSYNC.COLLECTIVE R54, `(.L_x_5139) ;  /* 0x0000000036087348 */ /* 0x000fea0003c00000 */
[----:B------:R0:W1:Y:S02]  /*1b530*/  SHFL.IDX P0, R55, R56, R57, R55 ;  /* 0x0000003938377389 */ /* 0x0000640000000037 */
[----:B01----:R-:W-:Y:S01]  /*1b540*/  ENDCOLLECTIVE ;  /* 0x000000000000791b */ /* 0x003fe20003800000 */
.L_x_5139:
[----:B------:R-:W-:Y:S01]  /*1b550*/  IMAD.MOV.U32 R52, RZ, RZ, R55 ;  /* 0x000000ffff347224 */ /* 0x000fe200078e0037 */
[----:B------:R-:W-:Y:S06]  /*1b560*/  BRA `(.L_x_5140) ;  /* 0xffffff5800487947 */ /* 0x000fec000383ffff */
.L_x_4743:
[----:B------:R-:W-:Y:S01]  /*1b570*/  BSSY B0, `(.L_x_5141) ;  /* 0x0000008000007945 */ /* 0x000fe20003800000 */
[----:B------:R-:W-:Y:S01]  /*1b580*/  IMAD.MOV.U32 R53, RZ, RZ, R52 ;  /* 0x000000ffff357224 */ /* 0x000fe200078e0034 */
[----:B------:R-:W-:Y:S01]  /*1b590*/  MOV R0, 0x1f ;  /* 0x0000001f00007802 */ /* 0x000fe20000000f00 */
[----:B------:R-:W-:Y:S02]  /*1b5a0*/  IMAD.MOV.U32 R3, RZ, RZ, 0x10 ;  /* 0x00000010ff037424 */ /* 0x000fe400078e00ff */
[----:B------:R-:W-:-:S07]  /*1b5b0*/  IMAD.MOV.U32 R54, RZ, RZ, -0x1 ;  /* 0xffffffffff367424 */ /* 0x000fce00078e00ff */
[----:B0-----:R-:W-:Y:S05]  /*1b5c0*/  WARPSYNC.COLLECTIVE R54, `(.L_x_5142) ;  /* 0x0000000036087348 */ /* 0x001fea0003c00000 */
[----:B------:R1:W2:Y:S02]  /*1b5d0*/  SHFL.DOWN P0, R55, R53, R3, R0 ;  /* 0x0800000335377389 */ /* 0x0002a40000000000 */
[----:B012---:R-:W-:Y:S01]  /*1b5e0*/  ENDCOLLECTIVE ;  /* 0x000000000000791b */ /* 0x007fe20003800000 */
.L_x_5142:
[----:B------:R-:W-:Y:S05]  /*1b5f0*/  BSYNC B0 ;  /* 0x0000000000007941 */ /* 0x000fea0003800000 */
.L_x_5141:
        /* <DEDUP_REMOVED lines=8> */
.L_x_5143:
[----:B------:R-:W-:Y:S01]  /*1b680*/  IMAD.MOV.U32 R3, RZ, RZ, 0x4 ;  /* 0x00000004ff037424 */ /* 0x000fe200078e00ff */
[----:B------:R-:W-:-:S05]  /*1b690*/  FMNMX R10, R53, R55, !PT ;  /* 0x00000037350a7209 */ /* 0x000fca0007800000 */
[----:B------:R-:W-:-:S07]  /*1b6a0*/  IMAD.MOV.U32 R53, RZ, RZ, R10 ;  /* 0x000000ffff357224 */ /* 0x000fce00078e000a */
[----:B------:R-:W-:Y:S05]  /*1b6b0*/  WARPSYNC.COLLECTIVE R54, `(.L_x_5144) ;  /* 0x0000000036087348 */ /* 0x000fea0003c00000 */
[----:B------:R0:W1:Y:S02]  /*1b6c0*/  SHFL.DOWN P0, R55, R53, R3, R0 ;  /* 0x0800000335377389 */ /* 0x0000640000000000 */
[----:B01----:R-:W-:Y:S01]  /*1b6d0*/  ENDCOLLECTIVE ;  /* 0x000000000000791b */ /* 0x003fe20003800000 */
.L_x_5144:
[----:B------:R-:W-:Y:S01]  /*1b6e0*/  IMAD.MOV.U32 R3, RZ, RZ, 0x2 ;  /* 0x00000002ff037424 */ /* 0x000fe200078e00ff */
[----:B------:R-:W-:-:S05]  /*1b6f0*/  FMNMX R11, R10, R55, !PT ;  /* 0x000000370a0b7209 */ /* 0x000fca0007800000 */
[----:B------:R-:W-:-:S07]  /*1b700*/  IMAD.MOV.U32 R53, RZ, RZ, R11 ;  /* 0x000000ffff357224 */ /* 0x000fce00078e000b */
[----:B------:R-:W-:Y:S05]  /*1b710*/  WARPSYNC.COLLECTIVE R54, `(.L_x_5145) ;  /* 0x0000000036087348 */ /* 0x000fea0003c00000 */
[----:B------:R0:W1:Y:S02]  /*1b720*/  SHFL.DOWN P0, R55, R53, R3, R0 ;  /* 0x0800000335377389 */ /* 0x0000640000000000 */
[----:B01----:R-:W-:Y:S01]  /*1b730*/  ENDCOLLECTIVE ;  /* 0x000000000000791b */ /* 0x003fe20003800000 */
.L_x_5145:
[----:B------:R-:W-:Y:S01]  /*1b740*/  IMAD.MOV.U32 R3, RZ, RZ, 0x1 ;  /* 0x00000001ff037424 */ /* 0x000fe200078e00ff */
[----:B------:R-:W-:-:S05]  /*1b750*/  FMNMX R31, R11, R55, !PT ;  /* 0x000000370b1f7209 */ /* 0x000fca0007800000 */
[----:B------:R-:W-:-:S07]  /*1b760*/  IMAD.MOV.U32 R53, RZ, RZ, R31 ;  /* 0x000000ffff357224 */ /* 0x000fce00078e001f */
[----:B------:R-:W-:Y:S05]  /*1b770*/  WARPSYNC.COLLECTIVE R54, `(.L_x_5146) ;  /* 0x0000000036087348 */ /* 0x000fea0003c00000 */
[----:B------:R0:W1:Y:S02]  /*1b780*/  SHFL.DOWN P0, R55, R53, R3, R0 ;  /* 0x0800000335377389 */ /* 0x0000640000000000 */
[----:B01----:R-:W-:Y:S01]  /*1b790*/  ENDCOLLECTIVE ;  /* 0x000000000000791b */ /* 0x003fe20003800000 */
.L_x_5146:
[----:B------:R-:W-:Y:S01]  /*1b7a0*/  FMNMX R56, R31, R55, !PT ;  /* 0x000000371f387209 */ /* 0x000fe20007800000 */
[----:B------:R-:W-:-:S07]  /*1b7b0*/  IMAD.MOV.U32 R55, RZ, RZ, 0x1f ;  /* 0x0000001fff377424 */ /* 0x000fce00078e00ff */
[----:B------:R-:W-:Y:S05]  /*1b7c0*/  WARPSYNC.COLLECTIVE R54, `(.L_x_5147) ;  /* 0x0000000036087348 */ /* 0x000fea0003c00000 */
[----:B------:R0:W1:Y:S02]  /*1b7d0*/  SHFL.IDX P0, R55, R56, R57, R55 ;  /* 0x0000003938377389 */ /* 0x0000640000000037 */
[----:B01----:R-:W-:Y:S01]  /*1b7e0*/  ENDCOLLECTIVE ;  /* 0x000000000000791b */ /* 0x003fe20003800000 */
.L_x_5147:
[----:B------:R-:W-:Y:S01]  /*1b7f0*/  IMAD.MOV.U32 R36, RZ, RZ, R55 ;  /* 0x000000ffff247224 */ /* 0x000fe200078e0037 */
[----:B------:R-:W-:Y:S06]  /*1b800*/  BRA `(.L_x_5148) ;  /* 0xffffff58008c7947 */ /* 0x000fec000383ffff */
.L_x_4751:
[----:B------:R-:W-:Y:S01]  /*1b810*/  BSSY B0, `(.L_x_5149) ;  /* 0x0000008000007945 */ /* 0x000fe20003800000 */
[----:B-1----:R-:W-:Y:S01]  /*1b820*/  IMAD.MOV.U32 R53, RZ, RZ, R58 ;  /* 0x000000ffff357224 */ /* 0x002fe200078e003a */
[----:B------:R-:W-:Y:S01]  /*1b830*/  MOV R54, 0xffffffff ;  /* 0xffffffff00367802 */ /* 0x000fe20000000f00 */
[----:B------:R-:W-:Y:S02]  /*1b840*/  IMAD.MOV.U32 R3, RZ, RZ, 0x10 ;  /* 0x00000010ff037424 */ /* 0x000fe400078e00ff */
[----:B------:R-:W-:-:S07]  /*1b850*/  IMAD.MOV.U32 R0, RZ, RZ, 0x1f ;  /* 0x0000001fff007424 */ /* 0x000fce00078e00ff */
[----:B0-----:R-:W-:Y:S05]  /*1b860*/  WARPSYNC.COLLECTIVE R54, `(.L_x_5150) ;  /* 0x0000000036087348 */ /* 0x001fea0003c00000 */
[----:B------:R1:W2:Y:S02]  /*1b870*/  SHFL.DOWN P0, R55, R53, R3, R0 ;  /* 0x0800000335377389 */ /* 0x0002a40000000000 */
[----:B012---:R-:W-:Y:S01]  /*1b880*/  ENDCOLLECTIVE ;  /* 0x000000000000791b */ /* 0x007fe20003800000 */
.L_x_5150:
[----:B------:R-:W-:Y:S05]  /*1b890*/  BSYNC B0 ;  /* 0x0000000000007941 */ /* 0x000fea0003800000 */
.L_x_5149:
        /* <DEDUP_REMOVED lines=8> */
.L_x_5151:
[----:B------:R-:W-:Y:S01]  /*1b920*/  IMAD.MOV.U32 R3, RZ, RZ, 0x4 ;  /* 0x00000004ff037424 */ /* 0x000fe200078e00ff */
[----:B------:R-:W-:-:S05]  /*1b930*/  FMNMX R11, R53, R55, !PT ;  /* 0x00000037350b7209 */ /* 0x000fca0007800000 */
[----:B------:R-:W-:-:S07]  /*1b940*/  IMAD.MOV.U32 R53, RZ, RZ, R11 ;  /* 0x000000ffff357224 */ /* 0x000fce00078e000b */
[----:B------:R-:W-:Y:S05]  /*1b950*/  WARPSYNC.COLLECTIVE R54, `(.L_x_5152) ;  /* 0x0000000036087348 */ /* 0x000fea0003c00000 */
[----:B------:R0:W1:Y:S02]  /*1b960*/  SHFL.DOWN P0, R55, R53, R3, R0 ;  /* 0x0800000335377389 */ /* 0x0000640000000000 */
[----:B01----:R-:W-:Y:S01]  /*1b970*/  ENDCOLLECTIVE ;  /* 0x000000000000791b */ /* 0x003fe20003800000 */
.L_x_5152:
[----:B------:R-:W-:Y:S01]  /*1b980*/  IMAD.MOV.U32 R3, RZ, RZ, 0x2 ;  /* 0x00000002ff037424 */ /* 0x000fe200078e00ff */
[----:B------:R-:W-:-:S05]  /*1b990*/  FMNMX R31, R11, R55, !PT ;  /* 0x000000370b1f7209 */ /* 0x000fca0007800000 */
[----:B------:R-:W-:-:S07]  /*1b9a0*/  IMAD.MOV.U32 R53, RZ, RZ, R31 ;  /* 0x000000ffff357224 */ /* 0x000fce00078e001f */
[----:B------:R-:W-:Y:S05]  /*1b9b0*/  WARPSYNC.COLLECTIVE R54, `(.L_x_5153) ;  /* 0x0000000036087348 */ /* 0x000fea0003c00000 */
[----:B------:R0:W1:Y:S02]  /*1b9c0*/  SHFL.DOWN P0, R55, R53, R3, R0 ;  /* 0x0800000335377389 */ /* 0x0000640000000000 */
[----:B01----:R-:W-:Y:S01]  /*1b9d0*/  ENDCOLLECTIVE ;  /* 0x000000000000791b */ /* 0x003fe20003800000 */
.L_x_5153:
[----:B------:R-:W-:Y:S01]  /*1b9e0*/  IMAD.MOV.U32 R3, RZ, RZ, 0x1 ;  /* 0x00000001ff037424 */ /* 0x000fe200078e00ff */
[----:B------:R-:W-:-:S05]  /*1b9f0*/  FMNMX R36, R31, R55, !PT ;  /* 0x000000371f247209 */ /* 0x000fca0007800000 */
[----:B------:R-:W-:-:S07]  /*1ba00*/  IMAD.MOV.U32 R53, RZ, RZ, R36 ;  /* 0x000000ffff357224 */ /* 0x000fce00078e0024 */
[----:B------:R-:W-:Y:S05]  /*1ba10*/  WARPSYNC.COLLECTIVE R54, `(.L_x_5154) ;  /* 0x0000000036087348 */ /* 0x000fea0003c00000 */
[----:B------:R0:W1:Y:S02]  /*1ba20*/  SHFL.DOWN P0, R55, R53, R3, R0 ;  /* 0x0800000335377389 */ /* 0x0000640000000000 */
[----:B01----:R-:W-:Y:S01]  /*1ba30*/  ENDCOLLECTIVE ;  /* 0x000000000000791b */ /* 0x003fe20003800000 */
.L_x_5154:
[----:B------:R-:W-:Y:S01]  /*1ba40*/  FMNMX R56, R36, R55, !PT ;  /* 0x0000003724387209 */ /* 0x000fe20007800000 */
[----:B------:R-:W-:-:S07]  /*1ba50*/  IMAD.MOV.U32 R55, RZ, RZ, 0x1f ;  /* 0x0000001fff377424 */ /* 0x000fce00078e00ff */
[----:B------:R-:W-:Y:S05]  /*1ba60*/  WARPSYNC.COLLECTIVE R54, `(.L_x_5155) ;  /* 0x0000000036087348 */ /* 0x000fea0003c00000 */
[----:B------:R0:W1:Y:S02]  /*1ba70*/  SHFL.IDX P0, R55, R56, R57, R55 ;  /* 0x0000003938377389 */ /* 0x0000640000000037 */
[----:B01----:R-:W-:Y:S01]  /*1ba80*/  ENDCOLLECTIVE ;  /* 0x000000000000791b */ /* 0x003fe20003800000 */
.L_x_5155:
[----:B------:R-:W-:Y:S01]  /*1ba90*/  IMAD.MOV.U32 R52, RZ, RZ, R55 ;  /* 0x000000ffff347224 */ /* 0x000fe200078e0037 */
[----:B------:R-:W-:Y:S06]  /*1baa0*/  BRA `(.L_x_5156) ;  /* 0xffffff5800d07947 */ /* 0x000fec000383ffff */
.L_x_4759:
        /* <DEDUP_REMOVED lines=8> */
.L_x_5158:
[----:B------:R-:W-:Y:S05]  /*1bb30*/  BSYNC B0 ;  /* 0x0000000000007941 */ /* 0x000fea0003800000 */
.L_x_5157:
[----:B------:R-:W-:Y:S01]  /*1bb40*/  HFMA2.MMA R3, -RZ, RZ, 0, 4.76837158203125e-07 ;  /* 0x00000008ff037435 */ /* 0x000fe200000001ff */
[----:B------:R-:W-:Y:S01]  /*1bb50*/  FMNMX R53, R60, R55, !PT ;  /* 0x000000373c357209 */ /* 0x000fe20007800000 */
[----:B------:R-:W-:Y:S02]  /*1bb60*/  IMAD.MOV.U32 R0, RZ, RZ, 0x1f ;  /* 0x0000001fff007424 */ /* 0x000fe400078e00ff */
[----:B------:R-:W-:Y:S02]  /*1bb70*/  IMAD.MOV.U32 R54, RZ, RZ, -0x1 ;  /* 0xffffffffff367424 */ /* 0x000fe400078e00ff */
[----:B------:R-:W-:-:S07]  /*1bb80*/  IMAD.MOV.U32 R57, RZ, RZ, RZ ;  /* 0x000000ffff397224 */ /* 0x000fce00078e00ff */
[----:B------:R-:W-:Y:S05]  /*1bb90*/  WARPSYNC.COLLECTIVE R54, `(.L_x_5159) ;  /* 0x0000000036087348 */ /* 0x000fea0003c00000 */
[----:B------:R0:W1:Y:S02]  /*1bba0*/  SHFL.DOWN P0, R55, R53, R3, R0 ;  /* 0x0800000335377389 */ /* 0x0000640000000000 */
[----:B01----:R-:W-:Y:S01]  /*1bbb0*/  ENDCOLLECTIVE ;  /* 0x000000000000791b */ /* 0x003fe20003800000 */
.L_x_5159:
[----:B------:R-:W-:Y:S01]  /*1bbc0*/  IMAD.MOV.U32 R3, RZ, RZ, 0x4 ;  /* 0x00000004ff037424 */ /* 0x000fe200078e00ff */
[----:B------:R-:W-:-:S05]  /*1bbd0*/  FMNMX R31, R53, R55, !PT ;  /* 0x00000037351f7209 */ /* 0x000fca0007800000 */
[----:B------:R-:W-:-:S07]  /*1bbe0*/  IMAD.MOV.U32 R53, RZ, RZ, R31 ;  /* 0x000000ffff357224 */ /* 0x000fce00078e001f */
[----:B------:R-:W-:Y:S05]  /*1bbf0*/  WARPSYNC.COLLECTIVE R54, `(.L_x_5160) ;  /* 0x0000000036087348 */ /* 0x000fea0003c00000 */
[----:B------:R0:W1:Y:S02]  /*1bc00*/  SHFL.DOWN P0, R55, R53, R3, R0 ;  /* 0x0800000335377389 */ /* 0x0000640000000000 */
[----:B01----:R-:W-:Y:S01]  /*1bc10*/  ENDCOLLECTIVE ;  /* 0x000000000000791b */ /* 0x003fe20003800000 */
.L_x_5160:
[----:B------:R-:W-:Y:S01]  /*1bc20*/  IMAD.MOV.U32 R3, RZ, RZ, 0x2 ;  /* 0x00000002ff037424 */ /* 0x000fe200078e00ff */
[----:B------:R-:W-:-:S05]  /*1bc30*/  FMNMX R36, R31, R55, !PT ;  /* 0x000000371f247209 */ /* 0x000fca0007800000 */
[----:B------:R-:W-:-:S07]  /*1bc40*/  IMAD.MOV.U32 R53, RZ, RZ, R36 ;  /* 0x000000ffff357224 */ /* 0x000fce00078e0024 */
[----:B------:R-:W-:Y:S05]  /*1bc50*/  WARPSYNC.COLLECTIVE R54, `(.L_x_5161) ;  /* 0x0000000036087348 */ /* 0x000fea0003c00000 */
[----:B------:R0:W1:Y:S02]  /*1bc60*/  SHFL.DOWN P0, R55, R53, R3, R0 ;  /* 0x0800000335377389 */ /* 0x0000640000000000 */
[----:B01----:R-:W-:Y:S01]  /*1bc70*/  ENDCOLLECTIVE ;  /* 0x000000000000791b */ /* 0x003fe20003800000 */
.L_x_5161:
[----:B------:R-:W-:Y:S01]  /*1bc80*/  IMAD.MOV.U32 R3, RZ, RZ, 0x1 ;  /* 0x00000001ff037424 */ /* 0x000fe200078e00ff */
[----:B------:R-:W-:-:S05]  /*1bc90*/  FMNMX R52, R36, R55, !PT ;  /* 0x0000003724347209 */ /* 0x000fca0007800000 */
[----:B------:R-:W-:-:S07]  /*1bca0*/  IMAD.MOV.U32 R53, RZ, RZ, R52 ;  /* 0x000000ffff357224 */ /* 0x000fce00078e0034 */
[----:B------:R-:W-:Y:S05]  /*1bcb0*/  WARPSYNC.COLLECTIVE R54, `(.L_x_5162) ;  /* 0x0000000036087348 */ /* 0x000fea0003c00000 */
[----:B------:R0:W1:Y:S02]  /*1bcc0*/  SHFL.DOWN P0, R55, R53, R3, R0 ;  /* 0x0800000335377389 */ /* 0x0000640000000000 */
[----:B01----:R-:W-:Y:S01]  /*1bcd0*/  ENDCOLLECTIVE ;  /* 0x000000000000791b */ /* 0x003fe20003800000 */
.L_x_5162:
[----:B------:R-:W-:Y:S01]  /*1bce0*/  FMNMX R56, R52, R55, !PT ;  /* 0x0000003734387209 */ /* 0x000fe20007800000 */
[----:B------:R-:W-:-:S07]  /*1bcf0*/  IMAD.MOV.U32 R55, RZ, RZ, 0x1f ;  /* 0x0000001fff377424 */ /* 0x000fce00078e00ff */
[----:B------:R-:W-:Y:S05]  /*1bd00*/  WARPSYNC.COLLECTIVE R54, `(.L_x_5163) ;  /* 0x0000000036087348 */ /* 0x000fea0003c00000 */
[----:B------:R0:W1:Y:S02]  /*1bd10*/  SHFL.IDX P0, R55, R56, R57, R55 ;  /* 0x0000003938377389 */ /* 0x0000640000000037 */
[----:B01----:R-:W-:Y:S01]  /*1bd20*/  ENDCOLLECTIVE ;  /* 0x000000000000791b */ /* 0x003fe20003800000 */
.L_x_5163:
[----:B------:R-:W-:Y:S01]  /*1bd30*/  IMAD.MOV.U32 R58, RZ, RZ, R55 ;  /* 0x000000ffff3a7224 */ /* 0x000fe200078e0037 */
[----:B------:R-:W-:Y:S06]  /*1bd40*/  BRA `(.L_x_5164) ;  /* 0xffffff5c00147947 */ /* 0x000fec000383ffff */
.L_x_4767:
[----:B------:R-:W-:Y:S01]  /*1bd50*/  BSSY B0, `(.L_x_5165) ;  /* 0x0000008000007945 */ /* 0x000fe20003800000 */
[----:B------:R-:W-:Y:S02]  /*1bd60*/  IMAD.MOV.U32 R53, RZ, RZ, R58 ;  /* 0x000000ffff357224 */ /* 0x000fe400078e003a */
[----:B------:R-:W-:Y:S02]  /*1bd70*/  IMAD.MOV.U32 R3, RZ, RZ, 0x10 ;  /* 0x00000010ff037424 */ /* 0x000fe400078e00ff */
[----:B------:R-:W-:Y:S02]  /*1bd80*/  IMAD.MOV.U32 R0, RZ, RZ, 0x1f ;  /* 0x0000001fff007424 */ /* 0x000fe400078e00ff */
[----:B------:R-:W-:-:S07]  /*1bd90*/  IMAD.MOV.U32 R54, RZ, RZ, -0x1 ;  /* 0xffffffffff367424 */ /* 0x000fce00078e00ff */
[----:B0-----:R-:W-:Y:S05]  /*1bda0*/  WARPSYNC.COLLECTIVE R54, `(.L_x_5166) ;  /* 0x0000000036087348 */ /* 0x001fea0003c00000 */
[----:B------:R1:W2:Y:S02]  /*1bdb0*/  SHFL.DOWN P0, R55, R53, R3, R0 ;  /* 0x0800000335377389 */ /* 0x0002a40000000000 */
[----:B012---:R-:W-:Y:S01]  /*1bdc0*/  ENDCOLLECTIVE ;  /* 0x000000000000791b */ /* 0x007fe20003800000 */
.L_x_5166:
[----:B------:R-:W-:Y:S05]  /*1bdd0*/  BSYNC B0 ;  /* 0x0000000000007941 */ /* 0x000fea0003800000 */
.L_x_5165:
        /* <DEDUP_REMOVED lines=8> */
.L_x_5167:
[----:B------:R-:W-:Y:S01]  /*1be60*/  IMAD.MOV.U32 R3, RZ, RZ, 0x4 ;  /* 0x00000004ff037424 */ /* 0x000fe200078e00ff */
[----:B------:R-:W-:-:S05]  /*1be70*/  FMNMX R36, R53, R55, !PT ;  /* 0x0000003735247209 */ /* 0x000fca0007800000 */
[----:B------:R-:W-:-:S07]  /*1be80*/  IMAD.MOV.U32 R53, RZ, RZ, R36 ;  /* 0x000000ffff357224 */ /* 0x000fce00078e0024 */
[----:B------:R-:W-:Y:S05]  /*1be90*/  WARPSYNC.COLLECTIVE R54, `(.L_x_5168) ;  /* 0x0000000036087348 */ /* 0x000fea0003c00000 */
[----:B------:R0:W1:Y:S02]  /*1bea0*/  SHFL.DOWN P0, R55, R53, R3, R0 ;  /* 0x0800000335377389 */ /* 0x0000640000000000 */
[----:B01----:R-:W-:Y:S01]  /*1beb0*/  ENDCOLLECTIVE ;  /* 0x000000000000791b */ /* 0x003fe20003800000 */
.L_x_5168:
[----:B------:R-:W-:Y:S01]  /*1bec0*/  IMAD.MOV.U32 R3, RZ, RZ, 0x2 ;  /* 0x00000002ff037424 */ /* 0x000fe200078e00ff */
[----:B------:R-:W-:-:S05]  /*1bed0*/  FMNMX R44, R36, R55, !PT ;  /* 0x00000037242c7209 */ /* 0x000fca0007800000 */
[----:B------:R-:W-:-:S07]  /*1bee0*/  IMAD.MOV.U32 R53, RZ, RZ, R44 ;  /* 0x000000ffff357224 */ /* 0x000fce00078e002c */
[----:B------:R-:W-:Y:S05]  /*1bef0*/  WARPSYNC.COLLECTIVE R54, `(.L_x_5169) ;  /* 0x0000000036087348 */ /* 0x000fea0003c00000 */
[----:B------:R0:W1:Y:S02]  /*1bf00*/  SHFL.DOWN P0, R55, R53, R3, R0 ;  /* 0x0800000335377389 */ /* 0x0000640000000000 */
[----:B01----:R-:W-:Y:S01]  /*1bf10*/  ENDCOLLECTIVE ;  /* 0x000000000000791b */ /* 0x003fe20003800000 */
.L_x_5169:
[----:B------:R-:W-:Y:S01]  /*1bf20*/  IMAD.MOV.U32 R3, RZ, RZ, 0x1 ;  /* 0x00000001ff037424 */ /* 0x000fe200078e00ff */
[----:B------:R-:W-:-:S05]  /*1bf30*/  FMNMX R45, R44, R55, !PT ;  /* 0x000000372c2d7209 */ /* 0x000fca0007800000 */
[----:B------:R-:W-:-:S07]  /*1bf40*/  IMAD.MOV.U32 R53, RZ, RZ, R45 ;  /* 0x000000ffff357224 */ /* 0x000fce00078e002d */
[----:B------:R-:W-:Y:S05]  /*1bf50*/  WARPSYNC.COLLECTIVE R54, `(.L_x_5170) ;  /* 0x0000000036087348 */ /* 0x000fea0003c00000 */
[----:B------:R0:W1:Y:S02]  /*1bf60*/  SHFL.DOWN P0, R55, R53, R3, R0 ;  /* 0x0800000335377389 */ /* 0x0000640000000000 */
[----:B01----:R-:W-:Y:S01]  /*1bf70*/  ENDCOLLECTIVE ;  /* 0x000000000000791b */ /* 0x003fe20003800000 */
.L_x_5170:
[----:B------:R-:W-:Y:S01]  /*1bf80*/  FMNMX R56, R45, R55, !PT ;  /* 0x000000372d387209 */ /* 0x000fe20007800000 */
[----:B------:R-:W-:-:S07]  /*1bf90*/  IMAD.MOV.U32 R55, RZ, RZ, 0x1f ;  /* 0x0000001fff377424 */ /* 0x000fce00078e00ff */
[----:B------:R-:W-:Y:S05]  /*1bfa0*/  WARPSYNC.COLLECTIVE R54, `(.L_x_5171) ;  /* 0x0000000036087348 */ /* 0x000fea0003c00000 */
[----:B------:R0:W1:Y:S02]  /*1bfb0*/  SHFL.IDX P0, R55, R56, R57, R55 ;  /* 0x0000003938377389 */ /* 0x0000640000000037 */
[----:B01----:R-:W-:Y:S01]  /*1bfc0*/  ENDCOLLECTIVE ;  /* 0x000000000000791b */ /* 0x003fe20003800000 */
.L_x_5171:
[----:B------:R-:W-:Y:S01]  /*1bfd0*/  IMAD.MOV.U32 R52, RZ, RZ, R55 ;  /* 0x000000ffff347224 */ /* 0x000fe200078e0037 */
[----:B------:R-:W-:Y:S06]  /*1bfe0*/  BRA `(.L_x_5172) ;  /* 0xffffff5c00607947 */ /* 0x000fec000383ffff */
.L_x_4775:
        /* <DEDUP_REMOVED lines=8> */
.L_x_5174:
[----:B------:R-:W-:Y:S05]  /*1c070*/  BSYNC B0 ;  /* 0x0000000000007941 */ /* 0x000fea0003800000 */
.L_x_5173:
        /* <DEDUP_REMOVED lines=8> */
.L_x_5175:
[----:B------:R-:W-:Y:S01]  /*1c100*/  IMAD.MOV.U32 R3, RZ, RZ, 0x4 ;  /* 0x00000004ff037424 */ /* 0x000fe200078e00ff */
[----:B------:R-:W-:-:S05]  /*1c110*/  FMNMX R40, R53, R55, !PT ;  /* 0x0000003735287209 */ /* 0x000fca0007800000 */
[----:B------:R-:W-:-:S07]  /*1c120*/  IMAD.MOV.U32 R53, RZ, RZ, R40 ;  /* 0x000000ffff357224 */ /* 0x000fce00078e0028 */
[----:B------:R-:W-:Y:S05]  /*1c130*/  WARPSYNC.COLLECTIVE R54, `(.L_x_5176) ;  /* 0x0000000036087348 */ /* 0x000fea0003c00000 */
[----:B------:R0:W1:Y:S02]  /*1c140*/  SHFL.DOWN P0, R55, R53, R3, R0 ;  /* 0x0800000335377389 */ /* 0x0000640000000000 */
[----:B01----:R-:W-:Y:S01]  /*1c150*/  ENDCOLLECTIVE ;  /* 0x000000000000791b */ /* 0x003fe20003800000 */
.L_x_5176:
[----:B------:R-:W-:Y:S01]  /*1c160*/  IMAD.MOV.U32 R3, RZ, RZ, 0x2 ;  /* 0x00000002ff037424 */ /* 0x000fe200078e00ff */
[----:B------:R-:W-:-:S05]  /*1c170*/  FMNMX R41, R40, R55, !PT ;  /* 0x0000003728297209 */ /* 0x000fca0007800000 */
[----:B------:R-:W-:-:S07]  /*1c180*/  IMAD.MOV.U32 R53, RZ, RZ, R41 ;  /* 0x000000ffff357224 */ /* 0x000fce00078e0029 */
[----:B------:R-:W-:Y:S05]  /*1c190*/  WARPSYNC.COLLECTIVE R54, `(.L_x_5177) ;  /* 0x0000000036087348 */ /* 0x000fea0003c00000 */
[----:B------:R0:W1:Y:S02]  /*1c1a0*/  SHFL.DOWN P0, R55, R53, R3, R0 ;  /* 0x0800000335377389 */ /* 0x0000640000000000 */
[----:B01----:R-:W-:Y:S01]  /*1c1b0*/  ENDCOLLECTIVE ;  /* 0x000000000000791b */ /* 0x003fe20003800000 */
.L_x_5177:
[----:B------:R-:W-:Y:S01]  /*1c1c0*/  IMAD.MOV.U32 R3, RZ, RZ, 0x1 ;  /* 0x00000001ff037424 */ /* 0x000fe200078e00ff */
[----:B------:R-:W-:-:S05]  /*1c1d0*/  FMNMX R44, R41, R55, !PT ;  /* 0x00000037292c7209 */ /* 0x000fca0007800000 */
[----:B------:R-:W-:-:S07]  /*1c1e0*/  IMAD.MOV.U32 R53, RZ, RZ, R44 ;  /* 0x000000ffff357224 */ /* 0x000fce00078e002c */
[----:B------:R-:W-:Y:S05]  /*1c1f0*/  WARPSYNC.COLLECTIVE R54, `(.L_x_5178) ;  /* 0x0000000036087348 */ /* 0x000fea0003c00000 */
[----:B------:R0:W1:Y:S02]  /*1c200*/  SHFL.DOWN P0, R55, R53, R3, R0 ;  /* 0x0800000335377389 */ /* 0x0000640000000000 */
[----:B01----:R-:W-:Y:S01]  /*1c210*/  ENDCOLLECTIVE ;  /* 0x000000000000791b */ /* 0x003fe20003800000 */
.L_x_5178:
[----:B------:R-:W-:Y:S01]  /*1c220*/  FMNMX R56, R44, R55, !PT ;  /* 0x000000372c387209 */ /* 0x000fe20007800000 */
[----:B------:R-:W-:-:S07]  /*1c230*/  IMAD.MOV.U32 R55, RZ, RZ, 0x1f ;  /* 0x0000001fff377424 */ /* 0x000fce00078e00ff */
[----:B------:R-:W-:Y:S05]  /*1c240*/  WARPSYNC.COLLECTIVE R54, `(.L_x_5179) ;  /* 0x0000000036087348 */ /* 0x000fea0003c00000 */
[----:B------:R0:W1:Y:S02]  /*1c250*/  SHFL.IDX P0, R55, R56, R57, R55 ;  /* 0x0000003938377389 */ /* 0x0000640000000037 */
[----:B01----:R-:W-:Y:S01]  /*1c260*/  ENDCOLLECTIVE ;  /* 0x000000000000791b */ /* 0x003fe20003800000 */
.L_x_5179:
[----:B------:R-:W-:Y:S01]  /*1c270*/  IMAD.MOV.U32 R45, RZ, RZ, R55 ;  /* 0x000000ffff2d7224 */ /* 0x000fe200078e0037 */
[----:B------:R-:W-:Y:S06]  /*1c280*/  BRA `(.L_x_5180) ;  /* 0xffffff5c00ac7947 */ /* 0x000fec000383ffff */
.L_x_4783:
        /* <DEDUP_REMOVED lines=8> */
.L_x_5182:
[----:B------:R-:W-:Y:S05]  /*1c310*/  BSYNC B0 ;  /* 0x0000000000007941 */ /* 0x000fea0003800000 */
.L_x_5181:
        /* <DEDUP_REMOVED lines=8> */
.L_x_5183:
[----:B------:R-:W-:Y:S01]  /*1c3a0*/  IMAD.MOV.U32 R3, RZ, RZ, 0x4 ;  /* 0x00000004ff037424 */ /* 0x000fe200078e00ff */
[----:B------:R-:W-:-:S04]  /*1c3b0*/  FMNMX R41, R53, R55, !PT ;  /* 0x0000003735297209 */ /* 0x000fc80007800000 */
[----:B------:R-:W-:-:S07]  /*1c3c0*/  MOV R53, R41 ;  /* 0x0000002900357202 */ /* 0x000fce0000000f00 */
[----:B------:R-:W-:Y:S05]  /*1c3d0*/  WARPSYNC.COLLECTIVE R54, `(.L_x_5184) ;  /* 0x0000000036087348 */ /* 0x000fea0003c00000 */
[----:B------:R0:W1:Y:S02]  /*1c3e0*/  SHFL.DOWN P0, R55, R53, R3, R0 ;  /* 0x0800000335377389 */ /* 0x0000640000000000 */
[----:B01----:R-:W-:Y:S01]  /*1c3f0*/  ENDCOLLECTIVE ;  /* 0x000000000000791b */ /* 0x003fe20003800000 */
.L_x_5184:
[----:B------:R-:W-:Y:S01]  /*1c400*/  IMAD.MOV.U32 R3, RZ, RZ, 0x2 ;  /* 0x00000002ff037424 */ /* 0x000fe200078e00ff */
[----:B------:R-:W-:-:S05]  /*1c410*/  FMNMX R44, R41, R55, !PT ;  /* 0x00000037292c7209 */ /* 0x000fca0007800000 */
[----:B------:R-:W-:-:S07]  /*1c420*/  IMAD.MOV.U32 R53, RZ, RZ, R44 ;  /* 0x000000ffff357224 */ /* 0x000fce00078e002c */
[----:B------:R-:W-:Y:S05]  /*1c430*/  WARPSYNC.COLLECTIVE R54, `(.L_x_5185) ;  /* 0x0000000036087348 */ /* 0x000fea0003c00000 */
[----:B------:R0:W1:Y:S02]  /*1c440*/  SHFL.DOWN P0, R55, R53, R3, R0 ;  /* 0x0800000335377389 */ /* 0x0000640000000000 */
[----:B01----:R-:W-:Y:S01]  /*1c450*/  ENDCOLLECTIVE ;  /* 0x000000000000791b */ /* 0x003fe20003800000 */
.L_x_5185:
[----:B------:R-:W-:Y:S01]  /*1c460*/  IMAD.MOV.U32 R3, RZ, RZ, 0x1 ;  /* 0x00000001ff037424 */ /* 0x000fe200078e00ff */
[----:B------:R-:W-:-:S05]  /*1c470*/  FMNMX R45, R44, R55, !PT ;  /* 0x000000372c2d7209 */ /* 0x000fca0007800000 */
[----:B------:R-:W-:-:S07]  /*1c480*/  IMAD.MOV.U32 R53, RZ, RZ, R45 ;  /* 0x000000ffff357224 */ /* 0x000fce00078e002d */
[----:B------:R-:W-:Y:S05]  /*1c490*/  WARPSYNC.COLLECTIVE R54, `(.L_x_5186) ;  /* 0x0000000036087348 */ /* 0x000fea0003c00000 */
[----:B------:R0:W1:Y:S02]  /*1c4a0*/  SHFL.DOWN P0, R55, R53, R3, R0 ;  /* 0x0800000335377389 */ /* 0x0000640000000000 */
[----:B01----:R-:W-:Y:S01]  /*1c4b0*/  ENDCOLLECTIVE ;  /* 0x000000000000791b */ /* 0x003fe20003800000 */
.L_x_5186:
[----:B------:R-:W-:Y:S01]  /*1c4c0*/  FMNMX R56, R45, R55, !PT ;  /* 0x000000372d387209 */ /* 0x000fe20007800000 */
[----:B------:R-:W-:-:S07]  /*1c4d0*/  IMAD.MOV.U32 R55, RZ, RZ, 0x1f ;  /* 0x0000001fff377424 */ /* 0x000fce00078e00ff */
[----:B------:R-:W-:Y:S05]  /*1c4e0*/  WARPSYNC.COLLECTIVE R54, `(.L_x_5187) ;  /* 0x0000000036087348 */ /* 0x000fea0003c00000 */
[----:B------:R0:W1:Y:S02]  /*1c4f0*/  SHFL.IDX P0, R55, R56, R57, R55 ;  /* 0x0000003938377389 */ /* 0x0000640000000037 */
[----:B01----:R-:W-:Y:S01]  /*1c500*/  ENDCOLLECTIVE ;  /* 0x000000000000791b */ /* 0x003fe20003800000 */
.L_x_5187:
[----:B------:R-:W-:Y:S01]  /*1c510*/  IMAD.MOV.U32 R52, RZ, RZ, R55 ;  /* 0x000000ffff347224 */ /* 0x000fe200078e0037 */
[----:B------:R-:W-:Y:S06]  /*1c520*/  BRA `(.L_x_5188) ;  /* 0xffffff60002c7947 */ /* 0x000fec000383ffff */
.L_x_4791:
        /* <DEDUP_REMOVED lines=8> */
.L_x_5190:
[----:B------:R-:W-:Y:S05]  /*1c5b0*/  BSYNC B0 ;  /* 0x0000000000007941 */ /* 0x000fea0003800000 */
.L_x_5189:
        /* <DEDUP_REMOVED lines=8> */
.L_x_5191:
[----:B------:R-:W-:Y:S01]  /*1c640*/  HFMA2.MMA R3, -RZ, RZ, 0, 2.384185791015625e-07 ;  /* 0x00000004ff037435 */ /* 0x000fe200000001ff */
[----:B------:R-:W-:-:S05]  /*1c650*/  FMNMX R42, R53, R55, !PT ;  /* 0x00000037352a7209 */ /* 0x000fca0007800000 */
[----:B------:R-:W-:-:S07]  /*1c660*/  IMAD.MOV.U32 R53, RZ, RZ, R42 ;  /* 0x000000ffff357224 */ /* 0x000fce00078e002a */
[----:B------:R-:W-:Y:S05]  /*1c670*/  WARPSYNC.COLLECTIVE R54, `(.L_x_5192) ;  /* 0x0000000036087348 */ /* 0x000fea0003c00000 */
[----:B------:R0:W1:Y:S02]  /*1c680*/  SHFL.DOWN P0, R55, R53, R3, R0 ;  /* 0x0800000335377389 */ /* 0x0000640000000000 */
[----:B01----:R-:W-:Y:S01]  /*1c690*/  ENDCOLLECTIVE ;  /* 0x000000000000791b */ /* 0x003fe20003800000 */
.L_x_5192:
[----:B------:R-:W-:Y:S01]  /*1c6a0*/  IMAD.MOV.U32 R3, RZ, RZ, 0x2 ;  /* 0x00000002ff037424 */ /* 0x000fe200078e00ff */
[----:B------:R-:W-:-:S05]  /*1c6b0*/  FMNMX R43, R42, R55, !PT ;  /* 0x000000372a2b7209 */ /* 0x000fca0007800000 */
[----:B------:R-:W-:-:S07]  /*1c6c0*/  IMAD.MOV.U32 R53, RZ, RZ, R43 ;  /* 0x000000ffff357224 */ /* 0x000fce00078e002b */
[----:B------:R-:W-:Y:S05]  /*1c6d0*/  WARPSYNC.COLLECTIVE R54, `(.L_x_5193) ;  /* 0x0000000036087348 */ /* 0x000fea0003c00000 */
[----:B------:R0:W1:Y:S02]  /*1c6e0*/  SHFL.DOWN P0, R55, R53, R3, R0 ;  /* 0x0800000335377389 */ /* 0x0000640000000000 */
[----:B01----:R-:W-:Y:S01]  /*1c6f0*/  ENDCOLLECTIVE ;  /* 0x000000000000791b */ /* 0x003fe20003800000 */
.L_x_5193:
[----:B------:R-:W-:Y:S01]  /*1c700*/  IMAD.MOV.U32 R3, RZ, RZ, 0x1 ;  /* 0x00000001ff037424 */ /* 0x000fe200078e00ff */
[----:B------:R-:W-:-:S05]  /*1c710*/  FMNMX R44, R43, R55, !PT ;  /* 0x000000372b2c7209 */ /* 0x000fca0007800000 */
[----:B------:R-:W-:-:S07]  /*1c720*/  IMAD.MOV.U32 R53, RZ, RZ, R44 ;  /* 0x000000ffff357224 */ /* 0x000fce00078e002c */
[----:B------:R-:W-:Y:S05]  /*1c730*/  WARPSYNC.COLLECTIVE R54, `(.L_x_5194) ;  /* 0x0000000036087348 */ /* 0x000fea0003c00000 */
[----:B------:R0:W1:Y:S02]  /*1c740*/  SHFL.DOWN P0, R55, R53, R3, R0 ;  /* 0x0800000335377389 */ /* 0x0000640000000000 */
[----:B01----:R-:W-:Y:S01]  /*1c750*/  ENDCOLLECTIVE ;  /* 0x000000000000791b */ /* 0x003fe20003800000 */
.L_x_5194:
[----:B------:R-:W-:Y:S01]  /*1c760*/  FMNMX R56, R44, R55, !PT ;  /* 0x000000372c387209 */ /* 0x000fe20007800000 */
[----:B------:R-:W-:-:S07]  /*1c770*/  IMAD.MOV.U32 R55, RZ, RZ, 0x1f ;  /* 0x0000001fff377424 */ /* 0x000fce00078e00ff */
[----:B------:R-:W-:Y:S05]  /*1c780*/  WARPSYNC.COLLECTIVE R54, `(.L_x_5195) ;  /* 0x0000000036087348 */ /* 0x000fea0003c00000 */
[----:B------:R0:W1:Y:S02]  /*1c790*/  SHFL.IDX P0, R55, R56, R57, R55 ;  /* 0x0000003938377389 */ /* 0x0000640000000037 */
[----:B01----:R-:W-:Y:S01]  /*1c7a0*/  ENDCOLLECTIVE ;  /* 0x000000000000791b */ /* 0x003fe20003800000 */
.L_x_5195:
[----:B------:R-:W-:Y:S01]  /*1c7b0*/  IMAD.MOV.U32 R45, RZ, RZ, R55 ;  /* 0x000000ffff2d7224 */ /* 0x000fe200078e0037 */
[----:B------:R-:W-:Y:S06]  /*1c7c0*/  BRA `(.L_x_5196) ;  /* 0xffffff6000a87947 */ /* 0x000fec000383ffff */
.L_x_4799:
        /* <DEDUP_REMOVED lines=8> */
.L_x_5198:
[----:B------:R-:W-:Y:S05]  /*1c850*/  BSYNC B0 ;  /* 0x0000000000007941 */ /* 0x000fea0003800000 */
.L_x_5197:
        /* <DEDUP_REMOVED lines=8> */
.L_x_5199:
[----:B------:R-:W-:Y:S01]  /*1c8e0*/  IMAD.MOV.U32 R3, RZ, RZ, 0x4 ;  /* 0x00000004ff037424 */ /* 0x000fe200078e00ff */
[----:B------:R-:W-:-:S05]  /*1c8f0*/  FMNMX R43, R53, R55, !PT ;  /* 0x00000037352b7209 */ /* 0x000fca0007800000 */
[----:B------:R-:W-:-:S07]  /*1c900*/  IMAD.MOV.U32 R53, RZ, RZ, R43 ;  /* 0x000000ffff357224 */ /* 0x000fce00078e002b */
[----:B------:R-:W-:Y:S05]  /*1c910*/  WARPSYNC.COLLECTIVE R54, `(.L_x_5200) ;  /* 0x0000000036087348 */ /* 0x000fea0003c00000 */
[----:B------:R0:W1:Y:S02]  /*1c920*/  SHFL.DOWN P0, R55, R53, R3, R0 ;  /* 0x0800000335377389 */ /* 0x0000640000000000 */
[----:B01----:R-:W-:Y:S01]  /*1c930*/  ENDCOLLECTIVE ;  /* 0x000000000000791b */ /* 0x003fe20003800000 */
.L_x_5200:
[----:B------:R-:W-:Y:S01]  /*1c940*/  IMAD.MOV.U32 R3, RZ, RZ, 0x2 ;  /* 0x00000002ff037424 */ /* 0x000fe200078e00ff */
[----:B------:R-:W-:-:S04]  /*1c950*/  FMNMX R44, R43, R55, !PT ;  /* 0x000000372b2c7209 */ /* 0x000fc80007800000 */
[----:B------:R-:W-:-:S07]  /*1c960*/  MOV R53, R44 ;  /* 0x0000002c00357202 */ /* 0x000fce0000000f00 */
[----:B------:R-:W-:Y:S05]  /*1c970*/  WARPSYNC.COLLECTIVE R54, `(.L_x_5201) ;  /* 0x0000000036087348 */ /* 0x000fea0003c00000 */
[----:B------:R0:W1:Y:S02]  /*1c980*/  SHFL.DOWN P0, R55, R53, R3, R0 ;  /* 0x0800000335377389 */ /* 0x0000640000000000 */
[----:B01----:R-:W-:Y:S01]  /*1c990*/  ENDCOLLECTIVE ;  /* 0x000000000000791b */ /* 0x003fe20003800000 */
.L_x_5201:
[----:B------:R-:W-:Y:S01]  /*1c9a0*/  IMAD.MOV.U32 R3, RZ, RZ, 0x1 ;  /* 0x00000001ff037424 */ /* 0x000fe200078e00ff */
[----:B------:R-:W-:-:S05]  /*1c9b0*/  FMNMX R45, R44, R55, !PT ;  /* 0x000000372c2d7209 */ /* 0x000fca0007800000 */
[----:B------:R-:W-:-:S07]  /*1c9c0*/  IMAD.MOV.U32 R53, RZ, RZ, R45 ;  /* 0x000000ffff357224 */ /* 0x000fce00078e002d */
[----:B------:R-:W-:Y:S05]  /*1c9d0*/  WARPSYNC.COLLECTIVE R54, `(.L_x_5202) ;  /* 0x0000000036087348 */ /* 0x000fea0003c00000 */
[----:B------:R0:W1:Y:S02]  /*1c9e0*/  SHFL.DOWN P0, R55, R53, R3, R0 ;  /* 0x0800000335377389 */ /* 0x0000640000000000 */
[----:B01----:R-:W-:Y:S01]  /*1c9f0*/  ENDCOLLECTIVE ;  /* 0x000000000000791b */ /* 0x003fe20003800000 */
.L_x_5202:
[----:B------:R-:W-:Y:S01]  /*1ca00*/  FMNMX R56, R45, R55, !PT ;  /* 0x000000372d387209 */ /* 0x000fe20007800000 */
[----:B------:R-:W-:-:S07]  /*1ca10*/  IMAD.MOV.U32 R55, RZ, RZ, 0x1f ;  /* 0x0000001fff377424 */ /* 0x000fce00078e00ff */
[----:B------:R-:W-:Y:S05]  /*1ca20*/  WARPSYNC.COLLECTIVE R54, `(.L_x_5203) ;  /* 0x0000000036087348 */ /* 0x000fea0003c00000 */
[----:B------:R0:W1:Y:S02]  /*1ca30*/  SHFL.IDX P0, R55, R56, R57, R55 ;  /* 0x0000003938377389 */ /* 0x0000640000000037 */
[----:B01----:R-:W-:Y:S01]  /*1ca40*/  ENDCOLLECTIVE ;  /* 0x000000000000791b */ /* 0x003fe20003800000 */
.L_x_5203:
[----:B------:R-:W-:Y:S01]  /*1ca50*/  IMAD.MOV.U32 R52, RZ, RZ, R55 ;  /* 0x000000ffff347224 */ /* 0x000fe200078e0037 */
[----:B------:R-:W-:Y:S06]  /*1ca60*/  BRA `(.L_x_5204) ;  /* 0xffffff6400387947 */ /* 0x000fec000383ffff */
.L_x_4807:
        /* <DEDUP_REMOVED lines=8> */
.L_x_5206:
[----:B------:R-:W-:Y:S05]  /*1caf0*/  BSYNC B0 ;  /* 0x0000000000007941 */ /* 0x000fea0003800000 */
.L_x_5205:
        /* <DEDUP_REMOVED lines=8> */
.L_x_5207:
[----:B------:R-:W-:Y:S01]  /*1cb80*/  IMAD.MOV.U32 R3, RZ, RZ, 0x4 ;  /* 0x00000004ff037424 */ /* 0x000fe200078e00ff */
[----:B------:R-:W-:-:S05]  /*1cb90*/  FMNMX R44, R53, R55, !PT ;  /* 0x00000037352c7209 */ /* 0x000fca0007800000 */
[----:B------:R-:W-:-:S07]  /*1cba0*/  IMAD.MOV.U32 R53, RZ, RZ, R44 ;  /* 0x000000ffff357224 */ /* 0x000fce00078e002c */
[----:B------:R-:W-:Y:S05]  /*1cbb0*/  WARPSYNC.COLLECTIVE R54, `(.L_x_5208) ;  /* 0x0000000036087348 */ /* 0x000fea0003c00000 */
[----:B------:R0:W1:Y:S02]  /*1cbc0*/  SHFL.DOWN P0, R55, R53, R3, R0 ;  /* 0x0800000335377389 */ /* 0x0000640000000000 */
[----:B01----:R-:W-:Y:S01]  /*1cbd0*/  ENDCOLLECTIVE ;  /* 0x000000000000791b */ /* 0x003fe20003800000 */
.L_x_5208:
[----:B------:R-:W-:Y:S01]  /*1cbe0*/  HFMA2.MMA R3, -RZ, RZ, 0, 1.1920928955078125e-07 ;  /* 0x00000002ff037435 */ /* 0x000fe200000001ff */
[----:B------:R-:W-:-:S05]  /*1cbf0*/  FMNMX R45, R44, R55, !PT ;  /* 0x000000372c2d7209 */ /* 0x000fca0007800000 */
[----:B------:R-:W-:-:S07]  /*1cc00*/  IMAD.MOV.U32 R53, RZ, RZ, R45 ;  /* 0x000000ffff357224 */ /* 0x000fce00078e002d */
[----:B------:R-:W-:Y:S05]  /*1cc10*/  WARPSYNC.COLLECTIVE R54, `(.L_x_5209) ;  /* 0x0000000036087348 */ /* 0x000fea0003c00000 */
[----:B------:R0:W1:Y:S02]  /*1cc20*/  SHFL.DOWN P0, R55, R53, R3, R0 ;  /* 0x0800000335377389 */ /* 0x0000640000000000 */
[----:B01----:R-:W-:Y:S01]  /*1cc30*/  ENDCOLLECTIVE ;  /* 0x000000000000791b */ /* 0x003fe20003800000 */
.L_x_5209:
[----:B------:R-:W-:Y:S01]  /*1cc40*/  IMAD.MOV.U32 R3, RZ, RZ, 0x1 ;  /* 0x00000001ff037424 */ /* 0x000fe200078e00ff */
[----:B------:R-:W-:-:S05]  /*1cc50*/  FMNMX R52, R45, R55, !PT ;  /* 0x000000372d347209 */ /* 0x000fca0007800000 */
[----:B------:R-:W-:-:S07]  /*1cc60*/  IMAD.MOV.U32 R53, RZ, RZ, R52 ;  /* 0x000000ffff357224 */ /* 0x000fce00078e0034 */
[----:B------:R-:W-:Y:S05]  /*1cc70*/  WARPSYNC.COLLECTIVE R54, `(.L_x_5210) ;  /* 0x0000000036087348 */ /* 0x000fea0003c00000 */
[----:B------:R0:W1:Y:S02]  /*1cc80*/  SHFL.DOWN P0, R55, R53, R3, R0 ;  /* 0x0800000335377389 */ /* 0x0000640000000000 */
[----:B01----:R-:W-:Y:S01]  /*1cc90*/  ENDCOLLECTIVE ;  /* 0x000000000000791b */ /* 0x003fe20003800000 */
.L_x_5210:
[----:B------:R-:W-:Y:S01]  /*1cca0*/  FMNMX R56, R52, R55, !PT ;  /* 0x0000003734387209 */ /* 0x000fe20007800000 */
[----:B------:R-:W-:-:S07]  /*1ccb0*/  IMAD.MOV.U32 R55, RZ, RZ, 0x1f ;  /* 0x0000001fff377424 */ /* 0x000fce00078e00ff */
[----:B------:R-:W-:Y:S05]  /*1ccc0*/  WARPSYNC.COLLECTIVE R54, `(.L_x_5211) ;  /* 0x0000000036087348 */ /* 0x000fea0003c00000 */
[----:B------:R0:W1:Y:S02]  /*1ccd0*/  SHFL.IDX P0, R55, R56, R57, R55 ;  /* 0x0000003938377389 */ /* 0x0000640000000037 */
[----:B01----:R-:W-:Y:S01]  /*1cce0*/  ENDCOLLECTIVE ;  /* 0x000000000000791b */ /* 0x003fe20003800000 */
.L_x_5211:
[----:B------:R-:W-:Y:S01]  /*1ccf0*/  IMAD.MOV.U32 R58, RZ, RZ, R55 ;  /* 0x000000ffff3a7224 */ /* 0x000fe200078e0037 */
[----:B------:R-:W-:Y:S06]  /*1cd00*/  BRA `(.L_x_5212) ;  /* 0xffffff6400c87947 */ /* 0x000fec000383ffff */
.L_x_4815:
        /* <DEDUP_REMOVED lines=8> */
.L_x_5214:
[----:B------:R-:W-:Y:S05]  /*1cd90*/  BSYNC B0 ;  /* 0x0000000000007941 */ /* 0x000fea0003800000 */
.L_x_5213:
        /* <DEDUP_REMOVED lines=8> */
.L_x_5215:
[----:B------:R-:W-:Y:S01]  /*1ce20*/  IMAD.MOV.U32 R3, RZ, RZ, 0x4 ;  /* 0x00000004ff037424 */ /* 0x000fe200078e00ff */
[----:B------:R-:W-:-:S05]  /*1ce30*/  FMNMX R45, R53, R55, !PT ;  /* 0x00000037352d7209 */ /* 0x000fca0007800000 */
[----:B------:R-:W-:-:S07]  /*1ce40*/  IMAD.MOV.U32 R53, RZ, RZ, R45 ;  /* 0x000000ffff357224 */ /* 0x000fce00078e002d */
[----:B------:R-:W-:Y:S05]  /*1ce50*/  WARPSYNC.COLLECTIVE R54, `(.L_x_5216) ;  /* 0x0000000036087348 */ /* 0x000fea0003c00000 */
[----:B------:R0:W1:Y:S02]  /*1ce60*/  SHFL.DOWN P0, R55, R53, R3, R0 ;  /* 0x0800000335377389 */ /* 0x0000640000000000 */
[----:B01----:R-:W-:Y:S01]  /*1ce70*/  ENDCOLLECTIVE ;  /* 0x000000000000791b */ /* 0x003fe20003800000 */
.L_x_5216:
[----:B------:R-:W-:Y:S01]  /*1ce80*/  IMAD.MOV.U32 R3, RZ, RZ, 0x2 ;  /* 0x00000002ff037424 */ /* 0x000fe200078e00ff */
[----:B------:R-:W-:-:S05]  /*1ce90*/  FMNMX R52, R45, R55, !PT ;  /* 0x000000372d347209 */ /* 0x000fca0007800000 */
[----:B------:R-:W-:-:S07]  /*1cea0*/  IMAD.MOV.U32 R53, RZ, RZ, R52 ;  /* 0x000000ffff357224 */ /* 0x000fce00078e0034 */
[----:B------:R-:W-:Y:S05]  /*1ceb0*/  WARPSYNC.COLLECTIVE R54, `(.L_x_5217) ;  /* 0x0000000036087348 */ /* 0x000fea0003c00000 */
[----:B------:R0:W1:Y:S02]  /*1cec0*/  SHFL.DOWN P0, R55, R53, R3, R0 ;  /* 0x0800000335377389 */ /* 0x0000640000000000 */
[----:B01----:R-:W-:Y:S01]  /*1ced0*/  ENDCOLLECTIVE ;  /* 0x000000000000791b */ /* 0x003fe20003800000 */
.L_x_5217:
[----:B------:R-:W-:Y:S01]  /*1cee0*/  IMAD.MOV.U32 R3, RZ, RZ, 0x1 ;  /* 0x00000001ff037424 */ /* 0x000fe200078e00ff */
[----:B------:R-:W-:-:S04]  /*1cef0*/  FMNMX R56, R52, R55, !PT ;  /* 0x0000003734387209 */ /* 0x000fc80007800000 */
[----:B------:R-:W-:-:S07]  /*1cf00*/  MOV R53, R56 ;  /* 0x0000003800357202 */ /* 0x000fce0000000f00 */
[----:B------:R-:W-:Y:S05]  /*1cf10*/  WARPSYNC.COLLECTIVE R54, `(.L_x_5218) ;  /* 0x0000000036087348 */ /* 0x000fea0003c00000 */
[----:B------:R0:W1:Y:S02]  /*1cf20*/  SHFL.DOWN P0, R55, R53, R3, R0 ;  /* 0x0800000335377389 */ /* 0x0000640000000000 */
[----:B01----:R-:W-:Y:S01]  /*1cf30*/  ENDCOLLECTIVE ;  /* 0x000000000000791b */ /* 0x003fe20003800000 */
.L_x_5218:
[----:B------:R-:W-:Y:S01]  /*1cf40*/  FMNMX R56, R56, R55, !PT ;  /* 0x0000003738387209 */ /* 0x000fe20007800000 */
[----:B------:R-:W-:-:S07]  /*1cf50*/  IMAD.MOV.U32 R55, RZ, RZ, 0x1f ;  /* 0x0000001fff377424 */ /* 0x000fce00078e00ff */
[----:B------:R-:W-:Y:S05]  /*1cf60*/  WARPSYNC.COLLECTIVE R54, `(.L_x_5219) ;  /* 0x0000000036087348 */ /* 0x000fea0003c00000 */
[----:B------:R0:W1:Y:S02]  /*1cf70*/  SHFL.IDX P0, R55, R56, R57, R55 ;  /* 0x0000003938377389 */ /* 0x0000640000000037 */
[----:B01----:R-:W-:Y:S01]  /*1cf80*/  ENDCOLLECTIVE ;  /* 0x000000000000791b */ /* 0x003fe20003800000 */
.L_x_5219:
[----:B------:R-:W-:Y:S01]  /*1cf90*/  IMAD.MOV.U32 R58, RZ, RZ, R55 ;  /* 0x000000ffff3a7224 */ /* 0x000fe200078e0037 */
[----:B------:R-:W-:Y:S06]  /*1cfa0*/  BRA `(.L_x_5220) ;  /* 0xffffff6800587947 */ /* 0x000fec000383ffff */
.L_x_4823:
        /* <DEDUP_REMOVED lines=8> */
.L_x_5222:
[----:B------:R-:W-:Y:S05]  /*1d030*/  BSYNC B0 ;  /* 0x0000000000007941 */ /* 0x000fea0003800000 */
.L_x_5221:
[----:B------:R-:W-:Y:S01]  /*1d040*/  FMNMX R53, R60, R55, !PT ;  /* 0x000000373c357209 */ /* 0x000fe20007800000 */
[----:B------:R-:W-:Y:S02]  /*1d050*/  IMAD.MOV.U32 R3, RZ, RZ, 0x8 ;  /* 0x00000008ff037424 */ /* 0x000fe400078e00ff */
[----:B------:R-:W-:Y:S02]  /*1d060*/  IMAD.MOV.U32 R0, RZ, RZ, 0x1f ;  /* 0x0000001fff007424 */ /* 0x000fe400078e00ff */
[----:B------:R-:W-:-:S07]  /*1d070*/  IMAD.MOV.U32 R54, RZ, RZ, -0x1 ;  /* 0xffffffffff367424 */ /* 0x000fce00078e00ff */
[----:B------:R-:W-:Y:S05]  /*1d080*/  WARPSYNC.COLLECTIVE R54, `(.L_x_5223) ;  /* 0x0000000036087348 */ /* 0x000fea0003c00000 */
[----:B------:R0:W1:Y:S02]  /*1d090*/  SHFL.DOWN P0, R55, R53, R3, R0 ;  /* 0x0800000335377389 */ /* 0x0000640000000000 */
[----:B01----:R-:W-:Y:S01]  /*1d0a0*/  ENDCOLLECTIVE ;  /* 0x000000000000791b */ /* 0x003fe20003800000 */
.L_x_5223:
[----:B------:R-:W-:Y:S01]  /*1d0b0*/  IMAD.MOV.U32 R3, RZ, RZ, 0x4 ;  /* 0x00000004ff037424 */ /* 0x000fe200078e00ff */
[----:B------:R-:W-:-:S05]  /*1d0c0*/  FMNMX R52, R53, R55, !PT ;  /* 0x0000003735347209 */ /* 0x000fca0007800000 */
[----:B------:R-:W-:-:S07]  /*1d0d0*/  IMAD.MOV.U32 R53, RZ, RZ, R52 ;  /* 0x000000ffff357224 */ /* 0x000fce00078e0034 */
[----:B------:R-:W-:Y:S05]  /*1d0e0*/  WARPSYNC.COLLECTIVE R54, `(.L_x_5224) ;  /* 0x0000000036087348 */ /* 0x000fea0003c00000 */
[----:B------:R0:W1:Y:S02]  /*1d0f0*/  SHFL.DOWN P0, R55, R53, R3, R0 ;  /* 0x0800000335377389 */ /* 0x0000640000000000 */
[----:B01----:R-:W-:Y:S01]  /*1d100*/  ENDCOLLECTIVE ;  /* 0x000000000000791b */ /* 0x003fe20003800000 */
.L_x_5224:
[----:B------:R-:W-:Y:S01]  /*1d110*/  IMAD.MOV.U32 R3, RZ, RZ, 0x2 ;  /* 0x00000002ff037424 */ /* 0x000fe200078e00ff */
[----:B------:R-:W-:-:S05]  /*1d120*/  FMNMX R56, R52, R55, !PT ;  /* 0x0000003734387209 */ /* 0x000fca0007800000 */
[----:B------:R-:W-:-:S07]  /*1d130*/  IMAD.MOV.U32 R53, RZ, RZ, R56 ;  /* 0x000000ffff357224 */ /* 0x000fce00078e0038 */
[----:B------:R-:W-:Y:S05]  /*1d140*/  WARPSYNC.COLLECTIVE R54, `(.L_x_5225) ;  /* 0x0000000036087348 */ /* 0x000fea0003c00000 */
[----:B------:R0:W1:Y:S02]  /*1d150*/  SHFL.DOWN P0, R55, R53, R3, R0 ;  /* 0x0800000335377389 */ /* 0x0000640000000000 */
[----:B01----:R-:W-:Y:S01]  /*1d160*/  ENDCOLLECTIVE ;  /* 0x000000000000791b */ /* 0x003fe20003800000 */
.L_x_5225:
[----:B------:R-:W-:Y:S01]  /*1d170*/  HFMA2.MMA R3, -RZ, RZ, 0, 5.9604644775390625e-08 ;  /* 0x00000001ff037435 */ /* 0x000fe200000001ff */
[----:B------:R-:W-:-:S05]  /*1d180*/  FMNMX R57, R56, R55, !PT ;  /* 0x0000003738397209 */ /* 0x000fca0007800000 */
[----:B------:R-:W-:-:S07]  /*1d190*/  IMAD.MOV.U32 R53, RZ, RZ, R57 ;  /* 0x000000ffff357224 */ /* 0x000fce00078e0039 */
[----:B------:R-:W-:Y:S05]  /*1d1a0*/  WARPSYNC.COLLECTIVE R54, `(.L_x_5226) ;  /* 0x0000000036087348 */ /* 0x000fea0003c00000 */
[----:B------:R0:W1:Y:S02]  /*1d1b0*/  SHFL.DOWN P0, R55, R53, R3, R0 ;  /* 0x0800000335377389 */ /* 0x0000640000000000 */
[----:B01----:R-:W-:Y:S01]  /*1d1c0*/  ENDCOLLECTIVE ;  /* 0x000000000000791b */ /* 0x003fe20003800000 */
.L_x_5226:
[----:B------:R-:W-:Y:S01]  /*1d1d0*/  FMNMX R55, R57, R55, !PT ;  /* 0x0000003739377209 */ /* 0x000fe20007800000 */
[----:B------:R-:W-:-:S04]  /*1d1e0*/  IMAD.MOV.U32 R57, RZ, RZ, RZ ;  /* 0x000000ffff397224 */ /* 0x000fc800078e00ff */
[----:B------:R-:W-:Y:S02]  /*1d1f0*/  IMAD.MOV.U32 R56, RZ, RZ, R55 ;  /* 0x000000ffff387224 */ /* 0x000fe400078e0037 */
[----:B------:R-:W-:-:S07]  /*1d200*/  IMAD.MOV.U32 R55, RZ, RZ, 0x1f ;  /* 0x0000001fff377424 */ /* 0x000fce00078e00ff */
[----:B------:R-:W-:Y:S05]  /*1d210*/  WARPSYNC.COLLECTIVE R54, `(.L_x_5227) ;  /* 0x0000000036087348 */ /* 0x000fea0003c00000 */
[----:B------:R0:W1:Y:S02]  /*1d220*/  SHFL.IDX P0, R55, R56, R57, R55 ;  /* 0x0000003938377389 */ /* 0x0000640000000037 */
[----:B01----:R-:W-:Y:S01]  /*1d230*/  ENDCOLLECTIVE ;  /* 0x000000000000791b */ /* 0x003fe20003800000 */
.L_x_5227:
[----:B------:R-:W-:Y:S01]  /*1d240*/  IMAD.MOV.U32 R58, RZ, RZ, R55 ;  /* 0x000000ffff3a7224 */ /* 0x000fe200078e0037 */
[----:B------:R-:W-:Y:S06]  /*1d250*/  BRA `(.L_x_5228) ;  /* 0xffffff6800e47947 */ /* 0x000fec000383ffff */
.L_x_4831:
[----:B------:R-:W-:Y:S01]  /*1d260*/  BSSY B0, `(.L_x_5229) ;  /* 0x0000008000007945 */ /* 0x000fe20003800000 */
[----:B------:R-:W-:Y:S02]  /*1d270*/  IMAD.MOV.U32 R53, RZ, RZ, R60 ;  /* 0x000000ffff357224 */ /* 0x000fe400078e003c */
[----:B------:R-:W-:Y:S02]  /*1d280*/  IMAD.MOV.U32 R3, RZ, RZ, 0x10 ;  /* 0x00000010ff037424 */ /* 0x000fe400078e00ff */
[----:B------:R-:W-:Y:S02]  /*1d290*/  IMAD.MOV.U32 R0, RZ, RZ, 0x1f ;  /* 0x0000001fff007424 */ /* 0x000fe400078e00ff */
[----:B------:R-:W-:-:S07]  /*1d2a0*/  IMAD.MOV.U32 R54, RZ, RZ, -0x1 ;  /* 0xffffffffff367424 */ /* 0x000fce00078e00ff */
[----:B0-----:R-:W-:Y:S05]  /*1d2b0*/  WARPSYNC.COLLECTIVE R54, `(.L_x_5230) ;  /* 0x0000000036087348 */ /* 0x001fea0003c00000 */
[----:B0-----:R0:W1:Y:S02]  /*1d2c0*/  SHFL.DOWN P0, R55, R53, R3, R0 ;  /* 0x0800000335377389 */ /* 0x0010640000000000 */
[----:B01----:R-:W-:Y:S01]  /*1d2d0*/  ENDCOLLECTIVE ;  /* 0x000000000000791b */ /* 0x003fe20003800000 */
.L_x_5230:
[----:B------:R-:W-:Y:S05]  /*1d2e0*/  BSYNC B0 ;  /* 0x0000000000007941 */ /* 0x000fea0003800000 */
.L_x_5229:
[----:B------:R-:W-:Y:S01]  /*1d2f0*/  FMNMX R53, R60, R55, !PT ;  /* 0x000000373c357209 */ /* 0x000fe20007800000 */
[----:B------:R-:W-:Y:S02]  /*1d300*/  IMAD.MOV.U32 R3, RZ, RZ, 0x8 ;  /* 0x00000008ff037424 */ /* 0x000fe400078e00ff */
[----:B------:R-:W-:Y:S02]  /*1d310*/  IMAD.MOV.U32 R0, RZ, RZ, 0x1f ;  /* 0x0000001fff007424 */ /* 0x000fe400078e00ff */
[----:B------:R-:W-:-:S07]  /*1d320*/  IMAD.MOV.U32 R54, RZ, RZ, -0x1 ;  /* 0xffffffffff367424 */ /* 0x000fce00078e00ff */
[----:B------:R-:W-:Y:S05]  /*1d330*/  WARPSYNC.COLLECTIVE R54, `(.L_x_5231) ;  /* 0x0000000036087348 */ /* 0x000fea0003c00000 */
[----:B------:R0:W1:Y:S02]  /*1d340*/  SHFL.DOWN P0, R55, R53, R3, R0 ;  /* 0x0800000335377389 */ /* 0x0000640000000000 */
[----:B01----:R-:W-:Y:S01]  /*1d350*/  ENDCOLLECTIVE ;  /* 0x000000000000791b */ /* 0x003fe20003800000 */
.L_x_5231:
[----:B------:R-:W-:Y:S01]  /*1d360*/  IMAD.MOV.U32 R3, RZ, RZ, 0x4 ;  /* 0x00000004ff037424 */ /* 0x000fe200078e00ff */
[----:B------:R-:W-:-:S05]  /*1d370*/  FMNMX R56, R53, R55, !PT ;  /* 0x0000003735387209 */ /* 0x000fca0007800000 */
[----:B------:R-:W-:-:S07]  /*1d380*/  IMAD.MOV.U32 R53, RZ, RZ, R56 ;  /* 0x000000ffff357224 */ /* 0x000fce00078e0038 */
[----:B------:R-:W-:Y:S05]  /*1d390*/  WARPSYNC.COLLECTIVE R54, `(.L_x_5232) ;  /* 0x0000000036087348 */ /* 0x000fea0003c00000 */
[----:B------:R0:W1:Y:S02]  /*1d3a0*/  SHFL.DOWN P0, R55, R53, R3, R0 ;  /* 0x0800000335377389 */ /* 0x0000640000000000 */
[----:B01----:R-:W-:Y:S01]  /*1d3b0*/  ENDCOLLECTIVE ;  /* 0x000000000000791b */ /* 0x003fe20003800000 */
.L_x_5232:
[----:B------:R-:W-:Y:S01]  /*1d3c0*/  IMAD.MOV.U32 R3, RZ, RZ, 0x2 ;  /* 0x00000002ff037424 */ /* 0x000fe200078e00ff */
[----:B------:R-:W-:-:S05]  /*1d3d0*/  FMNMX R57, R56, R55, !PT ;  /* 0x0000003738397209 */ /* 0x000fca0007800000 */
[----:B------:R-:W-:-:S07]  /*1d3e0*/  IMAD.MOV.U32 R53, RZ, RZ, R57 ;  /* 0x000000ffff357224 */ /* 0x000fce00078e0039 */
[----:B------:R-:W-:Y:S05]  /*1d3f0*/  WARPSYNC.COLLECTIVE R54, `(.L_x_5233) ;  /* 0x0000000036087348 */ /* 0x000fea0003c00000 */
[----:B------:R0:W1:Y:S02]  /*1d400*/  SHFL.DOWN P0, R55, R53, R3, R0 ;  /* 0x0800000335377389 */ /* 0x0000640000000000 */
[----:B01----:R-:W-:Y:S01]  /*1d410*/  ENDCOLLECTIVE ;  /* 0x000000000000791b */ /* 0x003fe20003800000 */
.L_x_5233:
[----:B------:R-:W-:Y:S02]  /*1d420*/  MOV R3, 0x1 ;  /* 0x0000000100037802 */ /* 0x000fe40000000f00 */
[----:B------:R-:W-:Y:S01]  /*1d430*/  FMNMX R58, R57, R55, !PT ;  /* 0x00000037393a7209 */ /* 0x000fe20007800000 */
[----:B------:R-:W-:-:S04]  /*1d440*/  IMAD.MOV.U32 R57, RZ, RZ, RZ ;  /* 0x000000ffff397224 */ /* 0x000fc800078e00ff */
[----:B------:R-:W-:-:S07]  /*1d450*/  IMAD.MOV.U32 R53, RZ, RZ, R58 ;  /* 0x000000ffff357224 */ /* 0x000fce00078e003a */
[----:B------:R-:W-:Y:S05]  /*1d460*/  WARPSYNC.COLLECTIVE R54, `(.L_x_5234) ;  /* 0x0000000036087348 */ /* 0x000fea0003c00000 */
[----:B------:R0:W1:Y:S02]  /*1d470*/  SHFL.DOWN P0, R55, R53, R3, R0 ;  /* 0x0800000335377389 */ /* 0x0000640000000000 */
[----:B01----:R-:W-:Y:S01]  /*1d480*/  ENDCOLLECTIVE ;  /* 0x000000000000791b */ /* 0x003fe20003800000 */
.L_x_5234:
[----:B------:R-:W-:-:S05]  /*1d490*/  FMNMX R55, R58, R55, !PT ;  /* 0x000000373a377209 */ /* 0x000fca0007800000 */
[----:B------:R-:W-:Y:S02]  /*1d4a0*/  IMAD.MOV.U32 R56, RZ, RZ, R55 ;  /* 0x000000ffff387224 */ /* 0x000fe400078e0037 */
[----:B------:R-:W-:-:S07]  /*1d4b0*/  IMAD.MOV.U32 R55, RZ, RZ, 0x1f ;  /* 0x0000001fff377424 */ /* 0x000fce00078e00ff */
[----:B------:R-:W-:Y:S05]  /*1d4c0*/  WARPSYNC.COLLECTIVE R54, `(.L_x_5235) ;  /* 0x0000000036087348 */ /* 0x000fea0003c00000 */
[----:B------:R0:W1:Y:S02]  /*1d4d0*/  SHFL.IDX P0, R55, R56, R57, R55 ;  /* 0x0000003938377389 */ /* 0x0000640000000037 */
[----:B01----:R-:W-:Y:S01]  /*1d4e0*/  ENDCOLLECTIVE ;  /* 0x000000000000791b */ /* 0x003fe20003800000 */
.L_x_5235:
[----:B------:R-:W-:Y:S01]  /*1d4f0*/  IMAD.MOV.U32 R59, RZ, RZ, R55 ;  /* 0x000000ffff3b7224 */ /* 0x000fe200078e0037 */
[----:B------:R-:W-:Y:S06]  /*1d500*/  BRA `(.L_x_5236) ;  /* 0xffffff6c006c7947 */ /* 0x000fec000383ffff */
        .weak           $__internal_10_$__cuda_sm20_rcp_rn_f32_slowpath
        .type           $__internal_10_$__cuda_sm20_rcp_rn_f32_slowpath,@function
        .size           $__internal_10_$__cuda_sm20_rcp_rn_f32_slowpath,($__internal_11_$__cuda_sm3x_div_rn_noftz_f32_slowpath - $__internal_10_$__cuda_sm20_rcp_rn_f32_slowpath)
$__internal_10_$__cuda_sm20_rcp_rn_f32_slowpath:
        /* <DEDUP_REMOVED lines=15> */
.L_x_5238:
[----:B------:R-:W-:-:S05]  /*1d600*/  VIADD R53, R3, 0xffffff03 ;  /* 0xffffff0303357836 */ /* 0x000fca0000000000 */
[----:B------:R-:W-:-:S13]  /*1d610*/  ISETP.GT.U32.AND P0, PT, R53, 0x1, PT ;  /* 0x000000013500780c */ /* 0x000fda0003f04070 */
[----:B------:R-:W-:Y:S05]  /*1d620*/  @P0 BRA `(.L_x_5240) ;  /* 0x0000000000780947 */ /* 0x000fea0003800000 */
[----:B------:R-:W-:Y:S01]  /*1d630*/  LOP3.LUT R59, R0, 0x7fffff, RZ, 0xc0, !PT ;  /* 0x007fffff003b7812 */ /* 0x000fe200078ec0ff */
[----:B------:R-:W-:-:S03]  /*1d640*/  VIADD R3, R3, 0xffffff04 ;  /* 0xffffff0403037836 */ /* 0x000fc60000000000 */
[----:B------:R-:W-:-:S04]  /*1d650*/  LOP3.LUT R59, R59, 0x3f800000, RZ, 0xfc, !PT ;  /* 0x3f8000003b3b7812 */ /* 0x000fc800078efcff */
[----:B------:R-:W0:Y:S02]  /*1d660*/  MUFU.RCP R58, R59 ;  /* 0x0000003b003a7308 */ /* 0x000e240000001000 */
[----:B0-----:R-:W-:-:S04]  /*1d670*/  FFMA R55, R59, R58, -1 ;  /* 0xbf8000003b377423 */ /* 0x001fc8000000003a */
[----:B------:R-:W-:-:S04]  /*1d680*/  FADD.FTZ R55, -R55, -RZ ;  /* 0x800000ff37377221 */ /* 0x000fc80000010100 */
[CCC-:B------:R-:W-:Y:S01]  /*1d690*/  FFMA.RM R56, R58.reuse, R55.reuse, R58.reuse ;  /* 0x000000373a387223 */ /* 0x1c0fe2000000403a */
[----:B------:R-:W-:Y:S01]  /*1d6a0*/  FFMA.RP R55, R58, R55, R58 ;  /* 0x000000373a377223 */ /* 0x000fe2000000803a */
[----:B------:R-:W-:-:S04]  /*1d6b0*/  IMAD.MOV.U32 R58, RZ, RZ, 0x3 ;  /* 0x00000003ff3a7424 */ /* 0x000fc800078e00ff */
[C---:B------:R-:W-:Y:S02]  /*1d6c0*/  FSETP.NEU.FTZ.AND P0, PT, R56.reuse, R55, PT ;  /* 0x000000373800720b */ /* 0x040fe40003f1d000 */
[----:B------:R-:W-:Y:S02]  /*1d6d0*/  LOP3.LUT R56, R56, 0x7fffff, RZ, 0xc0, !PT ;  /* 0x007fffff38387812 */ /* 0x000fe400078ec0ff */
[----:B------:R-:W-:Y:S02]  /*1d6e0*/  SHF.L.U32 R55, R58, R53, RZ ;  /* 0x000000353a377219 */ /* 0x000fe400000006ff */
[----:B------:R-:W-:Y:S02]  /*1d6f0*/  LOP3.LUT R56, R56, 0x800000, RZ, 0xfc, !PT ;  /* 0x0080000038387812 */ /* 0x000fe400078efcff */
[----:B------:R-:W-:Y:S02]  /*1d700*/  SEL R57, RZ, 0xffffffff, !P0 ;  /* 0xffffffffff397807 */ /* 0x000fe40004000000 */
[----:B------:R-:W-:-:S02]  /*1d710*/  LOP3.LUT R58, R55, R56, RZ, 0xc0, !PT ;  /* 0x00000038373a7212 */ /* 0x000fc400078ec0ff */
[----:B------:R-:W-:Y:S01]  /*1d720*/  SHF.R.U32.HI R3, RZ, R3, R56 ;  /* 0x00000003ff037219 */ /* 0x000fe20000011638 */
        /* <DEDUP_REMOVED lines=9> */
[----:B------:R-:W-:-:S13]  /*1d7c0*/  ISETP.GE.AND P0, PT, R53, RZ, PT ;  /* 0x000000ff3500720c */ /* 0x000fda0003f06270 */
[----:B------:R-:W-:-:S04]  /*1d7d0*/  @!P0 VIADD R3, R3, 0x1 ;  /* 0x0000000103038836 */ /* 0x000fc80000000000 */
[----:B------:R-:W-:-:S05]  /*1d7e0*/  @!P1 IMAD.SHL.U32 R3, R3, 0x2, RZ ;  /* 0x0000000203039824 */ /* 0x000fca00078e00ff */
[----:B------:R-:W-:Y:S01]  /*1d7f0*/  LOP3.LUT R53, R3, 0x80000000, R0, 0xf8, !PT ;  /* 0x8000000003357812 */ /* 0x000fe200078ef800 */
[----:B------:R-:W-:Y:S06]  /*1d800*/  BRA `(.L_x_5239) ;  /* 0x0000000000047947 */ /* 0x000fec0003800000 */
.L_x_5240:
[----:B------:R0:W1:Y:S02]  /*1d810*/  MUFU.RCP R53, R0 ;  /* 0x0000000000357308 */ /* 0x0000640000001000 */
.L_x_5239:
[----:B------:R-:W-:Y:S05]  /*1d820*/  BSYNC B0 ;  /* 0x0000000000007941 */ /* 0x000fea0003800000 */
.L_x_5237:
[----:B------:R-:W-:-:S04]  /*1d830*/  IMAD.MOV.U32 R55, RZ, RZ, 0x0 ;  /* 0x00000000ff377424 */ /* 0x000fc800078e00ff */
[----:B01----:R-:W-:Y:S05]  /*1d840*/  RET.REL.NODEC R54 `(_ZN18transformer_engine71_GLOBAL__N__fadcdbdc_38_quantize_transpose_vector_blockwise_cu_d4a478bd37block_scaled_1d_cast_transpose_kernelILb1Ef6__half13__nv_fp8_e4m3EEvPKT1_PT2_S8_PT0_SA_mmmmmmfNS_6detail25FP8BlockwiseRowwiseOptionENSB_28FP8BlockwiseColumnwiseOptionEbPKf) ;  /* 0xfffffe2436ec7950 */ /* 0x003fea0003c3ffff */
        .weak           $__internal_11_$__cuda_sm3x_div_rn_noftz_f32_slowpath
        .type           $__internal_11_$__cuda_sm3x_div_rn_noftz_f32_slowpath,@function
        .size           $__internal_11_$__cuda_sm3x_div_rn_noftz_f32_slowpath,(.L_x_10521 - $__internal_11_$__cuda_sm3x_div_rn_noftz_f32_slowpath)
$__internal_11_$__cuda_sm3x_div_rn_noftz_f32_slowpath:
[----:B------:R-:W-:Y:S01]  /*1d850*/  SHF.R.U32.HI R55, RZ, 0x17, R3 ;  /* 0x00000017ff377819 */ /* 0x000fe20000011603 */
[----:B------:R-:W-:Y:S01]  /*1d860*/  BSSY B0, `(.L_x_5241) ;  /* 0x0000064000007945 */ /* 0x000fe20003800000 */
[----:B------:R-:W-:Y:S01]  /*1d870*/  SHF.R.U32.HI R57, RZ, 0x17, R2 ;  /* 0x00000017ff397819 */ /* 0x000fe20000011602 */
[----:B------:R-:W-:Y:S01]  /*1d880*/  HFMA2.MMA R56, -RZ, RZ, 3.9375, 0 ;  /* 0x43e00000ff387435 */ /* 0x000fe200000001ff */
        /* <DEDUP_REMOVED lines=32> */
.L_x_5242:
[----:B------:R-:W-:Y:S01]  /*1da90*/  LEA R0, R55, 0xc0800000, 0x17 ;  /* 0xc080000037007811 */ /* 0x000fe200078eb8ff */
[----:B------:R-:W-:Y:S01]  /*1daa0*/  VIADD R58, R57, 0xffffff81 ;  /* 0xffffff81393a7836 */ /* 0x000fe20000000000 */
[----:B------:R-:W-:Y:S03]  /*1dab0*/  BSSY B1, `(.L_x_5247) ;  /* 0x0000035000017945 */ /* 0x000fe60003800000 */
[----:B------:R-:W-:-:S04]  /*1dac0*/  IMAD.IADD R60, R3, 0x1, -R0 ;  /* 0x00000001033c7824 */ /* 0x000fc800078e0a00 */
[----:B------:R0:W1:Y:S01]  /*1dad0*/  MUFU.RCP R0, R60 ;  /* 0x0000003c00007308 */ /* 0x0000620000001000 */
[----:B------:R-:W-:Y:S01]  /*1dae0*/  FADD.FTZ R3, -R60, -RZ ;  /* 0x800000ff3c037221 */ /* 0x000fe20000010100 */
[----:B0-----:R-:W-:-:S05]  /*1daf0*/  IADD3 R60, R58, 0x7f, -R55 ;  /* 0x0000007f3a3c7810 */ /* 0x001fca0007ffe837 */
[----:B------:R-:W-:Y:S02]  /*1db00*/  IMAD.IADD R55, R60, 0x1, R53 ;  /* 0x000000013c377824 */ /* 0x000fe400078e0235 */
[----:B-1----:R-:W-:-:S04]  /*1db10*/  FFMA R57, R0, R3, 1 ;  /* 0x3f80000000397423 */ /* 0x002fc80000000003 */
[----:B------:R-:W-:Y:S01]  /*1db20*/  FFMA R57, R0, R57, R0 ;  /* 0x0000003900397223 */ /* 0x000fe20000000000 */
[----:B------:R-:W-:-:S04]  /*1db30*/  IMAD R0, R58, -0x800000, R56 ;  /* 0xff8000003a007824 */ /* 0x000fc800078e0238 */
        /* <DEDUP_REMOVED lines=40> */
.L_x_5249:
[----:B------:R-:W-:-:S04]  /*1ddc0*/  LOP3.LUT R0, R0, 0x80000000, RZ, 0xc0, !PT ;  /* 0x8000000000007812 */ /* 0x000fc800078ec0ff */
[----:B------:R-:W-:Y:S01]  /*1ddd0*/  LOP3.LUT R0, R0, 0x7f800000, RZ, 0xfc, !PT ;  /* 0x7f80000000007812 */ /* 0x000fe200078efcff */
[----:B------:R-:W-:Y:S06]  /*1dde0*/  BRA `(.L_x_5250) ;  /* 0x0000000000047947 */ /* 0x000fec0003800000 */
.L_x_5248:
[----:B------:R-:W-:-:S07]  /*1ddf0*/  IMAD R0, R55, 0x800000, R0 ;  /* 0x0080000037007824 */ /* 0x000fce00078e0200 */
.L_x_5250:
[----:B------:R-:W-:Y:S05]  /*1de00*/  BSYNC B1 ;  /* 0x0000000000017941 */ /* 0x000fea0003800000 */
.L_x_5247:
[----:B------:R-:W-:Y:S05]  /*1de10*/  BRA `(.L_x_5251) ;  /* 0x0000000000207947 */ /* 0x000fea0003800000 */
.L_x_5246:
[----:B------:R-:W-:-:S04]  /*1de20*/  LOP3.LUT R3, R3, 0x80000000, R56, 0x48, !PT ;  /* 0x8000000003037812 */ /* 0x000fc800078e4838 */
[----:B------:R-:W-:Y:S01]  /*1de30*/  LOP3.LUT R0, R3, 0x7f800000, RZ, 0xfc, !PT ;  /* 0x7f80000003007812 */ /* 0x000fe200078efcff */
[----:B------:R-:W-:Y:S06]  /*1de40*/  BRA `(.L_x_5251) ;  /* 0x0000000000147947 */ /* 0x000fec0003800000 */
.L_x_5245:
[----:B------:R-:W-:Y:S01]  /*1de50*/  LOP3.LUT R0, R3, 0x80000000, R56, 0x48, !PT ;  /* 0x8000000003007812 */ /* 0x000fe200078e4838 */
[----:B------:R-:W-:Y:S06]  /*1de60*/  BRA `(.L_x_5251) ;  /* 0x00000000000c7947 */ /* 0x000fec0003800000 */
.L_x_5244:
[----:B------:R-:W0:Y:S01]  /*1de70*/  MUFU.RSQ R0, -QNAN ;  /* 0xffc0000000007908 */ /* 0x000e220000001400 */
[----:B------:R-:W-:Y:S05]  /*1de80*/  BRA `(.L_x_5251) ;  /* 0x0000000000047947 */ /* 0x000fea0003800000 */
.L_x_5243:
[----:B------:R-:W-:-:S07]  /*1de90*/  FADD.FTZ R0, R0, R3 ;  /* 0x0000000300007221 */ /* 0x000fce0000010000 */
.L_x_5251:
[----:B------:R-:W-:Y:S05]  /*1dea0*/  BSYNC B0 ;  /* 0x0000000000007941 */ /* 0x000fea0003800000 */
.L_x_5241:
[----:B------:R-:W-:-:S04]  /*1deb0*/  IMAD.MOV.U32 R55, RZ, RZ, 0x0 ;  /* 0x00000000ff377424 */ /* 0x000fc800078e00ff */
[----:B0-----:R-:W-:Y:S05]  /*1dec0*/  RET.REL.NODEC R54 `(_ZN18transformer_engine71_GLOBAL__N__fadcdbdc_38_quantize_transpose_vector_blockwise_cu_d4a478bd37block_scaled_1d_cast_transpose_kernelILb1Ef6__half13__nv_fp8_e4m3EEvPKT1_PT2_S8_PT0_SA_mmmmmmfNS_6detail25FP8BlockwiseRowwiseOptionENSB_28FP8BlockwiseColumnwiseOptionEbPKf) ;  /* 0xfffffe20364c7950 */ /* 0x001fea0003c3ffff */
.L_x_5252:
        /* <DEDUP_REMOVED lines=11> */
.L_x_10521:


//--------------------- .text._ZN18transformer_engine71_GLOBAL__N__fadcdbdc_38_quantize_transpose_vector_blockwise_cu_d4a478bd37block_scaled_1d_cast_transpose_kernelILb0Ef6__half13__nv_fp8_e5m2EEvPKT1_PT2_S8_PT0_SA_mmmmmmfNS_6detail25FP8BlockwiseRowwiseOptionENSB_28FP8BlockwiseColumnwiseOptionEbPKf --------------------------
	.section	.text._ZN18transformer_engine71_GLOBAL__N__fadcdbdc_38_quantize_transpose_vector_blockwise_cu_d4a478bd37block_scaled_1d_cast_transpose_kernelILb0Ef6__half13__nv_fp8_e5m2EEvPKT1_PT2_S8_PT0_SA_mmmmmmfNS_6detail25FP8BlockwiseRowwiseOptionENSB_28FP8BlockwiseColumnwiseOptionEbPKf,"ax",@progbits
	.align	128
.text._ZN18transformer_engine71_GLOBAL__N__fadcdbdc_38_quantize_transpose_vector_blockwise_cu_d4a478bd37block_scaled_1d_cast_transpose_kernelILb0Ef6__half13__nv_fp8_e5m2EEvPKT1_PT2_S8_PT0_SA_mmmmmmfNS_6detail25FP8BlockwiseRowwiseOptionENSB_28FP8BlockwiseColumnwiseOptionEbPKf:
        .type           _ZN18transformer_engine71_GLOBAL__N__fadcdbdc_38_quantize_transpose_vector_blockwise_cu_d4a478bd37block_scaled_1d_cast_transpose_kernelILb0Ef6__half13__nv_fp8_e5m2EEvPKT1_PT2_S8_PT0_SA_mmmmmmfNS_6detail25FP8BlockwiseRowwiseOptionENSB_28FP8BlockwiseColumnwiseOptionEbPKf,@function
        .size           _ZN18transformer_engine71_GLOBAL__N__fadcdbdc_38_quantize_transpose_vector_blockwise_cu_d4a478bd37block_scaled_1d_cast_transpose_kernelILb0Ef6__half13__nv_fp8_e5m2EEvPKT1_PT2_S8_PT0_SA_mmmmmmfNS_6detail25FP8BlockwiseRowwiseOptionENSB_28FP8BlockwiseColumnwiseOptionEbPKf,(.L_x_10524 - _ZN18transformer_engine71_GLOBAL__N__fadcdbdc_38_quantize_transpose_vector_blockwise_cu_d4a478bd37block_scaled_1d_cast_transpose_kernelILb0Ef6__half13__nv_fp8_e5m2EEvPKT1_PT2_S8_PT0_SA_mmmmmmfNS_6detail25FP8BlockwiseRowwiseOptionENSB_28FP8BlockwiseColumnwiseOptionEbPKf)
        .other          _ZN18transformer_engine71_GLOBAL__N__fadcdbdc_38_quantize_transpose_vector_blockwise_cu_d4a478bd37block_scaled_1d_cast_transpose_kernelILb0Ef6__half13__nv_fp8_e5m2EEvPKT1_PT2_S8_PT0_SA_mmmmmmfNS_6detail25FP8BlockwiseRowwiseOptionENSB_28FP8BlockwiseColumnwiseOptionEbPKf,@"STO_CUDA_ENTRY STV_DEFAULT"
_ZN18transformer_engine71_GLOBAL__N__fadcdbdc_38_quantize_transpose_vector_blockwise_cu_d4a478bd37block_scaled_1d_cast_transpose_kernelILb0Ef6__half13__nv_fp8_e5m2EEvPKT1_PT2_S8_PT0_SA_mmmmmmfNS_6detail25FP8BlockwiseRowwiseOptionENSB_28FP8BlockwiseColumnwiseOptionEbPKf:
        /* <DEDUP_REMOVED lines=10> */
.L_x_5253:
        /* <DEDUP_REMOVED lines=45> */
.L_x_5256:
        /* <DEDUP_REMOVED lines=36> */
.L_x_5255:
[----:B------:R-:W-:Y:S05]  /*05b0*/  BSYNC B0 ;  /* 0x0000000000007941 */ /* 0x000fea0003800000 */
.L_x_5254:
        /* <DEDUP_REMOVED lines=30> */
.L_x_5259:
        /* <DEDUP_REMOVED lines=36> */
.L_x_5258:
[----:B------:R-:W-:Y:S05]  /*09e0*/  BSYNC B0 ;  /* 0x0000000000007941 */ /* 0x000fea0003800000 */
.L_x_5257:
        /* <DEDUP_REMOVED lines=21> */
.L_x_5262:
        /* <DEDUP_REMOVED lines=36> */
.L_x_5261:
[----:B------:R-:W-:Y:S05]  /*0d80*/  BSYNC B0 ;  /* 0x0000000000007941 */ /* 0x000fea0003800000 */
.L_x_5260:
        /* <DEDUP_REMOVED lines=21> */
.L_x_5265:
        /* <DEDUP_REMOVED lines=36> */
.L_x_5264:
[----:B------:R-:W-:Y:S05]  /*1120*/  BSYNC B0 ;  /* 0x0000000000007941 */ /* 0x000fea0003800000 */
.L_x_5263:
        /* <DEDUP_REMOVED lines=21> */
.L_x_5268:
        /* <DEDUP_REMOVED lines=36> */
.L_x_5267:
[----:B------:R-:W-:Y:S05]  /*14c0*/  BSYNC B0 ;  /* 0x0000000000007941 */ /* 0x000fea0003800000 */
.L_x_5266:
        /* <DEDUP_REMOVED lines=21> */
.L_x_5271:
        /* <DEDUP_REMOVED lines=36> */
.L_x_5270:
[----:B------:R-:W-:Y:S05]  /*1860*/  BSYNC B0 ;  /* 0x0000000000007941 */ /* 0x000fea0003800000 */
.L_x_5269:
        /* <DEDUP_REMOVED lines=21> */
.L_x_5274:
        /* <DEDUP_REMOVED lines=36> */
.L_x_5273:
[----:B------:R-:W-:Y:S05]  /*1c00*/  BSYNC B0 ;  /* 0x0000000000007941 */ /* 0x000fea0003800000 */
.L_x_5272:
        /* <DEDUP_REMOVED lines=21> */
.L_x_5277:
        /* <DEDUP_REMOVED lines=36> */
.L_x_5276:
[----:B------:R-:W-:Y:S05]  /*1fa0*/  BSYNC B0 ;  /* 0x0000000000007941 */ /* 0x000fea0003800000 */
.L_x_5275:
        /* <DEDUP_REMOVED lines=143> */
.L_x_5757:
        /* <DEDUP_REMOVED lines=20> */
[----:B0-----:R-:W-:Y:S05]  /*29e0*/  CALL.REL.NOINC `($__internal_13_$__cuda_sm3x_div_rn_noftz_f32_slowpath) ;  /* 0x0000021800747944 */ /* 0x001fea0003c00000 */
.L_x_5284:
[----:B------:R-:W-:Y:S05]  /*29f0*/  BSYNC B4 ;  /* 0x0000000000047941 */ /* 0x000fea0003800000 */
.L_x_5283:
[----:B------:R-:W-:-:S04]  /*2a00*/  FSETP.NEU.AND P0, PT, |R0|, +INF , PT ;  /* 0x7f8000000000780b */ /* 0x000fc80003f0d200 */
[----:B------:R-:W-:-:S04]  /*2a10*/  FSEL R0, R0, 65504, P0 ;  /* 0x477fe00000007808 */ /* 0x000fc80000000000 */
[----:B------:R-:W-:-:S07]  /*2a20*/  LOP3.LUT R0, R0, 0xff800000, RZ, 0xc0, !PT ;  /* 0xff80000000007812 */ /* 0x000fce00078ec0ff */
.L_x_5282:
[----:B------:R-:W-:Y:S05]  /*2a30*/  BSYNC B3 ;  /* 0x0000000000037941 */ /* 0x000fea0003800000 */
.L_x_5281:
        /* <DEDUP_REMOVED lines=13> */
[----:B0-----:R-:W-:Y:S05]  /*2b10*/  CALL.REL.NOINC `($__internal_12_$__cuda_sm20_rcp_rn_f32_slowpath) ;  /* 0x0000021400587944 */ /* 0x001fea0003c00000 */
[----:B------:R-:W-:Y:S05]  /*2b20*/  BRA `(.L_x_5289) ;  /* 0x0000000000107947 */ /* 0x000fea0003800000 */
.L_x_5288:
[----:B------:R-:W1:Y:S02]  /*2b30*/  MUFU.RCP R3, R0 ;  /* 0x0000000000037308 */ /* 0x000e640000001000 */
[----:B-1----:R-:W-:-:S04]  /*2b40*/  FFMA R2, R3, R0, -1 ;  /* 0xbf80000003027423 */ /* 0x002fc80000000000 */
[----:B------:R-:W-:-:S04]  /*2b50*/  FADD.FTZ R2, -R2, -RZ ;  /* 0x800000ff02027221 */ /* 0x000fc80000010100 */
[----:B------:R-:W-:-:S07]  /*2b60*/  FFMA R3, R3, R2, R3 ;  /* 0x0000000203037223 */ /* 0x000fce0000000003 */
.L_x_5289:
[----:B------:R-:W-:Y:S05]  /*2b70*/  BSYNC B3 ;  /* 0x0000000000037941 */ /* 0x000fea0003800000 */
.L_x_5287:
[----:B------:R1:W-:Y:S02]  /*2b80*/  STG.E desc[UR8][R38.64], R3 ;  /* 0x0000000326007986 */ /* 0x0003e4000c101908 */
.L_x_5286:
[----:B------:R-:W-:Y:S05]  /*2b90*/  BSYNC B2 ;  /* 0x0000000000027941 */ /* 0x000fea0003800000 */
.L_x_5285:
        /* <DEDUP_REMOVED lines=17> */
[----:B------:R-:W-:Y:S01]  /*2cb0*/  F2FP.SATFINITE.E5M2.F32.PACK_AB_MERGE_C R3, RZ, R3, RZ ;  /* 0x00000003ff03723e */ /* 0x000fe200048060ff */
        /* <DEDUP_REMOVED lines=71> */
.L_x_5292:
        /* <DEDUP_REMOVED lines=46> */
.L_x_5291:
[----:B------:R-:W-:Y:S05]  /*3410*/  BSYNC B1 ;  /* 0x0000000000017941 */ /* 0x000fea0003800000 */
.L_x_5290:
        /* <DEDUP_REMOVED lines=54> */
.L_x_5766:
        /* <DEDUP_REMOVED lines=21> */
.L_x_5297:
[----:B------:R-:W-:Y:S05]  /*38d0*/  BSYNC B4 ;  /* 0x0000000000047941 */ /* 0x000fea0003800000 */
.L_x_5296:
[----:B------:R-:W-:-:S04]  /*38e0*/  FSETP.NEU.AND P0, PT, |R0|, +INF , PT ;  /* 0x7f8000000000780b */ /* 0x000fc80003f0d200 */
[----:B------:R-:W-:-:S04]  /*38f0*/  FSEL R0, R0, 65504, P0 ;  /* 0x477fe00000007808 */ /* 0x000fc80000000000 */
[----:B------:R-:W-:-:S07]  /*3900*/  LOP3.LUT R0, R0, 0xff800000, RZ, 0xc0, !PT ;  /* 0xff80000000007812 */ /* 0x000fce00078ec0ff */
.L_x_5295:
[----:B------:R-:W-:Y:S05]  /*3910*/  BSYNC B3 ;  /* 0x0000000000037941 */ /* 0x000fea0003800000 */
.L_x_5294:
        /* <DEDUP_REMOVED lines=14> */
.L_x_5301:
[----:B------:R-:W1:Y:S02]  /*3a00*/  MUFU.RCP R3, R0 ;  /* 0x0000000000037308 */ /* 0x000e640000001000 */
[----:B-1----:R-:W-:-:S04]  /*3a10*/  FFMA R2, R3, R0, -1 ;  /* 0xbf80000003027423 */ /* 0x002fc80000000000 */
[----:B------:R-:W-:-:S04]  /*3a20*/  FADD.FTZ R2, -R2, -RZ ;  /* 0x800000ff02027221 */ /* 0x000fc80000010100 */
[----:B------:R-:W-:-:S07]  /*3a30*/  FFMA R3, R3, R2, R3 ;  /* 0x0000000203037223 */ /* 0x000fce0000000003 */
.L_x_5302:
[----:B------:R-:W-:Y:S05]  /*3a40*/  BSYNC B3 ;  /* 0x0000000000037941 */ /* 0x000fea0003800000 */
.L_x_5300:
[----:B------:R1:W-:Y:S02]  /*3a50*/  STG.E desc[UR8][R32.64], R3 ;  /* 0x0000000320007986 */ /* 0x0003e4000c101908 */
.L_x_5299:
[----:B------:R-:W-:Y:S05]  /*3a60*/  BSYNC B2 ;  /* 0x0000000000027941 */ /* 0x000fea0003800000 */
.L_x_5298:
        /* <DEDUP_REMOVED lines=25> */
[----:B------:R-:W-:Y:S01]  /*3c00*/  F2FP.SATFINITE.E5M2.F32.PACK_AB_MERGE_C R41, RZ, R19, RZ ;  /* 0x00000013ff29723e */ /* 0x000fe200048060ff */
        /* <DEDUP_REMOVED lines=64> */
.L_x_5305:
        /* <DEDUP_REMOVED lines=46> */
.L_x_5304:
[----:B------:R-:W-:Y:S05]  /*42f0*/  BSYNC B1 ;  /* 0x0000000000017941 */ /* 0x000fea0003800000 */
.L_x_5303:
        /* <DEDUP_REMOVED lines=54> */
.L_x_5775:
        /* <DEDUP_REMOVED lines=21> */
.L_x_5310:
[----:B------:R-:W-:Y:S05]  /*47b0*/  BSYNC B4 ;  /* 0x0000000000047941 */ /* 0x000fea0003800000 */
.L_x_5309:
[----:B------:R-:W-:-:S04]  /*47c0*/  FSETP.NEU.AND P0, PT, |R0|, +INF , PT ;  /* 0x7f8000000000780b */ /* 0x000fc80003f0d200 */
[----:B------:R-:W-:-:S04]  /*47d0*/  FSEL R0, R0, 65504, P0 ;  /* 0x477fe00000007808 */ /* 0x000fc80000000000 */
[----:B------:R-:W-:-:S07]  /*47e0*/  LOP3.LUT R0, R0, 0xff800000, RZ, 0xc0, !PT ;  /* 0xff80000000007812 */ /* 0x000fce00078ec0ff */
.L_x_5308:
[----:B------:R-:W-:Y:S05]  /*47f0*/  BSYNC B3 ;  /* 0x0000000000037941 */ /* 0x000fea0003800000 */
.L_x_5307:
        /* <DEDUP_REMOVED lines=14> */
.L_x_5314:
[----:B------:R-:W1:Y:S02]  /*48e0*/  MUFU.RCP R3, R0 ;  /* 0x0000000000037308 */ /* 0x000e640000001000 */
[----:B-1----:R-:W-:-:S04]  /*48f0*/  FFMA R2, R3, R0, -1 ;  /* 0xbf80000003027423 */ /* 0x002fc80000000000 */
[----:B------:R-:W-:-:S04]  /*4900*/  FADD.FTZ R2, -R2, -RZ ;  /* 0x800000ff02027221 */ /* 0x000fc80000010100 */
[----:B------:R-:W-:-:S07]  /*4910*/  FFMA R3, R3, R2, R3 ;  /* 0x0000000203037223 */ /* 0x000fce0000000003 */
.L_x_5315:
[----:B------:R-:W-:Y:S05]  /*4920*/  BSYNC B3 ;  /* 0x0000000000037941 */ /* 0x000fea0003800000 */
.L_x_5313:
[----:B------:R1:W-:Y:S02]  /*4930*/  STG.E desc[UR8][R14.64], R3 ;  /* 0x000000030e007986 */ /* 0x0003e4000c101908 */
.L_x_5312:
[----:B------:R-:W-:Y:S05]  /*4940*/  BSYNC B2 ;  /* 0x0000000000027941 */ /* 0x000fea0003800000 */
.L_x_5311:
        /* <DEDUP_REMOVED lines=21> */
[----:B------:R-:W-:Y:S01]  /*4aa0*/  F2FP.SATFINITE.E5M2.F32.PACK_AB_MERGE_C R3, RZ, R3, RZ ;  /* 0x00000003ff03723e */ /* 0x000fe200048060ff */
[----:B------:R-:W-:-:S02]  /*4ab0*/  HADD2.F32 R41, -RZ, R20.H1_H1 ;  /* 0x30000014ff297230 */ /* 0x000fc40000004100 */
[-C--:B------:R-:W-:Y:S01]  /*4ac0*/  FMUL R20, R25, R0.reuse ;  /* 0x0000000019147220 */ /* 0x080fe20000400000 */
[--C-:B------:R-:W-:Y:S01]  /*4ad0*/  HADD2.F32 R43, -RZ, R21.reuse.H0_H0 ;  /* 0x20000015ff2b7230 */ /* 0x100fe20000004100 */
[----:B------:R-:W-:Y:S01]  /*4ae0*/  F2FP.SATFINITE.E5M2.F32.PACK_AB_MERGE_C R19, RZ, R19, RZ ;  /* 0x00000013ff13723e */ /* 0x000fe200048060ff */
        /* <DEDUP_REMOVED lines=64> */
.L_x_5318:
        /* <DEDUP_REMOVED lines=46> */
.L_x_5317:
[----:B------:R-:W-:Y:S05]  /*51d0*/  BSYNC B1 ;  /* 0x0000000000017941 */ /* 0x000fea0003800000 */
.L_x_5316:
        /* <DEDUP_REMOVED lines=55> */
.L_x_5784:
        /* <DEDUP_REMOVED lines=21> */
.L_x_5323:
[----:B------:R-:W-:Y:S05]  /*56a0*/  BSYNC B4 ;  /* 0x0000000000047941 */ /* 0x000fea0003800000 */
.L_x_5322:
[----:B------:R-:W-:-:S04]  /*56b0*/  FSETP.NEU.AND P0, PT, |R0|, +INF , PT ;  /* 0x7f8000000000780b */ /* 0x000fc80003f0d200 */
[----:B------:R-:W-:-:S04]  /*56c0*/  FSEL R0, R0, 65504, P0 ;  /* 0x477fe00000007808 */ /* 0x000fc80000000000 */
[----:B------:R-:W-:-:S07]  /*56d0*/  LOP3.LUT R0, R0, 0xff800000, RZ, 0xc0, !PT ;  /* 0xff80000000007812 */ /* 0x000fce00078ec0ff */
.L_x_5321:
[----:B------:R-:W-:Y:S05]  /*56e0*/  BSYNC B3 ;  /* 0x0000000000037941 */ /* 0x000fea0003800000 */
.L_x_5320:
        /* <DEDUP_REMOVED lines=14> */
.L_x_5327:
[----:B------:R-:W1:Y:S02]  /*57d0*/  MUFU.RCP R3, R0 ;  /* 0x0000000000037308 */ /* 0x000e640000001000 */
[----:B-1----:R-:W-:-:S04]  /*57e0*/  FFMA R2, R3, R0, -1 ;  /* 0xbf80000003027423 */ /* 0x002fc80000000000 */
[----:B------:R-:W-:-:S04]  /*57f0*/  FADD.FTZ R2, -R2, -RZ ;  /* 0x800000ff02027221 */ /* 0x000fc80000010100 */
[----:B------:R-:W-:-:S07]  /*5800*/  FFMA R3, R3, R2, R3 ;  /* 0x0000000203037223 */ /* 0x000fce0000000003 */
.L_x_5328:
[----:B------:R-:W-:Y:S05]  /*5810*/  BSYNC B3 ;  /* 0x0000000000037941 */ /* 0x000fea0003800000 */
.L_x_5326:
[----:B------:R1:W-:Y:S02]  /*5820*/  STG.E desc[UR8][R10.64], R3 ;  /* 0x000000030a007986 */ /* 0x0003e4000c101908 */
.L_x_5325:
[----:B------:R-:W-:Y:S05]  /*5830*/  BSYNC B2 ;  /* 0x0000000000027941 */ /* 0x000fea0003800000 */
.L_x_5324:
        /* <DEDUP_REMOVED lines=36> */
[----:B------:R-:W-:Y:S01]  /*5a80*/  F2FP.SATFINITE.E5M2.F32.PACK_AB_MERGE_C R29, RZ, R11, RZ ;  /* 0x0000000bff1d723e */ /* 0x000fe200048060ff */
        /* <DEDUP_REMOVED lines=51> */
.L_x_5330:
        /* <DEDUP_REMOVED lines=48> */
.L_x_5279:
        /* <DEDUP_REMOVED lines=42> */
.L_x_5793:
        /* <DEDUP_REMOVED lines=21> */
.L_x_5335:
[----:B------:R-:W-:Y:S05]  /*64b0*/  BSYNC B4 ;  /* 0x0000000000047941 */ /* 0x000fea0003800000 */
.L_x_5334:
[----:B------:R-:W-:-:S04]  /*64c0*/  FSETP.NEU.AND P0, PT, |R0|, +INF , PT ;  /* 0x7f8000000000780b */ /* 0x000fc80003f0d200 */
[----:B------:R-:W-:-:S09]  /*64d0*/  FSEL R0, R0, 65504, P0 ;  /* 0x477fe00000007808 */ /* 0x000fd20000000000 */
.L_x_5333:
[----:B------:R-:W-:Y:S05]  /*64e0*/  BSYNC B3 ;  /* 0x0000000000037941 */ /* 0x000fea0003800000 */
.L_x_5332:
        /* <DEDUP_REMOVED lines=15> */
.L_x_5339:
[----:B------:R-:W1:Y:S02]  /*65e0*/  MUFU.RCP R3, R0 ;  /* 0x0000000000037308 */ /* 0x000e640000001000 */
[----:B-1----:R-:W-:-:S04]  /*65f0*/  FFMA R2, R3, R0, -1 ;  /* 0xbf80000003027423 */ /* 0x002fc80000000000 */
[----:B------:R-:W-:-:S04]  /*6600*/  FADD.FTZ R2, -R2, -RZ ;  /* 0x800000ff02027221 */ /* 0x000fc80000010100 */
[----:B------:R-:W-:-:S07]  /*6610*/  FFMA R3, R3, R2, R3 ;  /* 0x0000000203037223 */ /* 0x000fce0000000003 */
.L_x_5340:
[----:B------:R-:W-:Y:S05]  /*6620*/  BSYNC B3 ;  /* 0x0000000000037941 */ /* 0x000fea0003800000 */
.L_x_5338:
[----:B------:R1:W-:Y:S02]  /*6630*/  STG.E desc[UR8][R38.64], R3 ;  /* 0x0000000326007986 */ /* 0x0003e4000c101908 */
.L_x_5337:
[----:B------:R-:W-:Y:S05]  /*6640*/  BSYNC B2 ;  /* 0x0000000000027941 */ /* 0x000fea0003800000 */
.L_x_5336:
        /* <DEDUP_REMOVED lines=89> */
.L_x_5343:
        /* <DEDUP_REMOVED lines=46> */
.L_x_5342:
[----:B------:R-:W-:Y:S05]  /*6ec0*/  BSYNC B1 ;  /* 0x0000000000017941 */ /* 0x000fea0003800000 */
.L_x_5341:
        /* <DEDUP_REMOVED lines=54> */
.L_x_5802:
        /* <DEDUP_REMOVED lines=21> */
.L_x_5348:
[----:B------:R-:W-:Y:S05]  /*7380*/  BSYNC B4 ;  /* 0x0000000000047941 */ /* 0x000fea0003800000 */
.L_x_5347:
[----:B------:R-:W-:-:S04]  /*7390*/  FSETP.NEU.AND P0, PT, |R0|, +INF , PT ;  /* 0x7f8000000000780b */ /* 0x000fc80003f0d200 */
[----:B------:R-:W-:-:S09]  /*73a0*/  FSEL R0, R0, 65504, P0 ;  /* 0x477fe00000007808 */ /* 0x000fd20000000000 */
.L_x_5346:
[----:B------:R-:W-:Y:S05]  /*73b0*/  BSYNC B3 ;  /* 0x0000000000037941 */ /* 0x000fea0003800000 */
.L_x_5345:
        /* <DEDUP_REMOVED lines=14> */
.L_x_5352:
[----:B------:R-:W1:Y:S02]  /*74a0*/  MUFU.RCP R3, R0 ;  /* 0x0000000000037308 */ /* 0x000e640000001000 */
[----:B-1----:R-:W-:-:S04]  /*74b0*/  FFMA R2, R3, R0, -1 ;  /* 0xbf80000003027423 */ /* 0x002fc80000000000 */
[----:B------:R-:W-:-:S04]  /*74c0*/  FADD.FTZ R2, -R2, -RZ ;  /* 0x800000ff02027221 */ /* 0x000fc80000010100 */
[----:B------:R-:W-:-:S07]  /*74d0*/  FFMA R3, R3, R2, R3 ;  /* 0x0000000203037223 */ /* 0x000fce0000000003 */
.L_x_5353:
[----:B------:R-:W-:Y:S05]  /*74e0*/  BSYNC B3 ;  /* 0x0000000000037941 */ /* 0x000fea0003800000 */
.L_x_5351:
[----:B------:R1:W-:Y:S02]  /*74f0*/  STG.E desc[UR8][R32.64], R3 ;  /* 0x0000000320007986 */ /* 0x0003e4000c101908 */
.L_x_5350:
[----:B------:R-:W-:Y:S05]  /*7500*/  BSYNC B2 ;  /* 0x0000000000027941 */ /* 0x000fea0003800000 */
.L_x_5349:
        /* <DEDUP_REMOVED lines=90> */
.L_x_5356:
        /* <DEDUP_REMOVED lines=46> */
.L_x_5355:
[----:B------:R-:W-:Y:S05]  /*7d90*/  BSYNC B1 ;  /* 0x0000000000017941 */ /* 0x000fea0003800000 */
.L_x_5354:
        /* <DEDUP_REMOVED lines=54> */
.L_x_5811:
        /* <DEDUP_REMOVED lines=21> */
.L_x_5361:
[----:B------:R-:W-:Y:S05]  /*8250*/  BSYNC B4 ;  /* 0x0000000000047941 */ /* 0x000fea0003800000 */
.L_x_5360:
[----:B------:R-:W-:-:S04]  /*8260*/  FSETP.NEU.AND P0, PT, |R0|, +INF , PT ;  /* 0x7f8000000000780b */ /* 0x000fc80003f0d200 */
[----:B------:R-:W-:-:S09]  /*8270*/  FSEL R0, R0, 65504, P0 ;  /* 0x477fe00000007808 */ /* 0x000fd20000000000 */
.L_x_5359:
[----:B------:R-:W-:Y:S05]  /*8280*/  BSYNC B3 ;  /* 0x0000000000037941 */ /* 0x000fea0003800000 */
.L_x_5358:
        /* <DEDUP_REMOVED lines=14> */
.L_x_5365:
[----:B------:R-:W1:Y:S02]  /*8370*/  MUFU.RCP R3, R0 ;  /* 0x0000000000037308 */ /* 0x000e640000001000 */
[----:B-1----:R-:W-:-:S04]  /*8380*/  FFMA R2, R3, R0, -1 ;  /* 0xbf80000003027423 */ /* 0x002fc80000000000 */
[----:B------:R-:W-:-:S04]  /*8390*/  FADD.FTZ R2, -R2, -RZ ;  /* 0x800000ff02027221 */ /* 0x000fc80000010100 */
[----:B------:R-:W-:-:S07]  /*83a0*/  FFMA R3, R3, R2, R3 ;  /* 0x0000000203037223 */ /* 0x000fce0000000003 */
.L_x_5366:
[----:B------:R-:W-:Y:S05]  /*83b0*/  BSYNC B3 ;  /* 0x0000000000037941 */ /* 0x000fea0003800000 */
.L_x_5364:
[----:B------:R1:W-:Y:S02]  /*83c0*/  STG.E desc[UR8][R14.64], R3 ;  /* 0x000000030e007986 */ /* 0x0003e4000c101908 */
.L_x_5363:
[----:B------:R-:W-:Y:S05]  /*83d0*/  BSYNC B2 ;  /* 0x0000000000027941 */ /* 0x000fea0003800000 */
.L_x_5362:
        /* <DEDUP_REMOVED lines=90> */
.L_x_5369:
        /* <DEDUP_REMOVED lines=46> */
.L_x_5368:
[----:B------:R-:W-:Y:S05]  /*8c60*/  BSYNC B1 ;  /* 0x0000000000017941 */ /* 0x000fea0003800000 */
.L_x_5367:
        /* <DEDUP_REMOVED lines=55> */
.L_x_5820:
        /* <DEDUP_REMOVED lines=21> */
.L_x_5374:
[----:B------:R-:W-:Y:S05]  /*9130*/  BSYNC B4 ;  /* 0x0000000000047941 */ /* 0x000fea0003800000 */
.L_x_5373:
[----:B------:R-:W-:-:S04]  /*9140*/  FSETP.NEU.AND P0, PT, |R0|, +INF , PT ;  /* 0x7f8000000000780b */ /* 0x000fc80003f0d200 */
[----:B------:R-:W-:-:S09]  /*9150*/  FSEL R0, R0, 65504, P0 ;  /* 0x477fe00000007808 */ /* 0x000fd20000000000 */
.L_x_5372:
[----:B------:R-:W-:Y:S05]  /*9160*/  BSYNC B3 ;  /* 0x0000000000037941 */ /* 0x000fea0003800000 */
.L_x_5371:
        /* <DEDUP_REMOVED lines=14> */
.L_x_5378:
[----:B------:R-:W1:Y:S02]  /*9250*/  MUFU.RCP R3, R0 ;  /* 0x0000000000037308 */ /* 0x000e640000001000 */
[----:B-1----:R-:W-:-:S04]  /*9260*/  FFMA R2, R3, R0, -1 ;  /* 0xbf80000003027423 */ /* 0x002fc80000000000 */
[----:B------:R-:W-:-:S04]  /*9270*/  FADD.FTZ R2, -R2, -RZ ;  /* 0x800000ff02027221 */ /* 0x000fc80000010100 */
[----:B------:R-:W-:-:S07]  /*9280*/  FFMA R3, R3, R2, R3 ;  /* 0x0000000203037223 */ /* 0x000fce0000000003 */
.L_x_5379:
[----:B------:R-:W-:Y:S05]  /*9290*/  BSYNC B3 ;  /* 0x0000000000037941 */ /* 0x000fea0003800000 */
.L_x_5377:
[----:B------:R1:W-:Y:S02]  /*92a0*/  STG.E desc[UR8][R10.64], R3 ;  /* 0x000000030a007986 */ /* 0x0003e4000c101908 */
.L_x_5376:
[----:B------:R-:W-:Y:S05]  /*92b0*/  BSYNC B2 ;  /* 0x0000000000027941 */ /* 0x000fea0003800000 */
.L_x_5375:
        /* <DEDUP_REMOVED lines=88> */
.L_x_5380:
        /* <DEDUP_REMOVED lines=46> */
.L_x_5329:
[----:B------:R-:W-:Y:S05]  /*9b20*/  BSYNC B0 ;  /* 0x0000000000007941 */ /* 0x000fea0003800000 */
.L_x_5278:
        /* <DEDUP_REMOVED lines=123> */
.L_x_5829:
        /* <DEDUP_REMOVED lines=21> */
.L_x_5388:
[----:B------:R-:W-:Y:S05]  /*a430*/  BSYNC B4 ;  /* 0x0000000000047941 */ /* 0x000fea0003800000 */
.L_x_5387:
[----:B------:R-:W-:-:S04]  /*a440*/  FSETP.NEU.AND P0, PT, |R0|, +INF , PT ;  /* 0x7f8000000000780b */ /* 0x000fc80003f0d200 */
[----:B------:R-:W-:-:S04]  /*a450*/  FSEL R0, R0, 65504, P0 ;  /* 0x477fe00000007808 */ /* 0x000fc80000000000 */
[----:B------:R-:W-:-:S07]  /*a460*/  LOP3.LUT R0, R0, 0xff800000, RZ, 0xc0, !PT ;  /* 0xff80000000007812 */ /* 0x000fce00078ec0ff */
.L_x_5386:
[----:B------:R-:W-:Y:S05]  /*a470*/  BSYNC B3 ;  /* 0x0000000000037941 */ /* 0x000fea0003800000 */
.L_x_5385:
        /* <DEDUP_REMOVED lines=15> */
.L_x_5392:
[----:B------:R-:W1:Y:S02]  /*a570*/  MUFU.RCP R3, R0 ;  /* 0x0000000000037308 */ /* 0x000e640000001000 */
[----:B-1----:R-:W-:-:S04]  /*a580*/  FFMA R2, R3, R0, -1 ;  /* 0xbf80000003027423 */ /* 0x002fc80000000000 */
[----:B------:R-:W-:-:S04]  /*a590*/  FADD.FTZ R2, -R2, -RZ ;  /* 0x800000ff02027221 */ /* 0x000fc80000010100 */
[----:B------:R-:W-:-:S07]  /*a5a0*/  FFMA R3, R3, R2, R3 ;  /* 0x0000000203037223 */ /* 0x000fce0000000003 */
.L_x_5393:
[----:B------:R-:W-:Y:S05]  /*a5b0*/  BSYNC B3 ;  /* 0x0000000000037941 */ /* 0x000fea0003800000 */
.L_x_5391:
[----:B------:R1:W-:Y:S02]  /*a5c0*/  STG.E desc[UR8][R36.64], R3 ;  /* 0x0000000324007986 */ /* 0x0003e4000c101908 */
.L_x_5390:
[----:B------:R-:W-:Y:S05]  /*a5d0*/  BSYNC B2 ;  /* 0x0000000000027941 */ /* 0x000fea0003800000 */
.L_x_5389:
        /* <DEDUP_REMOVED lines=89> */
.L_x_5396:
        /* <DEDUP_REMOVED lines=46> */
.L_x_5395:
[----:B------:R-:W-:Y:S05]  /*ae50*/  BSYNC B1 ;  /* 0x0000000000017941 */ /* 0x000fea0003800000 */
.L_x_5394:
        /* <DEDUP_REMOVED lines=44> */
.L_x_5838:
        /* <DEDUP_REMOVED lines=20> */
[----:B01----:R-:W-:Y:S05]  /*b260*/  CALL.REL.NOINC `($__internal_13_$__cuda_sm3x_div_rn_noftz_f32_slowpath) ;  /* 0x0000019000547944 */ /* 0x003fea0003c00000 */
.L_x_5401:
[----:B------:R-:W-:Y:S05]  /*b270*/  BSYNC B4 ;  /* 0x0000000000047941 */ /* 0x000fea0003800000 */
.L_x_5400:
[----:B------:R-:W-:-:S04]  /*b280*/  FSETP.NEU.AND P0, PT, |R0|, +INF , PT ;  /* 0x7f8000000000780b */ /* 0x000fc80003f0d200 */
[----:B------:R-:W-:-:S04]  /*b290*/  FSEL R0, R0, 65504, P0 ;  /* 0x477fe00000007808 */ /* 0x000fc80000000000 */
[----:B------:R-:W-:-:S07]  /*b2a0*/  LOP3.LUT R0, R0, 0xff800000, RZ, 0xc0, !PT ;  /* 0xff80000000007812 */ /* 0x000fce00078ec0ff */
.L_x_5399:
[----:B------:R-:W-:Y:S05]  /*b2b0*/  BSYNC B3 ;  /* 0x0000000000037941 */ /* 0x000fea0003800000 */
.L_x_5398:
        /* <DEDUP_REMOVED lines=12> */
[----:B01----:R-:W-:Y:S05]  /*b380*/  CALL.REL.NOINC `($__internal_12_$__cuda_sm20_rcp_rn_f32_slowpath) ;  /* 0x0000018c003c7944 */ /* 0x003fea0003c00000 */
[----:B------:R-:W-:Y:S05]  /*b390*/  BRA `(.L_x_5406) ;  /* 0x0000000000107947 */ /* 0x000fea0003800000 */
.L_x_5405:
[----:B------:R-:W2:Y:S02]  /*b3a0*/  MUFU.RCP R3, R0 ;  /* 0x0000000000037308 */ /* 0x000ea40000001000 */
[----:B--2---:R-:W-:-:S04]  /*b3b0*/  FFMA R2, R3, R0, -1 ;  /* 0xbf80000003027423 */ /* 0x004fc80000000000 */
[----:B------:R-:W-:-:S04]  /*b3c0*/  FADD.FTZ R2, -R2, -RZ ;  /* 0x800000ff02027221 */ /* 0x000fc80000010100 */
[----:B------:R-:W-:-:S07]  /*b3d0*/  FFMA R3, R3, R2, R3 ;  /* 0x0000000203037223 */ /* 0x000fce0000000003 */
.L_x_5406:
[----:B------:R-:W-:Y:S05]  /*b3e0*/  BSYNC B3 ;  /* 0x0000000000037941 */ /* 0x000fea0003800000 */
.L_x_5404:
[----:B------:R2:W-:Y:S02]  /*b3f0*/  STG.E desc[UR8][R46.64], R3 ;  /* 0x000000032e007986 */ /* 0x0005e4000c101908 */
.L_x_5403:
[----:B------:R-:W-:Y:S05]  /*b400*/  BSYNC B2 ;  /* 0x0000000000027941 */ /* 0x000fea0003800000 */
.L_x_5402:
        /* <DEDUP_REMOVED lines=90> */
.L_x_5408:
        /* <DEDUP_REMOVED lines=48> */
.L_x_5383:
        /* <DEDUP_REMOVED lines=12> */
.L_x_5847:
        /* <DEDUP_REMOVED lines=21> */
.L_x_5413:
[----:B------:R-:W-:Y:S05]  /*bec0*/  BSYNC B4 ;  /* 0x0000000000047941 */ /* 0x000fea0003800000 */
.L_x_5412:
[----:B------:R-:W-:-:S04]  /*bed0*/  FSETP.NEU.AND P0, PT, |R0|, +INF , PT ;  /* 0x7f8000000000780b */ /* 0x000fc80003f0d200 */
[----:B------:R-:W-:-:S09]  /*bee0*/  FSEL R0, R0, 65504, P0 ;  /* 0x477fe00000007808 */ /* 0x000fd20000000000 */
.L_x_5411:
[----:B------:R-:W-:Y:S05]  /*bef0*/  BSYNC B3 ;  /* 0x0000000000037941 */ /* 0x000fea0003800000 */
.L_x_5410:
        /* <DEDUP_REMOVED lines=15> */
.L_x_5417:
[----:B------:R-:W1:Y:S02]  /*bff0*/  MUFU.RCP R3, R0 ;  /* 0x0000000000037308 */ /* 0x000e640000001000 */
[----:B-1----:R-:W-:-:S04]  /*c000*/  FFMA R2, R3, R0, -1 ;  /* 0xbf80000003027423 */ /* 0x002fc80000000000 */
[----:B------:R-:W-:-:S04]  /*c010*/  FADD.FTZ R2, -R2, -RZ ;  /* 0x800000ff02027221 */ /* 0x000fc80000010100 */
[----:B------:R-:W-:-:S07]  /*c020*/  FFMA R3, R3, R2, R3 ;  /* 0x0000000203037223 */ /* 0x000fce0000000003 */
.L_x_5418:
[----:B------:R-:W-:Y:S05]  /*c030*/  BSYNC B3 ;  /* 0x0000000000037941 */ /* 0x000fea0003800000 */
.L_x_5416:
[----:B------:R1:W-:Y:S02]  /*c040*/  STG.E desc[UR8][R36.64], R3 ;  /* 0x0000000324007986 */ /* 0x0003e4000c101908 */
.L_x_5415:
[----:B------:R-:W-:Y:S05]  /*c050*/  BSYNC B2 ;  /* 0x0000000000027941 */ /* 0x000fea0003800000 */
.L_x_5414:
        /* <DEDUP_REMOVED lines=89> */
.L_x_5421:
        /* <DEDUP_REMOVED lines=46> */
.L_x_5420:
[----:B------:R-:W-:Y:S05]  /*c8d0*/  BSYNC B1 ;  /* 0x0000000000017941 */ /* 0x000fea0003800000 */
.L_x_5419:
        /* <DEDUP_REMOVED lines=44> */
.L_x_5856:
        /* <DEDUP_REMOVED lines=21> */
.L_x_5426:
[----:B------:R-:W-:Y:S05]  /*ccf0*/  BSYNC B4 ;  /* 0x0000000000047941 */ /* 0x000fea0003800000 */
.L_x_5425:
[----:B------:R-:W-:-:S04]  /*cd00*/  FSETP.NEU.AND P0, PT, |R0|, +INF , PT ;  /* 0x7f8000000000780b */ /* 0x000fc80003f0d200 */
[----:B------:R-:W-:-:S09]  /*cd10*/  FSEL R0, R0, 65504, P0 ;  /* 0x477fe00000007808 */ /* 0x000fd20000000000 */
.L_x_5424:
[----:B------:R-:W-:Y:S05]  /*cd20*/  BSYNC B3 ;  /* 0x0000000000037941 */ /* 0x000fea0003800000 */
.L_x_5423:
        /* <DEDUP_REMOVED lines=14> */
.L_x_5430:
[----:B------:R-:W2:Y:S02]  /*ce10*/  MUFU.RCP R3, R0 ;  /* 0x0000000000037308 */ /* 0x000ea40000001000 */
[----:B--2---:R-:W-:-:S04]  /*ce20*/  FFMA R2, R3, R0, -1 ;  /* 0xbf80000003027423 */ /* 0x004fc80000000000 */
[----:B------:R-:W-:-:S04]  /*ce30*/  FADD.FTZ R2, -R2, -RZ ;  /* 0x800000ff02027221 */ /* 0x000fc80000010100 */
[----:B------:R-:W-:-:S07]  /*ce40*/  FFMA R3, R3, R2, R3 ;  /* 0x0000000203037223 */ /* 0x000fce0000000003 */
.L_x_5431:
[----:B------:R-:W-:Y:S05]  /*ce50*/  BSYNC B3 ;  /* 0x0000000000037941 */ /* 0x000fea0003800000 */
.L_x_5429:
[----:B------:R2:W-:Y:S02]  /*ce60*/  STG.E desc[UR8][R46.64], R3 ;  /* 0x000000032e007986 */ /* 0x0005e4000c101908 */
.L_x_5428:
[----:B------:R-:W-:Y:S05]  /*ce70*/  BSYNC B2 ;  /* 0x0000000000027941 */ /* 0x000fea0003800000 */
.L_x_5427:
        /* <DEDUP_REMOVED lines=90> */
.L_x_5432:
        /* <DEDUP_REMOVED lines=46> */
.L_x_5407:
[----:B------:R-:W-:Y:S05]  /*d700*/  BSYNC B0 ;  /* 0x0000000000007941 */ /* 0x000fea0003800000 */
.L_x_5382:
        /* <DEDUP_REMOVED lines=92> */
.L_x_5865:
        /* <DEDUP_REMOVED lines=21> */
.L_x_5439:
[----:B------:R-:W-:Y:S05]  /*de20*/  BSYNC B4 ;  /* 0x0000000000047941 */ /* 0x000fea0003800000 */
.L_x_5438:
[----:B------:R-:W-:-:S04]  /*de30*/  FSETP.NEU.AND P0, PT, |R0|, +INF , PT ;  /* 0x7f8000000000780b */ /* 0x000fc80003f0d200 */
[----:B------:R-:W-:-:S04]  /*de40*/  FSEL R0, R0, 65504, P0 ;  /* 0x477fe00000007808 */ /* 0x000fc80000000000 */
[----:B------:R-:W-:-:S07]  /*de50*/  LOP3.LUT R0, R0, 0xff800000, RZ, 0xc0, !PT ;  /* 0xff80000000007812 */ /* 0x000fce00078ec0ff */
.L_x_5437:
[----:B------:R-:W-:Y:S05]  /*de60*/  BSYNC B3 ;  /* 0x0000000000037941 */ /* 0x000fea0003800000 */
.L_x_5436:
        /* <DEDUP_REMOVED lines=15> */
.L_x_5443:
[----:B------:R-:W1:Y:S02]  /*df60*/  MUFU.RCP R3, R0 ;  /* 0x0000000000037308 */ /* 0x000e640000001000 */
[----:B-1----:R-:W-:-:S04]  /*df70*/  FFMA R2, R3, R0, -1 ;  /* 0xbf80000003027423 */ /* 0x002fc80000000000 */
[----:B------:R-:W-:-:S04]  /*df80*/  FADD.FTZ R2, -R2, -RZ ;  /* 0x800000ff02027221 */ /* 0x000fc80000010100 */
[----:B------:R-:W-:-:S07]  /*df90*/  FFMA R3, R3, R2, R3 ;  /* 0x0000000203037223 */ /* 0x000fce0000000003 */
.L_x_5444:
[----:B------:R-:W-:Y:S05]  /*dfa0*/  BSYNC B3 ;  /* 0x0000000000037941 */ /* 0x000fea0003800000 */
.L_x_5442:
[----:B------:R1:W-:Y:S02]  /*dfb0*/  STG.E desc[UR8][R36.64], R3 ;  /* 0x0000000324007986 */ /* 0x0003e4000c101908 */
.L_x_5441:
[----:B------:R-:W-:Y:S05]  /*dfc0*/  BSYNC B2 ;  /* 0x0000000000027941 */ /* 0x000fea0003800000 */
.L_x_5440:
        /* <DEDUP_REMOVED lines=89> */
.L_x_5447:
        /* <DEDUP_REMOVED lines=46> */
.L_x_5446:
[----:B------:R-:W-:Y:S05]  /*e840*/  BSYNC B1 ;  /* 0x0000000000017941 */ /* 0x000fea0003800000 */
.L_x_5445:
        /* <DEDUP_REMOVED lines=44> */
.L_x_5874:
        /* <DEDUP_REMOVED lines=20> */
[----:B0--3--:R-:W-:Y:S05]  /*ec50*/  CALL.REL.NOINC `($__internal_13_$__cuda_sm3x_div_rn_noftz_f32_slowpath) ;  /* 0x0000015400d87944 */ /* 0x009fea0003c00000 */
.L_x_5452:
[----:B------:R-:W-:Y:S05]  /*ec60*/  BSYNC B4 ;  /* 0x0000000000047941 */ /* 0x000fea0003800000 */
.L_x_5451:
[----:B------:R-:W-:-:S04]  /*ec70*/  FSETP.NEU.AND P0, PT, |R0|, +INF , PT ;  /* 0x7f8000000000780b */ /* 0x000fc80003f0d200 */
[----:B------:R-:W-:-:S04]  /*ec80*/  FSEL R0, R0, 65504, P0 ;  /* 0x477fe00000007808 */ /* 0x000fc80000000000 */
[----:B------:R-:W-:-:S07]  /*ec90*/  LOP3.LUT R0, R0, 0xff800000, RZ, 0xc0, !PT ;  /* 0xff80000000007812 */ /* 0x000fce00078ec0ff */
.L_x_5450:
[----:B------:R-:W-:Y:S05]  /*eca0*/  BSYNC B3 ;  /* 0x0000000000037941 */ /* 0x000fea0003800000 */
.L_x_5449:
        /* <DEDUP_REMOVED lines=14> */
[----:B0--3--:R-:W-:Y:S05]  /*ed90*/  CALL.REL.NOINC `($__internal_12_$__cuda_sm20_rcp_rn_f32_slowpath) ;  /* 0x0000015000b87944 */ /* 0x009fea0003c00000 */
[----:B------:R-:W-:Y:S05]  /*eda0*/  BRA `(.L_x_5457) ;  /* 0x0000000000107947 */ /* 0x000fea0003800000 */
.L_x_5456:
[----:B------:R-:W1:Y:S02]  /*edb0*/  MUFU.RCP R3, R0 ;  /* 0x0000000000037308 */ /* 0x000e640000001000 */
[----:B-1----:R-:W-:-:S04]  /*edc0*/  FFMA R2, R3, R0, -1 ;  /* 0xbf80000003027423 */ /* 0x002fc80000000000 */
[----:B------:R-:W-:-:S04]  /*edd0*/  FADD.FTZ R2, -R2, -RZ ;  /* 0x800000ff02027221 */ /* 0x000fc80000010100 */
[----:B------:R-:W-:-:S07]  /*ede0*/  FFMA R3, R3, R2, R3 ;  /* 0x0000000203037223 */ /* 0x000fce0000000003 */
.L_x_5457:
[----:B------:R-:W-:Y:S05]  /*edf0*/  BSYNC B3 ;  /* 0x0000000000037941 */ /* 0x000fea0003800000 */
.L_x_5455:
[----:B------:R1:W-:Y:S02]  /*ee00*/  STG.E desc[UR8][R44.64], R3 ;  /* 0x000000032c007986 */ /* 0x0003e4000c101908 */
.L_x_5454:
[----:B------:R-:W-:Y:S05]  /*ee10*/  BSYNC B2 ;  /* 0x0000000000027941 */ /* 0x000fea0003800000 */
.L_x_5453:
        /* <DEDUP_REMOVED lines=90> */
.L_x_5459:
        /* <DEDUP_REMOVED lines=48> */
.L_x_5434:
        /* <DEDUP_REMOVED lines=12> */
.L_x_5883:
        /* <DEDUP_REMOVED lines=21> */
.L_x_5464:
[----:B------:R-:W-:Y:S05]  /*f8d0*/  BSYNC B4 ;  /* 0x0000000000047941 */ /* 0x000fea0003800000 */
.L_x_5463:
[----:B------:R-:W-:-:S04]  /*f8e0*/  FSETP.NEU.AND P0, PT, |R0|, +INF , PT ;  /* 0x7f8000000000780b */ /* 0x000fc80003f0d200 */
[----:B------:R-:W-:-:S09]  /*f8f0*/  FSEL R0, R0, 65504, P0 ;  /* 0x477fe00000007808 */ /* 0x000fd20000000000 */
.L_x_5462:
[----:B------:R-:W-:Y:S05]  /*f900*/  BSYNC B3 ;  /* 0x0000000000037941 */ /* 0x000fea0003800000 */
.L_x_5461:
        /* <DEDUP_REMOVED lines=15> */
.L_x_5468:
[----:B------:R-:W1:Y:S02]  /*fa00*/  MUFU.RCP R3, R0 ;  /* 0x0000000000037308 */ /* 0x000e640000001000 */
[----:B-1----:R-:W-:-:S04]  /*fa10*/  FFMA R2, R3, R0, -1 ;  /* 0xbf80000003027423 */ /* 0x002fc80000000000 */
[----:B------:R-:W-:-:S04]  /*fa20*/  FADD.FTZ R2, -R2, -RZ ;  /* 0x800000ff02027221 */ /* 0x000fc80000010100 */
[----:B------:R-:W-:-:S07]  /*fa30*/  FFMA R3, R3, R2, R3 ;  /* 0x0000000203037223 */ /* 0x000fce0000000003 */
.L_x_5469:
[----:B------:R-:W-:Y:S05]  /*fa40*/  BSYNC B3 ;  /* 0x0000000000037941 */ /* 0x000fea0003800000 */
.L_x_5467:
[----:B------:R1:W-:Y:S02]  /*fa50*/  STG.E desc[UR8][R36.64], R3 ;  /* 0x0000000324007986 */ /* 0x0003e4000c101908 */
.L_x_5466:
[----:B------:R-:W-:Y:S05]  /*fa60*/  BSYNC B2 ;  /* 0x0000000000027941 */ /* 0x000fea0003800000 */
.L_x_5465:
        /* <DEDUP_REMOVED lines=89> */
.L_x_5472:
        /* <DEDUP_REMOVED lines=46> */
.L_x_5471:
[----:B------:R-:W-:Y:S05]  /*102e0*/  BSYNC B1 ;  /* 0x0000000000017941 */ /* 0x000fea0003800000 */
.L_x_5470:
        /* <DEDUP_REMOVED lines=44> */
.L_x_5892:
        /* <DEDUP_REMOVED lines=21> */
.L_x_5477:
[----:B------:R-:W-:Y:S05]  /*10700*/  BSYNC B4 ;  /* 0x0000000000047941 */ /* 0x000fea0003800000 */
.L_x_5476:
[----:B------:R-:W-:-:S04]  /*10710*/  FSETP.NEU.AND P0, PT, |R0|, +INF , PT ;  /* 0x7f8000000000780b */ /* 0x000fc80003f0d200 */
[----:B------:R-:W-:-:S09]  /*10720*/  FSEL R0, R0, 65504, P0 ;  /* 0x477fe00000007808 */ /* 0x000fd20000000000 */
.L_x_5475:
[----:B------:R-:W-:Y:S05]  /*10730*/  BSYNC B3 ;  /* 0x0000000000037941 */ /* 0x000fea0003800000 */
.L_x_5474:
        /* <DEDUP_REMOVED lines=16> */
.L_x_5481:
[----:B------:R-:W1:Y:S02]  /*10840*/  MUFU.RCP R3, R0 ;  /* 0x0000000000037308 */ /* 0x000e640000001000 */
[----:B-1----:R-:W-:-:S04]  /*10850*/  FFMA R2, R3, R0, -1 ;  /* 0xbf80000003027423 */ /* 0x002fc80000000000 */
[----:B------:R-:W-:-:S04]  /*10860*/  FADD.FTZ R2, -R2, -RZ ;  /* 0x800000ff02027221 */ /* 0x000fc80000010100 */
[----:B------:R-:W-:-:S07]  /*10870*/  FFMA R3, R3, R2, R3 ;  /* 0x0000000203037223 */ /* 0x000fce0000000003 */
.L_x_5482:
[----:B------:R-:W-:Y:S05]  /*10880*/  BSYNC B3 ;  /* 0x0000000000037941 */ /* 0x000fea0003800000 */
.L_x_5480:
[----:B------:R1:W-:Y:S02]  /*10890*/  STG.E desc[UR8][R44.64], R3 ;  /* 0x000000032c007986 */ /* 0x0003e4000c101908 */
.L_x_5479:
[----:B------:R-:W-:Y:S05]  /*108a0*/  BSYNC B2 ;  /* 0x0000000000027941 */ /* 0x000fea0003800000 */
.L_x_5478:
        /* <DEDUP_REMOVED lines=90> */
.L_x_5483:
        /* <DEDUP_REMOVED lines=46> */
.L_x_5458:
[----:B------:R-:W-:Y:S05]  /*11130*/  BSYNC B0 ;  /* 0x0000000000007941 */ /* 0x000fea0003800000 */
.L_x_5433:
[----:B------:R-:W5:Y:S02]  /*11140*/  LDC R0, c[0x0][0x270] ;  /* 0x00009c00ff007b82 */ /* 0x000f640000000800 */
[----:B-----5:R-:W-:-:S13]  /*11150*/  ISETP.NE.AND P0, PT, R0, 0x2, PT ;  /* 0x000000020000780c */ /* 0x020fda0003f05270 */
[----:B------:R-:W-:Y:S05]  /*11160*/  @P0 EXIT ;  /* 0x000000000000094d */ /* 0x000fea0003800000 */
.L_x_5381:
        /* <DEDUP_REMOVED lines=123> */
.L_x_5900:
        /* <DEDUP_REMOVED lines=19> */
.L_x_5488:
[----:B------:R-:W-:-:S04]  /*11a50*/  FSETP.NEU.AND P0, PT, |R0|, +INF , PT ;  /* 0x7f8000000000780b */ /* 0x000fc80003f0d200 */
[----:B------:R-:W-:-:S04]  /*11a60*/  FSEL R0, R0, 65504, P0 ;  /* 0x477fe00000007808 */ /* 0x000fc80000000000 */
[----:B------:R-:W-:-:S07]  /*11a70*/  LOP3.LUT R27, R0, 0xff800000, RZ, 0xc0, !PT ;  /* 0xff800000001b7812 */ /* 0x000fce00078ec0ff */
.L_x_5487:
        /* <DEDUP_REMOVED lines=14> */
[----:B01----:R-:W-:Y:S05]  /*11b60*/  CALL.REL.NOINC `($__internal_12_$__cuda_sm20_rcp_rn_f32_slowpath) ;  /* 0x0000012400447944 */ /* 0x003fea0003c00000 */
[----:B------:R-:W-:Y:S05]  /*11b70*/  BRA `(.L_x_5493) ;  /* 0x0000000000107947 */ /* 0x000fea0003800000 */
.L_x_5492:
[----:B------:R-:W2:Y:S02]  /*11b80*/  MUFU.RCP R0, R27 ;  /* 0x0000001b00007308 */ /* 0x000ea40000001000 */
[----:B--2---:R-:W-:-:S04]  /*11b90*/  FFMA R2, R27, R0, -1 ;  /* 0xbf8000001b027423 */ /* 0x004fc80000000000 */
[----:B------:R-:W-:-:S04]  /*11ba0*/  FADD.FTZ R3, -R2, -RZ ;  /* 0x800000ff02037221 */ /* 0x000fc80000010100 */
[----:B------:R-:W-:-:S07]  /*11bb0*/  FFMA R3, R0, R3, R0 ;  /* 0x0000000300037223 */ /* 0x000fce0000000000 */
.L_x_5493:
[----:B------:R-:W-:Y:S05]  /*11bc0*/  BSYNC B3 ;  /* 0x0000000000037941 */ /* 0x000fea0003800000 */
.L_x_5491:
[----:B------:R2:W-:Y:S02]  /*11bd0*/  STG.E desc[UR8][R82.64], R3 ;  /* 0x0000000352007986 */ /* 0x0005e4000c101908 */
.L_x_5490:
[----:B------:R-:W-:Y:S05]  /*11be0*/  BSYNC B2 ;  /* 0x0000000000027941 */ /* 0x000fea0003800000 */
.L_x_5489:
        /* <DEDUP_REMOVED lines=21> */
.L_x_5908:
        /* <DEDUP_REMOVED lines=19> */
.L_x_5496:
[----:B------:R-:W-:-:S04]  /*11e70*/  FSETP.NEU.AND P0, PT, |R0|, +INF , PT ;  /* 0x7f8000000000780b */ /* 0x000fc80003f0d200 */
[----:B------:R-:W-:-:S04]  /*11e80*/  FSEL R0, R0, 65504, P0 ;  /* 0x477fe00000007808 */ /* 0x000fc80000000000 */
[----:B------:R-:W-:-:S07]  /*11e90*/  LOP3.LUT R52, R0, 0xff800000, RZ, 0xc0, !PT ;  /* 0xff80000000347812 */ /* 0x000fce00078ec0ff */
.L_x_5495:
        /* <DEDUP_REMOVED lines=14> */
.L_x_5500:
[----:B------:R-:W2:Y:S02]  /*11f80*/  MUFU.RCP R3, R52 ;  /* 0x0000003400037308 */ /* 0x000ea40000001000 */
[----:B--2---:R-:W-:-:S04]  /*11f90*/  FFMA R0, R52, R3, -1 ;  /* 0xbf80000034007423 */ /* 0x004fc80000000003 */
[----:B------:R-:W-:-:S04]  /*11fa0*/  FADD.FTZ R0, -R0, -RZ ;  /* 0x800000ff00007221 */ /* 0x000fc80000010100 */
[----:B------:R-:W-:-:S07]  /*11fb0*/  FFMA R3, R3, R0, R3 ;  /* 0x0000000003037223 */ /* 0x000fce0000000003 */
.L_x_5501:
[----:B------:R-:W-:Y:S05]  /*11fc0*/  BSYNC B3 ;  /* 0x0000000000037941 */ /* 0x000fea0003800000 */
.L_x_5499:
[----:B------:R2:W-:Y:S02]  /*11fd0*/  STG.E desc[UR8][R80.64], R3 ;  /* 0x0000000350007986 */ /* 0x0005e4000c101908 */
.L_x_5498:
[----:B------:R-:W-:Y:S05]  /*11fe0*/  BSYNC B2 ;  /* 0x0000000000027941 */ /* 0x000fea0003800000 */
.L_x_5497:
        /* <DEDUP_REMOVED lines=21> */
.L_x_5916:
        /* <DEDUP_REMOVED lines=19> */
.L_x_5504:
[----:B------:R-:W-:-:S04]  /*12270*/  FSETP.NEU.AND P0, PT, |R0|, +INF , PT ;  /* 0x7f8000000000780b */ /* 0x000fc80003f0d200 */
[----:B------:R-:W-:-:S04]  /*12280*/  FSEL R0, R0, 65504, P0 ;  /* 0x477fe00000007808 */ /* 0x000fc80000000000 */
[----:B------:R-:W-:-:S07]  /*12290*/  LOP3.LUT R20, R0, 0xff800000, RZ, 0xc0, !PT ;  /* 0xff80000000147812 */ /* 0x000fce00078ec0ff */
.L_x_5503:
        /* <DEDUP_REMOVED lines=14> */
.L_x_5508:
[----:B------:R-:W2:Y:S02]  /*12380*/  MUFU.RCP R3, R20 ;  /* 0x0000001400037308 */ /* 0x000ea40000001000 */
[----:B--2---:R-:W-:-:S04]  /*12390*/  FFMA R0, R20, R3, -1 ;  /* 0xbf80000014007423 */ /* 0x004fc80000000003 */
[----:B------:R-:W-:-:S04]  /*123a0*/  FADD.FTZ R0, -R0, -RZ ;  /* 0x800000ff00007221 */ /* 0x000fc80000010100 */
[----:B------:R-:W-:-:S07]  /*123b0*/  FFMA R3, R3, R0, R3 ;  /* 0x0000000003037223 */ /* 0x000fce0000000003 */
.L_x_5509:
[----:B------:R-:W-:Y:S05]  /*123c0*/  BSYNC B3 ;  /* 0x0000000000037941 */ /* 0x000fea0003800000 */
.L_x_5507:
[----:B------:R2:W-:Y:S02]  /*123d0*/  STG.E desc[UR8][R64.64], R3 ;  /* 0x0000000340007986 */ /* 0x0005e4000c101908 */
.L_x_5506:
[----:B------:R-:W-:Y:S05]  /*123e0*/  BSYNC B2 ;  /* 0x0000000000027941 */ /* 0x000fea0003800000 */
.L_x_5505:
        /* <DEDUP_REMOVED lines=21> */
.L_x_5924:
        /* <DEDUP_REMOVED lines=19> */
.L_x_5512:
[----:B------:R-:W-:-:S04]  /*12670*/  FSETP.NEU.AND P0, PT, |R0|, +INF , PT ;  /* 0x7f8000000000780b */ /* 0x000fc80003f0d200 */
[----:B------:R-:W-:-:S04]  /*12680*/  FSEL R0, R0, 65504, P0 ;  /* 0x477fe00000007808 */ /* 0x000fc80000000000 */
[----:B------:R-:W-:-:S07]  /*12690*/  LOP3.LUT R18, R0, 0xff800000, RZ, 0xc0, !PT ;  /* 0xff80000000127812 */ /* 0x000fce00078ec0ff */
.L_x_5511:
        /* <DEDUP_REMOVED lines=14> */
.L_x_5516:
[----:B------:R-:W2:Y:S02]  /*12780*/  MUFU.RCP R3, R18 ;  /* 0x0000001200037308 */ /* 0x000ea40000001000 */
[----:B--2---:R-:W-:-:S04]  /*12790*/  FFMA R0, R18, R3, -1 ;  /* 0xbf80000012007423 */ /* 0x004fc80000000003 */
[----:B------:R-:W-:-:S04]  /*127a0*/  FADD.FTZ R0, -R0, -RZ ;  /* 0x800000ff00007221 */ /* 0x000fc80000010100 */
[----:B------:R-:W-:-:S07]  /*127b0*/  FFMA R3, R3, R0, R3 ;  /* 0x0000000003037223 */ /* 0x000fce0000000003 */
.L_x_5517:
[----:B------:R-:W-:Y:S05]  /*127c0*/  BSYNC B3 ;  /* 0x0000000000037941 */ /* 0x000fea0003800000 */
.L_x_5515:
[----:B------:R2:W-:Y:S02]  /*127d0*/  STG.E desc[UR8][R66.64], R3 ;  /* 0x0000000342007986 */ /* 0x0005e4000c101908 */
.L_x_5514:
[----:B------:R-:W-:Y:S05]  /*127e0*/  BSYNC B2 ;  /* 0x0000000000027941 */ /* 0x000fea0003800000 */
.L_x_5513:
        /* <DEDUP_REMOVED lines=21> */
.L_x_5932:
        /* <DEDUP_REMOVED lines=19> */
.L_x_5520:
[----:B------:R-:W-:-:S04]  /*12a70*/  FSETP.NEU.AND P0, PT, |R0|, +INF , PT ;  /* 0x7f8000000000780b */ /* 0x000fc80003f0d200 */
[----:B------:R-:W-:-:S04]  /*12a80*/  FSEL R0, R0, 65504, P0 ;  /* 0x477fe00000007808 */ /* 0x000fc80000000000 */
[----:B------:R-:W-:-:S07]  /*12a90*/  LOP3.LUT R14, R0, 0xff800000, RZ, 0xc0, !PT ;  /* 0xff800000000e7812 */ /* 0x000fce00078ec0ff */
.L_x_5519:
        /* <DEDUP_REMOVED lines=14> */
.L_x_5524:
[----:B------:R-:W2:Y:S02]  /*12b80*/  MUFU.RCP R3, R14 ;  /* 0x0000000e00037308 */ /* 0x000ea40000001000 */
[----:B--2---:R-:W-:-:S04]  /*12b90*/  FFMA R0, R14, R3, -1 ;  /* 0xbf8000000e007423 */ /* 0x004fc80000000003 */
[----:B------:R-:W-:-:S04]  /*12ba0*/  FADD.FTZ R0, -R0, -RZ ;  /* 0x800000ff00007221 */ /* 0x000fc80000010100 */
[----:B------:R-:W-:-:S07]  /*12bb0*/  FFMA R3, R3, R0, R3 ;  /* 0x0000000003037223 */ /* 0x000fce0000000003 */
.L_x_5525:
[----:B------:R-:W-:Y:S05]  /*12bc0*/  BSYNC B3 ;  /* 0x0000000000037941 */ /* 0x000fea0003800000 */
.L_x_5523:
[----:B------:R2:W-:Y:S02]  /*12bd0*/  STG.E desc[UR8][R70.64], R3 ;  /* 0x0000000346007986 */ /* 0x0005e4000c101908 */
.L_x_5522:
[----:B------:R-:W-:Y:S05]  /*12be0*/  BSYNC B2 ;  /* 0x0000000000027941 */ /* 0x000fea0003800000 */
.L_x_5521:
        /* <DEDUP_REMOVED lines=21> */
.L_x_5940:
        /* <DEDUP_REMOVED lines=19> */
.L_x_5528:
[----:B------:R-:W-:-:S04]  /*12e70*/  FSETP.NEU.AND P0, PT, |R0|, +INF , PT ;  /* 0x7f8000000000780b */ /* 0x000fc80003f0d200 */
[----:B------:R-:W-:-:S04]  /*12e80*/  FSEL R0, R0, 65504, P0 ;  /* 0x477fe00000007808 */ /* 0x000fc80000000000 */
[----:B------:R-:W-:-:S07]  /*12e90*/  LOP3.LUT R15, R0, 0xff800000, RZ, 0xc0, !PT ;  /* 0xff800000000f7812 */ /* 0x000fce00078ec0ff */
.L_x_5527:
        /* <DEDUP_REMOVED lines=14> */
.L_x_5532:
[----:B------:R-:W2:Y:S02]  /*12f80*/  MUFU.RCP R0, R15 ;  /* 0x0000000f00007308 */ /* 0x000ea40000001000 */
[----:B--2---:R-:W-:-:S04]  /*12f90*/  FFMA R2, R15, R0, -1 ;  /* 0xbf8000000f027423 */ /* 0x004fc80000000000 */
[----:B------:R-:W-:-:S04]  /*12fa0*/  FADD.FTZ R3, -R2, -RZ ;  /* 0x800000ff02037221 */ /* 0x000fc80000010100 */
[----:B------:R-:W-:-:S07]  /*12fb0*/  FFMA R3, R0, R3, R0 ;  /* 0x0000000300037223 */ /* 0x000fce0000000000 */
.L_x_5533:
[----:B------:R-:W-:Y:S05]  /*12fc0*/  BSYNC B3 ;  /* 0x0000000000037941 */ /* 0x000fea0003800000 */
.L_x_5531:
[----:B------:R2:W-:Y:S02]  /*12fd0*/  STG.E desc[UR8][R72.64], R3 ;  /* 0x0000000348007986 */ /* 0x0005e4000c101908 */
.L_x_5530:
[----:B------:R-:W-:Y:S05]  /*12fe0*/  BSYNC B2 ;  /* 0x0000000000027941 */ /* 0x000fea0003800000 */
.L_x_5529:
        /* <DEDUP_REMOVED lines=21> */
.L_x_5948:
        /* <DEDUP_REMOVED lines=19> */
.L_x_5536:
[----:B------:R-:W-:-:S04]  /*13270*/  FSETP.NEU.AND P0, PT, |R0|, +INF , PT ;  /* 0x7f8000000000780b */ /* 0x000fc80003f0d200 */
[----:B------:R-:W-:-:S04]  /*13280*/  FSEL R0, R0, 65504, P0 ;  /* 0x477fe00000007808 */ /* 0x000fc80000000000 */
[----:B------:R-:W-:-:S07]  /*13290*/  LOP3.LUT R12, R0, 0xff800000, RZ, 0xc0, !PT ;  /* 0xff800000000c7812 */ /* 0x000fce00078ec0ff */
.L_x_5535:
        /* <DEDUP_REMOVED lines=14> */
.L_x_5540:
[----:B------:R-:W2:Y:S02]  /*13380*/  MUFU.RCP R3, R12 ;  /* 0x0000000c00037308 */ /* 0x000ea40000001000 */
[----:B--2---:R-:W-:-:S04]  /*13390*/  FFMA R0, R12, R3, -1 ;  /* 0xbf8000000c007423 */ /* 0x004fc80000000003 */
[----:B------:R-:W-:-:S04]  /*133a0*/  FADD.FTZ R0, -R0, -RZ ;  /* 0x800000ff00007221 */ /* 0x000fc80000010100 */
[----:B------:R-:W-:-:S07]  /*133b0*/  FFMA R3, R3, R0, R3 ;  /* 0x0000000003037223 */ /* 0x000fce0000000003 */
.L_x_5541:
[----:B------:R-:W-:Y:S05]  /*133c0*/  BSYNC B3 ;  /* 0x0000000000037941 */ /* 0x000fea0003800000 */
.L_x_5539:
[----:B------:R2:W-:Y:S02]  /*133d0*/  STG.E desc[UR8][R74.64], R3 ;  /* 0x000000034a007986 */ /* 0x0005e4000c101908 */
.L_x_5538:
[----:B------:R-:W-:Y:S05]  /*133e0*/  BSYNC B2 ;  /* 0x0000000000027941 */ /* 0x000fea0003800000 */
.L_x_5537:
        /* <DEDUP_REMOVED lines=21> */
.L_x_5956:
        /* <DEDUP_REMOVED lines=19> */
.L_x_5544:
[----:B------:R-:W-:-:S04]  /*13670*/  FSETP.NEU.AND P0, PT, |R0|, +INF , PT ;  /* 0x7f8000000000780b */ /* 0x000fc80003f0d200 */
[----:B------:R-:W-:-:S04]  /*13680*/  FSEL R0, R0, 65504, P0 ;  /* 0x477fe00000007808 */ /* 0x000fc80000000000 */
[----:B------:R-:W-:-:S07]  /*13690*/  LOP3.LUT R10, R0, 0xff800000, RZ, 0xc0, !PT ;  /* 0xff800000000a7812 */ /* 0x000fce00078ec0ff */
.L_x_5543:
        /* <DEDUP_REMOVED lines=14> */
.L_x_5548:
[----:B------:R-:W2:Y:S02]  /*13780*/  MUFU.RCP R3, R10 ;  /* 0x0000000a00037308 */ /* 0x000ea40000001000 */
[----:B--2---:R-:W-:-:S04]  /*13790*/  FFMA R0, R10, R3, -1 ;  /* 0xbf8000000a007423 */ /* 0x004fc80000000003 */
[----:B------:R-:W-:-:S04]  /*137a0*/  FADD.FTZ R0, -R0, -RZ ;  /* 0x800000ff00007221 */ /* 0x000fc80000010100 */
[----:B------:R-:W-:-:S07]  /*137b0*/  FFMA R3, R3, R0, R3 ;  /* 0x0000000003037223 */ /* 0x000fce0000000003 */
.L_x_5549:
[----:B------:R-:W-:Y:S05]  /*137c0*/  BSYNC B3 ;  /* 0x0000000000037941 */ /* 0x000fea0003800000 */
.L_x_5547:
[----:B------:R2:W-:Y:S02]  /*137d0*/  STG.E desc[UR8][R78.64], R3 ;  /* 0x000000034e007986 */ /* 0x0005e4000c101908 */
.L_x_5546:
[----:B------:R-:W-:Y:S05]  /*137e0*/  BSYNC B2 ;  /* 0x0000000000027941 */ /* 0x000fea0003800000 */
.L_x_5545:
        /* <DEDUP_REMOVED lines=21> */
.L_x_5964:
        /* <DEDUP_REMOVED lines=19> */
.L_x_5552:
[----:B------:R-:W-:-:S04]  /*13a70*/  FSETP.NEU.AND P0, PT, |R0|, +INF , PT ;  /* 0x7f8000000000780b */ /* 0x000fc80003f0d200 */
[----:B------:R-:W-:-:S04]  /*13a80*/  FSEL R0, R0, 65504, P0 ;  /* 0x477fe00000007808 */ /* 0x000fc80000000000 */
[----:B------:R-:W-:-:S07]  /*13a90*/  LOP3.LUT R8, R0, 0xff800000, RZ, 0xc0, !PT ;  /* 0xff80000000087812 */ /* 0x000fce00078ec0ff */
.L_x_5551:
        /* <DEDUP_REMOVED lines=14> */
[----:B0-----:R-:W-:Y:S05]  /*13b80*/  CALL.REL.NOINC `($__internal_12_$__cuda_sm20_rcp_rn_f32_slowpath) ;  /* 0x00000104003c7944 */ /* 0x001fea0003c00000 */
[----:B------:R-:W-:Y:S01]  /*13b90*/  IMAD.MOV.U32 R9, RZ, RZ, R3 ;  /* 0x000000ffff097224 */ /* 0x000fe200078e0003 */
[----:B------:R-:W-:Y:S06]  /*13ba0*/  BRA `(.L_x_5557) ;  /* 0x0000000000107947 */ /* 0x000fec0003800000 */
.L_x_5556:
[----:B------:R-:W1:Y:S02]  /*13bb0*/  MUFU.RCP R9, R8 ;  /* 0x0000000800097308 */ /* 0x000e640000001000 */
[----:B-1----:R-:W-:-:S04]  /*13bc0*/  FFMA R0, R8, R9, -1 ;  /* 0xbf80000008007423 */ /* 0x002fc80000000009 */
[----:B------:R-:W-:-:S04]  /*13bd0*/  FADD.FTZ R0, -R0, -RZ ;  /* 0x800000ff00007221 */ /* 0x000fc80000010100 */
[----:B------:R-:W-:-:S07]  /*13be0*/  FFMA R9, R9, R0, R9 ;  /* 0x0000000009097223 */ /* 0x000fce0000000009 */
.L_x_5557:
[----:B------:R-:W-:Y:S05]  /*13bf0*/  BSYNC B3 ;  /* 0x0000000000037941 */ /* 0x000fea0003800000 */
.L_x_5555:
        /* <DEDUP_REMOVED lines=11> */
.L_x_5554:
[----:B------:R-:W-:Y:S05]  /*13cb0*/  BSYNC B2 ;  /* 0x0000000000027941 */ /* 0x000fea0003800000 */
.L_x_5553:
        /* <DEDUP_REMOVED lines=21> */
.L_x_5972:
        /* <DEDUP_REMOVED lines=19> */
.L_x_5560:
[----:B------:R-:W-:-:S04]  /*13f40*/  FSETP.NEU.AND P0, PT, |R0|, +INF , PT ;  /* 0x7f8000000000780b */ /* 0x000fc80003f0d200 */
[----:B------:R-:W-:-:S04]  /*13f50*/  FSEL R0, R0, 65504, P0 ;  /* 0x477fe00000007808 */ /* 0x000fc80000000000 */
[----:B------:R-:W-:-:S07]  /*13f60*/  LOP3.LUT R9, R0, 0xff800000, RZ, 0xc0, !PT ;  /* 0xff80000000097812 */ /* 0x000fce00078ec0ff */
.L_x_5559:
        /* <DEDUP_REMOVED lines=17> */
.L_x_5564:
[----:B------:R-:W1:Y:S02]  /*14080*/  MUFU.RCP R0, R9 ;  /* 0x0000000900007308 */ /* 0x000e640000001000 */
[----:B-1----:R-:W-:-:S04]  /*14090*/  FFMA R2, R9, R0, -1 ;  /* 0xbf80000009027423 */ /* 0x002fc80000000000 */
[----:B------:R-:W-:-:S04]  /*140a0*/  FADD.FTZ R11, -R2, -RZ ;  /* 0x800000ff020b7221 */ /* 0x000fc80000010100 */
[----:B------:R-:W-:-:S07]  /*140b0*/  FFMA R11, R0, R11, R0 ;  /* 0x0000000b000b7223 */ /* 0x000fce0000000000 */
.L_x_5565:
[----:B------:R-:W-:Y:S05]  /*140c0*/  BSYNC B3 ;  /* 0x0000000000037941 */ /* 0x000fea0003800000 */
.L_x_5563:
        /* <DEDUP_REMOVED lines=11> */
.L_x_5562:
[----:B------:R-:W-:Y:S05]  /*14180*/  BSYNC B2 ;  /* 0x0000000000027941 */ /* 0x000fea0003800000 */
.L_x_5561:
        /* <DEDUP_REMOVED lines=21> */
.L_x_5980:
        /* <DEDUP_REMOVED lines=19> */
.L_x_5568:
[----:B------:R-:W-:-:S04]  /*14410*/  FSETP.NEU.AND P0, PT, |R0|, +INF , PT ;  /* 0x7f8000000000780b */ /* 0x000fc80003f0d200 */
[----:B------:R-:W-:-:S04]  /*14420*/  FSEL R0, R0, 65504, P0 ;  /* 0x477fe00000007808 */ /* 0x000fc80000000000 */
[----:B------:R-:W-:-:S07]  /*14430*/  LOP3.LUT R6, R0, 0xff800000, RZ, 0xc0, !PT ;  /* 0xff80000000067812 */ /* 0x000fce00078ec0ff */
.L_x_5567:
        /* <DEDUP_REMOVED lines=22> */
.L_x_5572:
[----:B------:R-:W1:Y:S02]  /*145a0*/  MUFU.RCP R7, R6 ;  /* 0x0000000600077308 */ /* 0x000e640000001000 */
[----:B-1----:R-:W-:-:S04]  /*145b0*/  FFMA R0, R6, R7, -1 ;  /* 0xbf80000006007423 */ /* 0x002fc80000000007 */
[----:B------:R-:W-:-:S04]  /*145c0*/  FADD.FTZ R0, -R0, -RZ ;  /* 0x800000ff00007221 */ /* 0x000fc80000010100 */
[----:B------:R-:W-:-:S07]  /*145d0*/  FFMA R7, R7, R0, R7 ;  /* 0x0000000007077223 */ /* 0x000fce0000000007 */
.L_x_5573:
[----:B------:R-:W-:Y:S05]  /*145e0*/  BSYNC B3 ;  /* 0x0000000000037941 */ /* 0x000fea0003800000 */
.L_x_5571:
        /* <DEDUP_REMOVED lines=11> */
.L_x_5570:
[----:B------:R-:W-:Y:S05]  /*146a0*/  BSYNC B2 ;  /* 0x0000000000027941 */ /* 0x000fea0003800000 */
.L_x_5569:
        /* <DEDUP_REMOVED lines=21> */
.L_x_5988:
        /* <DEDUP_REMOVED lines=19> */
.L_x_5576:
[----:B------:R-:W-:-:S04]  /*14930*/  FSETP.NEU.AND P0, PT, |R0|, +INF , PT ;  /* 0x7f8000000000780b */ /* 0x000fc80003f0d200 */
[----:B------:R-:W-:-:S04]  /*14940*/  FSEL R0, R0, 65504, P0 ;  /* 0x477fe00000007808 */ /* 0x000fc80000000000 */
[----:B------:R-:W-:-:S07]  /*14950*/  LOP3.LUT R7, R0, 0xff800000, RZ, 0xc0, !PT ;  /* 0xff80000000077812 */ /* 0x000fce00078ec0ff */
.L_x_5575:
        /* <DEDUP_REMOVED lines=16> */
.L_x_5580:
[----:B------:R-:W1:Y:S02]  /*14a60*/  MUFU.RCP R0, R7 ;  /* 0x0000000700007308 */ /* 0x000e640000001000 */
[----:B-1----:R-:W-:-:S04]  /*14a70*/  FFMA R2, R7, R0, -1 ;  /* 0xbf80000007027423 */ /* 0x002fc80000000000 */
[----:B------:R-:W-:-:S04]  /*14a80*/  FADD.FTZ R11, -R2, -RZ ;  /* 0x800000ff020b7221 */ /* 0x000fc80000010100 */
[----:B------:R-:W-:-:S07]  /*14a90*/  FFMA R11, R0, R11, R0 ;  /* 0x0000000b000b7223 */ /* 0x000fce0000000000 */
.L_x_5581:
[----:B------:R-:W-:Y:S05]  /*14aa0*/  BSYNC B3 ;  /* 0x0000000000037941 */ /* 0x000fea0003800000 */
.L_x_5579:
        /* <DEDUP_REMOVED lines=11> */
.L_x_5578:
[----:B------:R-:W-:Y:S05]  /*14b60*/  BSYNC B2 ;  /* 0x0000000000027941 */ /* 0x000fea0003800000 */
.L_x_5577:
        /* <DEDUP_REMOVED lines=21> */
.L_x_5996:
        /* <DEDUP_REMOVED lines=19> */
.L_x_5584:
[----:B------:R-:W-:-:S04]  /*14df0*/  FSETP.NEU.AND P0, PT, |R0|, +INF , PT ;  /* 0x7f8000000000780b */ /* 0x000fc80003f0d200 */
[----:B------:R-:W-:-:S04]  /*14e00*/  FSEL R0, R0, 65504, P0 ;  /* 0x477fe00000007808 */ /* 0x000fc80000000000 */
[----:B------:R-:W-:-:S07]  /*14e10*/  LOP3.LUT R11, R0, 0xff800000, RZ, 0xc0, !PT ;  /* 0xff800000000b7812 */ /* 0x000fce00078ec0ff */
.L_x_5583:
        /* <DEDUP_REMOVED lines=16> */
.L_x_5588:
[----:B------:R-:W1:Y:S02]  /*14f20*/  MUFU.RCP R0, R11 ;  /* 0x0000000b00007308 */ /* 0x000e640000001000 */
[----:B-1----:R-:W-:-:S04]  /*14f30*/  FFMA R2, R11, R0, -1 ;  /* 0xbf8000000b027423 */ /* 0x002fc80000000000 */
[----:B------:R-:W-:-:S04]  /*14f40*/  FADD.FTZ R13, -R2, -RZ ;  /* 0x800000ff020d7221 */ /* 0x000fc80000010100 */
[----:B------:R-:W-:-:S07]  /*14f50*/  FFMA R13, R0, R13, R0 ;  /* 0x0000000d000d7223 */ /* 0x000fce0000000000 */
.L_x_5589:
[----:B------:R-:W-:Y:S05]  /*14f60*/  BSYNC B3 ;  /* 0x0000000000037941 */ /* 0x000fea0003800000 */
.L_x_5587:
        /* <DEDUP_REMOVED lines=11> */
.L_x_5586:
[----:B------:R-:W-:Y:S05]  /*15020*/  BSYNC B2 ;  /* 0x0000000000027941 */ /* 0x000fea0003800000 */
.L_x_5585:
        /* <DEDUP_REMOVED lines=21> */
.L_x_6004:
        /* <DEDUP_REMOVED lines=19> */
.L_x_5592:
[----:B------:R-:W-:-:S04]  /*152b0*/  FSETP.NEU.AND P0, PT, |R0|, +INF , PT ;  /* 0x7f8000000000780b */ /* 0x000fc80003f0d200 */
[----:B------:R-:W-:-:S04]  /*152c0*/  FSEL R0, R0, 65504, P0 ;  /* 0x477fe00000007808 */ /* 0x000fc80000000000 */
[----:B------:R-:W-:-:S07]  /*152d0*/  LOP3.LUT R13, R0, 0xff800000, RZ, 0xc0, !PT ;  /* 0xff800000000d7812 */ /* 0x000fce00078ec0ff */
.L_x_5591:
        /* <DEDUP_REMOVED lines=16> */
.L_x_5596:
[----:B------:R-:W1:Y:S02]  /*153e0*/  MUFU.RCP R0, R13 ;  /* 0x0000000d00007308 */ /* 0x000e640000001000 */
[----:B-1----:R-:W-:-:S04]  /*153f0*/  FFMA R2, R13, R0, -1 ;  /* 0xbf8000000d027423 */ /* 0x002fc80000000000 */
[----:B------:R-:W-:-:S04]  /*15400*/  FADD.FTZ R19, -R2, -RZ ;  /* 0x800000ff02137221 */ /* 0x000fc80000010100 */
[----:B------:R-:W-:-:S07]  /*15410*/  FFMA R19, R0, R19, R0 ;  /* 0x0000001300137223 */ /* 0x000fce0000000000 */
.L_x_5597:
[----:B------:R-:W-:Y:S05]  /*15420*/  BSYNC B3 ;  /* 0x0000000000037941 */ /* 0x000fea0003800000 */
.L_x_5595:
        /* <DEDUP_REMOVED lines=11> */
.L_x_5594:
[----:B------:R-:W-:Y:S05]  /*154e0*/  BSYNC B2 ;  /* 0x0000000000027941 */ /* 0x000fea0003800000 */
.L_x_5593:
        /* <DEDUP_REMOVED lines=21> */
.L_x_6012:
        /* <DEDUP_REMOVED lines=19> */
.L_x_5600:
[----:B------:R-:W-:-:S04]  /*15770*/  FSETP.NEU.AND P0, PT, |R0|, +INF , PT ;  /* 0x7f8000000000780b */ /* 0x000fc80003f0d200 */
[----:B------:R-:W-:-:S04]  /*15780*/  FSEL R0, R0, 65504, P0 ;  /* 0x477fe00000007808 */ /* 0x000fc80000000000 */
[----:B------:R-:W-:-:S07]  /*15790*/  LOP3.LUT R16, R0, 0xff800000, RZ, 0xc0, !PT ;  /* 0xff80000000107812 */ /* 0x000fce00078ec0ff */
.L_x_5599:
        /* <DEDUP_REMOVED lines=16> */
.L_x_5604:
[----:B------:R-:W1:Y:S02]  /*158a0*/  MUFU.RCP R17, R16 ;  /* 0x0000001000117308 */ /* 0x000e640000001000 */
[----:B-1----:R-:W-:-:S04]  /*158b0*/  FFMA R0, R16, R17, -1 ;  /* 0xbf80000010007423 */ /* 0x002fc80000000011 */
[----:B------:R-:W-:-:S04]  /*158c0*/  FADD.FTZ R0, -R0, -RZ ;  /* 0x800000ff00007221 */ /* 0x000fc80000010100 */
[----:B------:R-:W-:-:S07]  /*158d0*/  FFMA R17, R17, R0, R17 ;  /* 0x0000000011117223 */ /* 0x000fce0000000011 */
.L_x_5605:
[----:B------:R-:W-:Y:S05]  /*158e0*/  BSYNC B3 ;  /* 0x0000000000037941 */ /* 0x000fea0003800000 */
.L_x_5603:
        /* <DEDUP_REMOVED lines=11> */
.L_x_5602:
[----:B------:R-:W-:Y:S05]  /*159a0*/  BSYNC B2 ;  /* 0x0000000000027941 */ /* 0x000fea0003800000 */
.L_x_5601:
        /* <DEDUP_REMOVED lines=21> */
.L_x_6020:
        /* <DEDUP_REMOVED lines=19> */
.L_x_5608:
[----:B------:R-:W-:-:S04]  /*15c30*/  FSETP.NEU.AND P0, PT, |R0|, +INF , PT ;  /* 0x7f8000000000780b */ /* 0x000fc80003f0d200 */
[----:B------:R-:W-:-:S04]  /*15c40*/  FSEL R0, R0, 65504, P0 ;  /* 0x477fe00000007808 */ /* 0x000fc80000000000 */
[----:B------:R-:W-:-:S07]  /*15c50*/  LOP3.LUT R0, R0, 0xff800000, RZ, 0xc0, !PT ;  /* 0xff80000000007812 */ /* 0x000fce00078ec0ff */
.L_x_5607:
        /* <DEDUP_REMOVED lines=12> */
[----:B------:R-:W-:Y:S01]  /*15d20*/  IMAD.MOV.U32 R17, RZ, RZ, R3 ;  /* 0x000000ffff117224 */ /* 0x000fe200078e0003 */
[----:B------:R-:W-:Y:S06]  /*15d30*/  BRA `(.L_x_5612) ;  /* 0x0000000000107947 */ /* 0x000fec0003800000 */
.L_x_5611:
[----:B------:R-:W1:Y:S02]  /*15d40*/  MUFU.RCP R17, R0 ;  /* 0x0000000000117308 */ /* 0x000e640000001000 */
[----:B-1----:R-:W-:-:S04]  /*15d50*/  FFMA R2, R0, R17, -1 ;  /* 0xbf80000000027423 */ /* 0x002fc80000000011 */
[----:B------:R-:W-:-:S04]  /*15d60*/  FADD.FTZ R2, -R2, -RZ ;  /* 0x800000ff02027221 */ /* 0x000fc80000010100 */
[----:B------:R-:W-:-:S07]  /*15d70*/  FFMA R17, R17, R2, R17 ;  /* 0x0000000211117223 */ /* 0x000fce0000000011 */
.L_x_5612:
[----:B------:R-:W-:Y:S05]  /*15d80*/  BSYNC B2 ;  /* 0x0000000000027941 */ /* 0x000fea0003800000 */
.L_x_5610:
        /* <DEDUP_REMOVED lines=12> */
.L_x_5485:
        /* <DEDUP_REMOVED lines=13> */
.L_x_6028:
        /* <DEDUP_REMOVED lines=19> */
.L_x_5615:
[----:B------:R-:W-:-:S04]  /*16050*/  FSETP.NEU.AND P0, PT, |R0|, +INF , PT ;  /* 0x7f8000000000780b */ /* 0x000fc80003f0d200 */
[----:B------:R-:W-:-:S09]  /*16060*/  FSEL R27, R0, 65504, P0 ;  /* 0x477fe000001b7808 */ /* 0x000fd20000000000 */
.L_x_5614:
        /* <DEDUP_REMOVED lines=16> */
.L_x_5619:
[----:B------:R-:W2:Y:S02]  /*16170*/  MUFU.RCP R0, R27 ;  /* 0x0000001b00007308 */ /* 0x000ea40000001000 */
[----:B--2---:R-:W-:-:S04]  /*16180*/  FFMA R2, R27, R0, -1 ;  /* 0xbf8000001b027423 */ /* 0x004fc80000000000 */
[----:B------:R-:W-:-:S04]  /*16190*/  FADD.FTZ R3, -R2, -RZ ;  /* 0x800000ff02037221 */ /* 0x000fc80000010100 */
[----:B------:R-:W-:-:S07]  /*161a0*/  FFMA R3, R0, R3, R0 ;  /* 0x0000000300037223 */ /* 0x000fce0000000000 */
.L_x_5620:
[----:B------:R-:W-:Y:S05]  /*161b0*/  BSYNC B3 ;  /* 0x0000000000037941 */ /* 0x000fea0003800000 */
.L_x_5618:
[----:B------:R2:W-:Y:S02]  /*161c0*/  STG.E desc[UR8][R82.64], R3 ;  /* 0x0000000352007986 */ /* 0x0005e4000c101908 */
.L_x_5617:
[----:B------:R-:W-:Y:S05]  /*161d0*/  BSYNC B2 ;  /* 0x0000000000027941 */ /* 0x000fea0003800000 */
.L_x_5616:
        /* <DEDUP_REMOVED lines=21> */
.L_x_6036:
        /* <DEDUP_REMOVED lines=19> */
.L_x_5623:
[----:B------:R-:W-:-:S04]  /*16460*/  FSETP.NEU.AND P0, PT, |R0|, +INF , PT ;  /* 0x7f8000000000780b */ /* 0x000fc80003f0d200 */
[----:B------:R-:W-:-:S09]  /*16470*/  FSEL R52, R0, 65504, P0 ;  /* 0x477fe00000347808 */ /* 0x000fd20000000000 */
.L_x_5622:
        /* <DEDUP_REMOVED lines=14> */
.L_x_5627:
[----:B------:R-:W2:Y:S02]  /*16560*/  MUFU.RCP R3, R52 ;  /* 0x0000003400037308 */ /* 0x000ea40000001000 */
[----:B--2---:R-:W-:-:S04]  /*16570*/  FFMA R0, R52, R3, -1 ;  /* 0xbf80000034007423 */ /* 0x004fc80000000003 */
[----:B------:R-:W-:-:S04]  /*16580*/  FADD.FTZ R0, -R0, -RZ ;  /* 0x800000ff00007221 */ /* 0x000fc80000010100 */
[----:B------:R-:W-:-:S07]  /*16590*/  FFMA R3, R3, R0, R3 ;  /* 0x0000000003037223 */ /* 0x000fce0000000003 */
.L_x_5628:
[----:B------:R-:W-:Y:S05]  /*165a0*/  BSYNC B3 ;  /* 0x0000000000037941 */ /* 0x000fea0003800000 */
.L_x_5626:
[----:B------:R2:W-:Y:S02]  /*165b0*/  STG.E desc[UR8][R80.64], R3 ;  /* 0x0000000350007986 */ /* 0x0005e4000c101908 */
.L_x_5625:
[----:B------:R-:W-:Y:S05]  /*165c0*/  BSYNC B2 ;  /* 0x0000000000027941 */ /* 0x000fea0003800000 */
.L_x_5624:
        /* <DEDUP_REMOVED lines=21> */
.L_x_6044:
        /* <DEDUP_REMOVED lines=19> */
.L_x_5631:
[----:B------:R-:W-:-:S04]  /*16850*/  FSETP.NEU.AND P0, PT, |R0|, +INF , PT ;  /* 0x7f8000000000780b */ /* 0x000fc80003f0d200 */
[----:B------:R-:W-:-:S09]  /*16860*/  FSEL R20, R0, 65504, P0 ;  /* 0x477fe00000147808 */ /* 0x000fd20000000000 */
.L_x_5630:
        /* <DEDUP_REMOVED lines=14> */
.L_x_5635:
[----:B------:R-:W2:Y:S02]  /*16950*/  MUFU.RCP R3, R20 ;  /* 0x0000001400037308 */ /* 0x000ea40000001000 */
[----:B--2---:R-:W-:-:S04]  /*16960*/  FFMA R0, R20, R3, -1 ;  /* 0xbf80000014007423 */ /* 0x004fc80000000003 */
[----:B------:R-:W-:-:S04]  /*16970*/  FADD.FTZ R0, -R0, -RZ ;  /* 0x800000ff00007221 */ /* 0x000fc80000010100 */
[----:B------:R-:W-:-:S07]  /*16980*/  FFMA R3, R3, R0, R3 ;  /* 0x0000000003037223 */ /* 0x000fce0000000003 */
.L_x_5636:
[----:B------:R-:W-:Y:S05]  /*16990*/  BSYNC B3 ;  /* 0x0000000000037941 */ /* 0x000fea0003800000 */
.L_x_5634:
[----:B------:R2:W-:Y:S02]  /*169a0*/  STG.E desc[UR8][R64.64], R3 ;  /* 0x0000000340007986 */ /* 0x0005e4000c101908 */
.L_x_5633:
[----:B------:R-:W-:Y:S05]  /*169b0*/  BSYNC B2 ;  /* 0x0000000000027941 */ /* 0x000fea0003800000 */
.L_x_5632:
        /* <DEDUP_REMOVED lines=21> */
.L_x_6052:
        /* <DEDUP_REMOVED lines=19> */
.L_x_5639:
[----:B------:R-:W-:-:S04]  /*16c40*/  FSETP.NEU.AND P0, PT, |R0|, +INF , PT ;  /* 0x7f8000000000780b */ /* 0x000fc80003f0d200 */
[----:B------:R-:W-:-:S09]  /*16c50*/  FSEL R18, R0, 65504, P0 ;  /* 0x477fe00000127808 */ /* 0x000fd20000000000 */
.L_x_5638:
        /* <DEDUP_REMOVED lines=14> */
.L_x_5643:
[----:B------:R-:W2:Y:S02]  /*16d40*/  MUFU.RCP R3, R18 ;  /* 0x0000001200037308 */ /* 0x000ea40000001000 */
[----:B--2---:R-:W-:-:S04]  /*16d50*/  FFMA R0, R18, R3, -1 ;  /* 0xbf80000012007423 */ /* 0x004fc80000000003 */
[----:B------:R-:W-:-:S04]  /*16d60*/  FADD.FTZ R0, -R0, -RZ ;  /* 0x800000ff00007221 */ /* 0x000fc80000010100 */
[----:B------:R-:W-:-:S07]  /*16d70*/  FFMA R3, R3, R0, R3 ;  /* 0x0000000003037223 */ /* 0x000fce0000000003 */
.L_x_5644:
[----:B------:R-:W-:Y:S05]  /*16d80*/  BSYNC B3 ;  /* 0x0000000000037941 */ /* 0x000fea0003800000 */
.L_x_5642:
[----:B------:R2:W-:Y:S02]  /*16d90*/  STG.E desc[UR8][R66.64], R3 ;  /* 0x0000000342007986 */ /* 0x0005e4000c101908 */
.L_x_5641:
[----:B------:R-:W-:Y:S05]  /*16da0*/  BSYNC B2 ;  /* 0x0000000000027941 */ /* 0x000fea0003800000 */
.L_x_5640:
        /* <DEDUP_REMOVED lines=21> */
.L_x_6060:
        /* <DEDUP_REMOVED lines=19> */
.L_x_5647:
[----:B------:R-:W-:-:S04]  /*17030*/  FSETP.NEU.AND P0, PT, |R0|, +INF , PT ;  /* 0x7f8000000000780b */ /* 0x000fc80003f0d200 */
[----:B------:R-:W-:-:S09]  /*17040*/  FSEL R14, R0, 65504, P0 ;  /* 0x477fe000000e7808 */ /* 0x000fd20000000000 */
.L_x_5646:
        /* <DEDUP_REMOVED lines=14> */
.L_x_5651:
[----:B------:R-:W2:Y:S02]  /*17130*/  MUFU.RCP R3, R14 ;  /* 0x0000000e00037308 */ /* 0x000ea40000001000 */
[----:B--2---:R-:W-:-:S04]  /*17140*/  FFMA R0, R14, R3, -1 ;  /* 0xbf8000000e007423 */ /* 0x004fc80000000003 */
[----:B------:R-:W-:-:S04]  /*17150*/  FADD.FTZ R0, -R0, -RZ ;  /* 0x800000ff00007221 */ /* 0x000fc80000010100 */
[----:B------:R-:W-:-:S07]  /*17160*/  FFMA R3, R3, R0, R3 ;  /* 0x0000000003037223 */ /* 0x000fce0000000003 */
.L_x_5652:
[----:B------:R-:W-:Y:S05]  /*17170*/  BSYNC B3 ;  /* 0x0000000000037941 */ /* 0x000fea0003800000 */
.L_x_5650:
[----:B------:R2:W-:Y:S02]  /*17180*/  STG.E desc[UR8][R70.64], R3 ;  /* 0x0000000346007986 */ /* 0x0005e4000c101908 */
.L_x_5649:
[----:B------:R-:W-:Y:S05]  /*17190*/  BSYNC B2 ;  /* 0x0000000000027941 */ /* 0x000fea0003800000 */
.L_x_5648:
        /* <DEDUP_REMOVED lines=21> */
.L_x_6068:
        /* <DEDUP_REMOVED lines=19> */
.L_x_5655:
[----:B------:R-:W-:-:S04]  /*17420*/  FSETP.NEU.AND P0, PT, |R0|, +INF , PT ;  /* 0x7f8000000000780b */ /* 0x000fc80003f0d200 */
[----:B------:R-:W-:-:S09]  /*17430*/  FSEL R15, R0, 65504, P0 ;  /* 0x477fe000000f7808 */ /* 0x000fd20000000000 */
.L_x_5654:
        /* <DEDUP_REMOVED lines=14> */
.L_x_5659:
[----:B------:R-:W2:Y:S02]  /*17520*/  MUFU.RCP R0, R15 ;  /* 0x0000000f00007308 */ /* 0x000ea40000001000 */
[----:B--2---:R-:W-:-:S04]  /*17530*/  FFMA R2, R15, R0, -1 ;  /* 0xbf8000000f027423 */ /* 0x004fc80000000000 */
[----:B------:R-:W-:-:S04]  /*17540*/  FADD.FTZ R3, -R2, -RZ ;  /* 0x800000ff02037221 */ /* 0x000fc80000010100 */
[----:B------:R-:W-:-:S07]  /*17550*/  FFMA R3, R0, R3, R0 ;  /* 0x0000000300037223 */ /* 0x000fce0000000000 */
.L_x_5660:
[----:B------:R-:W-:Y:S05]  /*17560*/  BSYNC B3 ;  /* 0x0000000000037941 */ /* 0x000fea0003800000 */
.L_x_5658:
[----:B------:R2:W-:Y:S02]  /*17570*/  STG.E desc[UR8][R72.64], R3 ;  /* 0x0000000348007986 */ /* 0x0005e4000c101908 */
.L_x_5657:
[----:B------:R-:W-:Y:S05]  /*17580*/  BSYNC B2 ;  /* 0x0000000000027941 */ /* 0x000fea0003800000 */
.L_x_5656:
        /* <DEDUP_REMOVED lines=21> */
.L_x_6076:
        /* <DEDUP_REMOVED lines=19> */
.L_x_5663:
[----:B------:R-:W-:-:S04]  /*17810*/  FSETP.NEU.AND P0, PT, |R0|, +INF , PT ;  /* 0x7f8000000000780b */ /* 0x000fc80003f0d200 */
[----:B------:R-:W-:-:S09]  /*17820*/  FSEL R12, R0, 65504, P0 ;  /* 0x477fe000000c7808 */ /* 0x000fd20000000000 */
.L_x_5662:
        /* <DEDUP_REMOVED lines=14> */
.L_x_5667:
[----:B------:R-:W2:Y:S02]  /*17910*/  MUFU.RCP R3, R12 ;  /* 0x0000000c00037308 */ /* 0x000ea40000001000 */
[----:B--2---:R-:W-:-:S04]  /*17920*/  FFMA R0, R12, R3, -1 ;  /* 0xbf8000000c007423 */ /* 0x004fc80000000003 */
[----:B------:R-:W-:-:S04]  /*17930*/  FADD.FTZ R0, -R0, -RZ ;  /* 0x800000ff00007221 */ /* 0x000fc80000010100 */
[----:B------:R-:W-:-:S07]  /*17940*/  FFMA R3, R3, R0, R3 ;  /* 0x0000000003037223 */ /* 0x000fce0000000003 */
.L_x_5668:
[----:B------:R-:W-:Y:S05]  /*17950*/  BSYNC B3 ;  /* 0x0000000000037941 */ /* 0x000fea0003800000 */
.L_x_5666:
[----:B------:R2:W-:Y:S02]  /*17960*/  STG.E desc[UR8][R74.64], R3 ;  /* 0x000000034a007986 */ /* 0x0005e4000c101908 */
.L_x_5665:
[----:B------:R-:W-:Y:S05]  /*17970*/  BSYNC B2 ;  /* 0x0000000000027941 */ /* 0x000fea0003800000 */
.L_x_5664:
        /* <DEDUP_REMOVED lines=21> */
.L_x_6084:
        /* <DEDUP_REMOVED lines=19> */
.L_x_5671:
[----:B------:R-:W-:-:S04]  /*17c00*/  FSETP.NEU.AND P0, PT, |R0|, +INF , PT ;  /* 0x7f8000000000780b */ /* 0x000fc80003f0d200 */
[----:B------:R-:W-:-:S09]  /*17c10*/  FSEL R10, R0, 65504, P0 ;  /* 0x477fe000000a7808 */ /* 0x000fd20000000000 */
.L_x_5670:
        /* <DEDUP_REMOVED lines=14> */
.L_x_5675:
[----:B------:R-:W2:Y:S02]  /*17d00*/  MUFU.RCP R3, R10 ;  /* 0x0000000a00037308 */ /* 0x000ea40000001000 */
[----:B--2---:R-:W-:-:S04]  /*17d10*/  FFMA R0, R10, R3, -1 ;  /* 0xbf8000000a007423 */ /* 0x004fc80000000003 */
[----:B------:R-:W-:-:S04]  /*17d20*/  FADD.FTZ R0, -R0, -RZ ;  /* 0x800000ff00007221 */ /* 0x000fc80000010100 */
[----:B------:R-:W-:-:S07]  /*17d30*/  FFMA R3, R3, R0, R3 ;  /* 0x0000000003037223 */ /* 0x000fce0000000003 */
.L_x_5676:
[----:B------:R-:W-:Y:S05]  /*17d40*/  BSYNC B3 ;  /* 0x0000000000037941 */ /* 0x000fea0003800000 */
.L_x_5674:
[----:B------:R2:W-:Y:S02]  /*17d50*/  STG.E desc[UR8][R78.64], R3 ;  /* 0x000000034e007986 */ /* 0x0005e4000c101908 */
.L_x_5673:
[----:B------:R-:W-:Y:S05]  /*17d60*/  BSYNC B2 ;  /* 0x0000000000027941 */ /* 0x000fea0003800000 */
.L_x_5672:
        /* <DEDUP_REMOVED lines=21> */
.L_x_6092:
        /* <DEDUP_REMOVED lines=19> */
.L_x_5679:
[----:B------:R-:W-:-:S04]  /*17ff0*/  FSETP.NEU.AND P0, PT, |R0|, +INF , PT ;  /* 0x7f8000000000780b */ /* 0x000fc80003f0d200 */
[----:B------:R-:W-:-:S09]  /*18000*/  FSEL R8, R0, 65504, P0 ;  /* 0x477fe00000087808 */ /* 0x000fd20000000000 */
.L_x_5678:
        /* <DEDUP_REMOVED lines=17> */
.L_x_5683:
[----:B------:R-:W1:Y:S02]  /*18120*/  MUFU.RCP R9, R8 ;  /* 0x0000000800097308 */ /* 0x000e640000001000 */
[----:B-1----:R-:W-:-:S04]  /*18130*/  FFMA R0, R8, R9, -1 ;  /* 0xbf80000008007423 */ /* 0x002fc80000000009 */
[----:B------:R-:W-:-:S04]  /*18140*/  FADD.FTZ R0, -R0, -RZ ;  /* 0x800000ff00007221 */ /* 0x000fc80000010100 */
[----:B------:R-:W-:-:S07]  /*18150*/  FFMA R9, R9, R0, R9 ;  /* 0x0000000009097223 */ /* 0x000fce0000000009 */
.L_x_5684:
[----:B------:R-:W-:Y:S05]  /*18160*/  BSYNC B3 ;  /* 0x0000000000037941 */ /* 0x000fea0003800000 */
.L_x_5682:
        /* <DEDUP_REMOVED lines=11> */
.L_x_5681:
[----:B------:R-:W-:Y:S05]  /*18220*/  BSYNC B2 ;  /* 0x0000000000027941 */ /* 0x000fea0003800000 */
.L_x_5680:
        /* <DEDUP_REMOVED lines=21> */
.L_x_6100:
        /* <DEDUP_REMOVED lines=19> */
.L_x_5687:
[----:B------:R-:W-:-:S04]  /*184b0*/  FSETP.NEU.AND P0, PT, |R0|, +INF , PT ;  /* 0x7f8000000000780b */ /* 0x000fc80003f0d200 */
[----:B------:R-:W-:-:S09]  /*184c0*/  FSEL R9, R0, 65504, P0 ;  /* 0x477fe00000097808 */ /* 0x000fd20000000000 */
.L_x_5686:
        /* <DEDUP_REMOVED lines=17> */
.L_x_5691:
[----:B------:R-:W1:Y:S02]  /*185e0*/  MUFU.RCP R0, R9 ;  /* 0x0000000900007308 */ /* 0x000e640000001000 */
[----:B-1----:R-:W-:-:S04]  /*185f0*/  FFMA R2, R9, R0, -1 ;  /* 0xbf80000009027423 */ /* 0x002fc80000000000 */
[----:B------:R-:W-:-:S04]  /*18600*/  FADD.FTZ R11, -R2, -RZ ;  /* 0x800000ff020b7221 */ /* 0x000fc80000010100 */
[----:B------:R-:W-:-:S07]  /*18610*/  FFMA R11, R0, R11, R0 ;  /* 0x0000000b000b7223 */ /* 0x000fce0000000000 */
.L_x_5692:
[----:B------:R-:W-:Y:S05]  /*18620*/  BSYNC B3 ;  /* 0x0000000000037941 */ /* 0x000fea0003800000 */
.L_x_5690:
        /* <DEDUP_REMOVED lines=11> */
.L_x_5689:
[----:B------:R-:W-:Y:S05]  /*186e0*/  BSYNC B2 ;  /* 0x0000000000027941 */ /* 0x000fea0003800000 */
.L_x_5688:
        /* <DEDUP_REMOVED lines=21> */
.L_x_6108:
        /* <DEDUP_REMOVED lines=19> */
.L_x_5695:
[----:B------:R-:W-:-:S04]  /*18970*/  FSETP.NEU.AND P0, PT, |R0|, +INF , PT ;  /* 0x7f8000000000780b */ /* 0x000fc80003f0d200 */
[----:B------:R-:W-:-:S09]  /*18980*/  FSEL R6, R0, 65504, P0 ;  /* 0x477fe00000067808 */ /* 0x000fd20000000000 */
.L_x_5694:
        /* <DEDUP_REMOVED lines=22> */
.L_x_5699:
[----:B------:R-:W1:Y:S02]  /*18af0*/  MUFU.RCP R7, R6 ;  /* 0x0000000600077308 */ /* 0x000e640000001000 */
[----:B-1----:R-:W-:-:S04]  /*18b00*/  FFMA R0, R6, R7, -1 ;  /* 0xbf80000006007423 */ /* 0x002fc80000000007 */
[----:B------:R-:W-:-:S04]  /*18b10*/  FADD.FTZ R0, -R0, -RZ ;  /* 0x800000ff00007221 */ /* 0x000fc80000010100 */
[----:B------:R-:W-:-:S07]  /*18b20*/  FFMA R7, R7, R0, R7 ;  /* 0x0000000007077223 */ /* 0x000fce0000000007 */
.L_x_5700:
[----:B------:R-:W-:Y:S05]  /*18b30*/  BSYNC B3 ;  /* 0x0000000000037941 */ /* 0x000fea0003800000 */
.L_x_5698:
        /* <DEDUP_REMOVED lines=11> */
.L_x_5697:
[----:B------:R-:W-:Y:S05]  /*18bf0*/  BSYNC B2 ;  /* 0x0000000000027941 */ /* 0x000fea0003800000 */
.L_x_5696:
        /* <DEDUP_REMOVED lines=21> */
.L_x_6116:
        /* <DEDUP_REMOVED lines=19> */
.L_x_5703:
[----:B------:R-:W-:-:S04]  /*18e80*/  FSETP.NEU.AND P0, PT, |R0|, +INF , PT ;  /* 0x7f8000000000780b */ /* 0x000fc80003f0d200 */
[----:B------:R-:W-:-:S09]  /*18e90*/  FSEL R7, R0, 65504, P0 ;  /* 0x477fe00000077808 */ /* 0x000fd20000000000 */
.L_x_5702:
        /* <DEDUP_REMOVED lines=16> */
.L_x_5707:
[----:B------:R-:W1:Y:S02]  /*18fa0*/  MUFU.RCP R0, R7 ;  /* 0x0000000700007308 */ /* 0x000e640000001000 */
[----:B-1----:R-:W-:-:S04]  /*18fb0*/  FFMA R2, R7, R0, -1 ;  /* 0xbf80000007027423 */ /* 0x002fc80000000000 */
[----:B------:R-:W-:-:S04]  /*18fc0*/  FADD.FTZ R11, -R2, -RZ ;  /* 0x800000ff020b7221 */ /* 0x000fc80000010100 */
[----:B------:R-:W-:-:S07]  /*18fd0*/  FFMA R11, R0, R11, R0 ;  /* 0x0000000b000b7223 */ /* 0x000fce0000000000 */
.L_x_5708:
[----:B------:R-:W-:Y:S05]  /*18fe0*/  BSYNC B3 ;  /* 0x0000000000037941 */ /* 0x000fea0003800000 */
.L_x_5706:
        /* <DEDUP_REMOVED lines=11> */
.L_x_5705:
[----:B------:R-:W-:Y:S05]  /*190a0*/  BSYNC B2 ;  /* 0x0000000000027941 */ /* 0x000fea0003800000 */
.L_x_5704:
        /* <DEDUP_REMOVED lines=21> */
.L_x_6124:
        /* <DEDUP_REMOVED lines=19> */
.L_x_5711:
[----:B------:R-:W-:-:S04]  /*19330*/  FSETP.NEU.AND P0, PT, |R0|, +INF , PT ;  /* 0x7f8000000000780b */ /* 0x000fc80003f0d200 */
[----:B------:R-:W-:-:S09]  /*19340*/  FSEL R11, R0, 65504, P0 ;  /* 0x477fe000000b7808 */ /* 0x000fd20000000000 */
.L_x_5710:
        /* <DEDUP_REMOVED lines=16> */
.L_x_5715:
[----:B------:R-:W1:Y:S02]  /*19450*/  MUFU.RCP R0, R11 ;  /* 0x0000000b00007308 */ /* 0x000e640000001000 */
[----:B-1----:R-:W-:-:S04]  /*19460*/  FFMA R2, R11, R0, -1 ;  /* 0xbf8000000b027423 */ /* 0x002fc80000000000 */
[----:B------:R-:W-:-:S04]  /*19470*/  FADD.FTZ R13, -R2, -RZ ;  /* 0x800000ff020d7221 */ /* 0x000fc80000010100 */
[----:B------:R-:W-:-:S07]  /*19480*/  FFMA R13, R0, R13, R0 ;  /* 0x0000000d000d7223 */ /* 0x000fce0000000000 */
.L_x_5716:
[----:B------:R-:W-:Y:S05]  /*19490*/  BSYNC B3 ;  /* 0x0000000000037941 */ /* 0x000fea0003800000 */
.L_x_5714:
        /* <DEDUP_REMOVED lines=11> */
.L_x_5713:
[----:B------:R-:W-:Y:S05]  /*19550*/  BSYNC B2 ;  /* 0x0000000000027941 */ /* 0x000fea0003800000 */
.L_x_5712:
        /* <DEDUP_REMOVED lines=21> */
.L_x_6132:
        /* <DEDUP_REMOVED lines=19> */
.L_x_5719:
[----:B------:R-:W-:-:S04]  /*197e0*/  FSETP.NEU.AND P0, PT, |R0|, +INF , PT ;  /* 0x7f8000000000780b */ /* 0x000fc80003f0d200 */
[----:B------:R-:W-:-:S09]  /*197f0*/  FSEL R13, R0, 65504, P0 ;  /* 0x477fe000000d7808 */ /* 0x000fd20000000000 */
.L_x_5718:
        /* <DEDUP_REMOVED lines=16> */
.L_x_5723:
[----:B------:R-:W1:Y:S02]  /*19900*/  MUFU.RCP R0, R13 ;  /* 0x0000000d00007308 */ /* 0x000e640000001000 */
[----:B-1----:R-:W-:-:S04]  /*19910*/  FFMA R2, R13, R0, -1 ;  /* 0xbf8000000d027423 */ /* 0x002fc80000000000 */
[----:B------:R-:W-:-:S04]  /*19920*/  FADD.FTZ R19, -R2, -RZ ;  /* 0x800000ff02137221 */ /* 0x000fc80000010100 */
[----:B------:R-:W-:-:S07]  /*19930*/  FFMA R19, R0, R19, R0 ;  /* 0x0000001300137223 */ /* 0x000fce0000000000 */
.L_x_5724:
[----:B------:R-:W-:Y:S05]  /*19940*/  BSYNC B3 ;  /* 0x0000000000037941 */ /* 0x000fea0003800000 */
.L_x_5722:
        /* <DEDUP_REMOVED lines=11> */
.L_x_5721:
[----:B------:R-:W-:Y:S05]  /*19a00*/  BSYNC B2 ;  /* 0x0000000000027941 */ /* 0x000fea0003800000 */
.L_x_5720:
        /* <DEDUP_REMOVED lines=21> */
.L_x_6140:
        /* <DEDUP_REMOVED lines=19> */
.L_x_5727:
[----:B------:R-:W-:-:S04]  /*19c90*/  FSETP.NEU.AND P0, PT, |R0|, +INF , PT ;  /* 0x7f8000000000780b */ /* 0x000fc80003f0d200 */
[----:B------:R-:W-:-:S09]  /*19ca0*/  FSEL R16, R0, 65504, P0 ;  /* 0x477fe00000107808 */ /* 0x000fd20000000000 */
.L_x_5726:
        /* <DEDUP_REMOVED lines=16> */
.L_x_5731:
[----:B------:R-:W1:Y:S02]  /*19db0*/  MUFU.RCP R17, R16 ;  /* 0x0000001000117308 */ /* 0x000e640000001000 */
[----:B-1----:R-:W-:-:S04]  /*19dc0*/  FFMA R0, R16, R17, -1 ;  /* 0xbf80000010007423 */ /* 0x002fc80000000011 */
[----:B------:R-:W-:-:S04]  /*19dd0*/  FADD.FTZ R0, -R0, -RZ ;  /* 0x800000ff00007221 */ /* 0x000fc80000010100 */
[----:B------:R-:W-:-:S07]  /*19de0*/  FFMA R17, R17, R0, R17 ;  /* 0x0000000011117223 */ /* 0x000fce0000000011 */
.L_x_5732:
[----:B------:R-:W-:Y:S05]  /*19df0*/  BSYNC B3 ;  /* 0x0000000000037941 */ /* 0x000fea0003800000 */
.L_x_5730:
        /* <DEDUP_REMOVED lines=11> */
.L_x_5729:
[----:B------:R-:W-:Y:S05]  /*19eb0*/  BSYNC B2 ;  /* 0x0000000000027941 */ /* 0x000fea0003800000 */
.L_x_5728:
        /* <DEDUP_REMOVED lines=21> */
.L_x_6148:
        /* <DEDUP_REMOVED lines=19> */
.L_x_5735:
[----:B------:R-:W-:-:S04]  /*1a140*/  FSETP.NEU.AND P0, PT, |R0|, +INF , PT ;  /* 0x7f8000000000780b */ /* 0x000fc80003f0d200 */
[----:B------:R-:W-:-:S09]  /*1a150*/  FSEL R0, R0, 65504, P0 ;  /* 0x477fe00000007808 */ /* 0x000fd20000000000 */
.L_x_5734:
        /* <DEDUP_REMOVED lines=14> */
.L_x_5737:
[----:B------:R-:W1:Y:S02]  /*1a240*/  MUFU.RCP R17, R0 ;  /* 0x0000000000117308 */ /* 0x000e640000001000 */
[----:B-1----:R-:W-:-:S04]  /*1a250*/  FFMA R2, R0, R17, -1 ;  /* 0xbf80000000027423 */ /* 0x002fc80000000011 */
[----:B------:R-:W-:-:S04]  /*1a260*/  FADD.FTZ R2, -R2, -RZ ;  /* 0x800000ff02027221 */ /* 0x000fc80000010100 */
[----:B------:R-:W-:-:S07]  /*1a270*/  FFMA R17, R17, R2, R17 ;  /* 0x0000000211117223 */ /* 0x000fce0000000011 */
.L_x_5738:
[----:B------:R-:W-:Y:S05]  /*1a280*/  BSYNC B2 ;  /* 0x0000000000027941 */ /* 0x000fea0003800000 */
.L_x_5736:
        /* <DEDUP_REMOVED lines=10> */
.L_x_5609:
[----:B------:R-:W-:Y:S05]  /*1a330*/  BSYNC B0 ;  /* 0x0000000000007941 */ /* 0x000fea0003800000 */
.L_x_5484:
        /* <DEDUP_REMOVED lines=11> */
[----:B------:R-:W-:Y:S01]  /*1a3f0*/  F2FP.SATFINITE.E5M2.F32.PACK_AB_MERGE_C R83, RZ, R58, RZ ;  /* 0x0000003aff53723e */ /* 0x000fe200048060ff */
        /* <DEDUP_REMOVED lines=8> */
[----:B------:R-:W-:Y:S01]  /*1a480*/  F2FP.SATFINITE.E5M2.F32.PACK_AB_MERGE_C R63, RZ, R63, RZ ;  /* 0x0000003fff3f723e */ /* 0x000fe200048060ff */
[--C-:B------:R-:W-:Y:S01]  /*1a490*/  HADD2.F32 R4, -RZ, R32.reuse.H0_H0 ;  /* 0x20000020ff047230 */ /* 0x100fe20000004100 */
[----:B------:R-:W-:Y:S01]  /*1a4a0*/  F2FP.SATFINITE.E5M2.F32.PACK_AB_MERGE_C R71, RZ, R21, RZ ;  /* 0x00000015ff47723e */ /* 0x000fe200048060ff */
        /* <DEDUP_REMOVED lines=21> */
[----:B------:R-:W-:-:S03]  /*1a600*/  F2FP.SATFINITE.E5M2.F32.PACK_AB_MERGE_C R65, RZ, R4, RZ ;  /* 0x00000004ff41723e */ /* 0x000fc600048060ff */
[----:B------:R-:W-:Y:S01]  /*1a610*/  FMUL R61, R66, R13 ;  /* 0x0000000d423d7220 */ /* 0x000fe20000400000 */
[----:B------:R-:W-:Y:S01]  /*1a620*/  F2FP.SATFINITE.E5M2.F32.PACK_AB_MERGE_C R67, RZ, R19, RZ ;  /* 0x00000013ff43723e */ /* 0x000fe200048060ff */
[----:B------:R-:W-:Y:S01]  /*1a630*/  HADD2.F32 R34, -RZ, R34.H1_H1 ;  /* 0x30000022ff227230 */ /* 0x000fe20000004100 */
[----:B------:R-:W-:Y:S02]  /*1a640*/  LOP3.LUT R17, R36, 0x7c, R17, 0xf8, !PT ;  /* 0x0000007c24117812 */ /* 0x000fe400078ef811 */
[----:B------:R-:W-:Y:S02]  /*1a650*/  F2FP.SATFINITE.E5M2.F32.PACK_AB_MERGE_C R79, RZ, R35, RZ ;  /* 0x00000023ff4f723e */ /* 0x000fe400048060ff */
[----:B----4-:R-:W-:Y:S01]  /*1a660*/  ISETP.GE.U32.AND P0, PT, R17, R38, PT ;  /* 0x000000261100720c */ /* 0x010fe20003f06070 */
[----:B------:R-:W-:Y:S01]  /*1a670*/  FMUL R34, R34, R15 ;  /* 0x0000000f22227220 */ /* 0x000fe20000400000 */
[----:B------:R-:W-:Y:S02]  /*1a680*/  F2FP.SATFINITE.E5M2.F32.PACK_AB_MERGE_C R85, RZ, R60, RZ ;  /* 0x0000003cff55723e */ /* 0x000fe400048060ff */
[----:B------:R-:W-:-:S02]  /*1a690*/  ISETP.GE.U32.AND.EX P0, PT, R37, R39, PT, P0 ;  /* 0x000000272500720c */ /* 0x000fc40003f06100 */
[----:B------:R-:W-:Y:S02]  /*1a6a0*/  F2FP.SATFINITE.E5M2.F32.PACK_AB_MERGE_C R73, RZ, R32, RZ ;  /* 0x00000020ff49723e */ /* 0x000fe400048060ff */
[----:B------:R-:W-:Y:S02]  /*1a6b0*/  F2FP.SATFINITE.E5M2.F32.PACK_AB_MERGE_C R33, RZ, R33, RZ ;  /* 0x00000021ff21723e */ /* 0x000fe400048060ff */
[----:B------:R-:W-:Y:S02]  /*1a6c0*/  F2FP.SATFINITE.E5M2.F32.PACK_AB_MERGE_C R75, RZ, R34, RZ ;  /* 0x00000022ff4b723e */ /* 0x000fe400048060ff */
[----:B------:R-:W-:Y:S01]  /*1a6d0*/  F2FP.SATFINITE.E5M2.F32.PACK_AB_MERGE_C R53, RZ, R53, RZ ;  /* 0x00000035ff35723e */ /* 0x000fe200048060ff */
[----:B0-----:R-:W-:Y:S01]  /*1a6e0*/  IMAD R4, R37, R2, RZ ;  /* 0x0000000225047224 */ /* 0x001fe200078e02ff */
[----:B------:R-:W-:Y:S01]  /*1a6f0*/  F2FP.SATFINITE.E5M2.F32.PACK_AB_MERGE_C R35, RZ, R56, RZ ;  /* 0x00000038ff23723e */ /* 0x000fe200048060ff */
[----:B------:R-:W-:Y:S01]  /*1a700*/  IMAD.WIDE.U32 R54, R17, R2, R54 ;  /* 0x0000000211367225 */ /* 0x000fe200078e0036 */
[----:B------:R-:W-:-:S02]  /*1a710*/  F2FP.SATFINITE.E5M2.F32.PACK_AB_MERGE_C R81, RZ, R57, RZ ;  /* 0x00000039ff51723e */ /* 0x000fc400048060ff */
[----:B------:R-:W-:Y:S01]  /*1a720*/  F2FP.SATFINITE.E5M2.F32.PACK_AB_MERGE_C R59, RZ, R59, RZ ;  /* 0x0000003bff3b723e */ /* 0x000fe200048060ff */
[----:B------:R-:W-:Y:S01]  /*1a730*/  IMAD R19, R17, R3, R4 ;  /* 0x0000000311137224 */ /* 0x000fe200078e0204 */
[----:B------:R-:W-:Y:S02]  /*1a740*/  F2FP.SATFINITE.E5M2.F32.PACK_AB_MERGE_C R61, RZ, R61, RZ ;  /* 0x0000003dff3d723e */ /* 0x000fe400048060ff */
[----:B------:R-:W-:Y:S01]  /*1a750*/  F2FP.SATFINITE.E5M2.F32.PACK_AB_MERGE_C R87, RZ, R62, RZ ;  /* 0x0000003eff57723e */ /* 0x000fe200048060ff */
        /* <DEDUP_REMOVED lines=44> */
.L_x_5741:
        /* <DEDUP_REMOVED lines=46> */
.L_x_5740:
[----:B------:R-:W-:Y:S05]  /*1ad00*/  BSYNC B0 ;  /* 0x0000000000007941 */ /* 0x000fea0003800000 */
.L_x_5739:
        /* <DEDUP_REMOVED lines=17> */
[----:B------:R-:W-:Y:S01]  /*1ae20*/  F2FP.SATFINITE.E5M2.F32.PACK_AB_MERGE_C R19, RZ, R19, RZ ;  /* 0x00000013ff13723e */ /* 0x000fe200048060ff */
        /* <DEDUP_REMOVED lines=79> */
.L_x_5744:
        /* <DEDUP_REMOVED lines=46> */
.L_x_5743:
[----:B------:R-:W-:Y:S05]  /*1b600*/  BSYNC B0 ;  /* 0x0000000000007941 */ /* 0x000fea0003800000 */
.L_x_5742:
        /* <DEDUP_REMOVED lines=97> */
.L_x_5747:
        /* <DEDUP_REMOVED lines=46> */
.L_x_5746:
[----:B------:R-:W-:Y:S05]  /*1bf00*/  BSYNC B0 ;  /* 0x0000000000007941 */ /* 0x000fea0003800000 */
.L_x_5745:
        /* <DEDUP_REMOVED lines=95> */
.L_x_5748:
        /* <DEDUP_REMOVED lines=48> */
.L_x_5280:
[----:B------:R-:W-:Y:S01]  /*1c800*/  BSSY B1, `(.L_x_5749) ;  /* 0x0000007000017945 */ /* 0x000fe20003800000 */
[----:B------:R-:W-:Y:S02]  /*1c810*/  IMAD.MOV.U32 R54, RZ, RZ, 0x4 ;  /* 0x00000004ff367424 */ /* 0x000fe400078e00ff */
[----:B------:R-:W-:Y:S02]  /*1c820*/  IMAD.MOV.U32 R55, RZ, RZ, 0x1f ;  /* 0x0000001fff377424 */ /* 0x000fe400078e00ff */
[----:B------:R-:W-:-:S07]  /*1c830*/  IMAD.MOV.U32 R0, RZ, RZ, R27 ;  /* 0x000000ffff007224 */ /* 0x000fce00078e001b */
[----:B------:R-:W-:Y:S05]  /*1c840*/  WARPSYNC.COLLECTIVE R0, `(.L_x_5750) ;  /* 0x0000000000087348 */ /* 0x000fea0003c00000 */
[----:B------:R0:W1:Y:S02]  /*1c850*/  SHFL.DOWN P0, R2, R57, R54, R55 ;  /* 0x0800003639027389 */ /* 0x0000640000000037 */
[----:B01----:R-:W-:Y:S01]  /*1c860*/  ENDCOLLECTIVE ;  /* 0x000000000000791b */ /* 0x003fe20003800000 */
.L_x_5750:
[----:B------:R-:W-:Y:S05]  /*1c870*/  BSYNC B1 ;  /* 0x0000000000017941 */ /* 0x000fea0003800000 */
.L_x_5749:
        /* <DEDUP_REMOVED lines=9> */
.L_x_5752:
[----:B------:R-:W-:Y:S05]  /*1c910*/  BSYNC B1 ;  /* 0x0000000000017941 */ /* 0x000fea0003800000 */
.L_x_5751:
        /* <DEDUP_REMOVED lines=9> */
.L_x_5754:
[----:B------:R-:W-:Y:S05]  /*1c9b0*/  BSYNC B1 ;  /* 0x0000000000017941 */ /* 0x000fea0003800000 */
.L_x_5753:
        /* <DEDUP_REMOVED lines=8> */
.L_x_5756:
[----:B------:R-:W-:Y:S05]  /*1ca40*/  BSYNC B1 ;  /* 0x0000000000017941 */ /* 0x000fea0003800000 */
.L_x_5755:
[----:B------:R-:W-:Y:S05]  /*1ca50*/  BRA `(.L_x_5757) ;  /* 0xfffffe5c00907947 */ /* 0x000fea000383ffff */
.L_x_5293:
[----:B------:R-:W-:Y:S01]  /*1ca60*/  BSSY B1, `(.L_x_5758) ;  /* 0x0000007000017945 */ /* 0x000fe20003800000 */
[----:B------:R-:W-:Y:S02]  /*1ca70*/  IMAD.MOV.U32 R54, RZ, RZ, 0x4 ;  /* 0x00000004ff367424 */ /* 0x000fe400078e00ff */
[----:B------:R-:W-:Y:S02]  /*1ca80*/  IMAD.MOV.U32 R55, RZ, RZ, 0x1f ;  /* 0x0000001fff377424 */ /* 0x000fe400078e00ff */
[----:B------:R-:W-:-:S07]  /*1ca90*/  IMAD.MOV.U32 R0, RZ, RZ, R27 ;  /* 0x000000ffff007224 */ /* 0x000fce00078e001b */
[----:B------:R-:W-:Y:S05]  /*1caa0*/  WARPSYNC.COLLECTIVE R0, `(.L_x_5759) ;  /* 0x0000000000087348 */ /* 0x000fea0003c00000 */
[----:B------:R0:W1:Y:S02]  /*1cab0*/  SHFL.DOWN P0, R2, R57, R54, R55 ;  /* 0x0800003639027389 */ /* 0x0000640000000037 */
[----:B01----:R-:W-:Y:S01]  /*1cac0*/  ENDCOLLECTIVE ;  /* 0x000000000000791b */ /* 0x003fe20003800000 */
.L_x_5759:
[----:B------:R-:W-:Y:S05]  /*1cad0*/  BSYNC B1 ;  /* 0x0000000000017941 */ /* 0x000fea0003800000 */
.L_x_5758:
        /* <DEDUP_REMOVED lines=9> */
.L_x_5761:
[----:B------:R-:W-:Y:S05]  /*1cb70*/  BSYNC B1 ;  /* 0x0000000000017941 */ /* 0x000fea0003800000 */
.L_x_5760:
        /* <DEDUP_REMOVED lines=9> */
.L_x_5763:
[----:B------:R-:W-:Y:S05]  /*1cc10*/  BSYNC B1 ;  /* 0x0000000000017941 */ /* 0x000fea0003800000 */
.L_x_5762:
        /* <DEDUP_REMOVED lines=8> */
.L_x_5765:
[----:B------:R-:W-:Y:S05]  /*1cca0*/  BSYNC B1 ;  /* 0x0000000000017941 */ /* 0x000fea0003800000 */
.L_x_5764:
[----:B------:R-:W-:Y:S05]  /*1ccb0*/  BRA `(.L_x_5766) ;  /* 0xfffffe6800b07947 */ /* 0x000fea000383ffff */
.L_x_5306:
[----:B------:R-:W-:Y:S01]  /*1ccc0*/  BSSY B1, `(.L_x_5767) ;  /* 0x0000007000017945 */ /* 0x000fe20003800000 */
[----:B------:R-:W-:Y:S02]  /*1ccd0*/  IMAD.MOV.U32 R54, RZ, RZ, 0x4 ;  /* 0x00000004ff367424 */ /* 0x000fe400078e00ff */
[----:B------:R-:W-:Y:S02]  /*1cce0*/  IMAD.MOV.U32 R55, RZ, RZ, 0x1f ;  /* 0x0000001fff377424 */ /* 0x000fe400078e00ff */
[----:B------:R-:W-:-:S07]  /*1ccf0*/  IMAD.MOV.U32 R0, RZ, RZ, R27 ;  /* 0x000000ffff007224 */ /* 0x000fce00078e001b */
[----:B------:R-:W-:Y:S05]  /*1cd00*/  WARPSYNC.COLLECTIVE R0, `(.L_x_5768) ;  /* 0x0000000000087348 */ /* 0x000fea0003c00000 */
[----:B------:R0:W1:Y:S02]  /*1cd10*/  SHFL.DOWN P0, R2, R57, R54, R55 ;  /* 0x0800003639027389 */ /* 0x0000640000000037 */
[----:B01----:R-:W-:Y:S01]  /*1cd20*/  ENDCOLLECTIVE ;  /* 0x000000000000791b */ /* 0x003fe20003800000 */
.L_x_5768:
[----:B------:R-:W-:Y:S05]  /*1cd30*/  BSYNC B1 ;  /* 0x0000000000017941 */ /* 0x000fea0003800000 */
.L_x_5767:
        /* <DEDUP_REMOVED lines=9> */
.L_x_5770:
[----:B------:R-:W-:Y:S05]  /*1cdd0*/  BSYNC B1 ;  /* 0x0000000000017941 */ /* 0x000fea0003800000 */
.L_x_5769:
        /* <DEDUP_REMOVED lines=9> */
.L_x_5772:
[----:B------:R-:W-:Y:S05]  /*1ce70*/  BSYNC B1 ;  /* 0x0000000000017941 */ /* 0x000fea0003800000 */
.L_x_5771:
        /* <DEDUP_REMOVED lines=8> */
.L_x_5774:
[----:B------:R-:W-:Y:S05]  /*1cf00*/  BSYNC B1 ;  /* 0x0000000000017941 */ /* 0x000fea0003800000 */
.L_x_5773:
[----:B------:R-:W-:Y:S05]  /*1cf10*/  BRA `(.L_x_5775) ;  /* 0xfffffe7400d07947 */ /* 0x000fea000383ffff */
.L_x_5319:
[----:B------:R-:W-:Y:S01]  /*1cf20*/  BSSY B1, `(.L_x_5776) ;  /* 0x0000007000017945 */ /* 0x000fe20003800000 */
[----:B------:R-:W-:Y:S02]  /*1cf30*/  IMAD.MOV.U32 R54, RZ, RZ, 0x4 ;  /* 0x00000004ff367424 */ /* 0x000fe400078e00ff */
[----:B------:R-:W-:Y:S02]  /*1cf40*/  IMAD.MOV.U32 R55, RZ, RZ, 0x1f ;  /* 0x0000001fff377424 */ /* 0x000fe400078e00ff */
[----:B------:R-:W-:-:S07]  /*1cf50*/  IMAD.MOV.U32 R0, RZ, RZ, R27 ;  /* 0x000000ffff007224 */ /* 0x000fce00078e001b */
[----:B------:R-:W-:Y:S05]  /*1cf60*/  WARPSYNC.COLLECTIVE R0, `(.L_x_5777) ;  /* 0x0000000000087348 */ /* 0x000fea0003c00000 */
[----:B------:R0:W1:Y:S02]  /*1cf70*/  SHFL.DOWN P0, R2, R57, R54, R55 ;  /* 0x0800003639027389 */ /* 0x0000640000000037 */
[----:B01----:R-:W-:Y:S01]  /*1cf80*/  ENDCOLLECTIVE ;  /* 0x000000000000791b */ /* 0x003fe20003800000 */
.L_x_5777:
[----:B------:R-:W-:Y:S05]  /*1cf90*/  BSYNC B1 ;  /* 0x0000000000017941 */ /* 0x000fea0003800000 */
.L_x_5776:
        /* <DEDUP_REMOVED lines=9> */
.L_x_5779:
[----:B------:R-:W-:Y:S05]  /*1d030*/  BSYNC B1 ;  /* 0x0000000000017941 */ /* 0x000fea0003800000 */
.L_x_5778:
        /* <DEDUP_REMOVED lines=9> */
.L_x_5781:
[----:B------:R-:W-:Y:S05]  /*1d0d0*/  BSYNC B1 ;  /* 0x0000000000017941 */ /* 0x000fea0003800000 */
.L_x_5780:
        /* <DEDUP_REMOVED lines=8> */
.L_x_5783:
[----:B------:R-:W-:Y:S05]  /*1d160*/  BSYNC B1 ;  /* 0x0000000000017941 */ /* 0x000fea0003800000 */
.L_x_5782:
[----:B------:R-:W-:Y:S05]  /*1d170*/  BRA `(.L_x_5784) ;  /* 0xfffffe8000f47947 */ /* 0x000fea000383ffff */
.L_x_5331:
        /* <DEDUP_REMOVED lines=8> */
.L_x_5786:
[----:B------:R-:W-:Y:S05]  /*1d200*/  BSYNC B1 ;  /* 0x0000000000017941 */ /* 0x000fea0003800000 */
.L_x_5785:
        /* <DEDUP_REMOVED lines=8> */
.L_x_5788:
[----:B------:R-:W-:Y:S05]  /*1d290*/  BSYNC B1 ;  /* 0x0000000000017941 */ /* 0x000fea0003800000 */
.L_x_5787:
        /* <DEDUP_REMOVED lines=9> */
.L_x_5790:
[----:B------:R-:W-:Y:S05]  /*1d330*/  BSYNC B1 ;  /* 0x0000000000017941 */ /* 0x000fea0003800000 */
.L_x_5789:
        /* <DEDUP_REMOVED lines=8> */
.L_x_5792:
[----:B------:R-:W-:Y:S05]  /*1d3c0*/  BSYNC B1 ;  /* 0x0000000000017941 */ /* 0x000fea0003800000 */
.L_x_5791:
[----:B------:R-:W-:Y:S05]  /*1d3d0*/  BRA `(.L_x_5793) ;  /* 0xfffffe8c00e07947 */ /* 0x000fea000383ffff */
.L_x_5344:
[----:B------:R-:W-:Y:S01]  /*1d3e0*/  BSSY B1, `(.L_x_5794) ;  /* 0x0000007000017945 */ /* 0x000fe20003800000 */
[----:B------:R-:W-:Y:S02]  /*1d3f0*/  IMAD.MOV.U32 R54, RZ, RZ, 0x4 ;  /* 0x00000004ff367424 */ /* 0x000fe400078e00ff */
[----:B------:R-:W-:Y:S02]  /*1d400*/  IMAD.MOV.U32 R55, RZ, RZ, 0x1f ;  /* 0x0000001fff377424 */ /* 0x000fe400078e00ff */
[----:B------:R-:W-:-:S07]  /*1d410*/  IMAD.MOV.U32 R0, RZ, RZ, R27 ;  /* 0x000000ffff007224 */ /* 0x000fce00078e001b */
[----:B------:R-:W-:Y:S05]  /*1d420*/  WARPSYNC.COLLECTIVE R0, `(.L_x_5795) ;  /* 0x0000000000087348 */ /* 0x000fea0003c00000 */
[----:B------:R0:W1:Y:S02]  /*1d430*/  SHFL.DOWN P0, R2, R57, R54, R55 ;  /* 0x0800003639027389 */ /* 0x0000640000000037 */
[----:B01----:R-:W-:Y:S01]  /*1d440*/  ENDCOLLECTIVE ;  /* 0x000000000000791b */ /* 0x003fe20003800000 */
.L_x_5795:
[----:B------:R-:W-:Y:S05]  /*1d450*/  BSYNC B1 ;  /* 0x0000000000017941 */ /* 0x000fea0003800000 */
.L_x_5794:
        /* <DEDUP_REMOVED lines=9> */
.L_x_5797:
[----:B------:R-:W-:Y:S05]  /*1d4f0*/  BSYNC B1 ;  /* 0x0000000000017941 */ /* 0x000fea0003800000 */
.L_x_5796:
        /* <DEDUP_REMOVED lines=9> */
.L_x_5799:
[----:B------:R-:W-:Y:S05]  /*1d590*/  BSYNC B1 ;  /* 0x0000000000017941 */ /* 0x000fea0003800000 */
.L_x_5798:
        /* <DEDUP_REMOVED lines=8> */
.L_x_5801:
[----:B------:R-:W-:Y:S05]  /*1d620*/  BSYNC B1 ;  /* 0x0000000000017941 */ /* 0x000fea0003800000 */
.L_x_5800:
[----:B------:R-:W-:Y:S05]  /*1d630*/  BRA `(.L_x_5802) ;  /* 0xfffffe9800fc7947 */ /* 0x000fea000383ffff */
.L_x_5357:
[----:B------:R-:W-:Y:S01]  /*1d640*/  BSSY B1, `(.L_x_5803) ;  /* 0x0000007000017945 */ /* 0x000fe20003800000 */
[----:B------:R-:W-:Y:S02]  /*1d650*/  IMAD.MOV.U32 R54, RZ, RZ, 0x4 ;  /* 0x00000004ff367424 */ /* 0x000fe400078e00ff */
[----:B------:R-:W-:Y:S02]  /*1d660*/  IMAD.MOV.U32 R55, RZ, RZ, 0x1f ;  /* 0x0000001fff377424 */ /* 0x000fe400078e00ff */
[----:B------:R-:W-:-:S07]  /*1d670*/  IMAD.MOV.U32 R0, RZ, RZ, R27 ;  /* 0x000000ffff007224 */ /* 0x000fce00078e001b */
[----:B------:R-:W-:Y:S05]  /*1d680*/  WARPSYNC.COLLECTIVE R0, `(.L_x_5804) ;  /* 0x0000000000087348 */ /* 0x000fea0003c00000 */
[----:B------:R0:W1:Y:S02]  /*1d690*/  SHFL.DOWN P0, R2, R57, R54, R55 ;  /* 0x0800003639027389 */ /* 0x0000640000000037 */
[----:B01----:R-:W-:Y:S01]  /*1d6a0*/  ENDCOLLECTIVE ;  /* 0x000000000000791b */ /* 0x003fe20003800000 */
.L_x_5804:
[----:B------:R-:W-:Y:S05]  /*1d6b0*/  BSYNC B1 ;  /* 0x0000000000017941 */ /* 0x000fea0003800000 */
.L_x_5803:
        /* <DEDUP_REMOVED lines=9> */
.L_x_5806:
[----:B------:R-:W-:Y:S05]  /*1d750*/  BSYNC B1 ;  /* 0x0000000000017941 */ /* 0x000fea0003800000 */
.L_x_5805:
        /* <DEDUP_REMOVED lines=9> */
.L_x_5808:
[----:B------:R-:W-:Y:S05]  /*1d7f0*/  BSYNC B1 ;  /* 0x0000000000017941 */ /* 0x000fea0003800000 */
.L_x_5807:
        /* <DEDUP_REMOVED lines=8> */
.L_x_5810:
[----:B------:R-:W-:Y:S05]  /*1d880*/  BSYNC B1 ;  /* 0x0000000000017941 */ /* 0x000fea0003800000 */
.L_x_5809:
[----:B------:R-:W-:Y:S05]  /*1d890*/  BRA `(.L_x_5811) ;  /* 0xfffffea800187947 */ /* 0x000fea000383ffff */
.L_x_5370:
[----:B------:R-:W-:Y:S01]  /*1d8a0*/  BSSY B1, `(.L_x_5812) ;  /* 0x0000007000017945 */ /* 0x000fe20003800000 */
[----:B------:R-:W-:Y:S02]  /*1d8b0*/  IMAD.MOV.U32 R54, RZ, RZ, 0x4 ;  /* 0x00000004ff367424 */ /* 0x000fe400078e00ff */
[----:B------:R-:W-:Y:S02]  /*1d8c0*/  IMAD.MOV.U32 R55, RZ, RZ, 0x1f ;  /* 0x0000001fff377424 */ /* 0x000fe400078e00ff */
[----:B------:R-:W-:-:S07]  /*1d8d0*/  IMAD.MOV.U32 R0, RZ, RZ, R27 ;  /* 0x000000ffff007224 */ /* 0x000fce00078e001b */
[----:B------:R-:W-:Y:S05]  /*1d8e0*/  WARPSYNC.COLLECTIVE R0, `(.L_x_5813) ;  /* 0x0000000000087348 */ /* 0x000fea0003c00000 */
[----:B------:R0:W1:Y:S02]  /*1d8f0*/  SHFL.DOWN P0, R2, R57, R54, R55 ;  /* 0x0800003639027389 */ /* 0x0000640000000037 */
[----:B01----:R-:W-:Y:S01]  /*1d900*/  ENDCOLLECTIVE ;  /* 0x000000000000791b */ /* 0x003fe20003800000 */
.L_x_5813:
[----:B------:R-:W-:Y:S05]  /*1d910*/  BSYNC B1 ;  /* 0x0000000000017941 */ /* 0x000fea0003800000 */
.L_x_5812:
        /* <DEDUP_REMOVED lines=9> */
.L_x_5815:
[----:B------:R-:W-:Y:S05]  /*1d9b0*/  BSYNC B1 ;  /* 0x0000000000017941 */ /* 0x000fea0003800000 */
.L_x_5814:
        /* <DEDUP_REMOVED lines=9> */
.L_x_5817:
[----:B------:R-:W-:Y:S05]  /*1da50*/  BSYNC B1 ;  /* 0x0000000000017941 */ /* 0x000fea0003800000 */
.L_x_5816:
        /* <DEDUP_REMOVED lines=8> */
.L_x_5819:
[----:B------:R-:W-:Y:S05]  /*1dae0*/  BSYNC B1 ;  /* 0x0000000000017941 */ /* 0x000fea0003800000 */
.L_x_5818:
[----:B------:R-:W-:Y:S05]  /*1daf0*/  BRA `(.L_x_5820) ;  /* 0xfffffeb400387947 */ /* 0x000fea000383ffff */
.L_x_5384:
[----:B------:R-:W-:Y:S01]  /*1db00*/  BSSY B1, `(.L_x_5821) ;  /* 0x0000007000017945 */ /* 0x000fe20003800000 */
[----:B------:R-:W-:Y:S02]  /*1db10*/  IMAD.MOV.U32 R54, RZ, RZ, 0x4 ;  /* 0x00000004ff367424 */ /* 0x000fe400078e00ff */
[----:B------:R-:W-:Y:S02]  /*1db20*/  IMAD.MOV.U32 R55, RZ, RZ, 0x1f ;  /* 0x0000001fff377424 */ /* 0x000fe400078e00ff */
[----:B------:R-:W-:-:S07]  /*1db30*/  IMAD.MOV.U32 R0, RZ, RZ, R42 ;  /* 0x000000ffff007224 */ /* 0x000fce00078e002a */
[----:B------:R-:W-:Y:S05]  /*1db40*/  WARPSYNC.COLLECTIVE R0, `(.L_x_5822) ;  /* 0x0000000000087348 */ /* 0x000fea0003c00000 */
[----:B------:R0:W1:Y:S02]  /*1db50*/  SHFL.DOWN P0, R2, R57, R54, R55 ;  /* 0x0800003639027389 */ /* 0x0000640000000037 */
[----:B01----:R-:W-:Y:S01]  /*1db60*/  ENDCOLLECTIVE ;  /* 0x000000000000791b */ /* 0x003fe20003800000 */
.L_x_5822:
[----:B------:R-:W-:Y:S05]  /*1db70*/  BSYNC B1 ;  /* 0x0000000000017941 */ /* 0x000fea0003800000 */
.L_x_5821:
        /* <DEDUP_REMOVED lines=9> */
.L_x_5824:
[----:B------:R-:W-:Y:S05]  /*1dc10*/  BSYNC B1 ;  /* 0x0000000000017941 */ /* 0x000fea0003800000 */
.L_x_5823:
        /* <DEDUP_REMOVED lines=9> */
.L_x_5826:
[----:B------:R-:W-:Y:S05]  /*1dcb0*/  BSYNC B1 ;  /* 0x0000000000017941 */ /* 0x000fea0003800000 */
.L_x_5825:
        /* <DEDUP_REMOVED lines=8> */
.L_x_5828:
[----:B------:R-:W-:Y:S05]  /*1dd40*/  BSYNC B1 ;  /* 0x0000000000017941 */ /* 0x000fea0003800000 */
.L_x_5827:
[----:B------:R-:W-:Y:S01]  /*1dd50*/  IMAD.MOV.U32 R53, RZ, RZ, R3 ;  /* 0x000000ffff357224 */ /* 0x000fe200078e0003 */
[----:B------:R-:W-:Y:S06]  /*1dd60*/  BRA `(.L_x_5829) ;  /* 0xfffffec4005c7947 */ /* 0x000fec000383ffff */
.L_x_5397:
[----:B------:R-:W-:Y:S01]  /*1dd70*/  BSSY B1, `(.L_x_5830) ;  /* 0x0000007000017945 */ /* 0x000fe20003800000 */
[----:B------:R-:W-:Y:S02]  /*1dd80*/  IMAD.MOV.U32 R54, RZ, RZ, 0x4 ;  /* 0x00000004ff367424 */ /* 0x000fe400078e00ff */
[----:B------:R-:W-:Y:S02]  /*1dd90*/  IMAD.MOV.U32 R55, RZ, RZ, 0x1f ;  /* 0x0000001fff377424 */ /* 0x000fe400078e00ff */
[----:B------:R-:W-:-:S07]  /*1dda0*/  IMAD.MOV.U32 R0, RZ, RZ, R42 ;  /* 0x000000ffff007224 */ /* 0x000fce00078e002a */
[----:B0-----:R-:W-:Y:S05]  /*1ddb0*/  WARPSYNC.COLLECTIVE R0, `(.L_x_5831) ;  /* 0x0000000000087348 */ /* 0x001fea0003c00000 */
[----:B------:R1:W2:Y:S02]  /*1ddc0*/  SHFL.DOWN P0, R2, R57, R54, R55 ;  /* 0x0800003639027389 */ /* 0x0002a40000000037 */
[----:B012---:R-:W-:Y:S01]  /*1ddd0*/  ENDCOLLECTIVE ;  /* 0x000000000000791b */ /* 0x007fe20003800000 */
.L_x_5831:
[----:B------:R-:W-:Y:S05]  /*1dde0*/  BSYNC B1 ;  /* 0x0000000000017941 */ /* 0x000fea0003800000 */
.L_x_5830:
        /* <DEDUP_REMOVED lines=9> */
.L_x_5833:
[----:B------:R-:W-:Y:S05]  /*1de80*/  BSYNC B1 ;  /* 0x0000000000017941 */ /* 0x000fea0003800000 */
.L_x_5832:
        /* <DEDUP_REMOVED lines=9> */
.L_x_5835:
[----:B------:R-:W-:Y:S05]  /*1df20*/  BSYNC B1 ;  /* 0x0000000000017941 */ /* 0x000fea0003800000 */
.L_x_5834:
        /* <DEDUP_REMOVED lines=8> */
.L_x_5837:
[----:B------:R-:W-:Y:S05]  /*1dfb0*/  BSYNC B1 ;  /* 0x0000000000017941 */ /* 0x000fea0003800000 */
.L_x_5836:
[----:B------:R-:W-:Y:S01]  /*1dfc0*/  IMAD.MOV.U32 R53, RZ, RZ, R3 ;  /* 0x000000ffff357224 */ /* 0x000fe200078e0003 */
[----:B------:R-:W-:Y:S06]  /*1dfd0*/  BRA `(.L_x_5838) ;  /* 0xfffffed000507947 */ /* 0x000fec000383ffff */
.L_x_5409:
[----:B------:R-:W-:Y:S01]  /*1dfe0*/  BSSY B1, `(.L_x_5839) ;  /* 0x0000007000017945 */ /* 0x000fe20003800000 */
[----:B------:R-:W-:Y:S02]  /*1dff0*/  IMAD.MOV.U32 R54, RZ, RZ, 0x4 ;  /* 0x00000004ff367424 */ /* 0x000fe400078e00ff */
[----:B------:R-:W-:Y:S02]  /*1e000*/  IMAD.MOV.U32 R55, RZ, RZ, 0x1f ;  /* 0x0000001fff377424 */ /* 0x000fe400078e00ff */
[----:B------:R-:W-:-:S07]  /*1e010*/  IMAD.MOV.U32 R0, RZ, RZ, R42 ;  /* 0x000000ffff007224 */ /* 0x000fce00078e002a */
[----:B------:R-:W-:Y:S05]  /*1e020*/  WARPSYNC.COLLECTIVE R0, `(.L_x_5840) ;  /* 0x0000000000087348 */ /* 0x000fea0003c00000 */
[----:B------:R0:W1:Y:S02]  /*1e030*/  SHFL.DOWN P0, R2, R57, R54, R55 ;  /* 0x0800003639027389 */ /* 0x0000640000000037 */
[----:B01----:R-:W-:Y:S01]  /*1e040*/  ENDCOLLECTIVE ;  /* 0x000000000000791b */ /* 0x003fe20003800000 */
.L_x_5840:
[----:B------:R-:W-:Y:S05]  /*1e050*/  BSYNC B1 ;  /* 0x0000000000017941 */ /* 0x000fea0003800000 */
.L_x_5839:
        /* <DEDUP_REMOVED lines=9> */
.L_x_5842:
[----:B------:R-:W-:Y:S05]  /*1e0f0*/  BSYNC B1 ;  /* 0x0000000000017941 */ /* 0x000fea0003800000 */
.L_x_5841:
        /* <DEDUP_REMOVED lines=9> */
.L_x_5844:
[----:B------:R-:W-:Y:S05]  /*1e190*/  BSYNC B1 ;  /* 0x0000000000017941 */ /* 0x000fea0003800000 */
.L_x_5843:
        /* <DEDUP_REMOVED lines=8> */
.L_x_5846:
[----:B------:R-:W-:Y:S05]  /*1e220*/  BSYNC B1 ;  /* 0x0000000000017941 */ /* 0x000fea0003800000 */
.L_x_5845:
[----:B------:R-:W-:Y:S01]  /*1e230*/  IMAD.MOV.U32 R53, RZ, RZ, R3 ;  /* 0x000000ffff357224 */ /* 0x000fe200078e0003 */
[----:B------:R-:W-:Y:S06]  /*1e240*/  BRA `(.L_x_5847) ;  /* 0xfffffed800c87947 */ /* 0x000fec000383ffff */
.L_x_5422:
        /* <DEDUP_REMOVED lines=8> */
.L_x_5849:
[----:B------:R-:W-:Y:S05]  /*1e2d0*/  BSYNC B1 ;  /* 0x0000000000017941 */ /* 0x000fea0003800000 */
.L_x_5848:
        /* <DEDUP_REMOVED lines=8> */
.L_x_5851:
[----:B------:R-:W-:Y:S05]  /*1e360*/  BSYNC B1 ;  /* 0x0000000000017941 */ /* 0x000fea0003800000 */
.L_x_5850:
        /* <DEDUP_REMOVED lines=9> */
.L_x_5853:
[----:B------:R-:W-:Y:S05]  /*1e400*/  BSYNC B1 ;  /* 0x0000000000017941 */ /* 0x000fea0003800000 */
.L_x_5852:
        /* <DEDUP_REMOVED lines=8> */
.L_x_5855:
[----:B------:R-:W-:Y:S05]  /*1e490*/  BSYNC B1 ;  /* 0x0000000000017941 */ /* 0x000fea0003800000 */
.L_x_5854:
[----:B------:R-:W-:Y:S01]  /*1e4a0*/  IMAD.MOV.U32 R53, RZ, RZ, R3 ;  /* 0x000000ffff357224 */ /* 0x000fe200078e0003 */
[----:B------:R-:W-:Y:S06]  /*1e4b0*/  BRA `(.L_x_5856) ;  /* 0xfffffee400b87947 */ /* 0x000fec000383ffff */
.L_x_5435:
[----:B------:R-:W-:Y:S01]  /*1e4c0*/  BSSY B1, `(.L_x_5857) ;  /* 0x0000007000017945 */ /* 0x000fe20003800000 */
[----:B------:R-:W-:Y:S02]  /*1e4d0*/  IMAD.MOV.U32 R54, RZ, RZ, 0x4 ;  /* 0x00000004ff367424 */ /* 0x000fe400078e00ff */
[----:B------:R-:W-:Y:S02]  /*1e4e0*/  IMAD.MOV.U32 R55, RZ, RZ, 0x1f ;  /* 0x0000001fff377424 */ /* 0x000fe400078e00ff */
[----:B------:R-:W-:-:S07]  /*1e4f0*/  IMAD.MOV.U32 R0, RZ, RZ, R42 ;  /* 0x000000ffff007224 */ /* 0x000fce00078e002a */
[----:B------:R-:W-:Y:S05]  /*1e500*/  WARPSYNC.COLLECTIVE R0, `(.L_x_5858) ;  /* 0x0000000000087348 */ /* 0x000fea0003c00000 */
[----:B------:R0:W1:Y:S02]  /*1e510*/  SHFL.DOWN P0, R2, R57, R54, R55 ;  /* 0x0800003639027389 */ /* 0x0000640000000037 */
[----:B01----:R-:W-:Y:S01]  /*1e520*/  ENDCOLLECTIVE ;  /* 0x000000000000791b */ /* 0x003fe20003800000 */
.L_x_5858:
[----:B------:R-:W-:Y:S05]  /*1e530*/  BSYNC B1 ;  /* 0x0000000000017941 */ /* 0x000fea0003800000 */
.L_x_5857:
        /* <DEDUP_REMOVED lines=9> */
.L_x_5860:
[----:B------:R-:W-:Y:S05]  /*1e5d0*/  BSYNC B1 ;  /* 0x0000000000017941 */ /* 0x000fea0003800000 */
.L_x_5859:
        /* <DEDUP_REMOVED lines=9> */
.L_x_5862:
[----:B------:R-:W-:Y:S05]  /*1e670*/  BSYNC B1 ;  /* 0x0000000000017941 */ /* 0x000fea0003800000 */
.L_x_5861:
        /* <DEDUP_REMOVED lines=8> */
.L_x_5864:
[----:B------:R-:W-:Y:S05]  /*1e700*/  BSYNC B1 ;  /* 0x0000000000017941 */ /* 0x000fea0003800000 */
.L_x_5863:
[----:B------:R-:W-:Y:S01]  /*1e710*/  IMAD.MOV.U32 R53, RZ, RZ, R3 ;  /* 0x000000ffff357224 */ /* 0x000fe200078e0003 */
[----:B------:R-:W-:Y:S06]  /*1e720*/  BRA `(.L_x_5865) ;  /* 0xfffffef400687947 */ /* 0x000fec000383ffff */
.L_x_5448:
[----:B------:R-:W-:Y:S01]  /*1e730*/  BSSY B1, `(.L_x_5866) ;  /* 0x0000007000017945 */ /* 0x000fe20003800000 */
[----:B------:R-:W-:Y:S02]  /*1e740*/  IMAD.MOV.U32 R54, RZ, RZ, 0x4 ;  /* 0x00000004ff367424 */ /* 0x000fe400078e00ff */
[----:B------:R-:W-:Y:S02]  /*1e750*/  IMAD.MOV.U32 R55, RZ, RZ, 0x1f ;  /* 0x0000001fff377424 */ /* 0x000fe400078e00ff */
[----:B------:R-:W-:-:S07]  /*1e760*/  IMAD.MOV.U32 R0, RZ, RZ, R42 ;  /* 0x000000ffff007224 */ /* 0x000fce00078e002a */
[----:B0--3--:R-:W-:Y:S05]  /*1e770*/  WARPSYNC.COLLECTIVE R0, `(.L_x_5867) ;  /* 0x0000000000087348 */ /* 0x009fea0003c00000 */
[----:B------:R1:W2:Y:S02]  /*1e780*/  SHFL.DOWN P0, R2, R57, R54, R55 ;  /* 0x0800003639027389 */ /* 0x0002a40000000037 */
[----:B0123--:R-:W-:Y:S01]  /*1e790*/  ENDCOLLECTIVE ;  /* 0x000000000000791b */ /* 0x00ffe20003800000 */
.L_x_5867:
[----:B------:R-:W-:Y:S05]  /*1e7a0*/  BSYNC B1 ;  /* 0x0000000000017941 */ /* 0x000fea0003800000 */
.L_x_5866:
        /* <DEDUP_REMOVED lines=9> */
.L_x_5869:
[----:B------:R-:W-:Y:S05]  /*1e840*/  BSYNC B1 ;  /* 0x0000000000017941 */ /* 0x000fea0003800000 */
.L_x_5868:
        /* <DEDUP_REMOVED lines=9> */
.L_x_5871:
[----:B------:R-:W-:Y:S05]  /*1e8e0*/  BSYNC B1 ;  /* 0x0000000000017941 */ /* 0x000fea0003800000 */
.L_x_5870:
        /* <DEDUP_REMOVED lines=8> */
.L_x_5873:
[----:B------:R-:W-:Y:S05]  /*1e970*/  BSYNC B1 ;  /* 0x0000000000017941 */ /* 0x000fea0003800000 */
.L_x_5872:
[----:B------:R-:W-:Y:S01]  /*1e980*/  IMAD.MOV.U32 R41, RZ, RZ, R3 ;  /* 0x000000ffff297224 */ /* 0x000fe200078e0003 */
[----:B------:R-:W-:Y:S06]  /*1e990*/  BRA `(.L_x_5874) ;  /* 0xffffff00005c7947 */ /* 0x000fec000383ffff */
.L_x_5460:
[----:B------:R-:W-:Y:S01]  /*1e9a0*/  BSSY B1, `(.L_x_5875) ;  /* 0x0000007000017945 */ /* 0x000fe20003800000 */
[----:B------:R-:W-:Y:S02]  /*1e9b0*/  IMAD.MOV.U32 R54, RZ, RZ, 0x4 ;  /* 0x00000004ff367424 */ /* 0x000fe400078e00ff */
[----:B------:R-:W-:Y:S02]  /*1e9c0*/  IMAD.MOV.U32 R55, RZ, RZ, 0x1f ;  /* 0x0000001fff377424 */ /* 0x000fe400078e00ff */
[----:B------:R-:W-:-:S07]  /*1e9d0*/  IMAD.MOV.U32 R0, RZ, RZ, R42 ;  /* 0x000000ffff007224 */ /* 0x000fce00078e002a */
[----:B------:R-:W-:Y:S05]  /*1e9e0*/  WARPSYNC.COLLECTIVE R0, `(.L_x_5876) ;  /* 0x0000000000087348 */ /* 0x000fea0003c00000 */
[----:B------:R0:W1:Y:S02]  /*1e9f0*/  SHFL.DOWN P0, R2, R57, R54, R55 ;  /* 0x0800003639027389 */ /* 0x0000640000000037 */
[----:B01----:R-:W-:Y:S01]  /*1ea00*/  ENDCOLLECTIVE ;  /* 0x000000000000791b */ /* 0x003fe20003800000 */
.L_x_5876:
[----:B------:R-:W-:Y:S05]  /*1ea10*/  BSYNC B1 ;  /* 0x0000000000017941 */ /* 0x000fea0003800000 */
.L_x_5875:
        /* <DEDUP_REMOVED lines=9> */
.L_x_5878:
[----:B------:R-:W-:Y:S05]  /*1eab0*/  BSYNC B1 ;  /* 0x0000000000017941 */ /* 0x000fea0003800000 */
.L_x_5877:
        /* <DEDUP_REMOVED lines=9> */
.L_x_5880:
[----:B------:R-:W-:Y:S05]  /*1eb50*/  BSYNC B1 ;  /* 0x0000000000017941 */ /* 0x000fea0003800000 */
.L_x_5879:
        /* <DEDUP_REMOVED lines=8> */
.L_x_5882:
[----:B------:R-:W-:Y:S05]  /*1ebe0*/  BSYNC B1 ;  /* 0x0000000000017941 */ /* 0x000fea0003800000 */
.L_x_5881:
[----:B------:R-:W-:Y:S01]  /*1ebf0*/  IMAD.MOV.U32 R53, RZ, RZ, R3 ;  /* 0x000000ffff357224 */ /* 0x000fe200078e0003 */
[----:B------:R-:W-:Y:S06]  /*1ec00*/  BRA `(.L_x_5883) ;  /* 0xffffff0800dc7947 */ /* 0x000fec000383ffff */
.L_x_5473:
        /* <DEDUP_REMOVED lines=8> */
.L_x_5885:
[----:B------:R-:W-:Y:S05]  /*1ec90*/  BSYNC B1 ;  /* 0x0000000000017941 */ /* 0x000fea0003800000 */
.L_x_5884:
        /* <DEDUP_REMOVED lines=8> */
.L_x_5887:
[----:B------:R-:W-:Y:S05]  /*1ed20*/  BSYNC B1 ;  /* 0x0000000000017941 */ /* 0x000fea0003800000 */
.L_x_5886:
        /* <DEDUP_REMOVED lines=9> */
.L_x_5889:
[----:B------:R-:W-:Y:S05]  /*1edc0*/  BSYNC B1 ;  /* 0x0000000000017941 */ /* 0x000fea0003800000 */
.L_x_5888:
        /* <DEDUP_REMOVED lines=8> */
.L_x_5891:
[----:B------:R-:W-:Y:S05]  /*1ee50*/  BSYNC B1 ;  /* 0x0000000000017941 */ /* 0x000fea0003800000 */
.L_x_5890:
[----:B------:R-:W-:Y:S01]  /*1ee60*/  IMAD.MOV.U32 R41, RZ, RZ, R3 ;  /* 0x000000ffff297224 */ /* 0x000fe200078e0003 */
[----:B------:R-:W-:Y:S06]  /*1ee70*/  BRA `(.L_x_5892) ;  /* 0xffffff1400cc7947 */ /* 0x000fec000383ffff */
.L_x_5486:
[----:B------:R-:W-:Y:S01]  /*1ee80*/  BSSY B1, `(.L_x_5893) ;  /* 0x0000007000017945 */ /* 0x000fe20003800000 */
[----:B------:R-:W-:Y:S02]  /*1ee90*/  IMAD.MOV.U32 R54, RZ, RZ, 0x10 ;  /* 0x00000010ff367424 */ /* 0x000fe400078e00ff */
[----:B------:R-:W-:Y:S02]  /*1eea0*/  IMAD.MOV.U32 R55, RZ, RZ, 0x1f ;  /* 0x0000001fff377424 */ /* 0x000fe400078e00ff */
[----:B------:R-:W-:-:S07]  /*1eeb0*/  IMAD.MOV.U32 R0, RZ, RZ, -0x1 ;  /* 0xffffffffff007424 */ /* 0x000fce00078e00ff */
[----:B01----:R-:W-:Y:S05]  /*1eec0*/  WARPSYNC.COLLECTIVE R0, `(.L_x_5894) ;  /* 0x0000000000087348 */ /* 0x003fea0003c00000 */
[----:B------:R2:W3:Y:S02]  /*1eed0*/  SHFL.DOWN P0, R2, R57, R54, R55 ;  /* 0x0800003639027389 */ /* 0x0004e40000000037 */
[----:B0123--:R-:W-:Y:S01]  /*1eee0*/  ENDCOLLECTIVE ;  /* 0x000000000000791b */ /* 0x00ffe20003800000 */
.L_x_5894:
[----:B------:R-:W-:Y:S05]  /*1eef0*/  BSYNC B1 ;  /* 0x0000000000017941 */ /* 0x000fea0003800000 */
.L_x_5893:
[----:B------:R-:W-:Y:S01]  /*1ef00*/  FMNMX R57, R57, R2, !PT ;  /* 0x0000000239397209 */ /* 0x000fe20007800000 */
[----:B------:R-:W-:Y:S02]  /*1ef10*/  IMAD.MOV.U32 R54, RZ, RZ, 0x8 ;  /* 0x00000008ff367424 */ /* 0x000fe400078e00ff */
[----:B------:R-:W-:Y:S02]  /*1ef20*/  IMAD.MOV.U32 R55, RZ, RZ, 0x1f ;  /* 0x0000001fff377424 */ /* 0x000fe400078e00ff */
[----:B------:R-:W-:-:S07]  /*1ef30*/  IMAD.MOV.U32 R0, RZ, RZ, -0x1 ;  /* 0xffffffffff007424 */ /* 0x000fce00078e00ff */
[----:B------:R-:W-:Y:S05]  /*1ef40*/  WARPSYNC.COLLECTIVE R0, `(.L_x_5895) ;  /* 0x0000000000087348 */ /* 0x000fea0003c00000 */
[----:B------:R0:W1:Y:S02]  /*1ef50*/  SHFL.DOWN P0, R2, R57, R54, R55 ;  /* 0x0800003639027389 */ /* 0x0000640000000037 */
[----:B01----:R-:W-:Y:S01]  /*1ef60*/  ENDCOLLECTIVE ;  /* 0x000000000000791b */ /* 0x003fe20003800000 */
.L_x_5895:
[----:B------:R-:W-:Y:S01]  /*1ef70*/  IMAD.MOV.U32 R54, RZ, RZ, 0x4 ;  /* 0x00000004ff367424 */ /* 0x000fe200078e00ff */
[----:B------:R-:W-:-:S05]  /*1ef80*/  FMNMX R3, R57, R2, !PT ;  /* 0x0000000239037209 */ /* 0x000fca0007800000 */
[----:B------:R-:W-:-:S07]  /*1ef90*/  IMAD.MOV.U32 R57, RZ, RZ, R3 ;  /* 0x000000ffff397224 */ /* 0x000fce00078e0003 */
[----:B------:R-:W-:Y:S05]  /*1efa0*/  WARPSYNC.COLLECTIVE R0, `(.L_x_5896) ;  /* 0x0000000000087348 */ /* 0x000fea0003c00000 */
[----:B------:R0:W1:Y:S02]  /*1efb0*/  SHFL.DOWN P0, R2, R57, R54, R55 ;  /* 0x0800003639027389 */ /* 0x0000640000000037 */
[----:B01----:R-:W-:Y:S01]  /*1efc0*/  ENDCOLLECTIVE ;  /* 0x000000000000791b */ /* 0x003fe20003800000 */
.L_x_5896:
[----:B------:R-:W-:Y:S01]  /*1efd0*/  IMAD.MOV.U32 R54, RZ, RZ, 0x2 ;  /* 0x00000002ff367424 */ /* 0x000fe200078e00ff */
[----:B------:R-:W-:Y:S01]  /*1efe0*/  FMNMX R27, R3, R2, !PT ;  /* 0x00000002031b7209 */ /* 0x000fe20007800000 */
[----:B------:R-:W-:-:S04]  /*1eff0*/  IMAD.MOV.U32 R3, RZ, RZ, 0x1f ;  /* 0x0000001fff037424 */ /* 0x000fc800078e00ff */
[----:B------:R-:W-:-:S07]  /*1f000*/  IMAD.MOV.U32 R57, RZ, RZ, R27 ;  /* 0x000000ffff397224 */ /* 0x000fce00078e001b */
[----:B------:R-:W-:Y:S05]  /*1f010*/  WARPSYNC.COLLECTIVE R0, `(.L_x_5897) ;  /* 0x0000000000087348 */ /* 0x000fea0003c00000 */
[----:B------:R0:W1:Y:S02]  /*1f020*/  SHFL.DOWN P0, R2, R57, R54, R55 ;  /* 0x0800003639027389 */ /* 0x0000640000000037 */
[----:B01----:R-:W-:Y:S01]  /*1f030*/  ENDCOLLECTIVE ;  /* 0x000000000000791b */ /* 0x003fe20003800000 */
.L_x_5897:
[----:B------:R-:W-:Y:S01]  /*1f040*/  IMAD.MOV.U32 R54, RZ, RZ, 0x1 ;  /* 0x00000001ff367424 */ /* 0x000fe200078e00ff */
[----:B------:R-:W-:-:S05]  /*1f050*/  FMNMX R52, R27, R2, !PT ;  /* 0x000000021b347209 */ /* 0x000fca0007800000 */
[----:B------:R-:W-:-:S07]  /*1f060*/  IMAD.MOV.U32 R57, RZ, RZ, R52 ;  /* 0x000000ffff397224 */ /* 0x000fce00078e0034 */
[----:B------:R-:W-:Y:S05]  /*1f070*/  WARPSYNC.COLLECTIVE R0, `(.L_x_5898) ;  /* 0x0000000000087348 */ /* 0x000fea0003c00000 */
[----:B------:R0:W1:Y:S02]  /*1f080*/  SHFL.DOWN P0, R2, R57, R54, R55 ;  /* 0x0800003639027389 */ /* 0x0000640000000037 */
[----:B01----:R-:W-:Y:S01]  /*1f090*/  ENDCOLLECTIVE ;  /* 0x000000000000791b */ /* 0x003fe20003800000 */
.L_x_5898:
[----:B------:R-:W-:Y:S01]  /*1f0a0*/  FMNMX R53, R52, R2, !PT ;  /* 0x0000000234357209 */ /* 0x000fe20007800000 */
[----:B------:R-:W-:-:S07]  /*1f0b0*/  IMAD.MOV.U32 R2, RZ, RZ, RZ ;  /* 0x000000ffff027224 */ /* 0x000fce00078e00ff */
[----:B------:R-:W-:Y:S05]  /*1f0c0*/  WARPSYNC.COLLECTIVE R0, `(.L_x_5899) ;  /* 0x0000000000087348 */ /* 0x000fea0003c00000 */
[----:B------:R0:W1:Y:S02]  /*1f0d0*/  SHFL.IDX P0, R3, R53, R2, R3 ;  /* 0x0000000235037389 */ /* 0x0000640000000003 */
[----:B01----:R-:W-:Y:S01]  /*1f0e0*/  ENDCOLLECTIVE ;  /* 0x000000000000791b */ /* 0x003fe20003800000 */
.L_x_5899:
[----:B------:R-:W-:Y:S01]  /*1f0f0*/  IMAD.MOV.U32 R56, RZ, RZ, R3 ;  /* 0x000000ffff387224 */ /* 0x000fe200078e0003 */
[----:B------:R-:W-:Y:S06]  /*1f100*/  BRA `(.L_x_5900) ;  /* 0xffffff2800047947 */ /* 0x000fec000383ffff */
.L_x_5494:
[----:B------:R-:W-:Y:S01]  /*1f110*/  BSSY B1, `(.L_x_5901) ;  /* 0x0000007000017945 */ /* 0x000fe20003800000 */
[----:B------:R-:W-:Y:S02]  /*1f120*/  IMAD.MOV.U32 R54, RZ, RZ, 0x10 ;  /* 0x00000010ff367424 */ /* 0x000fe400078e00ff */
[----:B------:R-:W-:Y:S02]  /*1f130*/  IMAD.MOV.U32 R55, RZ, RZ, 0x1f ;  /* 0x0000001fff377424 */ /* 0x000fe400078e00ff */
[----:B------:R-:W-:-:S07]  /*1f140*/  IMAD.MOV.U32 R0, RZ, RZ, -0x1 ;  /* 0xffffffffff007424 */ /* 0x000fce00078e00ff */
[----:B0-----:R-:W-:Y:S05]  /*1f150*/  WARPSYNC.COLLECTIVE R0, `(.L_x_5902) ;  /* 0x0000000000087348 */ /* 0x001fea0003c00000 */
[----:B------:R1:W2:Y:S02]  /*1f160*/  SHFL.DOWN P0, R2, R57, R54, R55 ;  /* 0x0800003639027389 */ /* 0x0002a40000000037 */
[----:B012---:R-:W-:Y:S01]  /*1f170*/  ENDCOLLECTIVE ;  /* 0x000000000000791b */ /* 0x007fe20003800000 */
.L_x_5902:
[----:B------:R-:W-:Y:S05]  /*1f180*/  BSYNC B1 ;  /* 0x0000000000017941 */ /* 0x000fea0003800000 */
.L_x_5901:
[----:B------:R-:W-:Y:S01]  /*1f190*/  FMNMX R57, R57, R2, !PT ;  /* 0x0000000239397209 */ /* 0x000fe20007800000 */
[----:B------:R-:W-:Y:S02]  /*1f1a0*/  IMAD.MOV.U32 R54, RZ, RZ, 0x8 ;  /* 0x00000008ff367424 */ /* 0x000fe400078e00ff */
[----:B------:R-:W-:Y:S02]  /*1f1b0*/  IMAD.MOV.U32 R55, RZ, RZ, 0x1f ;  /* 0x0000001fff377424 */ /* 0x000fe400078e00ff */
[----:B------:R-:W-:-:S07]  /*1f1c0*/  IMAD.MOV.U32 R0, RZ, RZ, -0x1 ;  /* 0xffffffffff007424 */ /* 0x000fce00078e00ff */
[----:B------:R-:W-:Y:S05]  /*1f1d0*/  WARPSYNC.COLLECTIVE R0, `(.L_x_5903) ;  /* 0x0000000000087348 */ /* 0x000fea0003c00000 */
[----:B------:R0:W1:Y:S02]  /*1f1e0*/  SHFL.DOWN P0, R2, R57, R54, R55 ;  /* 0x0800003639027389 */ /* 0x0000640000000037 */
[----:B01----:R-:W-:Y:S01]  /*1f1f0*/  ENDCOLLECTIVE ;  /* 0x000000000000791b */ /* 0x003fe20003800000 */
.L_x_5903:
[----:B------:R-:W-:Y:S01]  /*1f200*/  IMAD.MOV.U32 R54, RZ, RZ, 0x4 ;  /* 0x00000004ff367424 */ /* 0x000fe200078e00ff */
[----:B------:R-:W-:-:S05]  /*1f210*/  FMNMX R3, R57, R2, !PT ;  /* 0x0000000239037209 */ /* 0x000fca0007800000 */
[----:B------:R-:W-:-:S07]  /*1f220*/  IMAD.MOV.U32 R57, RZ, RZ, R3 ;  /* 0x000000ffff397224 */ /* 0x000fce00078e0003 */
[----:B------:R-:W-:Y:S05]  /*1f230*/  WARPSYNC.COLLECTIVE R0, `(.L_x_5904) ;  /* 0x0000000000087348 */ /* 0x000fea0003c00000 */
[----:B------:R0:W1:Y:S02]  /*1f240*/  SHFL.DOWN P0, R2, R57, R54, R55 ;  /* 0x0800003639027389 */ /* 0x0000640000000037 */
[----:B01----:R-:W-:Y:S01]  /*1f250*/  ENDCOLLECTIVE ;  /* 0x000000000000791b */ /* 0x003fe20003800000 */
.L_x_5904:
[----:B------:R-:W-:Y:S01]  /*1f260*/  IMAD.MOV.U32 R54, RZ, RZ, 0x2 ;  /* 0x00000002ff367424 */ /* 0x000fe200078e00ff */
[----:B------:R-:W-:Y:S01]  /*1f270*/  FMNMX R52, R3, R2, !PT ;  /* 0x0000000203347209 */ /* 0x000fe20007800000 */
[----:B------:R-:W-:-:S04]  /*1f280*/  IMAD.MOV.U32 R3, RZ, RZ, 0x1f ;  /* 0x0000001fff037424 */ /* 0x000fc800078e00ff */
[----:B------:R-:W-:-:S07]  /*1f290*/  IMAD.MOV.U32 R57, RZ, RZ, R52 ;  /* 0x000000ffff397224 */ /* 0x000fce00078e0034 */
[----:B------:R-:W-:Y:S05]  /*1f2a0*/  WARPSYNC.COLLECTIVE R0, `(.L_x_5905) ;  /* 0x0000000000087348 */ /* 0x000fea0003c00000 */
[----:B------:R0:W1:Y:S02]  /*1f2b0*/  SHFL.DOWN P0, R2, R57, R54, R55 ;  /* 0x0800003639027389 */ /* 0x0000640000000037 */
[----:B01----:R-:W-:Y:S01]  /*1f2c0*/  ENDCOLLECTIVE ;  /* 0x000000000000791b */ /* 0x003fe20003800000 */
.L_x_5905:
[----:B------:R-:W-:Y:S01]  /*1f2d0*/  IMAD.MOV.U32 R54, RZ, RZ, 0x1 ;  /* 0x00000001ff367424 */ /* 0x000fe200078e00ff */
[----:B------:R-:W-:-:S05]  /*1f2e0*/  FMNMX R53, R52, R2, !PT ;  /* 0x0000000234357209 */ /* 0x000fca0007800000 */
[----:B------:R-:W-:-:S07]  /*1f2f0*/  IMAD.MOV.U32 R57, RZ, RZ, R53 ;  /* 0x000000ffff397224 */ /* 0x000fce00078e0035 */
[----:B------:R-:W-:Y:S05]  /*1f300*/  WARPSYNC.COLLECTIVE R0, `(.L_x_5906) ;  /* 0x0000000000087348 */ /* 0x000fea0003c00000 */
[----:B------:R0:W1:Y:S02]  /*1f310*/  SHFL.DOWN P0, R2, R57, R54, R55 ;  /* 0x0800003639027389 */ /* 0x0000640000000037 */
[----:B01----:R-:W-:Y:S01]  /*1f320*/  ENDCOLLECTIVE ;  /* 0x000000000000791b */ /* 0x003fe20003800000 */
.L_x_5906:
[----:B------:R-:W-:Y:S01]  /*1f330*/  FMNMX R53, R53, R2, !PT ;  /* 0x0000000235357209 */ /* 0x000fe20007800000 */
[----:B------:R-:W-:-:S07]  /*1f340*/  IMAD.MOV.U32 R2, RZ, RZ, RZ ;  /* 0x000000ffff027224 */ /* 0x000fce00078e00ff */
[----:B------:R-:W-:Y:S05]  /*1f350*/  WARPSYNC.COLLECTIVE R0, `(.L_x_5907) ;  /* 0x0000000000087348 */ /* 0x000fea0003c00000 */
[----:B------:R0:W1:Y:S02]  /*1f360*/  SHFL.IDX P0, R3, R53, R2, R3 ;  /* 0x0000000235037389 */ /* 0x0000640000000003 */
[----:B01----:R-:W-:Y:S01]  /*1f370*/  ENDCOLLECTIVE ;  /* 0x000000000000791b */ /* 0x003fe20003800000 */
.L_x_5907:
[----:B------:R-:W-:Y:S01]  /*1f380*/  IMAD.MOV.U32 R56, RZ, RZ, R3 ;  /* 0x000000ffff387224 */ /* 0x000fe200078e0003 */
[----:B------:R-:W-:Y:S06]  /*1f390*/  BRA `(.L_x_5908) ;  /* 0xffffff2800687947 */ /* 0x000fec000383ffff */
.L_x_5502:
[----:B------:R-:W-:Y:S01]  /*1f3a0*/  BSSY B1, `(.L_x_5909) ;  /* 0x0000007000017945 */ /* 0x000fe20003800000 */
[----:B------:R-:W-:Y:S02]  /*1f3b0*/  IMAD.MOV.U32 R54, RZ, RZ, 0x10 ;  /* 0x00000010ff367424 */ /* 0x000fe400078e00ff */
[----:B------:R-:W-:Y:S02]  /*1f3c0*/  IMAD.MOV.U32 R55, RZ, RZ, 0x1f ;  /* 0x0000001fff377424 */ /* 0x000fe400078e00ff */
[----:B------:R-:W-:-:S07]  /*1f3d0*/  IMAD.MOV.U32 R0, RZ, RZ, -0x1 ;  /* 0xffffffffff007424 */ /* 0x000fce00078e00ff */
[----:B01----:R-:W-:Y:S05]  /*1f3e0*/  WARPSYNC.COLLECTIVE R0, `(.L_x_5910) ;  /* 0x0000000000087348 */ /* 0x003fea0003c00000 */
[----:B------:R2:W3:Y:S02]  /*1f3f0*/  SHFL.DOWN P0, R2, R57, R54, R55 ;  /* 0x0800003639027389 */ /* 0x0004e40000000037 */
[----:B0123--:R-:W-:Y:S01]  /*1f400*/  ENDCOLLECTIVE ;  /* 0x000000000000791b */ /* 0x00ffe20003800000 */
.L_x_5910:
[----:B------:R-:W-:Y:S05]  /*1f410*/  BSYNC B1 ;  /* 0x0000000000017941 */ /* 0x000fea0003800000 */
.L_x_5909:
[----:B------:R-:W-:Y:S01]  /*1f420*/  FMNMX R57, R57, R2, !PT ;  /* 0x0000000239397209 */ /* 0x000fe20007800000 */
[----:B------:R-:W-:Y:S02]  /*1f430*/  IMAD.MOV.U32 R54, RZ, RZ, 0x8 ;  /* 0x00000008ff367424 */ /* 0x000fe400078e00ff */
[----:B------:R-:W-:Y:S02]  /*1f440*/  IMAD.MOV.U32 R55, RZ, RZ, 0x1f ;  /* 0x0000001fff377424 */ /* 0x000fe400078e00ff */
[----:B------:R-:W-:-:S07]  /*1f450*/  IMAD.MOV.U32 R0, RZ, RZ, -0x1 ;  /* 0xffffffffff007424 */ /* 0x000fce00078e00ff */
[----:B------:R-:W-:Y:S05]  /*1f460*/  WARPSYNC.COLLECTIVE R0, `(.L_x_5911) ;  /* 0x0000000000087348 */ /* 0x000fea0003c00000 */
[----:B------:R0:W1:Y:S02]  /*1f470*/  SHFL.DOWN P0, R2, R57, R54, R55 ;  /* 0x0800003639027389 */ /* 0x0000640000000037 */
[----:B01----:R-:W-:Y:S01]  /*1f480*/  ENDCOLLECTIVE ;  /* 0x000000000000791b */ /* 0x003fe20003800000 */
.L_x_5911:
[----:B------:R-:W-:Y:S01]  /*1f490*/  IMAD.MOV.U32 R54, RZ, RZ, 0x4 ;  /* 0x00000004ff367424 */ /* 0x000fe200078e00ff */
[----:B------:R-:W-:-:S05]  /*1f4a0*/  FMNMX R3, R57, R2, !PT ;  /* 0x0000000239037209 */ /* 0x000fca0007800000 */
[----:B------:R-:W-:-:S07]  /*1f4b0*/  IMAD.MOV.U32 R57, RZ, RZ, R3 ;  /* 0x000000ffff397224 */ /* 0x000fce00078e0003 */
[----:B------:R-:W-:Y:S05]  /*1f4c0*/  WARPSYNC.COLLECTIVE R0, `(.L_x_5912) ;  /* 0x0000000000087348 */ /* 0x000fea0003c00000 */
[----:B------:R0:W1:Y:S02]  /*1f4d0*/  SHFL.DOWN P0, R2, R57, R54, R55 ;  /* 0x0800003639027389 */ /* 0x0000640000000037 */
[----:B01----:R-:W-:Y:S01]  /*1f4e0*/  ENDCOLLECTIVE ;  /* 0x000000000000791b */ /* 0x003fe20003800000 */
.L_x_5912:
[----:B------:R-:W-:Y:S01]  /*1f4f0*/  IMAD.MOV.U32 R54, RZ, RZ, 0x2 ;  /* 0x00000002ff367424 */ /* 0x000fe200078e00ff */
[----:B------:R-:W-:Y:S01]  /*1f500*/  FMNMX R20, R3, R2, !PT ;  /* 0x0000000203147209 */ /* 0x000fe20007800000 */
[----:B------:R-:W-:-:S04]  /*1f510*/  IMAD.MOV.U32 R3, RZ, RZ, 0x1f ;  /* 0x0000001fff037424 */ /* 0x000fc800078e00ff */
[----:B------:R-:W-:-:S07]  /*1f520*/  IMAD.MOV.U32 R57, RZ, RZ, R20 ;  /* 0x000000ffff397224 */ /* 0x000fce00078e0014 */
[----:B------:R-:W-:Y:S05]  /*1f530*/  WARPSYNC.COLLECTIVE R0, `(.L_x_5913) ;  /* 0x0000000000087348 */ /* 0x000fea0003c00000 */
[----:B------:R0:W1:Y:S02]  /*1f540*/  SHFL.DOWN P0, R2, R57, R54, R55 ;  /* 0x0800003639027389 */ /* 0x0000640000000037 */
[----:B01----:R-:W-:Y:S01]  /*1f550*/  ENDCOLLECTIVE ;  /* 0x000000000000791b */ /* 0x003fe20003800000 */
.L_x_5913:
[----:B------:R-:W-:Y:S01]  /*1f560*/  IMAD.MOV.U32 R54, RZ, RZ, 0x1 ;  /* 0x00000001ff367424 */ /* 0x000fe200078e00ff */
[----:B------:R-:W-:-:S05]  /*1f570*/  FMNMX R21, R20, R2, !PT ;  /* 0x0000000214157209 */ /* 0x000fca0007800000 */
[----:B------:R-:W-:-:S07]  /*1f580*/  IMAD.MOV.U32 R57, RZ, RZ, R21 ;  /* 0x000000ffff397224 */ /* 0x000fce00078e0015 */
[----:B------:R-:W-:Y:S05]  /*1f590*/  WARPSYNC.COLLECTIVE R0, `(.L_x_5914) ;  /* 0x0000000000087348 */ /* 0x000fea0003c00000 */
[----:B------:R0:W1:Y:S02]  /*1f5a0*/  SHFL.DOWN P0, R2, R57, R54, R55 ;  /* 0x0800003639027389 */ /* 0x0000640000000037 */
[----:B01----:R-:W-:Y:S01]  /*1f5b0*/  ENDCOLLECTIVE ;  /* 0x000000000000791b */ /* 0x003fe20003800000 */
.L_x_5914:
[----:B------:R-:W-:Y:S01]  /*1f5c0*/  FMNMX R53, R21, R2, !PT ;  /* 0x0000000215357209 */ /* 0x000fe20007800000 */
[----:B------:R-:W-:-:S07]  /*1f5d0*/  IMAD.MOV.U32 R2, RZ, RZ, RZ ;  /* 0x000000ffff027224 */ /* 0x000fce00078e00ff */
[----:B------:R-:W-:Y:S05]  /*1f5e0*/  WARPSYNC.COLLECTIVE R0, `(.L_x_5915) ;  /* 0x0000000000087348 */ /* 0x000fea0003c00000 */
[----:B------:R0:W1:Y:S02]  /*1f5f0*/  SHFL.IDX P0, R3, R53, R2, R3 ;  /* 0x0000000235037389 */ /* 0x0000640000000003 */
[----:B01----:R-:W-:Y:S01]  /*1f600*/  ENDCOLLECTIVE ;  /* 0x000000000000791b */ /* 0x003fe20003800000 */
.L_x_5915:
[----:B------:R-:W-:Y:S01]  /*1f610*/  IMAD.MOV.U32 R56, RZ, RZ, R3 ;  /* 0x000000ffff387224 */ /* 0x000fe200078e0003 */
[----:B------:R-:W-:Y:S06]  /*1f620*/  BRA `(.L_x_5916) ;  /* 0xffffff2800c47947 */ /* 0x000fec000383ffff */
.L_x_5510:
[----:B------:R-:W-:Y:S01]  /*1f630*/  BSSY B1, `(.L_x_5917) ;  /* 0x0000007000017945 */ /* 0x000fe20003800000 */
[----:B------:R-:W-:Y:S02]  /*1f640*/  IMAD.MOV.U32 R54, RZ, RZ, 0x10 ;  /* 0x00000010ff367424 */ /* 0x000fe400078e00ff */
[----:B------:R-:W-:Y:S02]  /*1f650*/  IMAD.MOV.U32 R55, RZ, RZ, 0x1f ;  /* 0x0000001fff377424 */ /* 0x000fe400078e00ff */
[----:B------:R-:W-:-:S07]  /*1f660*/  IMAD.MOV.U32 R0, RZ, RZ, -0x1 ;  /* 0xffffffffff007424 */ /* 0x000fce00078e00ff */
[----:B01----:R-:W-:Y:S05]  /*1f670*/  WARPSYNC.COLLECTIVE R0, `(.L_x_5918) ;  /* 0x0000000000087348 */ /* 0x003fea0003c00000 */
[----:B------:R2:W3:Y:S02]  /*1f680*/  SHFL.DOWN P0, R2, R57, R54, R55 ;  /* 0x0800003639027389 */ /* 0x0004e40000000037 */
[----:B0123--:R-:W-:Y:S01]  /*1f690*/  ENDCOLLECTIVE ;  /* 0x000000000000791b */ /* 0x00ffe20003800000 */
.L_x_5918:
[----:B------:R-:W-:Y:S05]  /*1f6a0*/  BSYNC B1 ;  /* 0x0000000000017941 */ /* 0x000fea0003800000 */
.L_x_5917:
[----:B------:R-:W-:Y:S01]  /*1f6b0*/  FMNMX R57, R57, R2, !PT ;  /* 0x0000000239397209 */ /* 0x000fe20007800000 */
[----:B------:R-:W-:Y:S02]  /*1f6c0*/  IMAD.MOV.U32 R54, RZ, RZ, 0x8 ;  /* 0x00000008ff367424 */ /* 0x000fe400078e00ff */
[----:B------:R-:W-:Y:S02]  /*1f6d0*/  IMAD.MOV.U32 R55, RZ, RZ, 0x1f ;  /* 0x0000001fff377424 */ /* 0x000fe400078e00ff */
[----:B------:R-:W-:-:S07]  /*1f6e0*/  IMAD.MOV.U32 R0, RZ, RZ, -0x1 ;  /* 0xffffffffff007424 */ /* 0x000fce00078e00ff */
[----:B------:R-:W-:Y:S05]  /*1f6f0*/  WARPSYNC.COLLECTIVE R0, `(.L_x_5919) ;  /* 0x0000000000087348 */ /* 0x000fea0003c00000 */
[----:B------:R0:W1:Y:S02]  /*1f700*/  SHFL.DOWN P0, R2, R57, R54, R55 ;  /* 0x0800003639027389 */ /* 0x0000640000000037 */
[----:B01----:R-:W-:Y:S01]  /*1f710*/  ENDCOLLECTIVE ;  /* 0x000000000000791b */ /* 0x003fe20003800000 */
.L_x_5919:
[----:B------:R-:W-:Y:S01]  /*1f720*/  IMAD.MOV.U32 R54, RZ, RZ, 0x4 ;  /* 0x00000004ff367424 */ /* 0x000fe200078e00ff */
[----:B------:R-:W-:-:S05]  /*1f730*/  FMNMX R3, R57, R2, !PT ;  /* 0x0000000239037209 */ /* 0x000fca0007800000 */
[----:B------:R-:W-:-:S07]  /*1f740*/  IMAD.MOV.U32 R57, RZ, RZ, R3 ;  /* 0x000000ffff397224 */ /* 0x000fce00078e0003 */
[----:B------:R-:W-:Y:S05]  /*1f750*/  WARPSYNC.COLLECTIVE R0, `(.L_x_5920) ;  /* 0x0000000000087348 */ /* 0x000fea0003c00000 */
[----:B------:R0:W1:Y:S02]  /*1f760*/  SHFL.DOWN P0, R2, R57, R54, R55 ;  /* 0x0800003639027389 */ /* 0x0000640000000037 */
[----:B01----:R-:W-:Y:S01]  /*1f770*/  ENDCOLLECTIVE ;  /* 0x000000000000791b */ /* 0x003fe20003800000 */
.L_x_5920:
[----:B------:R-:W-:Y:S01]  /*1f780*/  IMAD.MOV.U32 R54, RZ, RZ, 0x2 ;  /* 0x00000002ff367424 */ /* 0x000fe200078e00ff */
[----:B------:R-:W-:Y:S01]  /*1f790*/  FMNMX R18, R3, R2, !PT ;  /* 0x0000000203127209 */ /* 0x000fe20007800000 */
[----:B------:R-:W-:-:S04]  /*1f7a0*/  IMAD.MOV.U32 R3, RZ, RZ, 0x1f ;  /* 0x0000001fff037424 */ /* 0x000fc800078e00ff */
[----:B------:R-:W-:-:S07]  /*1f7b0*/  IMAD.MOV.U32 R57, RZ, RZ, R18 ;  /* 0x000000ffff397224 */ /* 0x000fce00078e0012 */
[----:B------:R-:W-:Y:S05]  /*1f7c0*/  WARPSYNC.COLLECTIVE R0, `(.L_x_5921) ;  /* 0x0000000000087348 */ /* 0x000fea0003c00000 */
[----:B------:R0:W1:Y:S02]  /*1f7d0*/  SHFL.DOWN P0, R2, R57, R54, R55 ;  /* 0x0800003639027389 */ /* 0x0000640000000037 */
[----:B01----:R-:W-:Y:S01]  /*1f7e0*/  ENDCOLLECTIVE ;  /* 0x000000000000791b */ /* 0x003fe20003800000 */
.L_x_5921:
[----:B------:R-:W-:Y:S01]  /*1f7f0*/  IMAD.MOV.U32 R54, RZ, RZ, 0x1 ;  /* 0x00000001ff367424 */ /* 0x000fe200078e00ff */
[----:B------:R-:W-:-:S05]  /*1f800*/  FMNMX R19, R18, R2, !PT ;  /* 0x0000000212137209 */ /* 0x000fca0007800000 */
[----:B------:R-:W-:-:S07]  /*1f810*/  IMAD.MOV.U32 R57, RZ, RZ, R19 ;  /* 0x000000ffff397224 */ /* 0x000fce00078e0013 */
[----:B------:R-:W-:Y:S05]  /*1f820*/  WARPSYNC.COLLECTIVE R0, `(.L_x_5922) ;  /* 0x0000000000087348 */ /* 0x000fea0003c00000 */
[----:B------:R0:W1:Y:S02]  /*1f830*/  SHFL.DOWN P0, R2, R57, R54, R55 ;  /* 0x0800003639027389 */ /* 0x0000640000000037 */
[----:B01----:R-:W-:Y:S01]  /*1f840*/  ENDCOLLECTIVE ;  /* 0x000000000000791b */ /* 0x003fe20003800000 */
.L_x_5922:
[----:B------:R-:W-:Y:S01]  /*1f850*/  FMNMX R53, R19, R2, !PT ;  /* 0x0000000213357209 */ /* 0x000fe20007800000 */
[----:B------:R-:W-:-:S07]  /*1f860*/  IMAD.MOV.U32 R2, RZ, RZ, RZ ;  /* 0x000000ffff027224 */ /* 0x000fce00078e00ff */
[----:B------:R-:W-:Y:S05]  /*1f870*/  WARPSYNC.COLLECTIVE R0, `(.L_x_5923) ;  /* 0x0000000000087348 */ /* 0x000fea0003c00000 */
[----:B------:R0:W1:Y:S02]  /*1f880*/  SHFL.IDX P0, R3, R53, R2, R3 ;  /* 0x0000000235037389 */ /* 0x0000640000000003 */
[----:B01----:R-:W-:Y:S01]  /*1f890*/  ENDCOLLECTIVE ;  /* 0x000000000000791b */ /* 0x003fe20003800000 */
.L_x_5923:
[----:B------:R-:W-:Y:S01]  /*1f8a0*/  IMAD.MOV.U32 R21, RZ, RZ, R3 ;  /* 0x000000ffff157224 */ /* 0x000fe200078e0003 */
[----:B------:R-:W-:Y:S06]  /*1f8b0*/  BRA `(.L_x_5924) ;  /* 0xffffff2c00207947 */ /* 0x000fec000383ffff */
.L_x_5518:
[----:B------:R-:W-:Y:S01]  /*1f8c0*/  BSSY B1, `(.L_x_5925) ;  /* 0x0000007000017945 */ /* 0x000fe20003800000 */
[----:B------:R-:W-:Y:S02]  /*1f8d0*/  IMAD.MOV.U32 R54, RZ, RZ, 0x10 ;  /* 0x00000010ff367424 */ /* 0x000fe400078e00ff */
[----:B------:R-:W-:Y:S02]  /*1f8e0*/  IMAD.MOV.U32 R55, RZ, RZ, 0x1f ;  /* 0x0000001fff377424 */ /* 0x000fe400078e00ff */
[----:B------:R-:W-:-:S07]  /*1f8f0*/  IMAD.MOV.U32 R0, RZ, RZ, -0x1 ;  /* 0xffffffffff007424 */ /* 0x000fce00078e00ff */
[----:B01----:R-:W-:Y:S05]  /*1f900*/  WARPSYNC.COLLECTIVE R0, `(.L_x_5926) ;  /* 0x0000000000087348 */ /* 0x003fea0003c00000 */
[----:B------:R2:W3:Y:S02]  /*1f910*/  SHFL.DOWN P0, R2, R57, R54, R55 ;  /* 0x0800003639027389 */ /* 0x0004e40000000037 */
[----:B0123--:R-:W-:Y:S01]  /*1f920*/  ENDCOLLECTIVE ;  /* 0x000000000000791b */ /* 0x00ffe20003800000 */
.L_x_5926:
[----:B------:R-:W-:Y:S05]  /*1f930*/  BSYNC B1 ;  /* 0x0000000000017941 */ /* 0x000fea0003800000 */
.L_x_5925:
[----:B------:R-:W-:Y:S01]  /*1f940*/  FMNMX R57, R57, R2, !PT ;  /* 0x0000000239397209 */ /* 0x000fe20007800000 */
[----:B------:R-:W-:Y:S02]  /*1f950*/  IMAD.MOV.U32 R54, RZ, RZ, 0x8 ;  /* 0x00000008ff367424 */ /* 0x000fe400078e00ff */
[----:B------:R-:W-:Y:S02]  /*1f960*/  IMAD.MOV.U32 R55, RZ, RZ, 0x1f ;  /* 0x0000001fff377424 */ /* 0x000fe400078e00ff */
[----:B------:R-:W-:-:S07]  /*1f970*/  IMAD.MOV.U32 R0, RZ, RZ, -0x1 ;  /* 0xffffffffff007424 */ /* 0x000fce00078e00ff */
[----:B------:R-:W-:Y:S05]  /*1f980*/  WARPSYNC.COLLECTIVE R0, `(.L_x_5927) ;  /* 0x0000000000087348 */ /* 0x000fea0003c00000 */
[----:B------:R0:W1:Y:S02]  /*1f990*/  SHFL.DOWN P0, R2, R57, R54, R55 ;  /* 0x0800003639027389 */ /* 0x0000640000000037 */
[----:B01----:R-:W-:Y:S01]  /*1f9a0*/  ENDCOLLECTIVE ;  /* 0x000000000000791b */ /* 0x003fe20003800000 */
.L_x_5927:
[----:B------:R-:W-:Y:S01]  /*1f9b0*/  IMAD.MOV.U32 R54, RZ, RZ, 0x4 ;  /* 0x00000004ff367424 */ /* 0x000fe200078e00ff */
[----:B------:R-:W-:-:S05]  /*1f9c0*/  FMNMX R3, R57, R2, !PT ;  /* 0x0000000239037209 */ /* 0x000fca0007800000 */
[----:B------:R-:W-:-:S07]  /*1f9d0*/  IMAD.MOV.U32 R57, RZ, RZ, R3 ;  /* 0x000000ffff397224 */ /* 0x000fce00078e0003 */
[----:B------:R-:W-:Y:S05]  /*1f9e0*/  WARPSYNC.COLLECTIVE R0, `(.L_x_5928) ;  /* 0x0000000000087348 */ /* 0x000fea0003c00000 */
[----:B------:R0:W1:Y:S02]  /*1f9f0*/  SHFL.DOWN P0, R2, R57, R54, R55 ;  /* 0x0800003639027389 */ /* 0x0000640000000037 */
[----:B01----:R-:W-:Y:S01]  /*1fa00*/  ENDCOLLECTIVE ;  /* 0x000000000000791b */ /* 0x003fe20003800000 */
.L_x_5928:
[----:B------:R-:W-:Y:S01]  /*1fa10*/  IMAD.MOV.U32 R54, RZ, RZ, 0x2 ;  /* 0x00000002ff367424 */ /* 0x000fe200078e00ff */
[----:B------:R-:W-:Y:S01]  /*1fa20*/  FMNMX R14, R3, R2, !PT ;  /* 0x00000002030e7209 */ /* 0x000fe20007800000 */
[----:B------:R-:W-:-:S04]  /*1fa30*/  IMAD.MOV.U32 R3, RZ, RZ, 0x1f ;  /* 0x0000001fff037424 */ /* 0x000fc800078e00ff */
[----:B------:R-:W-:-:S07]  /*1fa40*/  IMAD.MOV.U32 R57, RZ, RZ, R14 ;  /* 0x000000ffff397224 */ /* 0x000fce00078e000e */
[----:B------:R-:W-:Y:S05]  /*1fa50*/  WARPSYNC.COLLECTIVE R0, `(.L_x_5929) ;  /* 0x0000000000087348 */ /* 0x000fea0003c00000 */
[----:B------:R0:W1:Y:S02]  /*1fa60*/  SHFL.DOWN P0, R2, R57, R54, R55 ;  /* 0x0800003639027389 */ /* 0x0000640000000037 */
[----:B01----:R-:W-:Y:S01]  /*1fa70*/  ENDCOLLECTIVE ;  /* 0x000000000000791b */ /* 0x003fe20003800000 */
.L_x_5929:
[----:B------:R-:W-:Y:S01]  /*1fa80*/  IMAD.MOV.U32 R54, RZ, RZ, 0x1 ;  /* 0x00000001ff367424 */ /* 0x000fe200078e00ff */
[----:B------:R-:W-:-:S05]  /*1fa90*/  FMNMX R15, R14, R2, !PT ;  /* 0x000000020e0f7209 */ /* 0x000fca0007800000 */
[----:B------:R-:W-:-:S07]  /*1faa0*/  IMAD.MOV.U32 R57, RZ, RZ, R15 ;  /* 0x000000ffff397224 */ /* 0x000fce00078e000f */
[----:B------:R-:W-:Y:S05]  /*1fab0*/  WARPSYNC.COLLECTIVE R0, `(.L_x_5930) ;  /* 0x0000000000087348 */ /* 0x000fea0003c00000 */
[----:B------:R0:W1:Y:S02]  /*1fac0*/  SHFL.DOWN P0, R2, R57, R54, R55 ;  /* 0x0800003639027389 */ /* 0x0000640000000037 */
[----:B01----:R-:W-:Y:S01]  /*1fad0*/  ENDCOLLECTIVE ;  /* 0x000000000000791b */ /* 0x003fe20003800000 */
.L_x_5930:
[----:B------:R-:W-:Y:S01]  /*1fae0*/  FMNMX R53, R15, R2, !PT ;  /* 0x000000020f357209 */ /* 0x000fe20007800000 */
[----:B------:R-:W-:-:S07]  /*1faf0*/  IMAD.MOV.U32 R2, RZ, RZ, RZ ;  /* 0x000000ffff027224 */ /* 0x000fce00078e00ff */
[----:B------:R-:W-:Y:S05]  /*1fb00*/  WARPSYNC.COLLECTIVE R0, `(.L_x_5931) ;  /* 0x0000000000087348 */ /* 0x000fea0003c00000 */
[----:B------:R0:W1:Y:S02]  /*1fb10*/  SHFL.IDX P0, R3, R53, R2, R3 ;  /* 0x0000000235037389 */ /* 0x0000640000000003 */
[----:B01----:R-:W-:Y:S01]  /*1fb20*/  ENDCOLLECTIVE ;  /* 0x000000000000791b */ /* 0x003fe20003800000 */
.L_x_5931:
[----:B------:R-:W-:Y:S01]  /*1fb30*/  IMAD.MOV.U32 R19, RZ, RZ, R3 ;  /* 0x000000ffff137224 */ /* 0x000fe200078e0003 */
[----:B------:R-:W-:Y:S06]  /*1fb40*/  BRA `(.L_x_5932) ;  /* 0xffffff2c007c7947 */ /* 0x000fec000383ffff */
.L_x_5526:
[----:B------:R-:W-:Y:S01]  /*1fb50*/  BSSY B1, `(.L_x_5933) ;  /* 0x0000007000017945 */ /* 0x000fe20003800000 */
[----:B------:R-:W-:Y:S02]  /*1fb60*/  IMAD.MOV.U32 R54, RZ, RZ, 0x10 ;  /* 0x00000010ff367424 */ /* 0x000fe400078e00ff */
[----:B------:R-:W-:Y:S02]  /*1fb70*/  IMAD.MOV.U32 R55, RZ, RZ, 0x1f ;  /* 0x0000001fff377424 */ /* 0x000fe400078e00ff */
[----:B------:R-:W-:-:S07]  /*1fb80*/  IMAD.MOV.U32 R0, RZ, RZ, -0x1 ;  /* 0xffffffffff007424 */ /* 0x000fce00078e00ff */
[----:B01----:R-:W-:Y:S05]  /*1fb90*/  WARPSYNC.COLLECTIVE R0, `(.L_x_5934) ;  /* 0x0000000000087348 */ /* 0x003fea0003c00000 */
[----:B------:R2:W3:Y:S02]  /*1fba0*/  SHFL.DOWN P0, R2, R57, R54, R55 ;  /* 0x0800003639027389 */ /* 0x0004e40000000037 */
[----:B0123--:R-:W-:Y:S01]  /*1fbb0*/  ENDCOLLECTIVE ;  /* 0x000000000000791b */ /* 0x00ffe20003800000 */
.L_x_5934:
[----:B------:R-:W-:Y:S05]  /*1fbc0*/  BSYNC B1 ;  /* 0x0000000000017941 */ /* 0x000fea0003800000 */
.L_x_5933:
[----:B------:R-:W-:Y:S01]  /*1fbd0*/  FMNMX R57, R57, R2, !PT ;  /* 0x0000000239397209 */ /* 0x000fe20007800000 */
[----:B------:R-:W-:Y:S02]  /*1fbe0*/  IMAD.MOV.U32 R54, RZ, RZ, 0x8 ;  /* 0x00000008ff367424 */ /* 0x000fe400078e00ff */
[----:B------:R-:W-:Y:S02]  /*1fbf0*/  IMAD.MOV.U32 R55, RZ, RZ, 0x1f ;  /* 0x0000001fff377424 */ /* 0x000fe400078e00ff */
[----:B------:R-:W-:-:S07]  /*1fc00*/  IMAD.MOV.U32 R0, RZ, RZ, -0x1 ;  /* 0xffffffffff007424 */ /* 0x000fce00078e00ff */
[----:B------:R-:W-:Y:S05]  /*1fc10*/  WARPSYNC.COLLECTIVE R0, `(.L_x_5935) ;  /* 0x0000000000087348 */ /* 0x000fea0003c00000 */
[----:B------:R0:W1:Y:S02]  /*1fc20*/  SHFL.DOWN P0, R2, R57, R54, R55 ;  /* 0x0800003639027389 */ /* 0x0000640000000037 */
[----:B01----:R-:W-:Y:S01]  /*1fc30*/  ENDCOLLECTIVE ;  /* 0x000000000000791b */ /* 0x003fe20003800000 */
.L_x_5935:
[----:B------:R-:W-:Y:S01]  /*1fc40*/  IMAD.MOV.U32 R54, RZ, RZ, 0x4 ;  /* 0x00000004ff367424 */ /* 0x000fe200078e00ff */
[----:B------:R-:W-:-:S05]  /*1fc50*/  FMNMX R3, R57, R2, !PT ;  /* 0x0000000239037209 */ /* 0x000fca0007800000 */
[----:B------:R-:W-:-:S07]  /*1fc60*/  IMAD.MOV.U32 R57, RZ, RZ, R3 ;  /* 0x000000ffff397224 */ /* 0x000fce00078e0003 */
[----:B------:R-:W-:Y:S05]  /*1fc70*/  WARPSYNC.COLLECTIVE R0, `(.L_x_5936) ;  /* 0x0000000000087348 */ /* 0x000fea0003c00000 */
[----:B------:R0:W1:Y:S02]  /*1fc80*/  SHFL.DOWN P0, R2, R57, R54, R55 ;  /* 0x0800003639027389 */ /* 0x0000640000000037 */
[----:B01----:R-:W-:Y:S01]  /*1fc90*/  ENDCOLLECTIVE ;  /* 0x000000000000791b */ /* 0x003fe20003800000 */
.L_x_5936:
[----:B------:R-:W-:Y:S01]  /*1fca0*/  IMAD.MOV.U32 R54, RZ, RZ, 0x2 ;  /* 0x00000002ff367424 */ /* 0x000fe200078e00ff */
[----:B------:R-:W-:Y:S01]  /*1fcb0*/  FMNMX R15, R3, R2, !PT ;  /* 0x00000002030f7209 */ /* 0x000fe20007800000 */
[----:B------:R-:W-:-:S04]  /*1fcc0*/  IMAD.MOV.U32 R3, RZ, RZ, 0x1f ;  /* 0x0000001fff037424 */ /* 0x000fc800078e00ff */
[----:B------:R-:W-:-:S07]  /*1fcd0*/  IMAD.MOV.U32 R57, RZ, RZ, R15 ;  /* 0x000000ffff397224 */ /* 0x000fce00078e000f */
[----:B------:R-:W-:Y:S05]  /*1fce0*/  WARPSYNC.COLLECTIVE R0, `(.L_x_5937) ;  /* 0x0000000000087348 */ /* 0x000fea0003c00000 */
[----:B------:R0:W1:Y:S02]  /*1fcf0*/  SHFL.DOWN P0, R2, R57, R54, R55 ;  /* 0x0800003639027389 */ /* 0x0000640000000037 */
[----:B01----:R-:W-:Y:S01]  /*1fd00*/  ENDCOLLECTIVE ;  /* 0x000000000000791b */ /* 0x003fe20003800000 */
.L_x_5937:
[----:B------:R-:W-:Y:S01]  /*1fd10*/  IMAD.MOV.U32 R54, RZ, RZ, 0x1 ;  /* 0x00000001ff367424 */ /* 0x000fe200078e00ff */
[----:B------:R-:W-:-:S05]  /*1fd20*/  FMNMX R16, R15, R2, !PT ;  /* 0x000000020f107209 */ /* 0x000fca0007800000 */
[----:B------:R-:W-:-:S07]  /*1fd30*/  IMAD.MOV.U32 R57, RZ, RZ, R16 ;  /* 0x000000ffff397224 */ /* 0x000fce00078e0010 */
[----:B------:R-:W-:Y:S05]  /*1fd40*/  WARPSYNC.COLLECTIVE R0, `(.L_x_5938) ;  /* 0x0000000000087348 */ /* 0x000fea0003c00000 */
[----:B------:R0:W1:Y:S02]  /*1fd50*/  SHFL.DOWN P0, R2, R57, R54, R55 ;  /* 0x0800003639027389 */ /* 0x0000640000000037 */
[----:B01----:R-:W-:Y:S01]  /*1fd60*/  ENDCOLLECTIVE ;  /* 0x000000000000791b */ /* 0x003fe20003800000 */
.L_x_5938:
[----:B------:R-:W-:Y:S01]  /*1fd70*/  FMNMX R53, R16, R2, !PT ;  /* 0x0000000210357209 */ /* 0x000fe20007800000 */
[----:B------:R-:W-:-:S07]  /*1fd80*/  IMAD.MOV.U32 R2, RZ, RZ, RZ ;  /* 0x000000ffff027224 */ /* 0x000fce00078e00ff */
[----:B------:R-:W-:Y:S05]  /*1fd90*/  WARPSYNC.COLLECTIVE R0, `(.L_x_5939) ;  /* 0x0000000000087348 */ /* 0x000fea0003c00000 */
[----:B------:R0:W1:Y:S02]  /*1fda0*/  SHFL.IDX P0, R3, R53, R2, R3 ;  /* 0x0000000235037389 */ /* 0x0000640000000003 */
[----:B01----:R-:W-:Y:S01]  /*1fdb0*/  ENDCOLLECTIVE ;  /* 0x000000000000791b */ /* 0x003fe20003800000 */
.L_x_5939:
[----:B------:R-:W-:Y:S01]  /*1fdc0*/  IMAD.MOV.U32 R17, RZ, RZ, R3 ;  /* 0x000000ffff117224 */ /* 0x000fe200078e0003 */
[----:B------:R-:W-:Y:S06]  /*1fdd0*/  BRA `(.L_x_5940) ;  /* 0xffffff2c00d87947 */ /* 0x000fec000383ffff */
.L_x_5534:
[----:B------:R-:W-:Y:S01]  /*1fde0*/  BSSY B1, `(.L_x_5941) ;  /* 0x0000007000017945 */ /* 0x000fe20003800000 */
[----:B------:R-:W-:Y:S02]  /*1fdf0*/  IMAD.MOV.U32 R54, RZ, RZ, 0x10 ;  /* 0x00000010ff367424 */ /* 0x000fe400078e00ff */
[----:B------:R-:W-:Y:S02]  /*1fe00*/  IMAD.MOV.U32 R55, RZ, RZ, 0x1f ;  /* 0x0000001fff377424 */ /* 0x000fe400078e00ff */
[----:B------:R-:W-:-:S07]  /*1fe10*/  IMAD.MOV.U32 R0, RZ, RZ, -0x1 ;  /* 0xffffffffff007424 */ /* 0x000fce00078e00ff */
[----:B01----:R-:W-:Y:S05]  /*1fe20*/  WARPSYNC.COLLECTIVE R0, `(.L_x_5942) ;  /* 0x0000000000087348 */ /* 0x003fea0003c00000 */
[----:B------:R2:W3:Y:S02]  /*1fe30*/  SHFL.DOWN P0, R2, R57, R54, R55 ;  /* 0x0800003639027389 */ /* 0x0004e40000000037 */
[----:B0123--:R-:W-:Y:S01]  /*1fe40*/  ENDCOLLECTIVE ;  /* 0x000000000000791b */ /* 0x00ffe20003800000 */
.L_x_5942:
[----:B------:R-:W-:Y:S05]  /*1fe50*/  BSYNC B1 ;  /* 0x0000000000017941 */ /* 0x000fea0003800000 */
.L_x_5941:
[----:B------:R-:W-:Y:S01]  /*1fe60*/  FMNMX R57, R57, R2, !PT ;  /* 0x0000000239397209 */ /* 0x000fe20007800000 */
[----:B------:R-:W-:Y:S02]  /*1fe70*/  IMAD.MOV.U32 R54, RZ, RZ, 0x8 ;  /* 0x00000008ff367424 */ /* 0x000fe400078e00ff */
[----:B------:R-:W-:Y:S02]  /*1fe80*/  IMAD.MOV.U32 R55, RZ, RZ, 0x1f ;  /* 0x0000001fff377424 */ /* 0x000fe400078e00ff */
[----:B------:R-:W-:-:S07]  /*1fe90*/  IMAD.MOV.U32 R0, RZ, RZ, -0x1 ;  /* 0xffffffffff007424 */ /* 0x000fce00078e00ff */
[----:B------:R-:W-:Y:S05]  /*1fea0*/  WARPSYNC.COLLECTIVE R0, `(.L_x_5943) ;  /* 0x0000000000087348 */ /* 0x000fea0003c00000 */
[----:B------:R0:W1:Y:S02]  /*1feb0*/  SHFL.DOWN P0, R2, R57, R54, R55 ;  /* 0x0800003639027389 */ /* 0x0000640000000037 */
[----:B01----:R-:W-:Y:S01]  /*1fec0*/  ENDCOLLECTIVE ;  /* 0x000000000000791b */ /* 0x003fe20003800000 */
.L_x_5943:
[----:B------:R-:W-:Y:S01]  /*1fed0*/  IMAD.MOV.U32 R54, RZ, RZ, 0x4 ;  /* 0x00000004ff367424 */ /* 0x000fe200078e00ff */
[----:B------:R-:W-:-:S05]  /*1fee0*/  FMNMX R3, R57, R2, !PT ;  /* 0x0000000239037209 */ /* 0x000fca0007800000 */
[----:B------:R-:W-:-:S07]  /*1fef0*/  IMAD.MOV.U32 R57, RZ, RZ, R3 ;  /* 0x000000ffff397224 */ /* 0x000fce00078e0003 */
[----:B------:R-:W-:Y:S05]  /*1ff00*/  WARPSYNC.COLLECTIVE R0, `(.L_x_5944) ;  /* 0x0000000000087348 */ /* 0x000fea0003c00000 */
[----:B------:R0:W1:Y:S02]  /*1ff10*/  SHFL.DOWN P0, R2, R57, R54, R55 ;  /* 0x0800003639027389 */ /* 0x0000640000000037 */
[----:B01----:R-:W-:Y:S01]  /*1ff20*/  ENDCOLLECTIVE ;  /* 0x000000000000791b */ /* 0x003fe20003800000 */
.L_x_5944:
[----:B------:R-:W-:Y:S01]  /*1ff30*/  IMAD.MOV.U32 R54, RZ, RZ, 0x2 ;  /* 0x00000002ff367424 */ /* 0x000fe200078e00ff */
[----:B------:R-:W-:Y:S01]  /*1ff40*/  FMNMX R12, R3, R2, !PT ;  /* 0x00000002030c7209 */ /* 0x000fe20007800000 */
[----:B------:R-:W-:-:S04]  /*1ff50*/  IMAD.MOV.U32 R3, RZ, RZ, 0x1f ;  /* 0x0000001fff037424 */ /* 0x000fc800078e00ff */
[----:B------:R-:W-:-:S07]  /*1ff60*/  IMAD.MOV.U32 R57, RZ, RZ, R12 ;  /* 0x000000ffff397224 */ /* 0x000fce00078e000c */
[----:B------:R-:W-:Y:S05]  /*1ff70*/  WARPSYNC.COLLECTIVE R0, `(.L_x_5945) ;  /* 0x0000000000087348 */ /* 0x000fea0003c00000 */
[----:B------:R0:W1:Y:S02]  /*1ff80*/  SHFL.DOWN P0, R2, R57, R54, R55 ;  /* 0x0800003639027389 */ /* 0x0000640000000037 */
[----:B01----:R-:W-:Y:S01]  /*1ff90*/  ENDCOLLECTIVE ;  /* 0x000000000000791b */ /* 0x003fe20003800000 */
.L_x_5945:
[----:B------:R-:W-:Y:S01]  /*1ffa0*/  IMAD.MOV.U32 R54, RZ, RZ, 0x1 ;  /* 0x00000001ff367424 */ /* 0x000fe200078e00ff */
[----:B------:R-:W-:-:S05]  /*1ffb0*/  FMNMX R13, R12, R2, !PT ;  /* 0x000000020c0d7209 */ /* 0x000fca0007800000 */
[----:B------:R-:W-:-:S07]  /*1ffc0*/  IMAD.MOV.U32 R57, RZ, RZ, R13 ;  /* 0x000000ffff397224 */ /* 0x000fce00078e000d */
[----:B------:R-:W-:Y:S05]  /*1ffd0*/  WARPSYNC.COLLECTIVE R0, `(.L_x_5946) ;  /* 0x0000000000087348 */ /* 0x000fea0003c00000 */
[----:B------:R0:W1:Y:S02]  /*1ffe0*/  SHFL.DOWN P0, R2, R57, R54, R55 ;  /* 0x0800003639027389 */ /* 0x0000640000000037 */
[----:B01----:R-:W-:Y:S01]  /*1fff0*/  ENDCOLLECTIVE ;  /* 0x000000000000791b */ /* 0x003fe20003800000 */
.L_x_5946:
[----:B------:R-:W-:Y:S01]  /*20000*/  FMNMX R53, R13, R2, !PT ;  /* 0x000000020d357209 */ /* 0x000fe20007800000 */
[----:B------:R-:W-:-:S07]  /*20010*/  IMAD.MOV.U32 R2, RZ, RZ, RZ ;  /* 0x000000ffff027224 */ /* 0x000fce00078e00ff */
[----:B------:R-:W-:Y:S05]  /*20020*/  WARPSYNC.COLLECTIVE R0, `(.L_x_5947) ;  /* 0x0000000000087348 */ /* 0x000fea0003c00000 */
[----:B------:R0:W1:Y:S02]  /*20030*/  SHFL.IDX P0, R3, R53, R2, R3 ;  /* 0x0000000235037389 */ /* 0x0000640000000003 */
[----:B01----:R-:W-:Y:S01]  /*20040*/  ENDCOLLECTIVE ;  /* 0x000000000000791b */ /* 0x003fe20003800000 */
.L_x_5947:
[----:B------:R-:W-:Y:S01]  /*20050*/  IMAD.MOV.U32 R16, RZ, RZ, R3 ;  /* 0x000000ffff107224 */ /* 0x000fe200078e0003 */
[----:B------:R-:W-:Y:S06]  /*20060*/  BRA `(.L_x_5948) ;  /* 0xffffff3000347947 */ /* 0x000fec000383ffff */
.L_x_5542:
[----:B------:R-:W-:Y:S01]  /*20070*/  BSSY B1, `(.L_x_5949) ;  /* 0x0000007000017945 */ /* 0x000fe20003800000 */
[----:B------:R-:W-:Y:S02]  /*20080*/  IMAD.MOV.U32 R54, RZ, RZ, 0x10 ;  /* 0x00000010ff367424 */ /* 0x000fe400078e00ff */
[----:B------:R-:W-:Y:S02]  /*20090*/  IMAD.MOV.U32 R55, RZ, RZ, 0x1f ;  /* 0x0000001fff377424 */ /* 0x000fe400078e00ff */
[----:B------:R-:W-:-:S07]  /*200a0*/  IMAD.MOV.U32 R0, RZ, RZ, -0x1 ;  /* 0xffffffffff007424 */ /* 0x000fce00078e00ff */
[----:B01----:R-:W-:Y:S05]  /*200b0*/  WARPSYNC.COLLECTIVE R0, `(.L_x_5950) ;  /* 0x0000000000087348 */ /* 0x003fea0003c00000 */
[----:B------:R2:W3:Y:S02]  /*200c0*/  SHFL.DOWN P0, R2, R57, R54, R55 ;  /* 0x0800003639027389 */ /* 0x0004e40000000037 */
[----:B0123--:R-:W-:Y:S01]  /*200d0*/  ENDCOLLECTIVE ;  /* 0x000000000000791b */ /* 0x00ffe20003800000 */
.L_x_5950:
[----:B------:R-:W-:Y:S05]  /*200e0*/  BSYNC B1 ;  /* 0x0000000000017941 */ /* 0x000fea0003800000 */
.L_x_5949:
[----:B------:R-:W-:Y:S01]  /*200f0*/  FMNMX R57, R57, R2, !PT ;  /* 0x0000000239397209 */ /* 0x000fe20007800000 */
[----:B------:R-:W-:Y:S02]  /*20100*/  IMAD.MOV.U32 R54, RZ, RZ, 0x8 ;  /* 0x00000008ff367424 */ /* 0x000fe400078e00ff */
[----:B------:R-:W-:Y:S02]  /*20110*/  IMAD.MOV.U32 R55, RZ, RZ, 0x1f ;  /* 0x0000001fff377424 */ /* 0x000fe400078e00ff */
[----:B------:R-:W-:-:S07]  /*20120*/  IMAD.MOV.U32 R0, RZ, RZ, -0x1 ;  /* 0xffffffffff007424 */ /* 0x000fce00078e00ff */
[----:B------:R-:W-:Y:S05]  /*20130*/  WARPSYNC.COLLECTIVE R0, `(.L_x_5951) ;  /* 0x0000000000087348 */ /* 0x000fea0003c00000 */
[----:B------:R0:W1:Y:S02]  /*20140*/  SHFL.DOWN P0, R2, R57, R54, R55 ;  /* 0x0800003639027389 */ /* 0x0000640000000037 */
[----:B01----:R-:W-:Y:S01]  /*20150*/  ENDCOLLECTIVE ;  /* 0x000000000000791b */ /* 0x003fe20003800000 */
.L_x_5951:
[----:B------:R-:W-:Y:S01]  /*20160*/  IMAD.MOV.U32 R54, RZ, RZ, 0x4 ;  /* 0x00000004ff367424 */ /* 0x000fe200078e00ff */
[----:B------:R-:W-:-:S05]  /*20170*/  FMNMX R3, R57, R2, !PT ;  /* 0x0000000239037209 */ /* 0x000fca0007800000 */
[----:B------:R-:W-:-:S07]  /*20180*/  IMAD.MOV.U32 R57, RZ, RZ, R3 ;  /* 0x000000ffff397224 */ /* 0x000fce00078e0003 */
[----:B------:R-:W-:Y:S05]  /*20190*/  WARPSYNC.COLLECTIVE R0, `(.L_x_5952) ;  /* 0x0000000000087348 */ /* 0x000fea0003c00000 */
[----:B------:R0:W1:Y:S02]  /*201a0*/  SHFL.DOWN P0, R2, R57, R54, R55 ;  /* 0x0800003639027389 */ /* 0x0000640000000037 */
[----:B01----:R-:W-:Y:S01]  /*201b0*/  ENDCOLLECTIVE ;  /* 0x000000000000791b */ /* 0x003fe20003800000 */
.L_x_5952:
[----:B------:R-:W-:Y:S01]  /*201c0*/  IMAD.MOV.U32 R54, RZ, RZ, 0x2 ;  /* 0x00000002ff367424 */ /* 0x000fe200078e00ff */
[----:B------:R-:W-:Y:S01]  /*201d0*/  FMNMX R10, R3, R2, !PT ;  /* 0x00000002030a7209 */ /* 0x000fe20007800000 */
[----:B------:R-:W-:-:S04]  /*201e0*/  IMAD.MOV.U32 R3, RZ, RZ, 0x1f ;  /* 0x0000001fff037424 */ /* 0x000fc800078e00ff */
[----:B------:R-:W-:-:S07]  /*201f0*/  IMAD.MOV.U32 R57, RZ, RZ, R10 ;  /* 0x000000ffff397224 */ /* 0x000fce00078e000a */
[----:B------:R-:W-:Y:S05]  /*20200*/  WARPSYNC.COLLECTIVE R0, `(.L_x_5953) ;  /* 0x0000000000087348 */ /* 0x000fea0003c00000 */
[----:B------:R0:W1:Y:S02]  /*20210*/  SHFL.DOWN P0, R2, R57, R54, R55 ;  /* 0x0800003639027389 */ /* 0x0000640000000037 */
[----:B01----:R-:W-:Y:S01]  /*20220*/  ENDCOLLECTIVE ;  /* 0x000000000000791b */ /* 0x003fe20003800000 */
.L_x_5953:
[----:B------:R-:W-:Y:S01]  /*20230*/  IMAD.MOV.U32 R54, RZ, RZ, 0x1 ;  /* 0x00000001ff367424 */ /* 0x000fe200078e00ff */
[----:B------:R-:W-:-:S05]  /*20240*/  FMNMX R11, R10, R2, !PT ;  /* 0x000000020a0b7209 */ /* 0x000fca0007800000 */
[----:B------:R-:W-:-:S07]  /*20250*/  IMAD.MOV.U32 R57, RZ, RZ, R11 ;  /* 0x000000ffff397224 */ /* 0x000fce00078e000b */
[----:B------:R-:W-:Y:S05]  /*20260*/  WARPSYNC.COLLECTIVE R0, `(.L_x_5954) ;  /* 0x0000000000087348 */ /* 0x000fea0003c00000 */
[----:B------:R0:W1:Y:S02]  /*20270*/  SHFL.DOWN P0, R2, R57, R54, R55 ;  /* 0x0800003639027389 */ /* 0x0000640000000037 */
[----:B01----:R-:W-:Y:S01]  /*20280*/  ENDCOLLECTIVE ;  /* 0x000000000000791b */ /* 0x003fe20003800000 */
.L_x_5954:
[----:B------:R-:W-:Y:S01]  /*20290*/  FMNMX R53, R11, R2, !PT ;  /* 0x000000020b357209 */ /* 0x000fe20007800000 */
[----:B------:R-:W-:-:S07]  /*202a0*/  IMAD.MOV.U32 R2, RZ, RZ, RZ ;  /* 0x000000ffff027224 */ /* 0x000fce00078e00ff */
[----:B------:R-:W-:Y:S05]  /*202b0*/  WARPSYNC.COLLECTIVE R0, `(.L_x_5955) ;  /* 0x0000000000087348 */ /* 0x000fea0003c00000 */
[----:B------:R0:W1:Y:S02]  /*202c0*/  SHFL.IDX P0, R3, R53, R2, R3 ;  /* 0x0000000235037389 */ /* 0x0000640000000003 */
[----:B01----:R-:W-:Y:S01]  /*202d0*/  ENDCOLLECTIVE ;  /* 0x000000000000791b */ /* 0x003fe20003800000 */
.L_x_5955:
[----:B------:R-:W-:Y:S01]  /*202e0*/  IMAD.MOV.U32 R13, RZ, RZ, R3 ;  /* 0x000000ffff0d7224 */ /* 0x000fe200078e0003 */
[----:B------:R-:W-:Y:S06]  /*202f0*/  BRA `(.L_x_5956) ;  /* 0xffffff3000907947 */ /* 0x000fec000383ffff */
.L_x_5550:
[----:B------:R-:W-:Y:S01]  /*20300*/  BSSY B1, `(.L_x_5957) ;  /* 0x0000007000017945 */ /* 0x000fe20003800000 */
[----:B------:R-:W-:Y:S02]  /*20310*/  IMAD.MOV.U32 R54, RZ, RZ, 0x10 ;  /* 0x00000010ff367424 */ /* 0x000fe400078e00ff */
[----:B------:R-:W-:Y:S02]  /*20320*/  IMAD.MOV.U32 R55, RZ, RZ, 0x1f ;  /* 0x0000001fff377424 */ /* 0x000fe400078e00ff */
[----:B------:R-:W-:-:S07]  /*20330*/  IMAD.MOV.U32 R0, RZ, RZ, -0x1 ;  /* 0xffffffffff007424 */ /* 0x000fce00078e00ff */
[----:B-1----:R-:W-:Y:S05]  /*20340*/  WARPSYNC.COLLECTIVE R0, `(.L_x_5958) ;  /* 0x0000000000087348 */ /* 0x002fea0003c00000 */
[----:B------:R0:W2:Y:S02]  /*20350*/  SHFL.DOWN P0, R2, R57, R54, R55 ;  /* 0x0800003639027389 */ /* 0x0000a40000000037 */
[----:B012---:R-:W-:Y:S01]  /*20360*/  ENDCOLLECTIVE ;  /* 0x000000000000791b */ /* 0x007fe20003800000 */
.L_x_5958:
[----:B------:R-:W-:Y:S05]  /*20370*/  BSYNC B1 ;  /* 0x0000000000017941 */ /* 0x000fea0003800000 */
.L_x_5957:
[----:B------:R-:W-:Y:S01]  /*20380*/  FMNMX R57, R57, R2, !PT ;  /* 0x0000000239397209 */ /* 0x000fe20007800000 */
[----:B------:R-:W-:Y:S02]  /*20390*/  IMAD.MOV.U32 R54, RZ, RZ, 0x8 ;  /* 0x00000008ff367424 */ /* 0x000fe400078e00ff */
[----:B------:R-:W-:Y:S02]  /*203a0*/  IMAD.MOV.U32 R55, RZ, RZ, 0x1f ;  /* 0x0000001fff377424 */ /* 0x000fe400078e00ff */
[----:B------:R-:W-:-:S07]  /*203b0*/  IMAD.MOV.U32 R0, RZ, RZ, -0x1 ;  /* 0xffffffffff007424 */ /* 0x000fce00078e00ff */
[----:B------:R-:W-:Y:S05]  /*203c0*/  WARPSYNC.COLLECTIVE R0, `(.L_x_5959) ;  /* 0x0000000000087348 */ /* 0x000fea0003c00000 */
[----:B------:R0:W1:Y:S02]  /*203d0*/  SHFL.DOWN P0, R2, R57, R54, R55 ;  /* 0x0800003639027389 */ /* 0x0000640000000037 */
[----:B01----:R-:W-:Y:S01]  /*203e0*/  ENDCOLLECTIVE ;  /* 0x000000000000791b */ /* 0x003fe20003800000 */
.L_x_5959:
[----:B------:R-:W-:Y:S01]  /*203f0*/  IMAD.MOV.U32 R54, RZ, RZ, 0x4 ;  /* 0x00000004ff367424 */ /* 0x000fe200078e00ff */
[----:B------:R-:W-:-:S05]  /*20400*/  FMNMX R3, R57, R2, !PT ;  /* 0x0000000239037209 */ /* 0x000fca0007800000 */
[----:B------:R-:W-:-:S07]  /*20410*/  IMAD.MOV.U32 R57, RZ, RZ, R3 ;  /* 0x000000ffff397224 */ /* 0x000fce00078e0003 */
[----:B------:R-:W-:Y:S05]  /*20420*/  WARPSYNC.COLLECTIVE R0, `(.L_x_5960) ;  /* 0x0000000000087348 */ /* 0x000fea0003c00000 */
[----:B------:R0:W1:Y:S02]  /*20430*/  SHFL.DOWN P0, R2, R57, R54, R55 ;  /* 0x0800003639027389 */ /* 0x0000640000000037 */
[----:B01----:R-:W-:Y:S01]  /*20440*/  ENDCOLLECTIVE ;  /* 0x000000000000791b */ /* 0x003fe20003800000 */
.L_x_5960:
[----:B------:R-:W-:Y:S01]  /*20450*/  IMAD.MOV.U32 R54, RZ, RZ, 0x2 ;  /* 0x00000002ff367424 */ /* 0x000fe200078e00ff */
[----:B------:R-:W-:Y:S01]  /*20460*/  FMNMX R8, R3, R2, !PT ;  /* 0x0000000203087209 */ /* 0x000fe20007800000 */
[----:B------:R-:W-:-:S04]  /*20470*/  IMAD.MOV.U32 R3, RZ, RZ, 0x1f ;  /* 0x0000001fff037424 */ /* 0x000fc800078e00ff */
[----:B------:R-:W-:-:S07]  /*20480*/  IMAD.MOV.U32 R57, RZ, RZ, R8 ;  /* 0x000000ffff397224 */ /* 0x000fce00078e0008 */
[----:B------:R-:W-:Y:S05]  /*20490*/  WARPSYNC.COLLECTIVE R0, `(.L_x_5961) ;  /* 0x0000000000087348 */ /* 0x000fea0003c00000 */
[----:B------:R0:W1:Y:S02]  /*204a0*/  SHFL.DOWN P0, R2, R57, R54, R55 ;  /* 0x0800003639027389 */ /* 0x0000640000000037 */
[----:B01----:R-:W-:Y:S01]  /*204b0*/  ENDCOLLECTIVE ;  /* 0x000000000000791b */ /* 0x003fe20003800000 */
.L_x_5961:
[----:B------:R-:W-:Y:S01]  /*204c0*/  IMAD.MOV.U32 R54, RZ, RZ, 0x1 ;  /* 0x00000001ff367424 */ /* 0x000fe200078e00ff */
[----:B------:R-:W-:-:S05]  /*204d0*/  FMNMX R9, R8, R2, !PT ;  /* 0x0000000208097209 */ /* 0x000fca0007800000 */
[----:B------:R-:W-:-:S07]  /*204e0*/  IMAD.MOV.U32 R57, RZ, RZ, R9 ;  /* 0x000000ffff397224 */ /* 0x000fce00078e0009 */
[----:B------:R-:W-:Y:S05]  /*204f0*/  WARPSYNC.COLLECTIVE R0, `(.L_x_5962) ;  /* 0x0000000000087348 */ /* 0x000fea0003c00000 */
[----:B------:R0:W1:Y:S02]  /*20500*/  SHFL.DOWN P0, R2, R57, R54, R55 ;  /* 0x0800003639027389 */ /* 0x0000640000000037 */
[----:B01----:R-:W-:Y:S01]  /*20510*/  ENDCOLLECTIVE ;  /* 0x000000000000791b */ /* 0x003fe20003800000 */
.L_x_5962:
[----:B------:R-:W-:Y:S01]  /*20520*/  FMNMX R53, R9, R2, !PT ;  /* 0x0000000209357209 */ /* 0x000fe20007800000 */
[----:B------:R-:W-:-:S07]  /*20530*/  IMAD.MOV.U32 R2, RZ, RZ, RZ ;  /* 0x000000ffff027224 */ /* 0x000fce00078e00ff */
[----:B------:R-:W-:Y:S05]  /*20540*/  WARPSYNC.COLLECTIVE R0, `(.L_x_5963) ;  /* 0x0000000000087348 */ /* 0x000fea0003c00000 */
[----:B------:R0:W1:Y:S02]  /*20550*/  SHFL.IDX P0, R3, R53, R2, R3 ;  /* 0x0000000235037389 */ /* 0x0000640000000003 */
[----:B01----:R-:W-:Y:S01]  /*20560*/  ENDCOLLECTIVE ;  /* 0x000000000000791b */ /* 0x003fe20003800000 */
.L_x_5963:
[----:B------:R-:W-:Y:S01]  /*20570*/  IMAD.MOV.U32 R11, RZ, RZ, R3 ;  /* 0x000000ffff0b7224 */ /* 0x000fe200078e0003 */
[----:B------:R-:W-:Y:S06]  /*20580*/  BRA `(.L_x_5964) ;  /* 0xffffff3000ec7947 */ /* 0x000fec000383ffff */
.L_x_5558:
[----:B------:R-:W-:Y:S01]  /*20590*/  BSSY B1, `(.L_x_5965) ;  /* 0x0000007000017945 */ /* 0x000fe20003800000 */
[----:B------:R-:W-:Y:S02]  /*205a0*/  IMAD.MOV.U32 R54, RZ, RZ, 0x10 ;  /* 0x00000010ff367424 */ /* 0x000fe400078e00ff */
[----:B------:R-:W-:Y:S02]  /*205b0*/  IMAD.MOV.U32 R55, RZ, RZ, 0x1f ;  /* 0x0000001fff377424 */ /* 0x000fe400078e00ff */
[----:B------:R-:W-:-:S07]  /*205c0*/  IMAD.MOV.U32 R0, RZ, RZ, -0x1 ;  /* 0xffffffffff007424 */ /* 0x000fce00078e00ff */
[----:B0-----:R-:W-:Y:S05]  /*205d0*/  WARPSYNC.COLLECTIVE R0, `(.L_x_5966) ;  /* 0x0000000000087348 */ /* 0x001fea0003c00000 */
[----:B------:R1:W2:Y:S02]  /*205e0*/  SHFL.DOWN P0, R2, R57, R54, R55 ;  /* 0x0800003639027389 */ /* 0x0002a40000000037 */
[----:B012---:R-:W-:Y:S01]  /*205f0*/  ENDCOLLECTIVE ;  /* 0x000000000000791b */ /* 0x007fe20003800000 */
.L_x_5966:
[----:B------:R-:W-:Y:S05]  /*20600*/  BSYNC B1 ;  /* 0x0000000000017941 */ /* 0x000fea0003800000 */
.L_x_5965:
[----:B------:R-:W-:Y:S01]  /*20610*/  FMNMX R57, R57, R2, !PT ;  /* 0x0000000239397209 */ /* 0x000fe20007800000 */
[----:B------:R-:W-:Y:S02]  /*20620*/  IMAD.MOV.U32 R54, RZ, RZ, 0x8 ;  /* 0x00000008ff367424 */ /* 0x000fe400078e00ff */
[----:B------:R-:W-:Y:S02]  /*20630*/  IMAD.MOV.U32 R55, RZ, RZ, 0x1f ;  /* 0x0000001fff377424 */ /* 0x000fe400078e00ff */
[----:B------:R-:W-:-:S07]  /*20640*/  IMAD.MOV.U32 R0, RZ, RZ, -0x1 ;  /* 0xffffffffff007424 */ /* 0x000fce00078e00ff */
[----:B------:R-:W-:Y:S05]  /*20650*/  WARPSYNC.COLLECTIVE R0, `(.L_x_5967) ;  /* 0x0000000000087348 */ /* 0x000fea0003c00000 */
[----:B------:R0:W1:Y:S02]  /*20660*/  SHFL.DOWN P0, R2, R57, R54, R55 ;  /* 0x0800003639027389 */ /* 0x0000640000000037 */
[----:B01----:R-:W-:Y:S01]  /*20670*/  ENDCOLLECTIVE ;  /* 0x000000000000791b */ /* 0x003fe20003800000 */
.L_x_5967:
[----:B------:R-:W-:Y:S01]  /*20680*/  IMAD.MOV.U32 R54, RZ, RZ, 0x4 ;  /* 0x00000004ff367424 */ /* 0x000fe200078e00ff */
[----:B------:R-:W-:-:S05]  /*20690*/  FMNMX R3, R57, R2, !PT ;  /* 0x0000000239037209 */ /* 0x000fca0007800000 */
[----:B------:R-:W-:-:S07]  /*206a0*/  IMAD.MOV.U32 R57, RZ, RZ, R3 ;  /* 0x000000ffff397224 */ /* 0x000fce00078e0003 */
[----:B------:R-:W-:Y:S05]  /*206b0*/  WARPSYNC.COLLECTIVE R0, `(.L_x_5968) ;  /* 0x0000000000087348 */ /* 0x000fea0003c00000 */
[----:B------:R0:W1:Y:S02]  /*206c0*/  SHFL.DOWN P0, R2, R57, R54, R55 ;  /* 0x0800003639027389 */ /* 0x0000640000000037 */
[----:B01----:R-:W-:Y:S01]  /*206d0*/  ENDCOLLECTIVE ;  /* 0x000000000000791b */ /* 0x003fe20003800000 */
.L_x_5968:
[----:B------:R-:W-:Y:S01]  /*206e0*/  IMAD.MOV.U32 R54, RZ, RZ, 0x2 ;  /* 0x00000002ff367424 */ /* 0x000fe200078e00ff */
[----:B------:R-:W-:Y:S01]  /*206f0*/  FMNMX R9, R3, R2, !PT ;  /* 0x0000000203097209 */ /* 0x000fe20007800000 */
[----:B------:R-:W-:-:S04]  /*20700*/  IMAD.MOV.U32 R3, RZ, RZ, 0x1f ;  /* 0x0000001fff037424 */ /* 0x000fc800078e00ff */
[----:B------:R-:W-:-:S07]  /*20710*/  IMAD.MOV.U32 R57, RZ, RZ, R9 ;  /* 0x000000ffff397224 */ /* 0x000fce00078e0009 */
[----:B------:R-:W-:Y:S05]  /*20720*/  WARPSYNC.COLLECTIVE R0, `(.L_x_5969) ;  /* 0x0000000000087348 */ /* 0x000fea0003c00000 */
[----:B------:R0:W1:Y:S02]  /*20730*/  SHFL.DOWN P0, R2, R57, R54, R55 ;  /* 0x0800003639027389 */ /* 0x0000640000000037 */
[----:B01----:R-:W-:Y:S01]  /*20740*/  ENDCOLLECTIVE ;  /* 0x000000000000791b */ /* 0x003fe20003800000 */
.L_x_5969:
[----:B------:R-:W-:Y:S01]  /*20750*/  IMAD.MOV.U32 R54, RZ, RZ, 0x1 ;  /* 0x00000001ff367424 */ /* 0x000fe200078e00ff */
[----:B------:R-:W-:-:S05]  /*20760*/  FMNMX R11, R9, R2, !PT ;  /* 0x00000002090b7209 */ /* 0x000fca0007800000 */
[----:B------:R-:W-:-:S07]  /*20770*/  IMAD.MOV.U32 R57, RZ, RZ, R11 ;  /* 0x000000ffff397224 */ /* 0x000fce00078e000b */
[----:B------:R-:W-:Y:S05]  /*20780*/  WARPSYNC.COLLECTIVE R0, `(.L_x_5970) ;  /* 0x0000000000087348 */ /* 0x000fea0003c00000 */
[----:B------:R0:W1:Y:S02]  /*20790*/  SHFL.DOWN P0, R2, R57, R54, R55 ;  /* 0x0800003639027389 */ /* 0x0000640000000037 */
[----:B01----:R-:W-:Y:S01]  /*207a0*/  ENDCOLLECTIVE ;  /* 0x000000000000791b */ /* 0x003fe20003800000 */
.L_x_5970:
[----:B------:R-:W-:Y:S01]  /*207b0*/  FMNMX R53, R11, R2, !PT ;  /* 0x000000020b357209 */ /* 0x000fe20007800000 */
[----:B------:R-:W-:-:S07]  /*207c0*/  IMAD.MOV.U32 R2, RZ, RZ, RZ ;  /* 0x000000ffff027224 */ /* 0x000fce00078e00ff */
[----:B------:R-:W-:Y:S05]  /*207d0*/  WARPSYNC.COLLECTIVE R0, `(.L_x_5971) ;  /* 0x0000000000087348 */ /* 0x000fea0003c00000 */
[----:B------:R0:W1:Y:S02]  /*207e0*/  SHFL.IDX P0, R3, R53, R2, R3 ;  /* 0x0000000235037389 */ /* 0x0000640000000003 */
[----:B01----:R-:W-:Y:S01]  /*207f0*/  ENDCOLLECTIVE ;  /* 0x000000000000791b */ /* 0x003fe20003800000 */
.L_x_5971:
[----:B------:R-:W-:Y:S01]  /*20800*/  IMAD.MOV.U32 R13, RZ, RZ, R3 ;  /* 0x000000ffff0d7224 */ /* 0x000fe200078e0003 */
[----:B------:R-:W-:Y:S06]  /*20810*/  BRA `(.L_x_5972) ;  /* 0xffffff34007c7947 */ /* 0x000fec000383ffff */
.L_x_5566:
[----:B------:R-:W-:Y:S01]  /*20820*/  BSSY B1, `(.L_x_5973) ;  /* 0x0000007000017945 */ /* 0x000fe20003800000 */
[----:B------:R-:W-:Y:S02]  /*20830*/  IMAD.MOV.U32 R54, RZ, RZ, 0x10 ;  /* 0x00000010ff367424 */ /* 0x000fe400078e00ff */
[----:B------:R-:W-:Y:S02]  /*20840*/  IMAD.MOV.U32 R55, RZ, RZ, 0x1f ;  /* 0x0000001fff377424 */ /* 0x000fe400078e00ff */
[----:B------:R-:W-:-:S07]  /*20850*/  IMAD.MOV.U32 R0, RZ, RZ, -0x1 ;  /* 0xffffffffff007424 */ /* 0x000fce00078e00ff */
[----:B0-----:R-:W-:Y:S05]  /*20860*/  WARPSYNC.COLLECTIVE R0, `(.L_x_5974) ;  /* 0x0000000000087348 */ /* 0x001fea0003c00000 */
[----:B------:R1:W2:Y:S02]  /*20870*/  SHFL.DOWN P0, R2, R57, R54, R55 ;  /* 0x0800003639027389 */ /* 0x0002a40000000037 */
[----:B012---:R-:W-:Y:S01]  /*20880*/  ENDCOLLECTIVE ;  /* 0x000000000000791b */ /* 0x007fe20003800000 */
.L_x_5974:
[----:B------:R-:W-:Y:S05]  /*20890*/  BSYNC B1 ;  /* 0x0000000000017941 */ /* 0x000fea0003800000 */
.L_x_5973:
[----:B------:R-:W-:Y:S01]  /*208a0*/  FMNMX R57, R57, R2, !PT ;  /* 0x0000000239397209 */ /* 0x000fe20007800000 */
[----:B------:R-:W-:Y:S02]  /*208b0*/  IMAD.MOV.U32 R54, RZ, RZ, 0x8 ;  /* 0x00000008ff367424 */ /* 0x000fe400078e00ff */
[----:B------:R-:W-:Y:S02]  /*208c0*/  IMAD.MOV.U32 R55, RZ, RZ, 0x1f ;  /* 0x0000001fff377424 */ /* 0x000fe400078e00ff */
[----:B------:R-:W-:-:S07]  /*208d0*/  IMAD.MOV.U32 R0, RZ, RZ, -0x1 ;  /* 0xffffffffff007424 */ /* 0x000fce00078e00ff */
[----:B------:R-:W-:Y:S05]  /*208e0*/  WARPSYNC.COLLECTIVE R0, `(.L_x_5975) ;  /* 0x0000000000087348 */ /* 0x000fea0003c00000 */
[----:B------:R0:W1:Y:S02]  /*208f0*/  SHFL.DOWN P0, R2, R57, R54, R55 ;  /* 0x0800003639027389 */ /* 0x0000640000000037 */
[----:B01----:R-:W-:Y:S01]  /*20900*/  ENDCOLLECTIVE ;  /* 0x000000000000791b */ /* 0x003fe20003800000 */
.L_x_5975:
[----:B------:R-:W-:Y:S01]  /*20910*/  IMAD.MOV.U32 R54, RZ, RZ, 0x4 ;  /* 0x00000004ff367424 */ /* 0x000fe200078e00ff */
[----:B------:R-:W-:-:S05]  /*20920*/  FMNMX R3, R57, R2, !PT ;  /* 0x0000000239037209 */ /* 0x000fca0007800000 */
[----:B------:R-:W-:-:S07]  /*20930*/  IMAD.MOV.U32 R57, RZ, RZ, R3 ;  /* 0x000000ffff397224 */ /* 0x000fce00078e0003 */
[----:B------:R-:W-:Y:S05]  /*20940*/  WARPSYNC.COLLECTIVE R0, `(.L_x_5976) ;  /* 0x0000000000087348 */ /* 0x000fea0003c00000 */
[----:B------:R0:W1:Y:S02]  /*20950*/  SHFL.DOWN P0, R2, R57, R54, R55 ;  /* 0x0800003639027389 */ /* 0x0000640000000037 */
[----:B01----:R-:W-:Y:S01]  /*20960*/  ENDCOLLECTIVE ;  /* 0x000000000000791b */ /* 0x003fe20003800000 */
.L_x_5976:
[----:B------:R-:W-:Y:S01]  /*20970*/  IMAD.MOV.U32 R54, RZ, RZ, 0x2 ;  /* 0x00000002ff367424 */ /* 0x000fe200078e00ff */
[----:B------:R-:W-:Y:S01]  /*20980*/  FMNMX R6, R3, R2, !PT ;  /* 0x0000000203067209 */ /* 0x000fe20007800000 */
[----:B------:R-:W-:-:S04]  /*20990*/  IMAD.MOV.U32 R3, RZ, RZ, 0x1f ;  /* 0x0000001fff037424 */ /* 0x000fc800078e00ff */
[----:B------:R-:W-:-:S07]  /*209a0*/  IMAD.MOV.U32 R57, RZ, RZ, R6 ;  /* 0x000000ffff397224 */ /* 0x000fce00078e0006 */
[----:B------:R-:W-:Y:S05]  /*209b0*/  WARPSYNC.COLLECTIVE R0, `(.L_x_5977) ;  /* 0x0000000000087348 */ /* 0x000fea0003c00000 */
[----:B------:R0:W1:Y:S02]  /*209c0*/  SHFL.DOWN P0, R2, R57, R54, R55 ;  /* 0x0800003639027389 */ /* 0x0000640000000037 */
[----:B01----:R-:W-:Y:S01]  /*209d0*/  ENDCOLLECTIVE ;  /* 0x000000000000791b */ /* 0x003fe20003800000 */
.L_x_5977:
[----:B------:R-:W-:Y:S01]  /*209e0*/  IMAD.MOV.U32 R54, RZ, RZ, 0x1 ;  /* 0x00000001ff367424 */ /* 0x000fe200078e00ff */
[----:B------:R-:W-:-:S05]  /*209f0*/  FMNMX R7, R6, R2, !PT ;  /* 0x0000000206077209 */ /* 0x000fca0007800000 */
[----:B------:R-:W-:-:S07]  /*20a00*/  IMAD.MOV.U32 R57, RZ, RZ, R7 ;  /* 0x000000ffff397224 */ /* 0x000fce00078e0007 */
[----:B------:R-:W-:Y:S05]  /*20a10*/  WARPSYNC.COLLECTIVE R0, `(.L_x_5978) ;  /* 0x0000000000087348 */ /* 0x000fea0003c00000 */
[----:B------:R0:W1:Y:S02]  /*20a20*/  SHFL.DOWN P0, R2, R57, R54, R55 ;  /* 0x0800003639027389 */ /* 0x0000640000000037 */
[----:B01----:R-:W-:Y:S01]  /*20a30*/  ENDCOLLECTIVE ;  /* 0x000000000000791b */ /* 0x003fe20003800000 */
.L_x_5978:
[----:B------:R-:W-:Y:S01]  /*20a40*/  FMNMX R53, R7, R2, !PT ;  /* 0x0000000207357209 */ /* 0x000fe20007800000 */
[----:B------:R-:W-:-:S07]  /*20a50*/  IMAD.MOV.U32 R2, RZ, RZ, RZ ;  /* 0x000000ffff027224 */ /* 0x000fce00078e00ff */
[----:B------:R-:W-:Y:S05]  /*20a60*/  WARPSYNC.COLLECTIVE R0, `(.L_x_5979) ;  /* 0x0000000000087348 */ /* 0x000fea0003c00000 */
[----:B------:R0:W1:Y:S02]  /*20a70*/  SHFL.IDX P0, R3, R53, R2, R3 ;  /* 0x0000000235037389 */ /* 0x0000640000000003 */
[----:B01----:R-:W-:Y:S01]  /*20a80*/  ENDCOLLECTIVE ;  /* 0x000000000000791b */ /* 0x003fe20003800000 */
.L_x_5979:
[----:B------:R-:W-:Y:S01]  /*20a90*/  IMAD.MOV.U32 R11, RZ, RZ, R3 ;  /* 0x000000ffff0b7224 */ /* 0x000fe200078e0003 */
[----:B------:R-:W-:Y:S06]  /*20aa0*/  BRA `(.L_x_5980) ;  /* 0xffffff38000c7947 */ /* 0x000fec000383ffff */
.L_x_5574:
[----:B------:R-:W-:Y:S01]  /*20ab0*/  BSSY B1, `(.L_x_5981) ;  /* 0x0000007000017945 */ /* 0x000fe20003800000 */
[----:B------:R-:W-:Y:S02]  /*20ac0*/  IMAD.MOV.U32 R54, RZ, RZ, 0x10 ;  /* 0x00000010ff367424 */ /* 0x000fe400078e00ff */
[----:B------:R-:W-:Y:S02]  /*20ad0*/  IMAD.MOV.U32 R55, RZ, RZ, 0x1f ;  /* 0x0000001fff377424 */ /* 0x000fe400078e00ff */
[----:B------:R-:W-:-:S07]  /*20ae0*/  IMAD.MOV.U32 R0, RZ, RZ, -0x1 ;  /* 0xffffffffff007424 */ /* 0x000fce00078e00ff */
[----:B0-----:R-:W-:Y:S05]  /*20af0*/  WARPSYNC.COLLECTIVE R0, `(.L_x_5982) ;  /* 0x0000000000087348 */ /* 0x001fea0003c00000 */
[----:B------:R1:W2:Y:S02]  /*20b00*/  SHFL.DOWN P0, R2, R57, R54, R55 ;  /* 0x0800003639027389 */ /* 0x0002a40000000037 */
[----:B012---:R-:W-:Y:S01]  /*20b10*/  ENDCOLLECTIVE ;  /* 0x000000000000791b */ /* 0x007fe20003800000 */
.L_x_5982:
[----:B------:R-:W-:Y:S05]  /*20b20*/  BSYNC B1 ;  /* 0x0000000000017941 */ /* 0x000fea0003800000 */
.L_x_5981:
[----:B------:R-:W-:Y:S01]  /*20b30*/  FMNMX R57, R57, R2, !PT ;  /* 0x0000000239397209 */ /* 0x000fe20007800000 */
[----:B------:R-:W-:Y:S02]  /*20b40*/  IMAD.MOV.U32 R54, RZ, RZ, 0x8 ;  /* 0x00000008ff367424 */ /* 0x000fe400078e00ff */
[----:B------:R-:W-:Y:S02]  /*20b50*/  IMAD.MOV.U32 R55, RZ, RZ, 0x1f ;  /* 0x0000001fff377424 */ /* 0x000fe400078e00ff */
[----:B------:R-:W-:-:S07]  /*20b60*/  IMAD.MOV.U32 R0, RZ, RZ, -0x1 ;  /* 0xffffffffff007424 */ /* 0x000fce00078e00ff */
[----:B------:R-:W-:Y:S05]  /*20b70*/  WARPSYNC.COLLECTIVE R0, `(.L_x_5983) ;  /* 0x0000000000087348 */ /* 0x000fea0003c00000 */
[----:B------:R0:W1:Y:S02]  /*20b80*/  SHFL.DOWN P0, R2, R57, R54, R55 ;  /* 0x0800003639027389 */ /* 0x0000640000000037 */
[----:B01----:R-:W-:Y:S01]  /*20b90*/  ENDCOLLECTIVE ;  /* 0x000000000000791b */ /* 0x003fe20003800000 */
.L_x_5983:
[----:B------:R-:W-:Y:S01]  /*20ba0*/  IMAD.MOV.U32 R54, RZ, RZ, 0x4 ;  /* 0x00000004ff367424 */ /* 0x000fe200078e00ff */
[----:B------:R-:W-:-:S05]  /*20bb0*/  FMNMX R3, R57, R2, !PT ;  /* 0x0000000239037209 */ /* 0x000fca0007800000 */
[----:B------:R-:W-:-:S07]  /*20bc0*/  IMAD.MOV.U32 R57, RZ, RZ, R3 ;  /* 0x000000ffff397224 */ /* 0x000fce00078e0003 */
[----:B------:R-:W-:Y:S05]  /*20bd0*/  WARPSYNC.COLLECTIVE R0, `(.L_x_5984) ;  /* 0x0000000000087348 */ /* 0x000fea0003c00000 */
[----:B------:R0:W1:Y:S02]  /*20be0*/  SHFL.DOWN P0, R2, R57, R54, R55 ;  /* 0x0800003639027389 */ /* 0x0000640000000037 */
[----:B01----:R-:W-:Y:S01]  /*20bf0*/  ENDCOLLECTIVE ;  /* 0x000000000000791b */ /* 0x003fe20003800000 */
.L_x_5984:
[----:B------:R-:W-:Y:S01]  /*20c00*/  IMAD.MOV.U32 R54, RZ, RZ, 0x2 ;  /* 0x00000002ff367424 */ /* 0x000fe200078e00ff */
[----:B------:R-:W-:Y:S01]  /*20c10*/  FMNMX R7, R3, R2, !PT ;  /* 0x0000000203077209 */ /* 0x000fe20007800000 */
[----:B------:R-:W-:-:S04]  /*20c20*/  IMAD.MOV.U32 R3, RZ, RZ, 0x1f ;  /* 0x0000001fff037424 */ /* 0x000fc800078e00ff */
[----:B------:R-:W-:-:S07]  /*20c30*/  IMAD.MOV.U32 R57, RZ, RZ, R7 ;  /* 0x000000ffff397224 */ /* 0x000fce00078e0007 */
[----:B------:R-:W-:Y:S05]  /*20c40*/  WARPSYNC.COLLECTIVE R0, `(.L_x_5985) ;  /* 0x0000000000087348 */ /* 0x000fea0003c00000 */
[----:B------:R0:W1:Y:S02]  /*20c50*/  SHFL.DOWN P0, R2, R57, R54, R55 ;  /* 0x0800003639027389 */ /* 0x0000640000000037 */
[----:B01----:R-:W-:Y:S01]  /*20c60*/  ENDCOLLECTIVE ;  /* 0x000000000000791b */ /* 0x003fe20003800000 */
.L_x_5985:
[----:B------:R-:W-:Y:S01]  /*20c70*/  IMAD.MOV.U32 R54, RZ, RZ, 0x1 ;  /* 0x00000001ff367424 */ /* 0x000fe200078e00ff */
[----:B------:R-:W-:-:S05]  /*20c80*/  FMNMX R11, R7, R2, !PT ;  /* 0x00000002070b7209 */ /* 0x000fca0007800000 */
[----:B------:R-:W-:-:S07]  /*20c90*/  IMAD.MOV.U32 R57, RZ, RZ, R11 ;  /* 0x000000ffff397224 */ /* 0x000fce00078e000b */
[----:B------:R-:W-:Y:S05]  /*20ca0*/  WARPSYNC.COLLECTIVE R0, `(.L_x_5986) ;  /* 0x0000000000087348 */ /* 0x000fea0003c00000 */
[----:B------:R0:W1:Y:S02]  /*20cb0*/  SHFL.DOWN P0, R2, R57, R54, R55 ;  /* 0x0800003639027389 */ /* 0x0000640000000037 */
[----:B01----:R-:W-:Y:S01]  /*20cc0*/  ENDCOLLECTIVE ;  /* 0x000000000000791b */ /* 0x003fe20003800000 */
.L_x_5986:
[----:B------:R-:W-:Y:S01]  /*20cd0*/  FMNMX R53, R11, R2, !PT ;  /* 0x000000020b357209 */ /* 0x000fe20007800000 */
[----:B------:R-:W-:-:S07]  /*20ce0*/  IMAD.MOV.U32 R2, RZ, RZ, RZ ;  /* 0x000000ffff027224 */ /* 0x000fce00078e00ff */
[----:B------:R-:W-:Y:S05]  /*20cf0*/  WARPSYNC.COLLECTIVE R0, `(.L_x_5987) ;  /* 0x0000000000087348 */ /* 0x000fea0003c00000 */
[----:B------:R0:W1:Y:S02]  /*20d00*/  SHFL.IDX P0, R3, R53, R2, R3 ;  /* 0x0000000235037389 */ /* 0x0000640000000003 */
[----:B01----:R-:W-:Y:S01]  /*20d10*/  ENDCOLLECTIVE ;  /* 0x000000000000791b */ /* 0x003fe20003800000 */
.L_x_5987:
[----:B------:R-:W-:Y:S01]  /*20d20*/  IMAD.MOV.U32 R13, RZ, RZ, R3 ;  /* 0x000000ffff0d7224 */ /* 0x000fe200078e0003 */
[----:B------:R-:W-:Y:S06]  /*20d30*/  BRA `(.L_x_5988) ;  /* 0xffffff3800b07947 */ /* 0x000fec000383ffff */
.L_x_5582:
[----:B------:R-:W-:Y:S01]  /*20d40*/  BSSY B1, `(.L_x_5989) ;  /* 0x0000007000017945 */ /* 0x000fe20003800000 */
[----:B------:R-:W-:Y:S02]  /*20d50*/  IMAD.MOV.U32 R54, RZ, RZ, 0x10 ;  /* 0x00000010ff367424 */ /* 0x000fe400078e00ff */
[----:B------:R-:W-:Y:S02]  /*20d60*/  IMAD.MOV.U32 R55, RZ, RZ, 0x1f ;  /* 0x0000001fff377424 */ /* 0x000fe400078e00ff */
[----:B------:R-:W-:-:S07]  /*20d70*/  IMAD.MOV.U32 R0, RZ, RZ, -0x1 ;  /* 0xffffffffff007424 */ /* 0x000fce00078e00ff */
[----:B0-----:R-:W-:Y:S05]  /*20d80*/  WARPSYNC.COLLECTIVE R0, `(.L_x_5990) ;  /* 0x0000000000087348 */ /* 0x001fea0003c00000 */
[----:B------:R1:W2:Y:S02]  /*20d90*/  SHFL.DOWN P0, R2, R57, R54, R55 ;  /* 0x0800003639027389 */ /* 0x0002a40000000037 */
[----:B012---:R-:W-:Y:S01]  /*20da0*/  ENDCOLLECTIVE ;  /* 0x000000000000791b */ /* 0x007fe20003800000 */
.L_x_5990:
[----:B------:R-:W-:Y:S05]  /*20db0*/  BSYNC B1 ;  /* 0x0000000000017941 */ /* 0x000fea0003800000 */
.L_x_5989:
[----:B------:R-:W-:Y:S01]  /*20dc0*/  FMNMX R57, R57, R2, !PT ;  /* 0x0000000239397209 */ /* 0x000fe20007800000 */
[----:B------:R-:W-:Y:S02]  /*20dd0*/  IMAD.MOV.U32 R54, RZ, RZ, 0x8 ;  /* 0x00000008ff367424 */ /* 0x000fe400078e00ff */
[----:B------:R-:W-:Y:S02]  /*20de0*/  IMAD.MOV.U32 R55, RZ, RZ, 0x1f ;  /* 0x0000001fff377424 */ /* 0x000fe400078e00ff */
[----:B------:R-:W-:-:S07]  /*20df0*/  IMAD.MOV.U32 R0, RZ, RZ, -0x1 ;  /* 0xffffffffff007424 */ /* 0x000fce00078e00ff */
[----:B------:R-:W-:Y:S05]  /*20e00*/  WARPSYNC.COLLECTIVE R0, `(.L_x_5991) ;  /* 0x0000000000087348 */ /* 0x000fea0003c00000 */
[----:B------:R0:W1:Y:S02]  /*20e10*/  SHFL.DOWN P0, R2, R57, R54, R55 ;  /* 0x0800003639027389 */ /* 0x0000640000000037 */
[----:B01----:R-:W-:Y:S01]  /*20e20*/  ENDCOLLECTIVE ;  /* 0x000000000000791b */ /* 0x003fe20003800000 */
.L_x_5991:
[----:B------:R-:W-:Y:S01]  /*20e30*/  IMAD.MOV.U32 R54, RZ, RZ, 0x4 ;  /* 0x00000004ff367424 */ /* 0x000fe200078e00ff */
[----:B------:R-:W-:-:S05]  /*20e40*/  FMNMX R3, R57, R2, !PT ;  /* 0x0000000239037209 */ /* 0x000fca0007800000 */
[----:B------:R-:W-:-:S07]  /*20e50*/  IMAD.MOV.U32 R57, RZ, RZ, R3 ;  /* 0x000000ffff397224 */ /* 0x000fce00078e0003 */
[----:B------:R-:W-:Y:S05]  /*20e60*/  WARPSYNC.COLLECTIVE R0, `(.L_x_5992) ;  /* 0x0000000000087348 */ /* 0x000fea0003c00000 */
[----:B------:R0:W1:Y:S02]  /*20e70*/  SHFL.DOWN P0, R2, R57, R54, R55 ;  /* 0x0800003639027389 */ /* 0x0000640000000037 */
[----:B01----:R-:W-:Y:S01]  /*20e80*/  ENDCOLLECTIVE ;  /* 0x000000000000791b */ /* 0x003fe20003800000 */
.L_x_5992:
[----:B------:R-:W-:Y:S01]  /*20e90*/  IMAD.MOV.U32 R54, RZ, RZ, 0x2 ;  /* 0x00000002ff367424 */ /* 0x000fe200078e00ff */
[----:B------:R-:W-:Y:S01]  /*20ea0*/  FMNMX R11, R3, R2, !PT ;  /* 0x00000002030b7209 */ /* 0x000fe20007800000 */
[----:B------:R-:W-:-:S04]  /*20eb0*/  IMAD.MOV.U32 R3, RZ, RZ, 0x1f ;  /* 0x0000001fff037424 */ /* 0x000fc800078e00ff */
[----:B------:R-:W-:-:S07]  /*20ec0*/  IMAD.MOV.U32 R57, RZ, RZ, R11 ;  /* 0x000000ffff397224 */ /* 0x000fce00078e000b */
[----:B------:R-:W-:Y:S05]  /*20ed0*/  WARPSYNC.COLLECTIVE R0, `(.L_x_5993) ;  /* 0x0000000000087348 */ /* 0x000fea0003c00000 */
[----:B------:R0:W1:Y:S02]  /*20ee0*/  SHFL.DOWN P0, R2, R57, R54, R55 ;  /* 0x0800003639027389 */ /* 0x0000640000000037 */
[----:B01----:R-:W-:Y:S01]  /*20ef0*/  ENDCOLLECTIVE ;  /* 0x000000000000791b */ /* 0x003fe20003800000 */
.L_x_5993:
[----:B------:R-:W-:Y:S01]  /*20f00*/  IMAD.MOV.U32 R54, RZ, RZ, 0x1 ;  /* 0x00000001ff367424 */ /* 0x000fe200078e00ff */
[----:B------:R-:W-:-:S05]  /*20f10*/  FMNMX R13, R11, R2, !PT ;  /* 0x000000020b0d7209 */ /* 0x000fca0007800000 */
[----:B------:R-:W-:-:S07]  /*20f20*/  IMAD.MOV.U32 R57, RZ, RZ, R13 ;  /* 0x000000ffff397224 */ /* 0x000fce00078e000d */
[----:B------:R-:W-:Y:S05]  /*20f30*/  WARPSYNC.COLLECTIVE R0, `(.L_x_5994) ;  /* 0x0000000000087348 */ /* 0x000fea0003c00000 */
[----:B------:R0:W1:Y:S02]  /*20f40*/  SHFL.DOWN P0, R2, R57, R54, R55 ;  /* 0x0800003639027389 */ /* 0x0000640000000037 */
[----:B01----:R-:W-:Y:S01]  /*20f50*/  ENDCOLLECTIVE ;  /* 0x000000000000791b */ /* 0x003fe20003800000 */
.L_x_5994:
[----:B------:R-:W-:Y:S01]  /*20f60*/  FMNMX R53, R13, R2, !PT ;  /* 0x000000020d357209 */ /* 0x000fe20007800000 */
[----:B------:R-:W-:-:S07]  /*20f70*/  IMAD.MOV.U32 R2, RZ, RZ, RZ ;  /* 0x000000ffff027224 */ /* 0x000fce00078e00ff */
[----:B------:R-:W-:Y:S05]  /*20f80*/  WARPSYNC.COLLECTIVE R0, `(.L_x_5995) ;  /* 0x0000000000087348 */ /* 0x000fea0003c00000 */
[----:B------:R0:W1:Y:S02]  /*20f90*/  SHFL.IDX P0, R3, R53, R2, R3 ;  /* 0x0000000235037389 */ /* 0x0000640000000003 */
[----:B01----:R-:W-:Y:S01]  /*20fa0*/  ENDCOLLECTIVE ;  /* 0x000000000000791b */ /* 0x003fe20003800000 */
.L_x_5995:
[----:B------:R-:W-:Y:S01]  /*20fb0*/  IMAD.MOV.U32 R16, RZ, RZ, R3 ;  /* 0x000000ffff107224 */ /* 0x000fe200078e0003 */
[----:B------:R-:W-:Y:S06]  /*20fc0*/  BRA `(.L_x_5996) ;  /* 0xffffff3c003c7947 */ /* 0x000fec000383ffff */
.L_x_5590:
[----:B------:R-:W-:Y:S01]  /*20fd0*/  BSSY B1, `(.L_x_5997) ;  /* 0x0000007000017945 */ /* 0x000fe20003800000 */
[----:B------:R-:W-:Y:S02]  /*20fe0*/  IMAD.MOV.U32 R54, RZ, RZ, 0x10 ;  /* 0x00000010ff367424 */ /* 0x000fe400078e00ff */
[----:B------:R-:W-:Y:S02]  /*20ff0*/  IMAD.MOV.U32 R55, RZ, RZ, 0x1f ;  /* 0x0000001fff377424 */ /* 0x000fe400078e00ff */
[----:B------:R-:W-:-:S07]  /*21000*/  IMAD.MOV.U32 R0, RZ, RZ, -0x1 ;  /* 0xffffffffff007424 */ /* 0x000fce00078e00ff */
[----:B0-----:R-:W-:Y:S05]  /*21010*/  WARPSYNC.COLLECTIVE R0, `(.L_x_5998) ;  /* 0x0000000000087348 */ /* 0x001fea0003c00000 */
[----:B------:R1:W2:Y:S02]  /*21020*/  SHFL.DOWN P0, R2, R57, R54, R55 ;  /* 0x0800003639027389 */ /* 0x0002a40000000037 */
[----:B012---:R-:W-:Y:S01]  /*21030*/  ENDCOLLECTIVE ;  /* 0x000000000000791b */ /* 0x007fe20003800000 */
.L_x_5998:
[----:B------:R-:W-:Y:S05]  /*21040*/  BSYNC B1 ;  /* 0x0000000000017941 */ /* 0x000fea0003800000 */
.L_x_5997:
[----:B------:R-:W-:Y:S01]  /*21050*/  FMNMX R57, R57, R2, !PT ;  /* 0x0000000239397209 */ /* 0x000fe20007800000 */
[----:B------:R-:W-:Y:S02]  /*21060*/  IMAD.MOV.U32 R54, RZ, RZ, 0x8 ;  /* 0x00000008ff367424 */ /* 0x000fe400078e00ff */
[----:B------:R-:W-:Y:S02]  /*21070*/  IMAD.MOV.U32 R55, RZ, RZ, 0x1f ;  /* 0x0000001fff377424 */ /* 0x000fe400078e00ff */
[----:B------:R-:W-:-:S07]  /*21080*/  IMAD.MOV.U32 R0, RZ, RZ, -0x1 ;  /* 0xffffffffff007424 */ /* 0x000fce00078e00ff */
[----:B------:R-:W-:Y:S05]  /*21090*/  WARPSYNC.COLLECTIVE R0, `(.L_x_5999) ;  /* 0x0000000000087348 */ /* 0x000fea0003c00000 */
[----:B------:R0:W1:Y:S02]  /*210a0*/  SHFL.DOWN P0, R2, R57, R54, R55 ;  /* 0x0800003639027389 */ /* 0x0000640000000037 */
[----:B01----:R-:W-:Y:S01]  /*210b0*/  ENDCOLLECTIVE ;  /* 0x000000000000791b */ /* 0x003fe20003800000 */
.L_x_5999:
[----:B------:R-:W-:Y:S01]  /*210c0*/  IMAD.MOV.U32 R54, RZ, RZ, 0x4 ;  /* 0x00000004ff367424 */ /* 0x000fe200078e00ff */
[----:B------:R-:W-:-:S05]  /*210d0*/  FMNMX R3, R57, R2, !PT ;  /* 0x0000000239037209 */ /* 0x000fca0007800000 */
[----:B------:R-:W-:-:S07]  /*210e0*/  IMAD.MOV.U32 R57, RZ, RZ, R3 ;  /* 0x000000ffff397224 */ /* 0x000fce00078e0003 */
[----:B------:R-:W-:Y:S05]  /*210f0*/  WARPSYNC.COLLECTIVE R0, `(.L_x_6000) ;  /* 0x0000000000087348 */ /* 0x000fea0003c00000 */
[----:B------:R0:W1:Y:S02]  /*21100*/  SHFL.DOWN P0, R2, R57, R54, R55 ;  /* 0x0800003639027389 */ /* 0x0000640000000037 */
[----:B01----:R-:W-:Y:S01]  /*21110*/  ENDCOLLECTIVE ;  /* 0x000000000000791b */ /* 0x003fe20003800000 */
.L_x_6000:
[----:B------:R-:W-:Y:S01]  /*21120*/  IMAD.MOV.U32 R54, RZ, RZ, 0x2 ;  /* 0x00000002ff367424 */ /* 0x000fe200078e00ff */
[----:B------:R-:W-:Y:S01]  /*21130*/  FMNMX R13, R3, R2, !PT ;  /* 0x00000002030d7209 */ /* 0x000fe20007800000 */
[----:B------:R-:W-:-:S04]  /*21140*/  IMAD.MOV.U32 R3, RZ, RZ, 0x1f ;  /* 0x0000001fff037424 */ /* 0x000fc800078e00ff */
[----:B------:R-:W-:-:S07]  /*21150*/  IMAD.MOV.U32 R57, RZ, RZ, R13 ;  /* 0x000000ffff397224 */ /* 0x000fce00078e000d */
[----:B------:R-:W-:Y:S05]  /*21160*/  WARPSYNC.COLLECTIVE R0, `(.L_x_6001) ;  /* 0x0000000000087348 */ /* 0x000fea0003c00000 */
[----:B------:R0:W1:Y:S02]  /*21170*/  SHFL.DOWN P0, R2, R57, R54, R55 ;  /* 0x0800003639027389 */ /* 0x0000640000000037 */
[----:B01----:R-:W-:Y:S01]  /*21180*/  ENDCOLLECTIVE ;  /* 0x000000000000791b */ /* 0x003fe20003800000 */
.L_x_6001:
[----:B------:R-:W-:Y:S01]  /*21190*/  IMAD.MOV.U32 R54, RZ, RZ, 0x1 ;  /* 0x00000001ff367424 */ /* 0x000fe200078e00ff */
[----:B------:R-:W-:-:S05]  /*211a0*/  FMNMX R16, R13, R2, !PT ;  /* 0x000000020d107209 */ /* 0x000fca0007800000 */
[----:B------:R-:W-:-:S07]  /*211b0*/  IMAD.MOV.U32 R57, RZ, RZ, R16 ;  /* 0x000000ffff397224 */ /* 0x000fce00078e0010 */
[----:B------:R-:W-:Y:S05]  /*211c0*/  WARPSYNC.COLLECTIVE R0, `(.L_x_6002) ;  /* 0x0000000000087348 */ /* 0x000fea0003c00000 */
[----:B------:R0:W1:Y:S02]  /*211d0*/  SHFL.DOWN P0, R2, R57, R54, R55 ;  /* 0x0800003639027389 */ /* 0x0000640000000037 */
[----:B01----:R-:W-:Y:S01]  /*211e0*/  ENDCOLLECTIVE ;  /* 0x000000000000791b */ /* 0x003fe20003800000 */
.L_x_6002:
[----:B------:R-:W-:Y:S01]  /*211f0*/  FMNMX R53, R16, R2, !PT ;  /* 0x0000000210357209 */ /* 0x000fe20007800000 */
[----:B------:R-:W-:-:S07]  /*21200*/  IMAD.MOV.U32 R2, RZ, RZ, RZ ;  /* 0x000000ffff027224 */ /* 0x000fce00078e00ff */
[----:B------:R-:W-:Y:S05]  /*21210*/  WARPSYNC.COLLECTIVE R0, `(.L_x_6003) ;  /* 0x0000000000087348 */ /* 0x000fea0003c00000 */
[----:B------:R0:W1:Y:S02]  /*21220*/  SHFL.IDX P0, R3, R53, R2, R3 ;  /* 0x0000000235037389 */ /* 0x0000640000000003 */
[----:B01----:R-:W-:Y:S01]  /*21230*/  ENDCOLLECTIVE ;  /* 0x000000000000791b */ /* 0x003fe20003800000 */
.L_x_6003:
[----:B------:R-:W-:Y:S01]  /*21240*/  IMAD.MOV.U32 R17, RZ, RZ, R3 ;  /* 0x000000ffff117224 */ /* 0x000fe200078e0003 */
[----:B------:R-:W-:Y:S06]  /*21250*/  BRA `(.L_x_6004) ;  /* 0xffffff3c00c87947 */ /* 0x000fec000383ffff */
.L_x_5598:
[----:B------:R-:W-:Y:S01]  /*21260*/  BSSY B1, `(.L_x_6005) ;  /* 0x0000007000017945 */ /* 0x000fe20003800000 */
[----:B------:R-:W-:Y:S02]  /*21270*/  IMAD.MOV.U32 R54, RZ, RZ, 0x10 ;  /* 0x00000010ff367424 */ /* 0x000fe400078e00ff */
[----:B------:R-:W-:Y:S02]  /*21280*/  IMAD.MOV.U32 R55, RZ, RZ, 0x1f ;  /* 0x0000001fff377424 */ /* 0x000fe400078e00ff */
[----:B------:R-:W-:-:S07]  /*21290*/  IMAD.MOV.U32 R0, RZ, RZ, -0x1 ;  /* 0xffffffffff007424 */ /* 0x000fce00078e00ff */
[----:B0-----:R-:W-:Y:S05]  /*212a0*/  WARPSYNC.COLLECTIVE R0, `(.L_x_6006) ;  /* 0x0000000000087348 */ /* 0x001fea0003c00000 */
[----:B------:R1:W2:Y:S02]  /*212b0*/  SHFL.DOWN P0, R2, R57, R54, R55 ;  /* 0x0800003639027389 */ /* 0x0002a40000000037 */
[----:B012---:R-:W-:Y:S01]  /*212c0*/  ENDCOLLECTIVE ;  /* 0x000000000000791b */ /* 0x007fe20003800000 */
.L_x_6006:
[----:B------:R-:W-:Y:S05]  /*212d0*/  BSYNC B1 ;  /* 0x0000000000017941 */ /* 0x000fea0003800000 */
.L_x_6005:
[----:B------:R-:W-:Y:S01]  /*212e0*/  FMNMX R57, R57, R2, !PT ;  /* 0x0000000239397209 */ /* 0x000fe20007800000 */
[----:B------:R-:W-:Y:S02]  /*212f0*/  IMAD.MOV.U32 R54, RZ, RZ, 0x8 ;  /* 0x00000008ff367424 */ /* 0x000fe400078e00ff */
[----:B------:R-:W-:Y:S02]  /*21300*/  IMAD.MOV.U32 R55, RZ, RZ, 0x1f ;  /* 0x0000001fff377424 */ /* 0x000fe400078e00ff */
[----:B------:R-:W-:-:S07]  /*21310*/  IMAD.MOV.U32 R0, RZ, RZ, -0x1 ;  /* 0xffffffffff007424 */ /* 0x000fce00078e00ff */
[----:B------:R-:W-:Y:S05]  /*21320*/  WARPSYNC.COLLECTIVE R0, `(.L_x_6007) ;  /* 0x0000000000087348 */ /* 0x000fea0003c00000 */
[----:B------:R0:W1:Y:S02]  /*21330*/  SHFL.DOWN P0, R2, R57, R54, R55 ;  /* 0x0800003639027389 */ /* 0x0000640000000037 */
[----:B01----:R-:W-:Y:S01]  /*21340*/  ENDCOLLECTIVE ;  /* 0x000000000000791b */ /* 0x003fe20003800000 */
.L_x_6007:
[----:B------:R-:W-:Y:S01]  /*21350*/  IMAD.MOV.U32 R54, RZ, RZ, 0x4 ;  /* 0x00000004ff367424 */ /* 0x000fe200078e00ff */
[----:B------:R-:W-:-:S05]  /*21360*/  FMNMX R3, R57, R2, !PT ;  /* 0x0000000239037209 */ /* 0x000fca0007800000 */
[----:B------:R-:W-:-:S07]  /*21370*/  IMAD.MOV.U32 R57, RZ, RZ, R3 ;  /* 0x000000ffff397224 */ /* 0x000fce00078e0003 */
[----:B------:R-:W-:Y:S05]  /*21380*/  WARPSYNC.COLLECTIVE R0, `(.L_x_6008) ;  /* 0x0000000000087348 */ /* 0x000fea0003c00000 */
[----:B------:R0:W1:Y:S02]  /*21390*/  SHFL.DOWN P0, R2, R57, R54, R55 ;  /* 0x0800003639027389 */ /* 0x0000640000000037 */
[----:B01----:R-:W-:Y:S01]  /*213a0*/  ENDCOLLECTIVE ;  /* 0x000000000000791b */ /* 0x003fe20003800000 */
.L_x_6008:
[----:B------:R-:W-:Y:S01]  /*213b0*/  IMAD.MOV.U32 R54, RZ, RZ, 0x2 ;  /* 0x00000002ff367424 */ /* 0x000fe200078e00ff */
[----:B------:R-:W-:Y:S01]  /*213c0*/  FMNMX R16, R3, R2, !PT ;  /* 0x0000000203107209 */ /* 0x000fe20007800000 */
[----:B------:R-:W-:-:S04]  /*213d0*/  IMAD.MOV.U32 R3, RZ, RZ, 0x1f ;  /* 0x0000001fff037424 */ /* 0x000fc800078e00ff */
[----:B------:R-:W-:-:S07]  /*213e0*/  IMAD.MOV.U32 R57, RZ, RZ, R16 ;  /* 0x000000ffff397224 */ /* 0x000fce00078e0010 */
[----:B------:R-:W-:Y:S05]  /*213f0*/  WARPSYNC.COLLECTIVE R0, `(.L_x_6009) ;  /* 0x0000000000087348 */ /* 0x000fea0003c00000 */
[----:B------:R0:W1:Y:S02]  /*21400*/  SHFL.DOWN P0, R2, R57, R54, R55 ;  /* 0x0800003639027389 */ /* 0x0000640000000037 */
[----:B01----:R-:W-:Y:S01]  /*21410*/  ENDCOLLECTIVE ;  /* 0x000000000000791b */ /* 0x003fe20003800000 */
.L_x_6009:
[----:B------:R-:W-:Y:S01]  /*21420*/  IMAD.MOV.U32 R54, RZ, RZ, 0x1 ;  /* 0x00000001ff367424 */ /* 0x000fe200078e00ff */
[----:B------:R-:W-:-:S05]  /*21430*/  FMNMX R17, R16, R2, !PT ;  /* 0x0000000210117209 */ /* 0x000fca0007800000 */
[----:B------:R-:W-:-:S07]  /*21440*/  IMAD.MOV.U32 R57, RZ, RZ, R17 ;  /* 0x000000ffff397224 */ /* 0x000fce00078e0011 */
[----:B------:R-:W-:Y:S05]  /*21450*/  WARPSYNC.COLLECTIVE R0, `(.L_x_6010) ;  /* 0x0000000000087348 */ /* 0x000fea0003c00000 */
[----:B------:R0:W1:Y:S02]  /*21460*/  SHFL.DOWN P0, R2, R57, R54, R55 ;  /* 0x0800003639027389 */ /* 0x0000640000000037 */
[----:B01----:R-:W-:Y:S01]  /*21470*/  ENDCOLLECTIVE ;  /* 0x000000000000791b */ /* 0x003fe20003800000 */
.L_x_6010:
[----:B------:R-:W-:Y:S01]  /*21480*/  FMNMX R53, R17, R2, !PT ;  /* 0x0000000211357209 */ /* 0x000fe20007800000 */
[----:B------:R-:W-:-:S07]  /*21490*/  IMAD.MOV.U32 R2, RZ, RZ, RZ ;  /* 0x000000ffff027224 */ /* 0x000fce00078e00ff */
[----:B------:R-:W-:Y:S05]  /*214a0*/  WARPSYNC.COLLECTIVE R0, `(.L_x_6011) ;  /* 0x0000000000087348 */ /* 0x000fea0003c00000 */
[----:B------:R0:W1:Y:S02]  /*214b0*/  SHFL.IDX P0, R3, R53, R2, R3 ;  /* 0x0000000235037389 */ /* 0x0000640000000003 */
[----:B01----:R-:W-:Y:S01]  /*214c0*/  ENDCOLLECTIVE ;  /* 0x000000000000791b */ /* 0x003fe20003800000 */
.L_x_6011:
[----:B------:R-:W-:Y:S01]  /*214d0*/  IMAD.MOV.U32 R19, RZ, RZ, R3 ;  /* 0x000000ffff137224 */ /* 0x000fe200078e0003 */
[----:B------:R-:W-:Y:S06]  /*214e0*/  BRA `(.L_x_6012) ;  /* 0xffffff4000547947 */ /* 0x000fec000383ffff */
.L_x_5606:
[----:B------:R-:W-:Y:S01]  /*214f0*/  BSSY B1, `(.L_x_6013) ;  /* 0x0000007000017945 */ /* 0x000fe20003800000 */
[----:B------:R-:W-:Y:S02]  /*21500*/  IMAD.MOV.U32 R54, RZ, RZ, 0x10 ;  /* 0x00000010ff367424 */ /* 0x000fe400078e00ff */
[----:B------:R-:W-:Y:S02]  /*21510*/  IMAD.MOV.U32 R55, RZ, RZ, 0x1f ;  /* 0x0000001fff377424 */ /* 0x000fe400078e00ff */
[----:B------:R-:W-:-:S07]  /*21520*/  IMAD.MOV.U32 R0, RZ, RZ, -0x1 ;  /* 0xffffffffff007424 */ /* 0x000fce00078e00ff */
[----:B0-----:R-:W-:Y:S05]  /*21530*/  WARPSYNC.COLLECTIVE R0, `(.L_x_6014) ;  /* 0x0000000000087348 */ /* 0x001fea0003c00000 */
[----:B------:R1:W2:Y:S02]  /*21540*/  SHFL.DOWN P0, R2, R57, R54, R55 ;  /* 0x0800003639027389 */ /* 0x0002a40000000037 */
[----:B012---:R-:W-:Y:S01]  /*21550*/  ENDCOLLECTIVE ;  /* 0x000000000000791b */ /* 0x007fe20003800000 */
.L_x_6014:
[----:B------:R-:W-:Y:S05]  /*21560*/  BSYNC B1 ;  /* 0x0000000000017941 */ /* 0x000fea0003800000 */
.L_x_6013:
[----:B------:R-:W-:Y:S01]  /*21570*/  FMNMX R57, R57, R2, !PT ;  /* 0x0000000239397209 */ /* 0x000fe20007800000 */
[----:B------:R-:W-:Y:S02]  /*21580*/  IMAD.MOV.U32 R54, RZ, RZ, 0x8 ;  /* 0x00000008ff367424 */ /* 0x000fe400078e00ff */
[----:B------:R-:W-:Y:S02]  /*21590*/  IMAD.MOV.U32 R55, RZ, RZ, 0x1f ;  /* 0x0000001fff377424 */ /* 0x000fe400078e00ff */
[----:B------:R-:W-:-:S07]  /*215a0*/  IMAD.MOV.U32 R0, RZ, RZ, -0x1 ;  /* 0xffffffffff007424 */ /* 0x000fce00078e00ff */
[----:B------:R-:W-:Y:S05]  /*215b0*/  WARPSYNC.COLLECTIVE R0, `(.L_x_6015) ;  /* 0x0000000000087348 */ /* 0x000fea0003c00000 */
[----:B------:R0:W1:Y:S02]  /*215c0*/  SHFL.DOWN P0, R2, R57, R54, R55 ;  /* 0x0800003639027389 */ /* 0x0000640000000037 */
[----:B01----:R-:W-:Y:S01]  /*215d0*/  ENDCOLLECTIVE ;  /* 0x000000000000791b */ /* 0x003fe20003800000 */
.L_x_6015:
[----:B------:R-:W-:Y:S01]  /*215e0*/  IMAD.MOV.U32 R54, RZ, RZ, 0x4 ;  /* 0x00000004ff367424 */ /* 0x000fe200078e00ff */
[----:B------:R-:W-:-:S05]  /*215f0*/  FMNMX R3, R57, R2, !PT ;  /* 0x0000000239037209 */ /* 0x000fca0007800000 */
[----:B------:R-:W-:-:S07]  /*21600*/  IMAD.MOV.U32 R57, RZ, RZ, R3 ;  /* 0x000000ffff397224 */ /* 0x000fce00078e0003 */
[----:B------:R-:W-:Y:S05]  /*21610*/  WARPSYNC.COLLECTIVE R0, `(.L_x_6016) ;  /* 0x0000000000087348 */ /* 0x000fea0003c00000 */
[----:B------:R0:W1:Y:S02]  /*21620*/  SHFL.DOWN P0, R2, R57, R54, R55 ;  /* 0x0800003639027389 */ /* 0x0000640000000037 */
[----:B01----:R-:W-:Y:S01]  /*21630*/  ENDCOLLECTIVE ;  /* 0x000000000000791b */ /* 0x003fe20003800000 */
.L_x_6016:
[----:B------:R-:W-:Y:S01]  /*21640*/  IMAD.MOV.U32 R54, RZ, RZ, 0x2 ;  /* 0x00000002ff367424 */ /* 0x000fe200078e00ff */
[----:B------:R-:W-:Y:S01]  /*21650*/  FMNMX R17, R3, R2, !PT ;  /* 0x0000000203117209 */ /* 0x000fe20007800000 */
[----:B------:R-:W-:-:S04]  /*21660*/  IMAD.MOV.U32 R3, RZ, RZ, 0x1f ;  /* 0x0000001fff037424 */ /* 0x000fc800078e00ff */
[----:B------:R-:W-:-:S07]  /*21670*/  IMAD.MOV.U32 R57, RZ, RZ, R17 ;  /* 0x000000ffff397224 */ /* 0x000fce00078e0011 */
[----:B------:R-:W-:Y:S05]  /*21680*/  WARPSYNC.COLLECTIVE R0, `(.L_x_6017) ;  /* 0x0000000000087348 */ /* 0x000fea0003c00000 */
[----:B------:R0:W1:Y:S02]  /*21690*/  SHFL.DOWN P0, R2, R57, R54, R55 ;  /* 0x0800003639027389 */ /* 0x0000640000000037 */
[----:B01----:R-:W-:Y:S01]  /*216a0*/  ENDCOLLECTIVE ;  /* 0x000000000000791b */ /* 0x003fe20003800000 */
.L_x_6017:
[----:B------:R-:W-:Y:S01]  /*216b0*/  IMAD.MOV.U32 R54, RZ, RZ, 0x1 ;  /* 0x00000001ff367424 */ /* 0x000fe200078e00ff */
[----:B------:R-:W-:-:S05]  /*216c0*/  FMNMX R19, R17, R2, !PT ;  /* 0x0000000211137209 */ /* 0x000fca0007800000 */
[----:B------:R-:W-:-:S07]  /*216d0*/  IMAD.MOV.U32 R57, RZ, RZ, R19 ;  /* 0x000000ffff397224 */ /* 0x000fce00078e0013 */
[----:B------:R-:W-:Y:S05]  /*216e0*/  WARPSYNC.COLLECTIVE R0, `(.L_x_6018) ;  /* 0x0000000000087348 */ /* 0x000fea0003c00000 */
[----:B------:R0:W1:Y:S02]  /*216f0*/  SHFL.DOWN P0, R2, R57, R54, R55 ;  /* 0x0800003639027389 */ /* 0x0000640000000037 */
[----:B01----:R-:W-:Y:S01]  /*21700*/  ENDCOLLECTIVE ;  /* 0x000000000000791b */ /* 0x003fe20003800000 */
.L_x_6018:
[----:B------:R-:W-:Y:S01]  /*21710*/  FMNMX R53, R19, R2, !PT ;  /* 0x0000000213357209 */ /* 0x000fe20007800000 */
[----:B------:R-:W-:-:S07]  /*21720*/  IMAD.MOV.U32 R2, RZ, RZ, RZ ;  /* 0x000000ffff027224 */ /* 0x000fce00078e00ff */
[----:B------:R-:W-:Y:S05]  /*21730*/  WARPSYNC.COLLECTIVE R0, `(.L_x_6019) ;  /* 0x0000000000087348 */ /* 0x000fea0003c00000 */
[----:B------:R0:W1:Y:S02]  /*21740*/  SHFL.IDX P0, R3, R53, R2, R3 ;  /* 0x0000000235037389 */ /* 0x0000640000000003 */
[----:B01----:R-:W-:Y:S01]  /*21750*/  ENDCOLLECTIVE ;  /* 0x000000000000791b */ /* 0x003fe20003800000 */
.L_x_6019:
[----:B------:R-:W-:Y:S01]  /*21760*/  IMAD.MOV.U32 R21, RZ, RZ, R3 ;  /* 0x000000ffff157224 */ /* 0x000fe200078e0003 */
[----:B------:R-:W-:Y:S06]  /*21770*/  BRA `(.L_x_6020) ;  /* 0xffffff4000e07947 */ /* 0x000fec000383ffff */
.L_x_5613:
[----:B------:R-:W-:Y:S01]  /*21780*/  BSSY B1, `(.L_x_6021) ;  /* 0x0000007000017945 */ /* 0x000fe20003800000 */
[----:B------:R-:W-:Y:S02]  /*21790*/  IMAD.MOV.U32 R54, RZ, RZ, 0x10 ;  /* 0x00000010ff367424 */ /* 0x000fe400078e00ff */
[----:B------:R-:W-:Y:S02]  /*217a0*/  IMAD.MOV.U32 R55, RZ, RZ, 0x1f ;  /* 0x0000001fff377424 */ /* 0x000fe400078e00ff */
[----:B------:R-:W-:-:S07]  /*217b0*/  IMAD.MOV.U32 R0, RZ, RZ, -0x1 ;  /* 0xffffffffff007424 */ /* 0x000fce00078e00ff */
[----:B01----:R-:W-:Y:S05]  /*217c0*/  WARPSYNC.COLLECTIVE R0, `(.L_x_6022) ;  /* 0x0000000000087348 */ /* 0x003fea0003c00000 */
[----:B------:R2:W3:Y:S02]  /*217d0*/  SHFL.DOWN P0, R2, R57, R54, R55 ;  /* 0x0800003639027389 */ /* 0x0004e40000000037 */
[----:B0123--:R-:W-:Y:S01]  /*217e0*/  ENDCOLLECTIVE ;  /* 0x000000000000791b */ /* 0x00ffe20003800000 */
.L_x_6022:
[----:B------:R-:W-:Y:S05]  /*217f0*/  BSYNC B1 ;  /* 0x0000000000017941 */ /* 0x000fea0003800000 */
.L_x_6021:
[----:B------:R-:W-:Y:S01]  /*21800*/  FMNMX R57, R57, R2, !PT ;  /* 0x0000000239397209 */ /* 0x000fe20007800000 */
[----:B------:R-:W-:Y:S02]  /*21810*/  IMAD.MOV.U32 R54, RZ, RZ, 0x8 ;  /* 0x00000008ff367424 */ /* 0x000fe400078e00ff */
[----:B------:R-:W-:Y:S02]  /*21820*/  IMAD.MOV.U32 R55, RZ, RZ, 0x1f ;  /* 0x0000001fff377424 */ /* 0x000fe400078e00ff */
[----:B------:R-:W-:-:S07]  /*21830*/  IMAD.MOV.U32 R0, RZ, RZ, -0x1 ;  /* 0xffffffffff007424 */ /* 0x000fce00078e00ff */
[----:B------:R-:W-:Y:S05]  /*21840*/  WARPSYNC.COLLECTIVE R0, `(.L_x_6023) ;  /* 0x0000000000087348 */ /* 0x000fea0003c00000 */
[----:B------:R0:W1:Y:S02]  /*21850*/  SHFL.DOWN P0, R2, R57, R54, R55 ;  /* 0x0800003639027389 */ /* 0x0000640000000037 */
[----:B01----:R-:W-:Y:S01]  /*21860*/  ENDCOLLECTIVE ;  /* 0x000000000000791b */ /* 0x003fe20003800000 */
.L_x_6023:
[----:B------:R-:W-:Y:S01]  /*21870*/  IMAD.MOV.U32 R54, RZ, RZ, 0x4 ;  /* 0x00000004ff367424 */ /* 0x000fe200078e00ff */
[----:B------:R-:W-:-:S05]  /*21880*/  FMNMX R3, R57, R2, !PT ;  /* 0x0000000239037209 */ /* 0x000fca0007800000 */
[----:B------:R-:W-:-:S07]  /*21890*/  IMAD.MOV.U32 R57, RZ, RZ, R3 ;  /* 0x000000ffff397224 */ /* 0x000fce00078e0003 */
[----:B------:R-:W-:Y:S05]  /*218a0*/  WARPSYNC.COLLECTIVE R0, `(.L_x_6024) ;  /* 0x0000000000087348 */ /* 0x000fea0003c00000 */
[----:B------:R0:W1:Y:S02]  /*218b0*/  SHFL.DOWN P0, R2, R57, R54, R55 ;  /* 0x0800003639027389 */ /* 0x0000640000000037 */
[----:B01----:R-:W-:Y:S01]  /*218c0*/  ENDCOLLECTIVE ;  /* 0x000000000000791b */ /* 0x003fe20003800000 */
.L_x_6024:
[----:B------:R-:W-:Y:S01]  /*218d0*/  IMAD.MOV.U32 R54, RZ, RZ, 0x2 ;  /* 0x00000002ff367424 */ /* 0x000fe200078e00ff */
[----:B------:R-:W-:Y:S01]  /*218e0*/  FMNMX R27, R3, R2, !PT ;  /* 0x00000002031b7209 */ /* 0x000fe20007800000 */
[----:B------:R-:W-:-:S04]  /*218f0*/  IMAD.MOV.U32 R3, RZ, RZ, 0x1f ;  /* 0x0000001fff037424 */ /* 0x000fc800078e00ff */
[----:B------:R-:W-:-:S07]  /*21900*/  IMAD.MOV.U32 R57, RZ, RZ, R27 ;  /* 0x000000ffff397224 */ /* 0x000fce00078e001b */
[----:B------:R-:W-:Y:S05]  /*21910*/  WARPSYNC.COLLECTIVE R0, `(.L_x_6025) ;  /* 0x0000000000087348 */ /* 0x000fea0003c00000 */
[----:B------:R0:W1:Y:S02]  /*21920*/  SHFL.DOWN P0, R2, R57, R54, R55 ;  /* 0x0800003639027389 */ /* 0x0000640000000037 */
[----:B01----:R-:W-:Y:S01]  /*21930*/  ENDCOLLECTIVE ;  /* 0x000000000000791b */ /* 0x003fe20003800000 */
.L_x_6025:
[----:B------:R-:W-:Y:S01]  /*21940*/  IMAD.MOV.U32 R54, RZ, RZ, 0x1 ;  /* 0x00000001ff367424 */ /* 0x000fe200078e00ff */
[----:B------:R-:W-:-:S05]  /*21950*/  FMNMX R52, R27, R2, !PT ;  /* 0x000000021b347209 */ /* 0x000fca0007800000 */
[----:B------:R-:W-:-:S07]  /*21960*/  IMAD.MOV.U32 R57, RZ, RZ, R52 ;  /* 0x000000ffff397224 */ /* 0x000fce00078e0034 */
[----:B------:R-:W-:Y:S05]  /*21970*/  WARPSYNC.COLLECTIVE R0, `(.L_x_6026) ;  /* 0x0000000000087348 */ /* 0x000fea0003c00000 */
[----:B------:R0:W1:Y:S02]  /*21980*/  SHFL.DOWN P0, R2, R57, R54, R55 ;  /* 0x0800003639027389 */ /* 0x0000640000000037 */
[----:B01----:R-:W-:Y:S01]  /*21990*/  ENDCOLLECTIVE ;  /* 0x000000000000791b */ /* 0x003fe20003800000 */
.L_x_6026:
[----:B------:R-:W-:Y:S01]  /*219a0*/  FMNMX R53, R52, R2, !PT ;  /* 0x0000000234357209 */ /* 0x000fe20007800000 */
[----:B------:R-:W-:-:S07]  /*219b0*/  IMAD.MOV.U32 R2, RZ, RZ, RZ ;  /* 0x000000ffff027224 */ /* 0x000fce00078e00ff */
[----:B------:R-:W-:Y:S05]  /*219c0*/  WARPSYNC.COLLECTIVE R0, `(.L_x_6027) ;  /* 0x0000000000087348 */ /* 0x000fea0003c00000 */
[----:B------:R0:W1:Y:S02]  /*219d0*/  SHFL.IDX P0, R3, R53, R2, R3 ;  /* 0x0000000235037389 */ /* 0x0000640000000003 */
[----:B01----:R-:W-:Y:S01]  /*219e0*/  ENDCOLLECTIVE ;  /* 0x000000000000791b */ /* 0x003fe20003800000 */
.L_x_6027:
[----:B------:R-:W-:Y:S01]  /*219f0*/  IMAD.MOV.U32 R56, RZ, RZ, R3 ;  /* 0x000000ffff387224 */ /* 0x000fe200078e0003 */
[----:B------:R-:W-:Y:S06]  /*21a00*/  BRA `(.L_x_6028) ;  /* 0xffffff4400447947 */ /* 0x000fec000383ffff */
.L_x_5621:
[----:B------:R-:W-:Y:S01]  /*21a10*/  BSSY B1, `(.L_x_6029) ;  /* 0x0000007000017945 */ /* 0x000fe20003800000 */
[----:B------:R-:W-:Y:S02]  /*21a20*/  IMAD.MOV.U32 R54, RZ, RZ, 0x10 ;  /* 0x00000010ff367424 */ /* 0x000fe400078e00ff */
[----:B------:R-:W-:Y:S02]  /*21a30*/  IMAD.MOV.U32 R55, RZ, RZ, 0x1f ;  /* 0x0000001fff377424 */ /* 0x000fe400078e00ff */
[----:B------:R-:W-:-:S07]  /*21a40*/  IMAD.MOV.U32 R0, RZ, RZ, -0x1 ;  /* 0xffffffffff007424 */ /* 0x000fce00078e00ff */
[----:B0-----:R-:W-:Y:S05]  /*21a50*/  WARPSYNC.COLLECTIVE R0, `(.L_x_6030) ;  /* 0x0000000000087348 */ /* 0x001fea0003c00000 */
[----:B------:R1:W2:Y:S02]  /*21a60*/  SHFL.DOWN P0, R2, R57, R54, R55 ;  /* 0x0800003639027389 */ /* 0x0002a40000000037 */
[----:B012---:R-:W-:Y:S01]  /*21a70*/  ENDCOLLECTIVE ;  /* 0x000000000000791b */ /* 0x007fe20003800000 */
.L_x_6030:
[----:B------:R-:W-:Y:S05]  /*21a80*/  BSYNC B1 ;  /* 0x0000000000017941 */ /* 0x000fea0003800000 */
.L_x_6029:
[----:B------:R-:W-:Y:S01]  /*21a90*/  FMNMX R57, R57, R2, !PT ;  /* 0x0000000239397209 */ /* 0x000fe20007800000 */
[----:B------:R-:W-:Y:S02]  /*21aa0*/  IMAD.MOV.U32 R54, RZ, RZ, 0x8 ;  /* 0x00000008ff367424 */ /* 0x000fe400078e00ff */
[----:B------:R-:W-:Y:S02]  /*21ab0*/  IMAD.MOV.U32 R55, RZ, RZ, 0x1f ;  /* 0x0000001fff377424 */ /* 0x000fe400078e00ff */
[----:B------:R-:W-:-:S07]  /*21ac0*/  IMAD.MOV.U32 R0, RZ, RZ, -0x1 ;  /* 0xffffffffff007424 */ /* 0x000fce00078e00ff */
[----:B------:R-:W-:Y:S05]  /*21ad0*/  WARPSYNC.COLLECTIVE R0, `(.L_x_6031) ;  /* 0x0000000000087348 */ /* 0x000fea0003c00000 */
[----:B------:R0:W1:Y:S02]  /*21ae0*/  SHFL.DOWN P0, R2, R57, R54, R55 ;  /* 0x0800003639027389 */ /* 0x0000640000000037 */
[----:B01----:R-:W-:Y:S01]  /*21af0*/  ENDCOLLECTIVE ;  /* 0x000000000000791b */ /* 0x003fe20003800000 */
.L_x_6031:
[----:B------:R-:W-:Y:S01]  /*21b00*/  IMAD.MOV.U32 R54, RZ, RZ, 0x4 ;  /* 0x00000004ff367424 */ /* 0x000fe200078e00ff */
[----:B------:R-:W-:-:S05]  /*21b10*/  FMNMX R3, R57, R2, !PT ;  /* 0x0000000239037209 */ /* 0x000fca0007800000 */
[----:B------:R-:W-:-:S07]  /*21b20*/  IMAD.MOV.U32 R57, RZ, RZ, R3 ;  /* 0x000000ffff397224 */ /* 0x000fce00078e0003 */
[----:B------:R-:W-:Y:S05]  /*21b30*/  WARPSYNC.COLLECTIVE R0, `(.L_x_6032) ;  /* 0x0000000000087348 */ /* 0x000fea0003c00000 */
[----:B------:R0:W1:Y:S02]  /*21b40*/  SHFL.DOWN P0, R2, R57, R54, R55 ;  /* 0x0800003639027389 */ /* 0x0000640000000037 */
[----:B01----:R-:W-:Y:S01]  /*21b50*/  ENDCOLLECTIVE ;  /* 0x000000000000791b */ /* 0x003fe20003800000 */
.L_x_6032:
[----:B------:R-:W-:Y:S01]  /*21b60*/  IMAD.MOV.U32 R54, RZ, RZ, 0x2 ;  /* 0x00000002ff367424 */ /* 0x000fe200078e00ff */
[----:B------:R-:W-:Y:S01]  /*21b70*/  FMNMX R52, R3, R2, !PT ;  /* 0x0000000203347209 */ /* 0x000fe20007800000 */
[----:B------:R-:W-:-:S04]  /*21b80*/  IMAD.MOV.U32 R3, RZ, RZ, 0x1f ;  /* 0x0000001fff037424 */ /* 0x000fc800078e00ff */
[----:B------:R-:W-:-:S07]  /*21b90*/  IMAD.MOV.U32 R57, RZ, RZ, R52 ;  /* 0x000000ffff397224 */ /* 0x000fce00078e0034 */
[----:B------:R-:W-:Y:S05]  /*21ba0*/  WARPSYNC.COLLECTIVE R0, `(.L_x_6033) ;  /* 0x0000000000087348 */ /* 0x000fea0003c00000 */
[----:B------:R0:W1:Y:S02]  /*21bb0*/  SHFL.DOWN P0, R2, R57, R54, R55 ;  /* 0x0800003639027389 */ /* 0x0000640000000037 */
[----:B01----:R-:W-:Y:S01]  /*21bc0*/  ENDCOLLECTIVE ;  /* 0x000000000000791b */ /* 0x003fe20003800000 */
.L_x_6033:
[----:B------:R-:W-:Y:S01]  /*21bd0*/  IMAD.MOV.U32 R54, RZ, RZ, 0x1 ;  /* 0x00000001ff367424 */ /* 0x000fe200078e00ff */
[----:B------:R-:W-:-:S05]  /*21be0*/  FMNMX R53, R52, R2, !PT ;  /* 0x0000000234357209 */ /* 0x000fca0007800000 */
[----:B------:R-:W-:-:S07]  /*21bf0*/  IMAD.MOV.U32 R57, RZ, RZ, R53 ;  /* 0x000000ffff397224 */ /* 0x000fce00078e0035 */
[----:B------:R-:W-:Y:S05]  /*21c00*/  WARPSYNC.COLLECTIVE R0, `(.L_x_6034) ;  /* 0x0000000000087348 */ /* 0x000fea0003c00000 */
[----:B------:R0:W1:Y:S02]  /*21c10*/  SHFL.DOWN P0, R2, R57, R54, R55 ;  /* 0x0800003639027389 */ /* 0x0000640000000037 */
[----:B01----:R-:W-:Y:S01]  /*21c20*/  ENDCOLLECTIVE ;  /* 0x000000000000791b */ /* 0x003fe20003800000 */
.L_x_6034:
[----:B------:R-:W-:Y:S01]  /*21c30*/  FMNMX R53, R53, R2, !PT ;  /* 0x0000000235357209 */ /* 0x000fe20007800000 */
[----:B------:R-:W-:-:S07]  /*21c40*/  IMAD.MOV.U32 R2, RZ, RZ, RZ ;  /* 0x000000ffff027224 */ /* 0x000fce00078e00ff */
[----:B------:R-:W-:Y:S05]  /*21c50*/  WARPSYNC.COLLECTIVE R0, `(.L_x_6035) ;  /* 0x0000000000087348 */ /* 0x000fea0003c00000 */
[----:B------:R0:W1:Y:S02]  /*21c60*/  SHFL.IDX P0, R3, R53, R2, R3 ;  /* 0x0000000235037389 */ /* 0x0000640000000003 */
[----:B01----:R-:W-:Y:S01]  /*21c70*/  ENDCOLLECTIVE ;  /* 0x000000000000791b */ /* 0x003fe20003800000 */
.L_x_6035:
[----:B------:R-:W-:Y:S01]  /*21c80*/  IMAD.MOV.U32 R56, RZ, RZ, R3 ;  /* 0x000000ffff387224 */ /* 0x000fe200078e0003 */
[----:B------:R-:W-:Y:S06]  /*21c90*/  BRA `(.L_x_6036) ;  /* 0xffffff4400a47947 */ /* 0x000fec000383ffff */
.L_x_5629:
[----:B------:R-:W-:Y:S01]  /*21ca0*/  BSSY B1, `(.L_x_6037) ;  /* 0x0000007000017945 */ /* 0x000fe20003800000 */
[----:B------:R-:W-:Y:S02]  /*21cb0*/  IMAD.MOV.U32 R54, RZ, RZ, 0x10 ;  /* 0x00000010ff367424 */ /* 0x000fe400078e00ff */
[----:B------:R-:W-:Y:S02]  /*21cc0*/  IMAD.MOV.U32 R55, RZ, RZ, 0x1f ;  /* 0x0000001fff377424 */ /* 0x000fe400078e00ff */
[----:B------:R-:W-:-:S07]  /*21cd0*/  IMAD.MOV.U32 R0, RZ, RZ, -0x1 ;  /* 0xffffffffff007424 */ /* 0x000fce00078e00ff */
[----:B01----:R-:W-:Y:S05]  /*21ce0*/  WARPSYNC.COLLECTIVE R0, `(.L_x_6038) ;  /* 0x0000000000087348 */ /* 0x003fea0003c00000 */
[----:B------:R2:W3:Y:S02]  /*21cf0*/  SHFL.DOWN P0, R2, R57, R54, R55 ;  /* 0x0800003639027389 */ /* 0x0004e40000000037 */
[----:B0123--:R-:W-:Y:S01]  /*21d00*/  ENDCOLLECTIVE ;  /* 0x000000000000791b */ /* 0x00ffe20003800000 */
.L_x_6038:
[----:B------:R-:W-:Y:S05]  /*21d10*/  BSYNC B1 ;  /* 0x0000000000017941 */ /* 0x000fea0003800000 */
.L_x_6037:
[----:B------:R-:W-:Y:S01]  /*21d20*/  FMNMX R57, R57, R2, !PT ;  /* 0x0000000239397209 */ /* 0x000fe20007800000 */
[----:B------:R-:W-:Y:S02]  /*21d30*/  IMAD.MOV.U32 R54, RZ, RZ, 0x8 ;  /* 0x00000008ff367424 */ /* 0x000fe400078e00ff */
[----:B------:R-:W-:Y:S02]  /*21d40*/  IMAD.MOV.U32 R55, RZ, RZ, 0x1f ;  /* 0x0000001fff377424 */ /* 0x000fe400078e00ff */
[----:B------:R-:W-:-:S07]  /*21d50*/  IMAD.MOV.U32 R0, RZ, RZ, -0x1 ;  /* 0xffffffffff007424 */ /* 0x000fce00078e00ff */
[----:B------:R-:W-:Y:S05]  /*21d60*/  WARPSYNC.COLLECTIVE R0, `(.L_x_6039) ;  /* 0x0000000000087348 */ /* 0x000fea0003c00000 */
[----:B------:R0:W1:Y:S02]  /*21d70*/  SHFL.DOWN P0, R2, R57, R54, R55 ;  /* 0x0800003639027389 */ /* 0x0000640000000037 */
[----:B01----:R-:W-:Y:S01]  /*21d80*/  ENDCOLLECTIVE ;  /* 0x000000000000791b */ /* 0x003fe20003800000 */
.L_x_6039:
[----:B------:R-:W-:Y:S01]  /*21d90*/  IMAD.MOV.U32 R54, RZ, RZ, 0x4 ;  /* 0x00000004ff367424 */ /* 0x000fe200078e00ff */
[----:B------:R-:W-:-:S05]  /*21da0*/  FMNMX R3, R57, R2, !PT ;  /* 0x0000000239037209 */ /* 0x000fca0007800000 */
[----:B------:R-:W-:-:S07]  /*21db0*/  IMAD.MOV.U32 R57, RZ, RZ, R3 ;  /* 0x000000ffff397224 */ /* 0x000fce00078e0003 */
[----:B------:R-:W-:Y:S05]  /*21dc0*/  WARPSYNC.COLLECTIVE R0, `(.L_x_6040) ;  /* 0x0000000000087348 */ /* 0x000fea0003c00000 */
[----:B------:R0:W1:Y:S02]  /*21dd0*/  SHFL.DOWN P0, R2, R57, R54, R55 ;  /* 0x0800003639027389 */ /* 0x0000640000000037 */
[----:B01----:R-:W-:Y:S01]  /*21de0*/  ENDCOLLECTIVE ;  /* 0x000000000000791b */ /* 0x003fe20003800000 */
.L_x_6040:
[----:B------:R-:W-:Y:S01]  /*21df0*/  IMAD.MOV.U32 R54, RZ, RZ, 0x2 ;  /* 0x00000002ff367424 */ /* 0x000fe200078e00ff */
[----:B------:R-:W-:Y:S01]  /*21e00*/  FMNMX R20, R3, R2, !PT ;  /* 0x0000000203147209 */ /* 0x000fe20007800000 */
[----:B------:R-:W-:-:S04]  /*21e10*/  IMAD.MOV.U32 R3, RZ, RZ, 0x1f ;  /* 0x0000001fff037424 */ /* 0x000fc800078e00ff */
[----:B------:R-:W-:-:S07]  /*21e20*/  IMAD.MOV.U32 R57, RZ, RZ, R20 ;  /* 0x000000ffff397224 */ /* 0x000fce00078e0014 */
[----:B------:R-:W-:Y:S05]  /*21e30*/  WARPSYNC.COLLECTIVE R0, `(.L_x_6041) ;  /* 0x0000000000087348 */ /* 0x000fea0003c00000 */
[----:B------:R0:W1:Y:S02]  /*21e40*/  SHFL.DOWN P0, R2, R57, R54, R55 ;  /* 0x0800003639027389 */ /* 0x0000640000000037 */
[----:B01----:R-:W-:Y:S01]  /*21e50*/  ENDCOLLECTIVE ;  /* 0x000000000000791b */ /* 0x003fe20003800000 */
.L_x_6041:
[----:B------:R-:W-:Y:S01]  /*21e60*/  IMAD.MOV.U32 R54, RZ, RZ, 0x1 ;  /* 0x00000001ff367424 */ /* 0x000fe200078e00ff */
[----:B------:R-:W-:-:S05]  /*21e70*/  FMNMX R21, R20, R2, !PT ;  /* 0x0000000214157209 */ /* 0x000fca0007800000 */
[----:B------:R-:W-:-:S07]  /*21e80*/  IMAD.MOV.U32 R57, RZ, RZ, R21 ;  /* 0x000000ffff397224 */ /* 0x000fce00078e0015 */
[----:B------:R-:W-:Y:S05]  /*21e90*/  WARPSYNC.COLLECTIVE R0, `(.L_x_6042) ;  /* 0x0000000000087348 */ /* 0x000fea0003c00000 */
[----:B------:R0:W1:Y:S02]  /*21ea0*/  SHFL.DOWN P0, R2, R57, R54, R55 ;  /* 0x0800003639027389 */ /* 0x0000640000000037 */
[----:B01----:R-:W-:Y:S01]  /*21eb0*/  ENDCOLLECTIVE ;  /* 0x000000000000791b */ /* 0x003fe20003800000 */
.L_x_6042:
[----:B------:R-:W-:Y:S01]  /*21ec0*/  FMNMX R53, R21, R2, !PT ;  /* 0x0000000215357209 */ /* 0x000fe20007800000 */
[----:B------:R-:W-:-:S07]  /*21ed0*/  IMAD.MOV.U32 R2, RZ, RZ, RZ ;  /* 0x000000ffff027224 */ /* 0x000fce00078e00ff */
[----:B------:R-:W-:Y:S05]  /*21ee0*/  WARPSYNC.COLLECTIVE R0, `(.L_x_6043) ;  /* 0x0000000000087348 */ /* 0x000fea0003c00000 */
[----:B------:R0:W1:Y:S02]  /*21ef0*/  SHFL.IDX P0, R3, R53, R2, R3 ;  /* 0x0000000235037389 */ /* 0x0000640000000003 */
[----:B01----:R-:W-:Y:S01]  /*21f00*/  ENDCOLLECTIVE ;  /* 0x000000000000791b */ /* 0x003fe20003800000 */
.L_x_6043:
[----:B------:R-:W-:Y:S01]  /*21f10*/  IMAD.MOV.U32 R56, RZ, RZ, R3 ;  /* 0x000000ffff387224 */ /* 0x000fe200078e0003 */
[----:B------:R-:W-:Y:S06]  /*21f20*/  BRA `(.L_x_6044) ;  /* 0xffffff4400fc7947 */ /* 0x000fec000383ffff */
.L_x_5637:
[----:B------:R-:W-:Y:S01]  /*21f30*/  BSSY B1, `(.L_x_6045) ;  /* 0x0000007000017945 */ /* 0x000fe20003800000 */
[----:B------:R-:W-:Y:S02]  /*21f40*/  IMAD.MOV.U32 R54, RZ, RZ, 0x10 ;  /* 0x00000010ff367424 */ /* 0x000fe400078e00ff */
[----:B------:R-:W-:Y:S02]  /*21f50*/  IMAD.MOV.U32 R55, RZ, RZ, 0x1f ;  /* 0x0000001fff377424 */ /* 0x000fe400078e00ff */
[----:B------:R-:W-:-:S07]  /*21f60*/  IMAD.MOV.U32 R0, RZ, RZ, -0x1 ;  /* 0xffffffffff007424 */ /* 0x000fce00078e00ff */
[----:B01----:R-:W-:Y:S05]  /*21f70*/  WARPSYNC.COLLECTIVE R0, `(.L_x_6046) ;  /* 0x0000000000087348 */ /* 0x003fea0003c00000 */
[----:B------:R2:W3:Y:S02]  /*21f80*/  SHFL.DOWN P0, R2, R57, R54, R55 ;  /* 0x0800003639027389 */ /* 0x0004e40000000037 */
[----:B0123--:R-:W-:Y:S01]  /*21f90*/  ENDCOLLECTIVE ;  /* 0x000000000000791b */ /* 0x00ffe20003800000 */
.L_x_6046:
[----:B------:R-:W-:Y:S05]  /*21fa0*/  BSYNC B1 ;  /* 0x0000000000017941 */ /* 0x000fea0003800000 */
.L_x_6045:
[----:B------:R-:W-:Y:S01]  /*21fb0*/  FMNMX R57, R57, R2, !PT ;  /* 0x0000000239397209 */ /* 0x000fe20007800000 */
[----:B------:R-:W-:Y:S02]  /*21fc0*/  IMAD.MOV.U32 R54, RZ, RZ, 0x8 ;  /* 0x00000008ff367424 */ /* 0x000fe400078e00ff */
[----:B------:R-:W-:Y:S02]  /*21fd0*/  IMAD.MOV.U32 R55, RZ, RZ, 0x1f ;  /* 0x0000001fff377424 */ /* 0x000fe400078e00ff */
[----:B------:R-:W-:-:S07]  /*21fe0*/  IMAD.MOV.U32 R0, RZ, RZ, -0x1 ;  /* 0xffffffffff007424 */ /* 0x000fce00078e00ff */
[----:B------:R-:W-:Y:S05]  /*21ff0*/  WARPSYNC.COLLECTIVE R0, `(.L_x_6047) ;  /* 0x0000000000087348 */ /* 0x000fea0003c00000 */
[----:B------:R0:W1:Y:S02]  /*22000*/  SHFL.DOWN P0, R2, R57, R54, R55 ;  /* 0x0800003639027389 */ /* 0x0000640000000037 */
[----:B01----:R-:W-:Y:S01]  /*22010*/  ENDCOLLECTIVE ;  /* 0x000000000000791b */ /* 0x003fe20003800000 */
.L_x_6047:
[----:B------:R-:W-:Y:S01]  /*22020*/  IMAD.MOV.U32 R54, RZ, RZ, 0x4 ;  /* 0x00000004ff367424 */ /* 0x000fe200078e00ff */
[----:B------:R-:W-:-:S05]  /*22030*/  FMNMX R3, R57, R2, !PT ;  /* 0x0000000239037209 */ /* 0x000fca0007800000 */
[----:B------:R-:W-:-:S07]  /*22040*/  IMAD.MOV.U32 R57, RZ, RZ, R3 ;  /* 0x000000ffff397224 */ /* 0x000fce00078e0003 */
[----:B------:R-:W-:Y:S05]  /*22050*/  WARPSYNC.COLLECTIVE R0, `(.L_x_6048) ;  /* 0x0000000000087348 */ /* 0x000fea0003c00000 */
[----:B------:R0:W1:Y:S02]  /*22060*/  SHFL.DOWN P0, R2, R57, R54, R55 ;  /* 0x0800003639027389 */ /* 0x0000640000000037 */
[----:B01----:R-:W-:Y:S01]  /*22070*/  ENDCOLLECTIVE ;  /* 0x000000000000791b */ /* 0x003fe20003800000 */
.L_x_6048:
[----:B------:R-:W-:Y:S01]  /*22080*/  IMAD.MOV.U32 R54, RZ, RZ, 0x2 ;  /* 0x00000002ff367424 */ /* 0x000fe200078e00ff */
[----:B------:R-:W-:Y:S01]  /*22090*/  FMNMX R18, R3, R2, !PT ;  /* 0x0000000203127209 */ /* 0x000fe20007800000 */
[----:B------:R-:W-:-:S04]  /*220a0*/  IMAD.MOV.U32 R3, RZ, RZ, 0x1f ;  /* 0x0000001fff037424 */ /* 0x000fc800078e00ff */
[----:B------:R-:W-:-:S07]  /*220b0*/  IMAD.MOV.U32 R57, RZ, RZ, R18 ;  /* 0x000000ffff397224 */ /* 0x000fce00078e0012 */
[----:B------:R-:W-:Y:S05]  /*220c0*/  WARPSYNC.COLLECTIVE R0, `(.L_x_6049) ;  /* 0x0000000000087348 */ /* 0x000fea0003c00000 */
[----:B------:R0:W1:Y:S02]  /*220d0*/  SHFL.DOWN P0, R2, R57, R54, R55 ;  /* 0x0800003639027389 */ /* 0x0000640000000037 */
[----:B01----:R-:W-:Y:S01]  /*220e0*/  ENDCOLLECTIVE ;  /* 0x000000000000791b */ /* 0x003fe20003800000 */
.L_x_6049:
[----:B------:R-:W-:Y:S01]  /*220f0*/  IMAD.MOV.U32 R54, RZ, RZ, 0x1 ;  /* 0x00000001ff367424 */ /* 0x000fe200078e00ff */
[----:B------:R-:W-:-:S05]  /*22100*/  FMNMX R19, R18, R2, !PT ;  /* 0x0000000212137209 */ /* 0x000fca0007800000 */
[----:B------:R-:W-:-:S07]  /*22110*/  IMAD.MOV.U32 R57, RZ, RZ, R19 ;  /* 0x000000ffff397224 */ /* 0x000fce00078e0013 */
[----:B------:R-:W-:Y:S05]  /*22120*/  WARPSYNC.COLLECTIVE R0, `(.L_x_6050) ;  /* 0x0000000000087348 */ /* 0x000fea0003c00000 */
[----:B------:R0:W1:Y:S02]  /*22130*/  SHFL.DOWN P0, R2, R57, R54, R55 ;  /* 0x0800003639027389 */ /* 0x0000640000000037 */
[----:B01----:R-:W-:Y:S01]  /*22140*/  ENDCOLLECTIVE ;  /* 0x000000000000791b */ /* 0x003fe20003800000 */
.L_x_6050:
[----:B------:R-:W-:Y:S01]  /*22150*/  FMNMX R53, R19, R2, !PT ;  /* 0x0000000213357209 */ /* 0x000fe20007800000 */
[----:B------:R-:W-:-:S07]  /*22160*/  IMAD.MOV.U32 R2, RZ, RZ, RZ ;  /* 0x000000ffff027224 */ /* 0x000fce00078e00ff */
[----:B------:R-:W-:Y:S05]  /*22170*/  WARPSYNC.COLLECTIVE R0, `(.L_x_6051) ;  /* 0x0000000000087348 */ /* 0x000fea0003c00000 */
[----:B------:R0:W1:Y:S02]  /*22180*/  SHFL.IDX P0, R3, R53, R2, R3 ;  /* 0x0000000235037389 */ /* 0x0000640000000003 */
[----:B01----:R-:W-:Y:S01]  /*22190*/  ENDCOLLECTIVE ;  /* 0x000000000000791b */ /* 0x003fe20003800000 */
.L_x_6051:
[----:B------:R-:W-:Y:S01]  /*221a0*/  IMAD.MOV.U32 R21, RZ, RZ, R3 ;  /* 0x000000ffff157224 */ /* 0x000fe200078e0003 */
[----:B------:R-:W-:Y:S06]  /*221b0*/  BRA `(.L_x_6052) ;  /* 0xffffff4800547947 */ /* 0x000fec000383ffff */
.L_x_5645:
[----:B------:R-:W-:Y:S01]  /*221c0*/  BSSY B1, `(.L_x_6053) ;  /* 0x0000007000017945 */ /* 0x000fe20003800000 */
[----:B------:R-:W-:Y:S02]  /*221d0*/  IMAD.MOV.U32 R54, RZ, RZ, 0x10 ;  /* 0x00000010ff367424 */ /* 0x000fe400078e00ff */
[----:B------:R-:W-:Y:S02]  /*221e0*/  IMAD.MOV.U32 R55, RZ, RZ, 0x1f ;  /* 0x0000001fff377424 */ /* 0x000fe400078e00ff */
[----:B------:R-:W-:-:S07]  /*221f0*/  IMAD.MOV.U32 R0, RZ, RZ, -0x1 ;  /* 0xffffffffff007424 */ /* 0x000fce00078e00ff */
[----:B01----:R-:W-:Y:S05]  /*22200*/  WARPSYNC.COLLECTIVE R0, `(.L_x_6054) ;  /* 0x0000000000087348 */ /* 0x003fea0003c00000 */
[----:B------:R2:W3:Y:S02]  /*22210*/  SHFL.DOWN P0, R2, R57, R54, R55 ;  /* 0x0800003639027389 */ /* 0x0004e40000000037 */
[----:B0123--:R-:W-:Y:S01]  /*22220*/  ENDCOLLECTIVE ;  /* 0x000000000000791b */ /* 0x00ffe20003800000 */
.L_x_6054:
[----:B------:R-:W-:Y:S05]  /*22230*/  BSYNC B1 ;  /* 0x0000000000017941 */ /* 0x000fea0003800000 */
.L_x_6053:
[----:B------:R-:W-:Y:S01]  /*22240*/  FMNMX R57, R57, R2, !PT ;  /* 0x0000000239397209 */ /* 0x000fe20007800000 */
[----:B------:R-:W-:Y:S02]  /*22250*/  IMAD.MOV.U32 R54, RZ, RZ, 0x8 ;  /* 0x00000008ff367424 */ /* 0x000fe400078e00ff */
[----:B------:R-:W-:Y:S02]  /*22260*/  IMAD.MOV.U32 R55, RZ, RZ, 0x1f ;  /* 0x0000001fff377424 */ /* 0x000fe400078e00ff */
[----:B------:R-:W-:-:S07]  /*22270*/  IMAD.MOV.U32 R0, RZ, RZ, -0x1 ;  /* 0xffffffffff007424 */ /* 0x000fce00078e00ff */
[----:B------:R-:W-:Y:S05]  /*22280*/  WARPSYNC.COLLECTIVE R0, `(.L_x_6055) ;  /* 0x0000000000087348 */ /* 0x000fea0003c00000 */
[----:B------:R0:W1:Y:S02]  /*22290*/  SHFL.DOWN P0, R2, R57, R54, R55 ;  /* 0x0800003639027389 */ /* 0x0000640000000037 */
[----:B01----:R-:W-:Y:S01]  /*222a0*/  ENDCOLLECTIVE ;  /* 0x000000000000791b */ /* 0x003fe20003800000 */
.L_x_6055:
[----:B------:R-:W-:Y:S01]  /*222b0*/  IMAD.MOV.U32 R54, RZ, RZ, 0x4 ;  /* 0x00000004ff367424 */ /* 0x000fe200078e00ff */
[----:B------:R-:W-:-:S05]  /*222c0*/  FMNMX R3, R57, R2, !PT ;  /* 0x0000000239037209 */ /* 0x000fca0007800000 */
[----:B------:R-:W-:-:S07]  /*222d0*/  IMAD.MOV.U32 R57, RZ, RZ, R3 ;  /* 0x000000ffff397224 */ /* 0x000fce00078e0003 */
[----:B------:R-:W-:Y:S05]  /*222e0*/  WARPSYNC.COLLECTIVE R0, `(.L_x_6056) ;  /* 0x0000000000087348 */ /* 0x000fea0003c00000 */
[----:B------:R0:W1:Y:S02]  /*222f0*/  SHFL.DOWN P0, R2, R57, R54, R55 ;  /* 0x0800003639027389 */ /* 0x0000640000000037 */
[----:B01----:R-:W-:Y:S01]  /*22300*/  ENDCOLLECTIVE ;  /* 0x000000000000791b */ /* 0x003fe20003800000 */
.L_x_6056:
[----:B------:R-:W-:Y:S01]  /*22310*/  IMAD.MOV.U32 R54, RZ, RZ, 0x2 ;  /* 0x00000002ff367424 */ /* 0x000fe200078e00ff */
[----:B------:R-:W-:Y:S01]  /*22320*/  FMNMX R14, R3, R2, !PT ;  /* 0x00000002030e7209 */ /* 0x000fe20007800000 */
[----:B------:R-:W-:-:S04]  /*22330*/  IMAD.MOV.U32 R3, RZ, RZ, 0x1f ;  /* 0x0000001fff037424 */ /* 0x000fc800078e00ff */
[----:B------:R-:W-:-:S07]  /*22340*/  IMAD.MOV.U32 R57, RZ, RZ, R14 ;  /* 0x000000ffff397224 */ /* 0x000fce00078e000e */
[----:B------:R-:W-:Y:S05]  /*22350*/  WARPSYNC.COLLECTIVE R0, `(.L_x_6057) ;  /* 0x0000000000087348 */ /* 0x000fea0003c00000 */
[----:B------:R0:W1:Y:S02]  /*22360*/  SHFL.DOWN P0, R2, R57, R54, R55 ;  /* 0x0800003639027389 */ /* 0x0000640000000037 */
[----:B01----:R-:W-:Y:S01]  /*22370*/  ENDCOLLECTIVE ;  /* 0x000000000000791b */ /* 0x003fe20003800000 */
.L_x_6057:
[----:B------:R-:W-:Y:S01]  /*22380*/  IMAD.MOV.U32 R54, RZ, RZ, 0x1 ;  /* 0x00000001ff367424 */ /* 0x000fe200078e00ff */
[----:B------:R-:W-:-:S05]  /*22390*/  FMNMX R15, R14, R2, !PT ;  /* 0x000000020e0f7209 */ /* 0x000fca0007800000 */
[----:B------:R-:W-:-:S07]  /*223a0*/  IMAD.MOV.U32 R57, RZ, RZ, R15 ;  /* 0x000000ffff397224 */ /* 0x000fce00078e000f */
[----:B------:R-:W-:Y:S05]  /*223b0*/  WARPSYNC.COLLECTIVE R0, `(.L_x_6058) ;  /* 0x0000000000087348 */ /* 0x000fea0003c00000 */
[----:B------:R0:W1:Y:S02]  /*223c0*/  SHFL.DOWN P0, R2, R57, R54, R55 ;  /* 0x0800003639027389 */ /* 0x0000640000000037 */
[----:B01----:R-:W-:Y:S01]  /*223d0*/  ENDCOLLECTIVE ;  /* 0x000000000000791b */ /* 0x003fe20003800000 */
.L_x_6058:
[----:B------:R-:W-:Y:S01]  /*223e0*/  FMNMX R53, R15, R2, !PT ;  /* 0x000000020f357209 */ /* 0x000fe20007800000 */
[----:B------:R-:W-:-:S07]  /*223f0*/  IMAD.MOV.U32 R2, RZ, RZ, RZ ;  /* 0x000000ffff027224 */ /* 0x000fce00078e00ff */
[----:B------:R-:W-:Y:S05]  /*22400*/  WARPSYNC.COLLECTIVE R0, `(.L_x_6059) ;  /* 0x0000000000087348 */ /* 0x000fea0003c00000 */
[----:B------:R0:W1:Y:S02]  /*22410*/  SHFL.IDX P0, R3, R53, R2, R3 ;  /* 0x0000000235037389 */ /* 0x0000640000000003 */
[----:B01----:R-:W-:Y:S01]  /*22420*/  ENDCOLLECTIVE ;  /* 0x000000000000791b */ /* 0x003fe20003800000 */
.L_x_6059:
[----:B------:R-:W-:Y:S01]  /*22430*/  IMAD.MOV.U32 R19, RZ, RZ, R3 ;  /* 0x000000ffff137224 */ /* 0x000fe200078e0003 */
[----:B------:R-:W-:Y:S06]  /*22440*/  BRA `(.L_x_6060) ;  /* 0xffffff4800ac7947 */ /* 0x000fec000383ffff */
.L_x_5653:
[----:B------:R-:W-:Y:S01]  /*22450*/  BSSY B1, `(.L_x_6061) ;  /* 0x0000007000017945 */ /* 0x000fe20003800000 */
[----:B------:R-:W-:Y:S02]  /*22460*/  IMAD.MOV.U32 R54, RZ, RZ, 0x10 ;  /* 0x00000010ff367424 */ /* 0x000fe400078e00ff */
[----:B------:R-:W-:Y:S02]  /*22470*/  IMAD.MOV.U32 R55, RZ, RZ, 0x1f ;  /* 0x0000001fff377424 */ /* 0x000fe400078e00ff */
[----:B------:R-:W-:-:S07]  /*22480*/  IMAD.MOV.U32 R0, RZ, RZ, -0x1 ;  /* 0xffffffffff007424 */ /* 0x000fce00078e00ff */
[----:B01----:R-:W-:Y:S05]  /*22490*/  WARPSYNC.COLLECTIVE R0, `(.L_x_6062) ;  /* 0x0000000000087348 */ /* 0x003fea0003c00000 */
[----:B------:R2:W3:Y:S02]  /*224a0*/  SHFL.DOWN P0, R2, R57, R54, R55 ;  /* 0x0800003639027389 */ /* 0x0004e40000000037 */
[----:B0123--:R-:W-:Y:S01]  /*224b0*/  ENDCOLLECTIVE ;  /* 0x000000000000791b */ /* 0x00ffe20003800000 */
.L_x_6062:
[----:B------:R-:W-:Y:S05]  /*224c0*/  BSYNC B1 ;  /* 0x0000000000017941 */ /* 0x000fea0003800000 */
.L_x_6061:
[----:B------:R-:W-:Y:S01]  /*224d0*/  FMNMX R57, R57, R2, !PT ;  /* 0x0000000239397209 */ /* 0x000fe20007800000 */
[----:B------:R-:W-:Y:S02]  /*224e0*/  IMAD.MOV.U32 R54, RZ, RZ, 0x8 ;  /* 0x00000008ff367424 */ /* 0x000fe400078e00ff */
[----:B------:R-:W-:Y:S02]  /*224f0*/  IMAD.MOV.U32 R55, RZ, RZ, 0x1f ;  /* 0x0000001fff377424 */ /* 0x000fe400078e00ff */
[----:B------:R-:W-:-:S07]  /*22500*/  IMAD.MOV.U32 R0, RZ, RZ, -0x1 ;  /* 0xffffffffff007424 */ /* 0x000fce00078e00ff */
[----:B------:R-:W-:Y:S05]  /*22510*/  WARPSYNC.COLLECTIVE R0, `(.L_x_6063) ;  /* 0x0000000000087348 */ /* 0x000fea0003c00000 */
[----:B------:R0:W1:Y:S02]  /*22520*/  SHFL.DOWN P0, R2, R57, R54, R55 ;  /* 0x0800003639027389 */ /* 0x0000640000000037 */
[----:B01----:R-:W-:Y:S01]  /*22530*/  ENDCOLLECTIVE ;  /* 0x000000000000791b */ /* 0x003fe20003800000 */
.L_x_6063:
[----:B------:R-:W-:Y:S01]  /*22540*/  IMAD.MOV.U32 R54, RZ, RZ, 0x4 ;  /* 0x00000004ff367424 */ /* 0x000fe200078e00ff */
[----:B------:R-:W-:-:S05]  /*22550*/  FMNMX R3, R57, R2, !PT ;  /* 0x0000000239037209 */ /* 0x000fca0007800000 */
[----:B------:R-:W-:-:S07]  /*22560*/  IMAD.MOV.U32 R57, RZ, RZ, R3 ;  /* 0x000000ffff397224 */ /* 0x000fce00078e0003 */
[----:B------:R-:W-:Y:S05]  /*22570*/  WARPSYNC.COLLECTIVE R0, `(.L_x_6064) ;  /* 0x0000000000087348 */ /* 0x000fea0003c00000 */
[----:B------:R0:W1:Y:S02]  /*22580*/  SHFL.DOWN P0, R2, R57, R54, R55 ;  /* 0x0800003639027389 */ /* 0x0000640000000037 */
[----:B01----:R-:W-:Y:S01]  /*22590*/  ENDCOLLECTIVE ;  /* 0x000000000000791b */ /* 0x003fe20003800000 */
.L_x_6064:
[----:B------:R-:W-:Y:S01]  /*225a0*/  IMAD.MOV.U32 R54, RZ, RZ, 0x2 ;  /* 0x00000002ff367424 */ /* 0x000fe200078e00ff */
[----:B------:R-:W-:Y:S01]  /*225b0*/  FMNMX R15, R3, R2, !PT ;  /* 0x00000002030f7209 */ /* 0x000fe20007800000 */
[----:B------:R-:W-:-:S04]  /*225c0*/  IMAD.MOV.U32 R3, RZ, RZ, 0x1f ;  /* 0x0000001fff037424 */ /* 0x000fc800078e00ff */
[----:B------:R-:W-:-:S07]  /*225d0*/  IMAD.MOV.U32 R57, RZ, RZ, R15 ;  /* 0x000000ffff397224 */ /* 0x000fce00078e000f */
[----:B------:R-:W-:Y:S05]  /*225e0*/  WARPSYNC.COLLECTIVE R0, `(.L_x_6065) ;  /* 0x0000000000087348 */ /* 0x000fea0003c00000 */
[----:B------:R0:W1:Y:S02]  /*225f0*/  SHFL.DOWN P0, R2, R57, R54, R55 ;  /* 0x0800003639027389 */ /* 0x0000640000000037 */
[----:B01----:R-:W-:Y:S01]  /*22600*/  ENDCOLLECTIVE ;  /* 0x000000000000791b */ /* 0x003fe20003800000 */
.L_x_6065:
[----:B------:R-:W-:Y:S01]  /*22610*/  IMAD.MOV.U32 R54, RZ, RZ, 0x1 ;  /* 0x00000001ff367424 */ /* 0x000fe200078e00ff */
[----:B------:R-:W-:-:S05]  /*22620*/  FMNMX R16, R15, R2, !PT ;  /* 0x000000020f107209 */ /* 0x000fca0007800000 */
[----:B------:R-:W-:-:S07]  /*22630*/  IMAD.MOV.U32 R57, RZ, RZ, R16 ;  /* 0x000000ffff397224 */ /* 0x000fce00078e0010 */
[----:B------:R-:W-:Y:S05]  /*22640*/  WARPSYNC.COLLECTIVE R0, `(.L_x_6066) ;  /* 0x0000000000087348 */ /* 0x000fea0003c00000 */
[----:B------:R0:W1:Y:S02]  /*22650*/  SHFL.DOWN P0, R2, R57, R54, R55 ;  /* 0x0800003639027389 */ /* 0x0000640000000037 */
[----:B01----:R-:W-:Y:S01]  /*22660*/  ENDCOLLECTIVE ;  /* 0x000000000000791b */ /* 0x003fe20003800000 */
.L_x_6066:
[----:B------:R-:W-:Y:S01]  /*22670*/  FMNMX R53, R16, R2, !PT ;  /* 0x0000000210357209 */ /* 0x000fe20007800000 */
[----:B------:R-:W-:-:S07]  /*22680*/  IMAD.MOV.U32 R2, RZ, RZ, RZ ;  /* 0x000000ffff027224 */ /* 0x000fce00078e00ff */
[----:B------:R-:W-:Y:S05]  /*22690*/  WARPSYNC.COLLECTIVE R0, `(.L_x_6067) ;  /* 0x0000000000087348 */ /* 0x000fea0003c00000 */
[----:B------:R0:W1:Y:S02]  /*226a0*/  SHFL.IDX P0, R3, R53, R2, R3 ;  /* 0x0000000235037389 */ /* 0x0000640000000003 */
[----:B01----:R-:W-:Y:S01]  /*226b0*/  ENDCOLLECTIVE ;  /* 0x000000000000791b */ /* 0x003fe20003800000 */
.L_x_6067:
[----:B------:R-:W-:Y:S01]  /*226c0*/  IMAD.MOV.U32 R17, RZ, RZ, R3 ;  /* 0x000000ffff117224 */ /* 0x000fe200078e0003 */
[----:B------:R-:W-:Y:S06]  /*226d0*/  BRA `(.L_x_6068) ;  /* 0xffffff4c00047947 */ /* 0x000fec000383ffff */
.L_x_5661:
[----:B------:R-:W-:Y:S01]  /*226e0*/  BSSY B1, `(.L_x_6069) ;  /* 0x0000007000017945 */ /* 0x000fe20003800000 */
[----:B------:R-:W-:Y:S02]  /*226f0*/  IMAD.MOV.U32 R54, RZ, RZ, 0x10 ;  /* 0x00000010ff367424 */ /* 0x000fe400078e00ff */
[----:B------:R-:W-:Y:S02]  /*22700*/  IMAD.MOV.U32 R55, RZ, RZ, 0x1f ;  /* 0x0000001fff377424 */ /* 0x000fe400078e00ff */
[----:B------:R-:W-:-:S07]  /*22710*/  IMAD.MOV.U32 R0, RZ, RZ, -0x1 ;  /* 0xffffffffff007424 */ /* 0x000fce00078e00ff */
[----:B01----:R-:W-:Y:S05]  /*22720*/  WARPSYNC.COLLECTIVE R0, `(.L_x_6070) ;  /* 0x0000000000087348 */ /* 0x003fea0003c00000 */
[----:B------:R2:W3:Y:S02]  /*22730*/  SHFL.DOWN P0, R2, R57, R54, R55 ;  /* 0x0800003639027389 */ /* 0x0004e40000000037 */
[----:B0123--:R-:W-:Y:S01]  /*22740*/  ENDCOLLECTIVE ;  /* 0x000000000000791b */ /* 0x00ffe20003800000 */
.L_x_6070:
[----:B------:R-:W-:Y:S05]  /*22750*/  BSYNC B1 ;  /* 0x0000000000017941 */ /* 0x000fea0003800000 */
.L_x_6069:
[----:B------:R-:W-:Y:S01]  /*22760*/  FMNMX R57, R57, R2, !PT ;  /* 0x0000000239397209 */ /* 0x000fe20007800000 */
[----:B------:R-:W-:Y:S02]  /*22770*/  IMAD.MOV.U32 R54, RZ, RZ, 0x8 ;  /* 0x00000008ff367424 */ /* 0x000fe400078e00ff */
[----:B------:R-:W-:Y:S02]  /*22780*/  IMAD.MOV.U32 R55, RZ, RZ, 0x1f ;  /* 0x0000001fff377424 */ /* 0x000fe400078e00ff */
[----:B------:R-:W-:-:S07]  /*22790*/  IMAD.MOV.U32 R0, RZ, RZ, -0x1 ;  /* 0xffffffffff007424 */ /* 0x000fce00078e00ff */
[----:B------:R-:W-:Y:S05]  /*227a0*/  WARPSYNC.COLLECTIVE R0, `(.L_x_6071) ;  /* 0x0000000000087348 */ /* 0x000fea0003c00000 */
[----:B------:R0:W1:Y:S02]  /*227b0*/  SHFL.DOWN P0, R2, R57, R54, R55 ;  /* 0x0800003639027389 */ /* 0x0000640000000037 */
[----:B01----:R-:W-:Y:S01]  /*227c0*/  ENDCOLLECTIVE ;  /* 0x000000000000791b */ /* 0x003fe20003800000 */
.L_x_6071:
[----:B------:R-:W-:Y:S01]  /*227d0*/  IMAD.MOV.U32 R54, RZ, RZ, 0x4 ;  /* 0x00000004ff367424 */ /* 0x000fe200078e00ff */
[----:B------:R-:W-:-:S05]  /*227e0*/  FMNMX R3, R57, R2, !PT ;  /* 0x0000000239037209 */ /* 0x000fca0007800000 */
[----:B------:R-:W-:-:S07]  /*227f0*/  IMAD.MOV.U32 R57, RZ, RZ, R3 ;  /* 0x000000ffff397224 */ /* 0x000fce00078e0003 */
[----:B------:R-:W-:Y:S05]  /*22800*/  WARPSYNC.COLLECTIVE R0, `(.L_x_6072) ;  /* 0x0000000000087348 */ /* 0x000fea0003c00000 */
[----:B------:R0:W1:Y:S02]  /*22810*/  SHFL.DOWN P0, R2, R57, R54, R55 ;  /* 0x0800003639027389 */ /* 0x0000640000000037 */
[----:B01----:R-:W-:Y:S01]  /*22820*/  ENDCOLLECTIVE ;  /* 0x000000000000791b */ /* 0x003fe20003800000 */
.L_x_6072:
[----:B------:R-:W-:Y:S01]  /*22830*/  IMAD.MOV.U32 R54, RZ, RZ, 0x2 ;  /* 0x00000002ff367424 */ /* 0x000fe200078e00ff */
[----:B------:R-:W-:Y:S01]  /*22840*/  FMNMX R12, R3, R2, !PT ;  /* 0x00000002030c7209 */ /* 0x000fe20007800000 */
[----:B------:R-:W-:-:S04]  /*22850*/  IMAD.MOV.U32 R3, RZ, RZ, 0x1f ;  /* 0x0000001fff037424 */ /* 0x000fc800078e00ff */
[----:B------:R-:W-:-:S07]  /*22860*/  IMAD.MOV.U32 R57, RZ, RZ, R12 ;  /* 0x000000ffff397224 */ /* 0x000fce00078e000c */
[----:B------:R-:W-:Y:S05]  /*22870*/  WARPSYNC.COLLECTIVE R0, `(.L_x_6073) ;  /* 0x0000000000087348 */ /* 0x000fea0003c00000 */
[----:B------:R0:W1:Y:S02]  /*22880*/  SHFL.DOWN P0, R2, R57, R54, R55 ;  /* 0x0800003639027389 */ /* 0x0000640000000037 */
[----:B01----:R-:W-:Y:S01]  /*22890*/  ENDCOLLECTIVE ;  /* 0x000000000000791b */ /* 0x003fe20003800000 */
.L_x_6073:
[----:B------:R-:W-:Y:S01]  /*228a0*/  IMAD.MOV.U32 R54, RZ, RZ, 0x1 ;  /* 0x00000001ff367424 */ /* 0x000fe200078e00ff */
[----:B------:R-:W-:-:S05]  /*228b0*/  FMNMX R13, R12, R2, !PT ;  /* 0x000000020c0d7209 */ /* 0x000fca0007800000 */
[----:B------:R-:W-:-:S07]  /*228c0*/  IMAD.MOV.U32 R57, RZ, RZ, R13 ;  /* 0x000000ffff397224 */ /* 0x000fce00078e000d */
[----:B------:R-:W-:Y:S05]  /*228d0*/  WARPSYNC.COLLECTIVE R0, `(.L_x_6074) ;  /* 0x0000000000087348 */ /* 0x000fea0003c00000 */
[----:B------:R0:W1:Y:S02]  /*228e0*/  SHFL.DOWN P0, R2, R57, R54, R55 ;  /* 0x0800003639027389 */ /* 0x0000640000000037 */
[----:B01----:R-:W-:Y:S01]  /*228f0*/  ENDCOLLECTIVE ;  /* 0x000000000000791b */ /* 0x003fe20003800000 */
.L_x_6074:
[----:B------:R-:W-:Y:S01]  /*22900*/  FMNMX R53, R13, R2, !PT ;  /* 0x000000020d357209 */ /* 0x000fe20007800000 */
[----:B------:R-:W-:-:S07]  /*22910*/  IMAD.MOV.U32 R2, RZ, RZ, RZ ;  /* 0x000000ffff027224 */ /* 0x000fce00078e00ff */
[----:B------:R-:W-:Y:S05]  /*22920*/  WARPSYNC.COLLECTIVE R0, `(.L_x_6075) ;  /* 0x0000000000087348 */ /* 0x000fea0003c00000 */
[----:B------:R0:W1:Y:S02]  /*22930*/  SHFL.IDX P0, R3, R53, R2, R3 ;  /* 0x0000000235037389 */ /* 0x0000640000000003 */
[----:B01----:R-:W-:Y:S01]  /*22940*/  ENDCOLLECTIVE ;  /* 0x000000000000791b */ /* 0x003fe20003800000 */
.L_x_6075:
[----:B------:R-:W-:Y:S01]  /*22950*/  IMAD.MOV.U32 R16, RZ, RZ, R3 ;  /* 0x000000ffff107224 */ /* 0x000fe200078e0003 */
[----:B------:R-:W-:Y:S06]  /*22960*/  BRA `(.L_x_6076) ;  /* 0xffffff4c005c7947 */ /* 0x000fec000383ffff */
.L_x_5669:
[----:B------:R-:W-:Y:S01]  /*22970*/  BSSY B1, `(.L_x_6077) ;  /* 0x0000007000017945 */ /* 0x000fe20003800000 */
[----:B------:R-:W-:Y:S02]  /*22980*/  IMAD.MOV.U32 R54, RZ, RZ, 0x10 ;  /* 0x00000010ff367424 */ /* 0x000fe400078e00ff */
[----:B------:R-:W-:Y:S02]  /*22990*/  IMAD.MOV.U32 R55, RZ, RZ, 0x1f ;  /* 0x0000001fff377424 */ /* 0x000fe400078e00ff */
[----:B------:R-:W-:-:S07]  /*229a0*/  IMAD.MOV.U32 R0, RZ, RZ, -0x1 ;  /* 0xffffffffff007424 */ /* 0x000fce00078e00ff */
[----:B01----:R-:W-:Y:S05]  /*229b0*/  WARPSYNC.COLLECTIVE R0, `(.L_x_6078) ;  /* 0x0000000000087348 */ /* 0x003fea0003c00000 */
[----:B------:R2:W3:Y:S02]  /*229c0*/  SHFL.DOWN P0, R2, R57, R54, R55 ;  /* 0x0800003639027389 */ /* 0x0004e40000000037 */
[----:B0123--:R-:W-:Y:S01]  /*229d0*/  ENDCOLLECTIVE ;  /* 0x000000000000791b */ /* 0x00ffe20003800000 */
.L_x_6078:
[----:B------:R-:W-:Y:S05]  /*229e0*/  BSYNC B1 ;  /* 0x0000000000017941 */ /* 0x000fea0003800000 */
.L_x_6077:
[----:B------:R-:W-:Y:S01]  /*229f0*/  FMNMX R57, R57, R2, !PT ;  /* 0x0000000239397209 */ /* 0x000fe20007800000 */
[----:B------:R-:W-:Y:S02]  /*22a00*/  IMAD.MOV.U32 R54, RZ, RZ, 0x8 ;  /* 0x00000008ff367424 */ /* 0x000fe400078e00ff */
[----:B------:R-:W-:Y:S02]  /*22a10*/  IMAD.MOV.U32 R55, RZ, RZ, 0x1f ;  /* 0x0000001fff377424 */ /* 0x000fe400078e00ff */
[----:B------:R-:W-:-:S07]  /*22a20*/  IMAD.MOV.U32 R0, RZ, RZ, -0x1 ;  /* 0xffffffffff007424 */ /* 0x000fce00078e00ff */
[----:B------:R-:W-:Y:S05]  /*22a30*/  WARPSYNC.COLLECTIVE R0, `(.L_x_6079) ;  /* 0x0000000000087348 */ /* 0x000fea0003c00000 */
[----:B------:R0:W1:Y:S02]  /*22a40*/  SHFL.DOWN P0, R2, R57, R54, R55 ;  /* 0x0800003639027389 */ /* 0x0000640000000037 */
[----:B01----:R-:W-:Y:S01]  /*22a50*/  ENDCOLLECTIVE ;  /* 0x000000000000791b */ /* 0x003fe20003800000 */
.L_x_6079:
[----:B------:R-:W-:Y:S01]  /*22a60*/  IMAD.MOV.U32 R54, RZ, RZ, 0x4 ;  /* 0x00000004ff367424 */ /* 0x000fe200078e00ff */
[----:B------:R-:W-:-:S05]  /*22a70*/  FMNMX R3, R57, R2, !PT ;  /* 0x0000000239037209 */ /* 0x000fca0007800000 */
[----:B------:R-:W-:-:S07]  /*22a80*/  IMAD.MOV.U32 R57, RZ, RZ, R3 ;  /* 0x000000ffff397224 */ /* 0x000fce00078e0003 */
[----:B------:R-:W-:Y:S05]  /*22a90*/  WARPSYNC.COLLECTIVE R0, `(.L_x_6080) ;  /* 0x0000000000087348 */ /* 0x000fea0003c00000 */
[----:B------:R0:W1:Y:S02]  /*22aa0*/  SHFL.DOWN P0, R2, R57, R54, R55 ;  /* 0x0800003639027389 */ /* 0x0000640000000037 */
[----:B01----:R-:W-:Y:S01]  /*22ab0*/  ENDCOLLECTIVE ;  /* 0x000000000000791b */ /* 0x003fe20003800000 */
.L_x_6080:
[----:B------:R-:W-:Y:S01]  /*22ac0*/  IMAD.MOV.U32 R54, RZ, RZ, 0x2 ;  /* 0x00000002ff367424 */ /* 0x000fe200078e00ff */
[----:B------:R-:W-:Y:S01]  /*22ad0*/  FMNMX R10, R3, R2, !PT ;  /* 0x00000002030a7209 */ /* 0x000fe20007800000 */
[----:B------:R-:W-:-:S04]  /*22ae0*/  IMAD.MOV.U32 R3, RZ, RZ, 0x1f ;  /* 0x0000001fff037424 */ /* 0x000fc800078e00ff */
[----:B------:R-:W-:-:S07]  /*22af0*/  IMAD.MOV.U32 R57, RZ, RZ, R10 ;  /* 0x000000ffff397224 */ /* 0x000fce00078e000a */
[----:B------:R-:W-:Y:S05]  /*22b00*/  WARPSYNC.COLLECTIVE R0, `(.L_x_6081) ;  /* 0x0000000000087348 */ /* 0x000fea0003c00000 */
[----:B------:R0:W1:Y:S02]  /*22b10*/  SHFL.DOWN P0, R2, R57, R54, R55 ;  /* 0x0800003639027389 */ /* 0x0000640000000037 */
[----:B01----:R-:W-:Y:S01]  /*22b20*/  ENDCOLLECTIVE ;  /* 0x000000000000791b */ /* 0x003fe20003800000 */
.L_x_6081:
[----:B------:R-:W-:Y:S01]  /*22b30*/  IMAD.MOV.U32 R54, RZ, RZ, 0x1 ;  /* 0x00000001ff367424 */ /* 0x000fe200078e00ff */
[----:B------:R-:W-:-:S05]  /*22b40*/  FMNMX R11, R10, R2, !PT ;  /* 0x000000020a0b7209 */ /* 0x000fca0007800000 */
[----:B------:R-:W-:-:S07]  /*22b50*/  IMAD.MOV.U32 R57, RZ, RZ, R11 ;  /* 0x000000ffff397224 */ /* 0x000fce00078e000b */
[----:B------:R-:W-:Y:S05]  /*22b60*/  WARPSYNC.COLLECTIVE R0, `(.L_x_6082) ;  /* 0x0000000000087348 */ /* 0x000fea0003c00000 */
[----:B------:R0:W1:Y:S02]  /*22b70*/  SHFL.DOWN P0, R2, R57, R54, R55 ;  /* 0x0800003639027389 */ /* 0x0000640000000037 */
[----:B01----:R-:W-:Y:S01]  /*22b80*/  ENDCOLLECTIVE ;  /* 0x000000000000791b */ /* 0x003fe20003800000 */
.L_x_6082:
[----:B------:R-:W-:Y:S01]  /*22b90*/  FMNMX R53, R11, R2, !PT ;  /* 0x000000020b357209 */ /* 0x000fe20007800000 */
[----:B------:R-:W-:-:S07]  /*22ba0*/  IMAD.MOV.U32 R2, RZ, RZ, RZ ;  /* 0x000000ffff027224 */ /* 0x000fce00078e00ff */
[----:B------:R-:W-:Y:S05]  /*22bb0*/  WARPSYNC.COLLECTIVE R0, `(.L_x_6083) ;  /* 0x0000000000087348 */ /* 0x000fea0003c00000 */
[----:B------:R0:W1:Y:S02]  /*22bc0*/  SHFL.IDX P0, R3, R53, R2, R3 ;  /* 0x0000000235037389 */ /* 0x0000640000000003 */
[----:B01----:R-:W-:Y:S01]  /*22bd0*/  ENDCOLLECTIVE ;  /* 0x000000000000791b */ /* 0x003fe20003800000 */
.L_x_6083:
[----:B------:R-:W-:Y:S01]  /*22be0*/  IMAD.MOV.U32 R13, RZ, RZ, R3 ;  /* 0x000000ffff0d7224 */ /* 0x000fe200078e0003 */
[----:B------:R-:W-:Y:S06]  /*22bf0*/  BRA `(.L_x_6084) ;  /* 0xffffff4c00b47947 */ /* 0x000fec000383ffff */
.L_x_5677:
[----:B------:R-:W-:Y:S01]  /*22c00*/  BSSY B1, `(.L_x_6085) ;  /* 0x0000007000017945 */ /* 0x000fe20003800000 */
[----:B------:R-:W-:Y:S02]  /*22c10*/  IMAD.MOV.U32 R54, RZ, RZ, 0x10 ;  /* 0x00000010ff367424 */ /* 0x000fe400078e00ff */
[----:B------:R-:W-:Y:S02]  /*22c20*/  IMAD.MOV.U32 R55, RZ, RZ, 0x1f ;  /* 0x0000001fff377424 */ /* 0x000fe400078e00ff */
[----:B------:R-:W-:-:S07]  /*22c30*/  IMAD.MOV.U32 R0, RZ, RZ, -0x1 ;  /* 0xffffffffff007424 */ /* 0x000fce00078e00ff */
[----:B-1----:R-:W-:Y:S05]  /*22c40*/  WARPSYNC.COLLECTIVE R0, `(.L_x_6086) ;  /* 0x0000000000087348 */ /* 0x002fea0003c00000 */
[----:B------:R0:W2:Y:S02]  /*22c50*/  SHFL.DOWN P0, R2, R57, R54, R55 ;  /* 0x0800003639027389 */ /* 0x0000a40000000037 */
[----:B012---:R-:W-:Y:S01]  /*22c60*/  ENDCOLLECTIVE ;  /* 0x000000000000791b */ /* 0x007fe20003800000 */
.L_x_6086:
[----:B------:R-:W-:Y:S05]  /*22c70*/  BSYNC B1 ;  /* 0x0000000000017941 */ /* 0x000fea0003800000 */
.L_x_6085:
[----:B------:R-:W-:Y:S01]  /*22c80*/  FMNMX R57, R57, R2, !PT ;  /* 0x0000000239397209 */ /* 0x000fe20007800000 */
[----:B------:R-:W-:Y:S02]  /*22c90*/  IMAD.MOV.U32 R54, RZ, RZ, 0x8 ;  /* 0x00000008ff367424 */ /* 0x000fe400078e00ff */
[----:B------:R-:W-:Y:S02]  /*22ca0*/  IMAD.MOV.U32 R55, RZ, RZ, 0x1f ;  /* 0x0000001fff377424 */ /* 0x000fe400078e00ff */
[----:B------:R-:W-:-:S07]  /*22cb0*/  IMAD.MOV.U32 R0, RZ, RZ, -0x1 ;  /* 0xffffffffff007424 */ /* 0x000fce00078e00ff */
[----:B------:R-:W-:Y:S05]  /*22cc0*/  WARPSYNC.COLLECTIVE R0, `(.L_x_6087) ;  /* 0x0000000000087348 */ /* 0x000fea0003c00000 */
[----:B------:R0:W1:Y:S02]  /*22cd0*/  SHFL.DOWN P0, R2, R57, R54, R55 ;  /* 0x0800003639027389 */ /* 0x0000640000000037 */
[----:B01----:R-:W-:Y:S01]  /*22ce0*/  ENDCOLLECTIVE ;  /* 0x000000000000791b */ /* 0x003fe20003800000 */
.L_x_6087:
[----:B------:R-:W-:Y:S01]  /*22cf0*/  IMAD.MOV.U32 R54, RZ, RZ, 0x4 ;  /* 0x00000004ff367424 */ /* 0x000fe200078e00ff */
[----:B------:R-:W-:-:S05]  /*22d00*/  FMNMX R3, R57, R2, !PT ;  /* 0x0000000239037209 */ /* 0x000fca0007800000 */
[----:B------:R-:W-:-:S07]  /*22d10*/  IMAD.MOV.U32 R57, RZ, RZ, R3 ;  /* 0x000000ffff397224 */ /* 0x000fce00078e0003 */
[----:B------:R-:W-:Y:S05]  /*22d20*/  WARPSYNC.COLLECTIVE R0, `(.L_x_6088) ;  /* 0x0000000000087348 */ /* 0x000fea0003c00000 */
[----:B------:R0:W1:Y:S02]  /*22d30*/  SHFL.DOWN P0, R2, R57, R54, R55 ;  /* 0x0800003639027389 */ /* 0x0000640000000037 */
[----:B01----:R-:W-:Y:S01]  /*22d40*/  ENDCOLLECTIVE ;  /* 0x000000000000791b */ /* 0x003fe20003800000 */
.L_x_6088:
[----:B------:R-:W-:Y:S01]  /*22d50*/  IMAD.MOV.U32 R54, RZ, RZ, 0x2 ;  /* 0x00000002ff367424 */ /* 0x000fe200078e00ff */
[----:B------:R-:W-:Y:S01]  /*22d60*/  FMNMX R8, R3, R2, !PT ;  /* 0x0000000203087209 */ /* 0x000fe20007800000 */
[----:B------:R-:W-:-:S04]  /*22d70*/  IMAD.MOV.U32 R3, RZ, RZ, 0x1f ;  /* 0x0000001fff037424 */ /* 0x000fc800078e00ff */
[----:B------:R-:W-:-:S07]  /*22d80*/  IMAD.MOV.U32 R57, RZ, RZ, R8 ;  /* 0x000000ffff397224 */ /* 0x000fce00078e0008 */
[----:B------:R-:W-:Y:S05]  /*22d90*/  WARPSYNC.COLLECTIVE R0, `(.L_x_6089) ;  /* 0x0000000000087348 */ /* 0x000fea0003c00000 */
[----:B------:R0:W1:Y:S02]  /*22da0*/  SHFL.DOWN P0, R2, R57, R54, R55 ;  /* 0x0800003639027389 */ /* 0x0000640000000037 */
[----:B01----:R-:W-:Y:S01]  /*22db0*/  ENDCOLLECTIVE ;  /* 0x000000000000791b */ /* 0x003fe20003800000 */
.L_x_6089:
[----:B------:R-:W-:Y:S01]  /*22dc0*/  IMAD.MOV.U32 R54, RZ, RZ, 0x1 ;  /* 0x00000001ff367424 */ /* 0x000fe200078e00ff */
[----:B------:R-:W-:-:S05]  /*22dd0*/  FMNMX R9, R8, R2, !PT ;  /* 0x0000000208097209 */ /* 0x000fca0007800000 */
[----:B------:R-:W-:-:S07]  /*22de0*/  IMAD.MOV.U32 R57, RZ, RZ, R9 ;  /* 0x000000ffff397224 */ /* 0x000fce00078e0009 */
[----:B------:R-:W-:Y:S05]  /*22df0*/  WARPSYNC.COLLECTIVE R0, `(.L_x_6090) ;  /* 0x0000000000087348 */ /* 0x000fea0003c00000 */
[----:B------:R0:W1:Y:S02]  /*22e00*/  SHFL.DOWN P0, R2, R57, R54, R55 ;  /* 0x0800003639027389 */ /* 0x0000640000000037 */
[----:B01----:R-:W-:Y:S01]  /*22e10*/  ENDCOLLECTIVE ;  /* 0x000000000000791b */ /* 0x003fe20003800000 */
.L_x_6090:
[----:B------:R-:W-:Y:S01]  /*22e20*/  FMNMX R53, R9, R2, !PT ;  /* 0x0000000209357209 */ /* 0x000fe20007800000 */
[----:B------:R-:W-:-:S07]  /*22e30*/  IMAD.MOV.U32 R2, RZ, RZ, RZ ;  /* 0x000000ffff027224 */ /* 0x000fce00078e00ff */
[----:B------:R-:W-:Y:S05]  /*22e40*/  WARPSYNC.COLLECTIVE R0, `(.L_x_6091) ;  /* 0x0000000000087348 */ /* 0x000fea0003c00000 */
[----:B------:R0:W1:Y:S02]  /*22e50*/  SHFL.IDX P0, R3, R53, R2, R3 ;  /* 0x0000000235037389 */ /* 0x0000640000000003 */
[----:B01----:R-:W-:Y:S01]  /*22e60*/  ENDCOLLECTIVE ;  /* 0x000000000000791b */ /* 0x003fe20003800000 */
.L_x_6091:
[----:B------:R-:W-:Y:S01]  /*22e70*/  IMAD.MOV.U32 R11, RZ, RZ, R3 ;  /* 0x000000ffff0b7224 */ /* 0x000fe200078e0003 */
[----:B------:R-:W-:Y:S06]  /*22e80*/  BRA `(.L_x_6092) ;  /* 0xffffff50000c7947 */ /* 0x000fec000383ffff */
.L_x_5685:
[----:B------:R-:W-:Y:S01]  /*22e90*/  BSSY B1, `(.L_x_6093) ;  /* 0x0000007000017945 */ /* 0x000fe20003800000 */
[----:B------:R-:W-:Y:S02]  /*22ea0*/  IMAD.MOV.U32 R54, RZ, RZ, 0x10 ;  /* 0x00000010ff367424 */ /* 0x000fe400078e00ff */
[----:B------:R-:W-:Y:S02]  /*22eb0*/  IMAD.MOV.U32 R55, RZ, RZ, 0x1f ;  /* 0x0000001fff377424 */ /* 0x000fe400078e00ff */
[----:B------:R-:W-:-:S07]  /*22ec0*/  IMAD.MOV.U32 R0, RZ, RZ, -0x1 ;  /* 0xffffffffff007424 */ /* 0x000fce00078e00ff */
[----:B0-----:R-:W-:Y:S05]  /*22ed0*/  WARPSYNC.COLLECTIVE R0, `(.L_x_6094) ;  /* 0x0000000000087348 */ /* 0x001fea0003c00000 */
[----:B------:R1:W2:Y:S02]  /*22ee0*/  SHFL.DOWN P0, R2, R57, R54, R55 ;  /* 0x0800003639027389 */ /* 0x0002a40000000037 */
[----:B012---:R-:W-:Y:S01]  /*22ef0*/  ENDCOLLECTIVE ;  /* 0x000000000000791b */ /* 0x007fe20003800000 */
.L_x_6094:
[----:B------:R-:W-:Y:S05]  /*22f00*/  BSYNC B1 ;  /* 0x0000000000017941 */ /* 0x000fea0003800000 */
.L_x_6093:
[----:B------:R-:W-:Y:S01]  /*22f10*/  FMNMX R57, R57, R2, !PT ;  /* 0x0000000239397209 */ /* 0x000fe20007800000 */
[----:B------:R-:W-:Y:S02]  /*22f20*/  IMAD.MOV.U32 R54, RZ, RZ, 0x8 ;  /* 0x00000008ff367424 */ /* 0x000fe400078e00ff */
[----:B------:R-:W-:Y:S02]  /*22f30*/  IMAD.MOV.U32 R55, RZ, RZ, 0x1f ;  /* 0x0000001fff377424 */ /* 0x000fe400078e00ff */
[----:B------:R-:W-:-:S07]  /*22f40*/  IMAD.MOV.U32 R0, RZ, RZ, -0x1 ;  /* 0xffffffffff007424 */ /* 0x000fce00078e00ff */
[----:B------:R-:W-:Y:S05]  /*22f50*/  WARPSYNC.COLLECTIVE R0, `(.L_x_6095) ;  /* 0x0000000000087348 */ /* 0x000fea0003c00000 */
[----:B------:R0:W1:Y:S02]  /*22f60*/  SHFL.DOWN P0, R2, R57, R54, R55 ;  /* 0x0800003639027389 */ /* 0x0000640000000037 */
[----:B01----:R-:W-:Y:S01]  /*22f70*/  ENDCOLLECTIVE ;  /* 0x000000000000791b */ /* 0x003fe20003800000 */
.L_x_6095:
[----:B------:R-:W-:Y:S01]  /*22f80*/  IMAD.MOV.U32 R54, RZ, RZ, 0x4 ;  /* 0x00000004ff367424 */ /* 0x000fe200078e00ff */
[----:B------:R-:W-:-:S05]  /*22f90*/  FMNMX R3, R57, R2, !PT ;  /* 0x0000000239037209 */ /* 0x000fca0007800000 */
[----:B------:R-:W-:-:S07]  /*22fa0*/  IMAD.MOV.U32 R57, RZ, RZ, R3 ;  /* 0x000000ffff397224 */ /* 0x000fce00078e0003 */
[----:B------:R-:W-:Y:S05]  /*22fb0*/  WARPSYNC.COLLECTIVE R0, `(.L_x_6096) ;  /* 0x0000000000087348 */ /* 0x000fea0003c00000 */
[----:B------:R0:W1:Y:S02]  /*22fc0*/  SHFL.DOWN P0, R2, R57, R54, R55 ;  /* 0x0800003639027389 */ /* 0x0000640000000037 */
[----:B01----:R-:W-:Y:S01]  /*22fd0*/  ENDCOLLECTIVE ;  /* 0x000000000000791b */ /* 0x003fe20003800000 */
.L_x_6096:
[----:B------:R-:W-:Y:S01]  /*22fe0*/  IMAD.MOV.U32 R54, RZ, RZ, 0x2 ;  /* 0x00000002ff367424 */ /* 0x000fe200078e00ff */
[----:B------:R-:W-:Y:S01]  /*22ff0*/  FMNMX R9, R3, R2, !PT ;  /* 0x0000000203097209 */ /* 0x000fe20007800000 */
[----:B------:R-:W-:-:S04]  /*23000*/  IMAD.MOV.U32 R3, RZ, RZ, 0x1f ;  /* 0x0000001fff037424 */ /* 0x000fc800078e00ff */
[----:B------:R-:W-:-:S07]  /*23010*/  IMAD.MOV.U32 R57, RZ, RZ, R9 ;  /* 0x000000ffff397224 */ /* 0x000fce00078e0009 */
[----:B------:R-:W-:Y:S05]  /*23020*/  WARPSYNC.COLLECTIVE R0, `(.L_x_6097) ;  /* 0x0000000000087348 */ /* 0x000fea0003c00000 */
[----:B------:R0:W1:Y:S02]  /*23030*/  SHFL.DOWN P0, R2, R57, R54, R55 ;  /* 0x0800003639027389 */ /* 0x0000640000000037 */
[----:B01----:R-:W-:Y:S01]  /*23040*/  ENDCOLLECTIVE ;  /* 0x000000000000791b */ /* 0x003fe20003800000 */
.L_x_6097:
[----:B------:R-:W-:Y:S01]  /*23050*/  IMAD.MOV.U32 R54, RZ, RZ, 0x1 ;  /* 0x00000001ff367424 */ /* 0x000fe200078e00ff */
[----:B------:R-:W-:-:S05]  /*23060*/  FMNMX R11, R9, R2, !PT ;  /* 0x00000002090b7209 */ /* 0x000fca0007800000 */
[----:B------:R-:W-:-:S07]  /*23070*/  IMAD.MOV.U32 R57, RZ, RZ, R11 ;  /* 0x000000ffff397224 */ /* 0x000fce00078e000b */
[----:B------:R-:W-:Y:S05]  /*23080*/  WARPSYNC.COLLECTIVE R0, `(.L_x_6098) ;  /* 0x0000000000087348 */ /* 0x000fea0003c00000 */
[----:B------:R0:W1:Y:S02]  /*23090*/  SHFL.DOWN P0, R2, R57, R54, R55 ;  /* 0x0800003639027389 */ /* 0x0000640000000037 */
[----:B01----:R-:W-:Y:S01]  /*230a0*/  ENDCOLLECTIVE ;  /* 0x000000000000791b */ /* 0x003fe20003800000 */
.L_x_6098:
[----:B------:R-:W-:Y:S01]  /*230b0*/  FMNMX R53, R11, R2, !PT ;  /* 0x000000020b357209 */ /* 0x000fe20007800000 */
[----:B------:R-:W-:-:S07]  /*230c0*/  IMAD.MOV.U32 R2, RZ, RZ, RZ ;  /* 0x000000ffff027224 */ /* 0x000fce00078e00ff */
[----:B------:R-:W-:Y:S05]  /*230d0*/  WARPSYNC.COLLECTIVE R0, `(.L_x_6099) ;  /* 0x0000000000087348 */ /* 0x000fea0003c00000 */
[----:B------:R0:W1:Y:S02]  /*230e0*/  SHFL.IDX P0, R3, R53, R2, R3 ;  /* 0x0000000235037389 */ /* 0x0000640000000003 */
[----:B01----:R-:W-:Y:S01]  /*230f0*/  ENDCOLLECTIVE ;  /* 0x000000000000791b */ /* 0x003fe20003800000 */
.L_x_6099:
[----:B------:R-:W-:Y:S01]  /*23100*/  IMAD.MOV.U32 R13, RZ, RZ, R3 ;  /* 0x000000ffff0d7224 */ /* 0x000fe200078e0003 */
[----:B------:R-:W-:Y:S06]  /*23110*/  BRA `(.L_x_6100) ;  /* 0xffffff5000987947 */ /* 0x000fec000383ffff */
.L_x_5693:
[----:B------:R-:W-:Y:S01]  /*23120*/  BSSY B1, `(.L_x_6101) ;  /* 0x0000007000017945 */ /* 0x000fe20003800000 */
[----:B------:R-:W-:Y:S02]  /*23130*/  IMAD.MOV.U32 R54, RZ, RZ, 0x10 ;  /* 0x00000010ff367424 */ /* 0x000fe400078e00ff */
[----:B------:R-:W-:Y:S02]  /*23140*/  IMAD.MOV.U32 R55, RZ, RZ, 0x1f ;  /* 0x0000001fff377424 */ /* 0x000fe400078e00ff */
[----:B------:R-:W-:-:S07]  /*23150*/  IMAD.MOV.U32 R0, RZ, RZ, -0x1 ;  /* 0xffffffffff007424 */ /* 0x000fce00078e00ff */
[----:B0-----:R-:W-:Y:S05]  /*23160*/  WARPSYNC.COLLECTIVE R0, `(.L_x_6102) ;  /* 0x0000000000087348 */ /* 0x001fea0003c00000 */
[----:B------:R1:W2:Y:S02]  /*23170*/  SHFL.DOWN P0, R2, R57, R54, R55 ;  /* 0x0800003639027389 */ /* 0x0002a40000000037 */
[----:B012---:R-:W-:Y:S01]  /*23180*/  ENDCOLLECTIVE ;  /* 0x000000000000791b */ /* 0x007fe20003800000 */
.L_x_6102:
[----:B------:R-:W-:Y:S05]  /*23190*/  BSYNC B1 ;  /* 0x0000000000017941 */ /* 0x000fea0003800000 */
.L_x_6101:
[----:B------:R-:W-:Y:S01]  /*231a0*/  FMNMX R57, R57, R2, !PT ;  /* 0x0000000239397209 */ /* 0x000fe20007800000 */
[----:B------:R-:W-:Y:S02]  /*231b0*/  IMAD.MOV.U32 R54, RZ, RZ, 0x8 ;  /* 0x00000008ff367424 */ /* 0x000fe400078e00ff */
[----:B------:R-:W-:Y:S02]  /*231c0*/  IMAD.MOV.U32 R55, RZ, RZ, 0x1f ;  /* 0x0000001fff377424 */ /* 0x000fe400078e00ff */
[----:B------:R-:W-:-:S07]  /*231d0*/  IMAD.MOV.U32 R0, RZ, RZ, -0x1 ;  /* 0xffffffffff007424 */ /* 0x000fce00078e00ff */
[----:B------:R-:W-:Y:S05]  /*231e0*/  WARPSYNC.COLLECTIVE R0, `(.L_x_6103) ;  /* 0x0000000000087348 */ /* 0x000fea0003c00000 */
[----:B------:R0:W1:Y:S02]  /*231f0*/  SHFL.DOWN P0, R2, R57, R54, R55 ;  /* 0x0800003639027389 */ /* 0x0000640000000037 */
[----:B01----:R-:W-:Y:S01]  /*23200*/  ENDCOLLECTIVE ;  /* 0x000000000000791b */ /* 0x003fe20003800000 */
.L_x_6103:
[----:B------:R-:W-:Y:S01]  /*23210*/  IMAD.MOV.U32 R54, RZ, RZ, 0x4 ;  /* 0x00000004ff367424 */ /* 0x000fe200078e00ff */
[----:B------:R-:W-:-:S05]  /*23220*/  FMNMX R3, R57, R2, !PT ;  /* 0x0000000239037209 */ /* 0x000fca0007800000 */
[----:B------:R-:W-:-:S07]  /*23230*/  IMAD.MOV.U32 R57, RZ, RZ, R3 ;  /* 0x000000ffff397224 */ /* 0x000fce00078e0003 */
[----:B------:R-:W-:Y:S05]  /*23240*/  WARPSYNC.COLLECTIVE R0, `(.L_x_6104) ;  /* 0x0000000000087348 */ /* 0x000fea0003c00000 */
[----:B------:R0:W1:Y:S02]  /*23250*/  SHFL.DOWN P0, R2, R57, R54, R55 ;  /* 0x0800003639027389 */ /* 0x0000640000000037 */
[----:B01----:R-:W-:Y:S01]  /*23260*/  ENDCOLLECTIVE ;  /* 0x000000000000791b */ /* 0x003fe20003800000 */
.L_x_6104:
[----:B------:R-:W-:Y:S01]  /*23270*/  IMAD.MOV.U32 R54, RZ, RZ, 0x2 ;  /* 0x00000002ff367424 */ /* 0x000fe200078e00ff */
[----:B------:R-:W-:Y:S01]  /*23280*/  FMNMX R6, R3, R2, !PT ;  /* 0x0000000203067209 */ /* 0x000fe20007800000 */
[----:B------:R-:W-:-:S04]  /*23290*/  IMAD.MOV.U32 R3, RZ, RZ, 0x1f ;  /* 0x0000001fff037424 */ /* 0x000fc800078e00ff */
[----:B------:R-:W-:-:S07]  /*232a0*/  IMAD.MOV.U32 R57, RZ, RZ, R6 ;  /* 0x000000ffff397224 */ /* 0x000fce00078e0006 */
[----:B------:R-:W-:Y:S05]  /*232b0*/  WARPSYNC.COLLECTIVE R0, `(.L_x_6105) ;  /* 0x0000000000087348 */ /* 0x000fea0003c00000 */
[----:B------:R0:W1:Y:S02]  /*232c0*/  SHFL.DOWN P0, R2, R57, R54, R55 ;  /* 0x0800003639027389 */ /* 0x0000640000000037 */
[----:B01----:R-:W-:Y:S01]  /*232d0*/  ENDCOLLECTIVE ;  /* 0x000000000000791b */ /* 0x003fe20003800000 */
.L_x_6105:
[----:B------:R-:W-:Y:S01]  /*232e0*/  IMAD.MOV.U32 R54, RZ, RZ, 0x1 ;  /* 0x00000001ff367424 */ /* 0x000fe200078e00ff */
[----:B------:R-:W-:-:S05]  /*232f0*/  FMNMX R7, R6, R2, !PT ;  /* 0x0000000206077209 */ /* 0x000fca0007800000 */
[----:B------:R-:W-:-:S07]  /*23300*/  IMAD.MOV.U32 R57, RZ, RZ, R7 ;  /* 0x000000ffff397224 */ /* 0x000fce00078e0007 */
[----:B------:R-:W-:Y:S05]  /*23310*/  WARPSYNC.COLLECTIVE R0, `(.L_x_6106) ;  /* 0x0000000000087348 */ /* 0x000fea0003c00000 */
[----:B------:R0:W1:Y:S02]  /*23320*/  SHFL.DOWN P0, R2, R57, R54, R55 ;  /* 0x0800003639027389 */ /* 0x0000640000000037 */
[----:B01----:R-:W-:Y:S01]  /*23330*/  ENDCOLLECTIVE ;  /* 0x000000000000791b */ /* 0x003fe20003800000 */
.L_x_6106:
[----:B------:R-:W-:Y:S01]  /*23340*/  FMNMX R53, R7, R2, !PT ;  /* 0x0000000207357209 */ /* 0x000fe20007800000 */
[----:B------:R-:W-:-:S07]  /*23350*/  IMAD.MOV.U32 R2, RZ, RZ, RZ ;  /* 0x000000ffff027224 */ /* 0x000fce00078e00ff */
[----:B------:R-:W-:Y:S05]  /*23360*/  WARPSYNC.COLLECTIVE R0, `(.L_x_6107) ;  /* 0x0000000000087348 */ /* 0x000fea0003c00000 */
[----:B------:R0:W1:Y:S02]  /*23370*/  SHFL.IDX P0, R3, R53, R2, R3 ;  /* 0x0000000235037389 */ /* 0x0000640000000003 */
[----:B01----:R-:W-:Y:S01]  /*23380*/  ENDCOLLECTIVE ;  /* 0x000000000000791b */ /* 0x003fe20003800000 */
.L_x_6107:
[----:B------:R-:W-:Y:S01]  /*23390*/  IMAD.MOV.U32 R11, RZ, RZ, R3 ;  /* 0x000000ffff0b7224 */ /* 0x000fe200078e0003 */
[----:B------:R-:W-:Y:S06]  /*233a0*/  BRA `(.L_x_6108) ;  /* 0xffffff5400247947 */ /* 0x000fec000383ffff */
.L_x_5701:
[----:B------:R-:W-:Y:S01]  /*233b0*/  BSSY B1, `(.L_x_6109) ;  /* 0x0000007000017945 */ /* 0x000fe20003800000 */
[----:B------:R-:W-:Y:S02]  /*233c0*/  IMAD.MOV.U32 R54, RZ, RZ, 0x10 ;  /* 0x00000010ff367424 */ /* 0x000fe400078e00ff */
[----:B------:R-:W-:Y:S02]  /*233d0*/  IMAD.MOV.U32 R55, RZ, RZ, 0x1f ;  /* 0x0000001fff377424 */ /* 0x000fe400078e00ff */
[----:B------:R-:W-:-:S07]  /*233e0*/  IMAD.MOV.U32 R0, RZ, RZ, -0x1 ;  /* 0xffffffffff007424 */ /* 0x000fce00078e00ff */
[----:B0-----:R-:W-:Y:S05]  /*233f0*/  WARPSYNC.COLLECTIVE R0, `(.L_x_6110) ;  /* 0x0000000000087348 */ /* 0x001fea0003c00000 */
[----:B------:R1:W2:Y:S02]  /*23400*/  SHFL.DOWN P0, R2, R57, R54, R55 ;  /* 0x0800003639027389 */ /* 0x0002a40000000037 */
[----:B012---:R-:W-:Y:S01]  /*23410*/  ENDCOLLECTIVE ;  /* 0x000000000000791b */ /* 0x007fe20003800000 */
.L_x_6110:
[----:B------:R-:W-:Y:S05]  /*23420*/  BSYNC B1 ;  /* 0x0000000000017941 */ /* 0x000fea0003800000 */
.L_x_6109:
[----:B------:R-:W-:Y:S01]  /*23430*/  FMNMX R57, R57, R2, !PT ;  /* 0x0000000239397209 */ /* 0x000fe20007800000 */
[----:B------:R-:W-:Y:S02]  /*23440*/  IMAD.MOV.U32 R54, RZ, RZ, 0x8 ;  /* 0x00000008ff367424 */ /* 0x000fe400078e00ff */
[----:B------:R-:W-:Y:S02]  /*23450*/  IMAD.MOV.U32 R55, RZ, RZ, 0x1f ;  /* 0x0000001fff377424 */ /* 0x000fe400078e00ff */
[----:B------:R-:W-:-:S07]  /*23460*/  IMAD.MOV.U32 R0, RZ, RZ, -0x1 ;  /* 0xffffffffff007424 */ /* 0x000fce00078e00ff */
[----:B------:R-:W-:Y:S05]  /*23470*/  WARPSYNC.COLLECTIVE R0, `(.L_x_6111) ;  /* 0x0000000000087348 */ /* 0x000fea0003c00000 */
[----:B------:R0:W1:Y:S02]  /*23480*/  SHFL.DOWN P0, R2, R57, R54, R55 ;  /* 0x0800003639027389 */ /* 0x0000640000000037 */
[----:B01----:R-:W-:Y:S01]  /*23490*/  ENDCOLLECTIVE ;  /* 0x000000000000791b */ /* 0x003fe20003800000 */
.L_x_6111:
[----:B------:R-:W-:Y:S01]  /*234a0*/  IMAD.MOV.U32 R54, RZ, RZ, 0x4 ;  /* 0x00000004ff367424 */ /* 0x000fe200078e00ff */
[----:B------:R-:W-:-:S05]  /*234b0*/  FMNMX R3, R57, R2, !PT ;  /* 0x0000000239037209 */ /* 0x000fca0007800000 */
[----:B------:R-:W-:-:S07]  /*234c0*/  IMAD.MOV.U32 R57, RZ, RZ, R3 ;  /* 0x000000ffff397224 */ /* 0x000fce00078e0003 */
[----:B------:R-:W-:Y:S05]  /*234d0*/  WARPSYNC.COLLECTIVE R0, `(.L_x_6112) ;  /* 0x0000000000087348 */ /* 0x000fea0003c00000 */
[----:B------:R0:W1:Y:S02]  /*234e0*/  SHFL.DOWN P0, R2, R57, R54, R55 ;  /* 0x0800003639027389 */ /* 0x0000640000000037 */
[----:B01----:R-:W-:Y:S01]  /*234f0*/  ENDCOLLECTIVE ;  /* 0x000000000000791b */ /* 0x003fe20003800000 */
.L_x_6112:
[----:B------:R-:W-:Y:S01]  /*23500*/  IMAD.MOV.U32 R54, RZ, RZ, 0x2 ;  /* 0x00000002ff367424 */ /* 0x000fe200078e00ff */
[----:B------:R-:W-:Y:S01]  /*23510*/  FMNMX R7, R3, R2, !PT ;  /* 0x0000000203077209 */ /* 0x000fe20007800000 */
[----:B------:R-:W-:-:S04]  /*23520*/  IMAD.MOV.U32 R3, RZ, RZ, 0x1f ;  /* 0x0000001fff037424 */ /* 0x000fc800078e00ff */
[----:B------:R-:W-:-:S07]  /*23530*/  IMAD.MOV.U32 R57, RZ, RZ, R7 ;  /* 0x000000ffff397224 */ /* 0x000fce00078e0007 */
[----:B------:R-:W-:Y:S05]  /*23540*/  WARPSYNC.COLLECTIVE R0, `(.L_x_6113) ;  /* 0x0000000000087348 */ /* 0x000fea0003c00000 */
[----:B------:R0:W1:Y:S02]  /*23550*/  SHFL.DOWN P0, R2, R57, R54, R55 ;  /* 0x0800003639027389 */ /* 0x0000640000000037 */
[----:B01----:R-:W-:Y:S01]  /*23560*/  ENDCOLLECTIVE ;  /* 0x000000000000791b */ /* 0x003fe20003800000 */
.L_x_6113:
[----:B------:R-:W-:Y:S01]  /*23570*/  IMAD.MOV.U32 R54, RZ, RZ, 0x1 ;  /* 0x00000001ff367424 */ /* 0x000fe200078e00ff */
[----:B------:R-:W-:-:S05]  /*23580*/  FMNMX R11, R7, R2, !PT ;  /* 0x00000002070b7209 */ /* 0x000fca0007800000 */
[----:B------:R-:W-:-:S07]  /*23590*/  IMAD.MOV.U32 R57, RZ, RZ, R11 ;  /* 0x000000ffff397224 */ /* 0x000fce00078e000b */
[----:B------:R-:W-:Y:S05]  /*235a0*/  WARPSYNC.COLLECTIVE R0, `(.L_x_6114) ;  /* 0x0000000000087348 */ /* 0x000fea0003c00000 */
[----:B------:R0:W1:Y:S02]  /*235b0*/  SHFL.DOWN P0, R2, R57, R54, R55 ;  /* 0x0800003639027389 */ /* 0x0000640000000037 */
[----:B01----:R-:W-:Y:S01]  /*235c0*/  ENDCOLLECTIVE ;  /* 0x000000000000791b */ /* 0x003fe20003800000 */
.L_x_6114:
[----:B------:R-:W-:Y:S01]  /*235d0*/  FMNMX R53, R11, R2, !PT ;  /* 0x000000020b357209 */ /* 0x000fe20007800000 */
[----:B------:R-:W-:-:S07]  /*235e0*/  IMAD.MOV.U32 R2, RZ, RZ, RZ ;  /* 0x000000ffff027224 */ /* 0x000fce00078e00ff */
[----:B------:R-:W-:Y:S05]  /*235f0*/  WARPSYNC.COLLECTIVE R0, `(.L_x_6115) ;  /* 0x0000000000087348 */ /* 0x000fea0003c00000 */
[----:B------:R0:W1:Y:S02]  /*23600*/  SHFL.IDX P0, R3, R53, R2, R3 ;  /* 0x0000000235037389 */ /* 0x0000640000000003 */
[----:B01----:R-:W-:Y:S01]  /*23610*/  ENDCOLLECTIVE ;  /* 0x000000000000791b */ /* 0x003fe20003800000 */
.L_x_6115:
[----:B------:R-:W-:Y:S01]  /*23620*/  IMAD.MOV.U32 R13, RZ, RZ, R3 ;  /* 0x000000ffff0d7224 */ /* 0x000fe200078e0003 */
[----:B------:R-:W-:Y:S06]  /*23630*/  BRA `(.L_x_6116) ;  /* 0xffffff5400c47947 */ /* 0x000fec000383ffff */
.L_x_5709:
[----:B------:R-:W-:Y:S01]  /*23640*/  BSSY B1, `(.L_x_6117) ;  /* 0x0000007000017945 */ /* 0x000fe20003800000 */
[----:B------:R-:W-:Y:S02]  /*23650*/  IMAD.MOV.U32 R54, RZ, RZ, 0x10 ;  /* 0x00000010ff367424 */ /* 0x000fe400078e00ff */
[----:B------:R-:W-:Y:S02]  /*23660*/  IMAD.MOV.U32 R55, RZ, RZ, 0x1f ;  /* 0x0000001fff377424 */ /* 0x000fe400078e00ff */
[----:B------:R-:W-:-:S07]  /*23670*/  IMAD.MOV.U32 R0, RZ, RZ, -0x1 ;  /* 0xffffffffff007424 */ /* 0x000fce00078e00ff */
[----:B0-----:R-:W-:Y:S05]  /*23680*/  WARPSYNC.COLLECTIVE R0, `(.L_x_6118) ;  /* 0x0000000000087348 */ /* 0x001fea0003c00000 */
[----:B------:R1:W2:Y:S02]  /*23690*/  SHFL.DOWN P0, R2, R57, R54, R55 ;  /* 0x0800003639027389 */ /* 0x0002a40000000037 */
[----:B012---:R-:W-:Y:S01]  /*236a0*/  ENDCOLLECTIVE ;  /* 0x000000000000791b */ /* 0x007fe20003800000 */
.L_x_6118:
[----:B------:R-:W-:Y:S05]  /*236b0*/  BSYNC B1 ;  /* 0x0000000000017941 */ /* 0x000fea0003800000 */
.L_x_6117:
[----:B------:R-:W-:Y:S01]  /*236c0*/  FMNMX R57, R57, R2, !PT ;  /* 0x0000000239397209 */ /* 0x000fe20007800000 */
[----:B------:R-:W-:Y:S02]  /*236d0*/  IMAD.MOV.U32 R54, RZ, RZ, 0x8 ;  /* 0x00000008ff367424 */ /* 0x000fe400078e00ff */
[----:B------:R-:W-:Y:S02]  /*236e0*/  IMAD.MOV.U32 R55, RZ, RZ, 0x1f ;  /* 0x0000001fff377424 */ /* 0x000fe400078e00ff */
[----:B------:R-:W-:-:S07]  /*236f0*/  IMAD.MOV.U32 R0, RZ, RZ, -0x1 ;  /* 0xffffffffff007424 */ /* 0x000fce00078e00ff */
[----:B------:R-:W-:Y:S05]  /*23700*/  WARPSYNC.COLLECTIVE R0, `(.L_x_6119) ;  /* 0x0000000000087348 */ /* 0x000fea0003c00000 */
[----:B------:R0:W1:Y:S02]  /*23710*/  SHFL.DOWN P0, R2, R57, R54, R55 ;  /* 0x0800003639027389 */ /* 0x0000640000000037 */
[----:B01----:R-:W-:Y:S01]  /*23720*/  ENDCOLLECTIVE ;  /* 0x000000000000791b */ /* 0x003fe20003800000 */
.L_x_6119:
[----:B------:R-:W-:Y:S01]  /*23730*/  IMAD.MOV.U32 R54, RZ, RZ, 0x4 ;  /* 0x00000004ff367424 */ /* 0x000fe200078e00ff */
[----:B------:R-:W-:-:S05]  /*23740*/  FMNMX R3, R57, R2, !PT ;  /* 0x0000000239037209 */ /* 0x000fca0007800000 */
[----:B------:R-:W-:-:S07]  /*23750*/  IMAD.MOV.U32 R57, RZ, RZ, R3 ;  /* 0x000000ffff397224 */ /* 0x000fce00078e0003 */
[----:B------:R-:W-:Y:S05]  /*23760*/  WARPSYNC.COLLECTIVE R0, `(.L_x_6120) ;  /* 0x0000000000087348 */ /* 0x000fea0003c00000 */
[----:B------:R0:W1:Y:S02]  /*23770*/  SHFL.DOWN P0, R2, R57, R54, R55 ;  /* 0x0800003639027389 */ /* 0x0000640000000037 */
[----:B01----:R-:W-:Y:S01]  /*23780*/  ENDCOLLECTIVE ;  /* 0x000000000000791b */ /* 0x003fe20003800000 */
.L_x_6120:
[----:B------:R-:W-:Y:S01]  /*23790*/  IMAD.MOV.U32 R54, RZ, RZ, 0x2 ;  /* 0x00000002ff367424 */ /* 0x000fe200078e00ff */
[----:B------:R-:W-:Y:S01]  /*237a0*/  FMNMX R11, R3, R2, !PT ;  /* 0x00000002030b7209 */ /* 0x000fe20007800000 */
[----:B------:R-:W-:-:S04]  /*237b0*/  IMAD.MOV.U32 R3, RZ, RZ, 0x1f ;  /* 0x0000001fff037424 */ /* 0x000fc800078e00ff */
[----:B------:R-:W-:-:S07]  /*237c0*/  IMAD.MOV.U32 R57, RZ, RZ, R11 ;  /* 0x000000ffff397224 */ /* 0x000fce00078e000b */
[----:B------:R-:W-:Y:S05]  /*237d0*/  WARPSYNC.COLLECTIVE R0, `(.L_x_6121) ;  /* 0x0000000000087348 */ /* 0x000fea0003c00000 */
[----:B------:R0:W1:Y:S02]  /*237e0*/  SHFL.DOWN P0, R2, R57, R54, R55 ;  /* 0x0800003639027389 */ /* 0x0000640000000037 */
[----:B01----:R-:W-:Y:S01]  /*237f0*/  ENDCOLLECTIVE ;  /* 0x000000000000791b */ /* 0x003fe20003800000 */
.L_x_6121:
[----:B------:R-:W-:Y:S01]  /*23800*/  IMAD.MOV.U32 R54, RZ, RZ, 0x1 ;  /* 0x00000001ff367424 */ /* 0x000fe200078e00ff */
[----:B------:R-:W-:-:S05]  /*23810*/  FMNMX R13, R11, R2, !PT ;  /* 0x000000020b0d7209 */ /* 0x000fca0007800000 */
[----:B------:R-:W-:-:S07]  /*23820*/  IMAD.MOV.U32 R57, RZ, RZ, R13 ;  /* 0x000000ffff397224 */ /* 0x000fce00078e000d */
[----:B------:R-:W-:Y:S05]  /*23830*/  WARPSYNC.COLLECTIVE R0, `(.L_x_6122) ;  /* 0x0000000000087348 */ /* 0x000fea0003c00000 */
[----:B------:R0:W1:Y:S02]  /*23840*/  SHFL.DOWN P0, R2, R57, R54, R55 ;  /* 0x0800003639027389 */ /* 0x0000640000000037 */
[----:B01----:R-:W-:Y:S01]  /*23850*/  ENDCOLLECTIVE ;  /* 0x000000000000791b */ /* 0x003fe20003800000 */
.L_x_6122:
[----:B------:R-:W-:Y:S01]  /*23860*/  FMNMX R53, R13, R2, !PT ;  /* 0x000000020d357209 */ /* 0x000fe20007800000 */
[----:B------:R-:W-:-:S07]  /*23870*/  IMAD.MOV.U32 R2, RZ, RZ, RZ ;  /* 0x000000ffff027224 */ /* 0x000fce00078e00ff */
[----:B------:R-:W-:Y:S05]  /*23880*/  WARPSYNC.COLLECTIVE R0, `(.L_x_6123) ;  /* 0x0000000000087348 */ /* 0x000fea0003c00000 */
[----:B------:R0:W1:Y:S02]  /*23890*/  SHFL.IDX P0, R3, R53, R2, R3 ;  /* 0x0000000235037389 */ /* 0x0000640000000003 */
[----:B01----:R-:W-:Y:S01]  /*238a0*/  ENDCOLLECTIVE ;  /* 0x000000000000791b */ /* 0x003fe20003800000 */
.L_x_6123:
[----:B------:R-:W-:Y:S01]  /*238b0*/  IMAD.MOV.U32 R16, RZ, RZ, R3 ;  /* 0x000000ffff107224 */ /* 0x000fe200078e0003 */
[----:B------:R-:W-:Y:S06]  /*238c0*/  BRA `(.L_x_6124) ;  /* 0xffffff58004c7947 */ /* 0x000fec000383ffff */
.L_x_5717:
[----:B------:R-:W-:Y:S01]  /*238d0*/  BSSY B1, `(.L_x_6125) ;  /* 0x0000007000017945 */ /* 0x000fe20003800000 */
[----:B------:R-:W-:Y:S02]  /*238e0*/  IMAD.MOV.U32 R54, RZ, RZ, 0x10 ;  /* 0x00000010ff367424 */ /* 0x000fe400078e00ff */
[----:B------:R-:W-:Y:S02]  /*238f0*/  IMAD.MOV.U32 R55, RZ, RZ, 0x1f ;  /* 0x0000001fff377424 */ /* 0x000fe400078e00ff */
[----:B------:R-:W-:-:S07]  /*23900*/  IMAD.MOV.U32 R0, RZ, RZ, -0x1 ;  /* 0xffffffffff007424 */ /* 0x000fce00078e00ff */
[----:B0-----:R-:W-:Y:S05]  /*23910*/  WARPSYNC.COLLECTIVE R0, `(.L_x_6126) ;  /* 0x0000000000087348 */ /* 0x001fea0003c00000 */
[----:B------:R1:W2:Y:S02]  /*23920*/  SHFL.DOWN P0, R2, R57, R54, R55 ;  /* 0x0800003639027389 */ /* 0x0002a40000000037 */
[----:B012---:R-:W-:Y:S01]  /*23930*/  ENDCOLLECTIVE ;  /* 0x000000000000791b */ /* 0x007fe20003800000 */
.L_x_6126:
[----:B------:R-:W-:Y:S05]  /*23940*/  BSYNC B1 ;  /* 0x0000000000017941 */ /* 0x000fea0003800000 */
.L_x_6125:
[----:B------:R-:W-:Y:S01]  /*23950*/  FMNMX R57, R57, R2, !PT ;  /* 0x0000000239397209 */ /* 0x000fe20007800000 */
[----:B------:R-:W-:Y:S02]  /*23960*/  IMAD.MOV.U32 R54, RZ, RZ, 0x8 ;  /* 0x00000008ff367424 */ /* 0x000fe400078e00ff */
[----:B------:R-:W-:Y:S02]  /*23970*/  IMAD.MOV.U32 R55, RZ, RZ, 0x1f ;  /* 0x0000001fff377424 */ /* 0x000fe400078e00ff */
[----:B------:R-:W-:-:S07]  /*23980*/  IMAD.MOV.U32 R0, RZ, RZ, -0x1 ;  /* 0xffffffffff007424 */ /* 0x000fce00078e00ff */
[----:B------:R-:W-:Y:S05]  /*23990*/  WARPSYNC.COLLECTIVE R0, `(.L_x_6127) ;  /* 0x0000000000087348 */ /* 0x000fea0003c00000 */
[----:B------:R0:W1:Y:S02]  /*239a0*/  SHFL.DOWN P0, R2, R57, R54, R55 ;  /* 0x0800003639027389 */ /* 0x0000640000000037 */
[----:B01----:R-:W-:Y:S01]  /*239b0*/  ENDCOLLECTIVE ;  /* 0x000000000000791b */ /* 0x003fe20003800000 */
.L_x_6127:
[----:B------:R-:W-:Y:S01]  /*239c0*/  IMAD.MOV.U32 R54, RZ, RZ, 0x4 ;  /* 0x00000004ff367424 */ /* 0x000fe200078e00ff */
[----:B------:R-:W-:-:S05]  /*239d0*/  FMNMX R3, R57, R2, !PT ;  /* 0x0000000239037209 */ /* 0x000fca0007800000 */
[----:B------:R-:W-:-:S07]  /*239e0*/  IMAD.MOV.U32 R57, RZ, RZ, R3 ;  /* 0x000000ffff397224 */ /* 0x000fce00078e0003 */
[----:B------:R-:W-:Y:S05]  /*239f0*/  WARPSYNC.COLLECTIVE R0, `(.L_x_6128) ;  /* 0x0000000000087348 */ /* 0x000fea0003c00000 */
[----:B------:R0:W1:Y:S02]  /*23a00*/  SHFL.DOWN P0, R2, R57, R54, R55 ;  /* 0x0800003639027389 */ /* 0x0000640000000037 */
[----:B01----:R-:W-:Y:S01]  /*23a10*/  ENDCOLLECTIVE ;  /* 0x000000000000791b */ /* 0x003fe20003800000 */
.L_x_6128:
[----:B------:R-:W-:Y:S01]  /*23a20*/  IMAD.MOV.U32 R54, RZ, RZ, 0x2 ;  /* 0x00000002ff367424 */ /* 0x000fe200078e00ff */
[----:B------:R-:W-:Y:S01]  /*23a30*/  FMNMX R13, R3, R2, !PT ;  /* 0x00000002030d7209 */ /* 0x000fe20007800000 */
[----:B------:R-:W-:-:S04]  /*23a40*/  IMAD.MOV.U32 R3, RZ, RZ, 0x1f ;  /* 0x0000001fff037424 */ /* 0x000fc800078e00ff */
[----:B------:R-:W-:-:S07]  /*23a50*/  IMAD.MOV.U32 R57, RZ, RZ, R13 ;  /* 0x000000ffff397224 */ /* 0x000fce00078e000d */
[----:B------:R-:W-:Y:S05]  /*23a60*/  WARPSYNC.COLLECTIVE R0, `(.L_x_6129) ;  /* 0x0000000000087348 */ /* 0x000fea0003c00000 */
[----:B------:R0:W1:Y:S02]  /*23a70*/  SHFL.DOWN P0, R2, R57, R54, R55 ;  /* 0x0800003639027389 */ /* 0x0000640000000037 */
[----:B01----:R-:W-:Y:S01]  /*23a80*/  ENDCOLLECTIVE ;  /* 0x000000000000791b */ /* 0x003fe20003800000 */
.L_x_6129:
[----:B------:R-:W-:Y:S01]  /*23a90*/  IMAD.MOV.U32 R54, RZ, RZ, 0x1 ;  /* 0x00000001ff367424 */ /* 0x000fe200078e00ff */
[----:B------:R-:W-:-:S05]  /*23aa0*/  FMNMX R16, R13, R2, !PT ;  /* 0x000000020d107209 */ /* 0x000fca0007800000 */
[----:B------:R-:W-:-:S07]  /*23ab0*/  IMAD.MOV.U32 R57, RZ, RZ, R16 ;  /* 0x000000ffff397224 */ /* 0x000fce00078e0010 */
[----:B------:R-:W-:Y:S05]  /*23ac0*/  WARPSYNC.COLLECTIVE R0, `(.L_x_6130) ;  /* 0x0000000000087348 */ /* 0x000fea0003c00000 */
[----:B------:R0:W1:Y:S02]  /*23ad0*/  SHFL.DOWN P0, R2, R57, R54, R55 ;  /* 0x0800003639027389 */ /* 0x0000640000000037 */
[----:B01----:R-:W-:Y:S01]  /*23ae0*/  ENDCOLLECTIVE ;  /* 0x000000000000791b */ /* 0x003fe20003800000 */
.L_x_6130:
[----:B------:R-:W-:Y:S01]  /*23af0*/  FMNMX R53, R16, R2, !PT ;  /* 0x0000000210357209 */ /* 0x000fe20007800000 */
[----:B------:R-:W-:-:S07]  /*23b00*/  IMAD.MOV.U32 R2, RZ, RZ, RZ ;  /* 0x000000ffff027224 */ /* 0x000fce00078e00ff */
[----:B------:R-:W-:Y:S05]  /*23b10*/  WARPSYNC.COLLECTIVE R0, `(.L_x_6131) ;  /* 0x0000000000087348 */ /* 0x000fea0003c00000 */
[----:B------:R0:W1:Y:S02]  /*23b20*/  SHFL.IDX P0, R3, R53, R2, R3 ;  /* 0x0000000235037389 */ /* 0x0000640000000003 */
[----:B01----:R-:W-:Y:S01]  /*23b30*/  ENDCOLLECTIVE ;  /* 0x000000000000791b */ /* 0x003fe20003800000 */
.L_x_6131:
[----:B------:R-:W-:Y:S01]  /*23b40*/  IMAD.MOV.U32 R17, RZ, RZ, R3 ;  /* 0x000000ffff117224 */ /* 0x000fe200078e0003 */
[----:B------:R-:W-:Y:S06]  /*23b50*/  BRA `(.L_x_6132) ;  /* 0xffffff5800d47947 */ /* 0x000fec000383ffff */
.L_x_5725:
[----:B------:R-:W-:Y:S01]  /*23b60*/  BSSY B1, `(.L_x_6133) ;  /* 0x0000007000017945 */ /* 0x000fe20003800000 */
[----:B------:R-:W-:Y:S02]  /*23b70*/  IMAD.MOV.U32 R54, RZ, RZ, 0x10 ;  /* 0x00000010ff367424 */ /* 0x000fe400078e00ff */
[----:B------:R-:W-:Y:S02]  /*23b80*/  IMAD.MOV.U32 R55, RZ, RZ, 0x1f ;  /* 0x0000001fff377424 */ /* 0x000fe400078e00ff */
[----:B------:R-:W-:-:S07]  /*23b90*/  IMAD.MOV.U32 R0, RZ, RZ, -0x1 ;  /* 0xffffffffff007424 */ /* 0x000fce00078e00ff */
[----:B0-----:R-:W-:Y:S05]  /*23ba0*/  WARPSYNC.COLLECTIVE R0, `(.L_x_6134) ;  /* 0x0000000000087348 */ /* 0x001fea0003c00000 */
[----:B------:R1:W2:Y:S02]  /*23bb0*/  SHFL.DOWN P0, R2, R57, R54, R55 ;  /* 0x0800003639027389 */ /* 0x0002a40000000037 */
[----:B012---:R-:W-:Y:S01]  /*23bc0*/  ENDCOLLECTIVE ;  /* 0x000000000000791b */ /* 0x007fe20003800000 */
.L_x_6134:
[----:B------:R-:W-:Y:S05]  /*23bd0*/  BSYNC B1 ;  /* 0x0000000000017941 */ /* 0x000fea0003800000 */
.L_x_6133:
[----:B------:R-:W-:Y:S01]  /*23be0*/  FMNMX R57, R57, R2, !PT ;  /* 0x0000000239397209 */ /* 0x000fe20007800000 */
[----:B------:R-:W-:Y:S02]  /*23bf0*/  IMAD.MOV.U32 R54, RZ, RZ, 0x8 ;  /* 0x00000008ff367424 */ /* 0x000fe400078e00ff */
[----:B------:R-:W-:Y:S02]  /*23c00*/  IMAD.MOV.U32 R55, RZ, RZ, 0x1f ;  /* 0x0000001fff377424 */ /* 0x000fe400078e00ff */
[----:B------:R-:W-:-:S07]  /*23c10*/  IMAD.MOV.U32 R0, RZ, RZ, -0x1 ;  /* 0xffffffffff007424 */ /* 0x000fce00078e00ff */
[----:B------:R-:W-:Y:S05]  /*23c20*/  WARPSYNC.COLLECTIVE R0, `(.L_x_6135) ;  /* 0x0000000000087348 */ /* 0x000fea0003c00000 */
[----:B------:R0:W1:Y:S02]  /*23c30*/  SHFL.DOWN P0, R2, R57, R54, R55 ;  /* 0x0800003639027389 */ /* 0x0000640000000037 */
[----:B01----:R-:W-:Y:S01]  /*23c40*/  ENDCOLLECTIVE ;  /* 0x000000000000791b */ /* 0x003fe20003800000 */
.L_x_6135:
[----:B------:R-:W-:Y:S01]  /*23c50*/  IMAD.MOV.U32 R54, RZ, RZ, 0x4 ;  /* 0x00000004ff367424 */ /* 0x000fe200078e00ff */
[----:B------:R-:W-:-:S05]  /*23c60*/  FMNMX R3, R57, R2, !PT ;  /* 0x0000000239037209 */ /* 0x000fca0007800000 */
[----:B------:R-:W-:-:S07]  /*23c70*/  IMAD.MOV.U32 R57, RZ, RZ, R3 ;  /* 0x000000ffff397224 */ /* 0x000fce00078e0003 */
[----:B------:R-:W-:Y:S05]  /*23c80*/  WARPSYNC.COLLECTIVE R0, `(.L_x_6136) ;  /* 0x0000000000087348 */ /* 0x000fea0003c00000 */
[----:B------:R0:W1:Y:S02]  /*23c90*/  SHFL.DOWN P0, R2, R57, R54, R55 ;  /* 0x0800003639027389 */ /* 0x0000640000000037 */
[----:B01----:R-:W-:Y:S01]  /*23ca0*/  ENDCOLLECTIVE ;  /* 0x000000000000791b */ /* 0x003fe20003800000 */
.L_x_6136:
[----:B------:R-:W-:Y:S01]  /*23cb0*/  IMAD.MOV.U32 R54, RZ, RZ, 0x2 ;  /* 0x00000002ff367424 */ /* 0x000fe200078e00ff */
[----:B------:R-:W-:Y:S01]  /*23cc0*/  FMNMX R16, R3, R2, !PT ;  /* 0x0000000203107209 */ /* 0x000fe20007800000 */
[----:B------:R-:W-:-:S04]  /*23cd0*/  IMAD.MOV.U32 R3, RZ, RZ, 0x1f ;  /* 0x0000001fff037424 */ /* 0x000fc800078e00ff */
[----:B------:R-:W-:-:S07]  /*23ce0*/  IMAD.MOV.U32 R57, RZ, RZ, R16 ;  /* 0x000000ffff397224 */ /* 0x000fce00078e0010 */
[----:B------:R-:W-:Y:S05]  /*23cf0*/  WARPSYNC.COLLECTIVE R0, `(.L_x_6137) ;  /* 0x0000000000087348 */ /* 0x000fea0003c00000 */
[----:B------:R0:W1:Y:S02]  /*23d00*/  SHFL.DOWN P0, R2, R57, R54, R55 ;  /* 0x0800003639027389 */ /* 0x0000640000000037 */
[----:B01----:R-:W-:Y:S01]  /*23d10*/  ENDCOLLECTIVE ;  /* 0x000000000000791b */ /* 0x003fe20003800000 */
.L_x_6137:
[----:B------:R-:W-:Y:S01]  /*23d20*/  IMAD.MOV.U32 R54, RZ, RZ, 0x1 ;  /* 0x00000001ff367424 */ /* 0x000fe200078e00ff */
[----:B------:R-:W-:-:S05]  /*23d30*/  FMNMX R17, R16, R2, !PT ;  /* 0x0000000210117209 */ /* 0x000fca0007800000 */
[----:B------:R-:W-:-:S07]  /*23d40*/  IMAD.MOV.U32 R57, RZ, RZ, R17 ;  /* 0x000000ffff397224 */ /* 0x000fce00078e0011 */
[----:B------:R-:W-:Y:S05]  /*23d50*/  WARPSYNC.COLLECTIVE R0, `(.L_x_6138) ;  /* 0x0000000000087348 */ /* 0x000fea0003c00000 */
[----:B------:R0:W1:Y:S02]  /*23d60*/  SHFL.DOWN P0, R2, R57, R54, R55 ;  /* 0x0800003639027389 */ /* 0x0000640000000037 */
[----:B01----:R-:W-:Y:S01]  /*23d70*/  ENDCOLLECTIVE ;  /* 0x000000000000791b */ /* 0x003fe20003800000 */
.L_x_6138:
[----:B------:R-:W-:Y:S01]  /*23d80*/  FMNMX R53, R17, R2, !PT ;  /* 0x0000000211357209 */ /* 0x000fe20007800000 */
[----:B------:R-:W-:-:S07]  /*23d90*/  IMAD.MOV.U32 R2, RZ, RZ, RZ ;  /* 0x000000ffff027224 */ /* 0x000fce00078e00ff */
[----:B------:R-:W-:Y:S05]  /*23da0*/  WARPSYNC.COLLECTIVE R0, `(.L_x_6139) ;  /* 0x0000000000087348 */ /* 0x000fea0003c00000 */
[----:B------:R0:W1:Y:S02]  /*23db0*/  SHFL.IDX P0, R3, R53, R2, R3 ;  /* 0x0000000235037389 */ /* 0x0000640000000003 */
[----:B01----:R-:W-:Y:S01]  /*23dc0*/  ENDCOLLECTIVE ;  /* 0x000000000000791b */ /* 0x003fe20003800000 */
.L_x_6139:
[----:B------:R-:W-:Y:S01]  /*23dd0*/  IMAD.MOV.U32 R19, RZ, RZ, R3 ;  /* 0x000000ffff137224 */ /* 0x000fe200078e0003 */
[----:B------:R-:W-:Y:S06]  /*23de0*/  BRA `(.L_x_6140) ;  /* 0xffffff5c005c7947 */ /* 0x000fec000383ffff */
.L_x_5733:
[----:B------:R-:W-:Y:S01]  /*23df0*/  BSSY B1, `(.L_x_6141) ;  /* 0x0000007000017945 */ /* 0x000fe20003800000 */
[----:B------:R-:W-:Y:S02]  /*23e00*/  IMAD.MOV.U32 R54, RZ, RZ, 0x10 ;  /* 0x00000010ff367424 */ /* 0x000fe400078e00ff */
[----:B------:R-:W-:Y:S02]  /*23e10*/  IMAD.MOV.U32 R55, RZ, RZ, 0x1f ;  /* 0x0000001fff377424 */ /* 0x000fe400078e00ff */
[----:B------:R-:W-:-:S07]  /*23e20*/  IMAD.MOV.U32 R0, RZ, RZ, -0x1 ;  /* 0xffffffffff007424 */ /* 0x000fce00078e00ff */
[----:B0-----:R-:W-:Y:S05]  /*23e30*/  WARPSYNC.COLLECTIVE R0, `(.L_x_6142) ;  /* 0x0000000000087348 */ /* 0x001fea0003c00000 */
[----:B------:R1:W2:Y:S02]  /*23e40*/  SHFL.DOWN P0, R2, R57, R54, R55 ;  /* 0x0800003639027389 */ /* 0x0002a40000000037 */
[----:B012---:R-:W-:Y:S01]  /*23e50*/  ENDCOLLECTIVE ;  /* 0x000000000000791b */ /* 0x007fe20003800000 */
.L_x_6142:
[----:B------:R-:W-:Y:S05]  /*23e60*/  BSYNC B1 ;  /* 0x0000000000017941 */ /* 0x000fea0003800000 */
.L_x_6141:
[----:B------:R-:W-:Y:S01]  /*23e70*/  FMNMX R57, R57, R2, !PT ;  /* 0x0000000239397209 */ /* 0x000fe20007800000 */
[----:B------:R-:W-:Y:S02]  /*23e80*/  IMAD.MOV.U32 R54, RZ, RZ, 0x8 ;  /* 0x00000008ff367424 */ /* 0x000fe400078e00ff */
[----:B------:R-:W-:Y:S02]  /*23e90*/  IMAD.MOV.U32 R55, RZ, RZ, 0x1f ;  /* 0x0000001fff377424 */ /* 0x000fe400078e00ff */
[----:B------:R-:W-:-:S07]  /*23ea0*/  IMAD.MOV.U32 R0, RZ, RZ, -0x1 ;  /* 0xffffffffff007424 */ /* 0x000fce00078e00ff */
[----:B------:R-:W-:Y:S05]  /*23eb0*/  WARPSYNC.COLLECTIVE R0, `(.L_x_6143) ;  /* 0x0000000000087348 */ /* 0x000fea0003c00000 */
[----:B------:R0:W1:Y:S02]  /*23ec0*/  SHFL.DOWN P0, R2, R57, R54, R55 ;  /* 0x0800003639027389 */ /* 0x0000640000000037 */
[----:B01----:R-:W-:Y:S01]  /*23ed0*/  ENDCOLLECTIVE ;  /* 0x000000000000791b */ /* 0x003fe20003800000 */
.L_x_6143:
[----:B------:R-:W-:Y:S01]  /*23ee0*/  IMAD.MOV.U32 R54, RZ, RZ, 0x4 ;  /* 0x00000004ff367424 */ /* 0x000fe200078e00ff */
[----:B------:R-:W-:-:S05]  /*23ef0*/  FMNMX R3, R57, R2, !PT ;  /* 0x0000000239037209 */ /* 0x000fca0007800000 */
[----:B------:R-:W-:-:S07]  /*23f00*/  IMAD.MOV.U32 R57, RZ, RZ, R3 ;  /* 0x000000ffff397224 */ /* 0x000fce00078e0003 */
[----:B------:R-:W-:Y:S05]  /*23f10*/  WARPSYNC.COLLECTIVE R0, `(.L_x_6144) ;  /* 0x0000000000087348 */ /* 0x000fea0003c00000 */
[----:B------:R0:W1:Y:S02]  /*23f20*/  SHFL.DOWN P0, R2, R57, R54, R55 ;  /* 0x0800003639027389 */ /* 0x0000640000000037 */
[----:B01----:R-:W-:Y:S01]  /*23f30*/  ENDCOLLECTIVE ;  /* 0x000000000000791b */ /* 0x003fe20003800000 */
.L_x_6144:
[----:B------:R-:W-:Y:S01]  /*23f40*/  IMAD.MOV.U32 R54, RZ, RZ, 0x2 ;  /* 0x00000002ff367424 */ /* 0x000fe200078e00ff */
[----:B------:R-:W-:Y:S01]  /*23f50*/  FMNMX R17, R3, R2, !PT ;  /* 0x0000000203117209 */ /* 0x000fe20007800000 */
[----:B------:R-:W-:-:S04]  /*23f60*/  IMAD.MOV.U32 R3, RZ, RZ, 0x1f ;  /* 0x0000001fff037424 */ /* 0x000fc800078e00ff */
[----:B------:R-:W-:-:S07]  /*23f70*/  IMAD.MOV.U32 R57, RZ, RZ, R17 ;  /* 0x000000ffff397224 */ /* 0x000fce00078e0011 */
[----:B------:R-:W-:Y:S05]  /*23f80*/  WARPSYNC.COLLECTIVE R0, `(.L_x_6145) ;  /* 0x0000000000087348 */ /* 0x000fea0003c00000 */
[----:B------:R0:W1:Y:S02]  /*23f90*/  SHFL.DOWN P0, R2, R57, R54, R55 ;  /* 0x0800003639027389 */ /* 0x0000640000000037 */
[----:B01----:R-:W-:Y:S01]  /*23fa0*/  ENDCOLLECTIVE ;  /* 0x000000000000791b */ /* 0x003fe20003800000 */
.L_x_6145:
[----:B------:R-:W-:Y:S01]  /*23fb0*/  IMAD.MOV.U32 R54, RZ, RZ, 0x1 ;  /* 0x00000001ff367424 */ /* 0x000fe200078e00ff */
[----:B------:R-:W-:-:S05]  /*23fc0*/  FMNMX R19, R17, R2, !PT ;  /* 0x0000000211137209 */ /* 0x000fca0007800000 */
[----:B------:R-:W-:-:S07]  /*23fd0*/  IMAD.MOV.U32 R57, RZ, RZ, R19 ;  /* 0x000000ffff397224 */ /* 0x000fce00078e0013 */
[----:B------:R-:W-:Y:S05]  /*23fe0*/  WARPSYNC.COLLECTIVE R0, `(.L_x_6146) ;  /* 0x0000000000087348 */ /* 0x000fea0003c00000 */
[----:B------:R0:W1:Y:S02]  /*23ff0*/  SHFL.DOWN P0, R2, R57, R54, R55 ;  /* 0x0800003639027389 */ /* 0x0000640000000037 */
[----:B01----:R-:W-:Y:S01]  /*24000*/  ENDCOLLECTIVE ;  /* 0x000000000000791b */ /* 0x003fe20003800000 */
.L_x_6146:
[----:B------:R-:W-:Y:S01]  /*24010*/  FMNMX R53, R19, R2, !PT ;  /* 0x0000000213357209 */ /* 0x000fe20007800000 */
[----:B------:R-:W-:-:S07]  /*24020*/  IMAD.MOV.U32 R2, RZ, RZ, RZ ;  /* 0x000000ffff027224 */ /* 0x000fce00078e00ff */
[----:B------:R-:W-:Y:S05]  /*24030*/  WARPSYNC.COLLECTIVE R0, `(.L_x_6147) ;  /* 0x0000000000087348 */ /* 0x000fea0003c00000 */
[----:B------:R0:W1:Y:S02]  /*24040*/  SHFL.IDX P0, R3, R53, R2, R3 ;  /* 0x0000000235037389 */ /* 0x0000640000000003 */
[----:B01----:R-:W-:Y:S01]  /*24050*/  ENDCOLLECTIVE ;  /* 0x000000000000791b */ /* 0x003fe20003800000 */
.L_x_6147:
[----:B------:R-:W-:Y:S01]  /*24060*/  IMAD.MOV.U32 R21, RZ, RZ, R3 ;  /* 0x000000ffff157224 */ /* 0x000fe200078e0003 */
[----:B------:R-:W-:Y:S06]  /*24070*/  BRA `(.L_x_6148) ;  /* 0xffffff5c00e47947 */ /* 0x000fec000383ffff */
        .weak           $__internal_12_$__cuda_sm20_rcp_rn_f32_slowpath
        .type           $__internal_12_$__cuda_sm20_rcp_rn_f32_slowpath,@function
        .size           $__internal_12_$__cuda_sm20_rcp_rn_f32_slowpath,($__internal_13_$__cuda_sm3x_div_rn_noftz_f32_slowpath - $__internal_12_$__cuda_sm20_rcp_rn_f32_slowpath)
$__internal_12_$__cuda_sm20_rcp_rn_f32_slowpath:
        /* <DEDUP_REMOVED lines=15> */
.L_x_6150:
        /* <DEDUP_REMOVED lines=33> */
.L_x_6152:
[----:B------:R0:W1:Y:S02]  /*24380*/  MUFU.RCP R3, R0 ;  /* 0x0000000000037308 */ /* 0x0000640000001000 */
.L_x_6151:
[----:B------:R-:W-:Y:S05]  /*24390*/  BSYNC B1 ;  /* 0x0000000000017941 */ /* 0x000fea0003800000 */
.L_x_6149:
[----:B------:R-:W-:-:S04]  /*243a0*/  IMAD.MOV.U32 R55, RZ, RZ, 0x0 ;  /* 0x00000000ff377424 */ /* 0x000fc800078e00ff */
[----:B01----:R-:W-:Y:S05]  /*243b0*/  RET.REL.NODEC R54 `(_ZN18transformer_engine71_GLOBAL__N__fadcdbdc_38_quantize_transpose_vector_blockwise_cu_d4a478bd37block_scaled_1d_cast_transpose_kernelILb0Ef6__half13__nv_fp8_e5m2EEvPKT1_PT2_S8_PT0_SA_mmmmmmfNS_6detail25FP8BlockwiseRowwiseOptionENSB_28FP8BlockwiseColumnwiseOptionEbPKf) ;  /* 0xfffffdbc36107950 */ /* 0x003fea0003c3ffff */
        .weak           $__internal_13_$__cuda_sm3x_div_rn_noftz_f32_slowpath
        .type           $__internal_13_$__cuda_sm3x_div_rn_noftz_f32_slowpath,@function
        .size           $__internal_13_$__cuda_sm3x_div_rn_noftz_f32_slowpath,(.L_x_10524 - $__internal_13_$__cuda_sm3x_div_rn_noftz_f32_slowpath)
$__internal_13_$__cuda_sm3x_div_rn_noftz_f32_slowpath:
        /* <DEDUP_REMOVED lines=36> */
.L_x_6154:
        /* <DEDUP_REMOVED lines=51> */
.L_x_6161:
[----:B------:R-:W-:-:S04]  /*24930*/  LOP3.LUT R0, R0, 0x80000000, RZ, 0xc0, !PT ;  /* 0x8000000000007812 */ /* 0x000fc800078ec0ff */
[----:B------:R-:W-:Y:S01]  /*24940*/  LOP3.LUT R0, R0, 0x7f800000, RZ, 0xfc, !PT ;  /* 0x7f80000000007812 */ /* 0x000fe200078efcff */
[----:B------:R-:W-:Y:S06]  /*24950*/  BRA `(.L_x_6162) ;  /* 0x0000000000047947 */ /* 0x000fec0003800000 */
.L_x_6160:
[----:B------:R-:W-:-:S07]  /*24960*/  IMAD R0, R55, 0x800000, R0 ;  /* 0x0080000037007824 */ /* 0x000fce00078e0200 */
.L_x_6162:
[----:B------:R-:W-:Y:S05]  /*24970*/  BSYNC B2 ;  /* 0x0000000000027941 */ /* 0x000fea0003800000 */
.L_x_6159:
[----:B------:R-:W-:Y:S05]  /*24980*/  BRA `(.L_x_6163) ;  /* 0x0000000000207947 */ /* 0x000fea0003800000 */
.L_x_6158:
[----:B------:R-:W-:-:S04]  /*24990*/  LOP3.LUT R0, R0, 0x80000000, R55, 0x48, !PT ;  /* 0x8000000000007812 */ /* 0x000fc800078e4837 */
[----:B------:R-:W-:Y:S01]  /*249a0*/  LOP3.LUT R0, R0, 0x7f800000, RZ, 0xfc, !PT ;  /* 0x7f80000000007812 */ /* 0x000fe200078efcff */
[----:B------:R-:W-:Y:S06]  /*249b0*/  BRA `(.L_x_6163) ;  /* 0x0000000000147947 */ /* 0x000fec0003800000 */
.L_x_6157:
[----:B------:R-:W-:Y:S01]  /*249c0*/  LOP3.LUT R0, R0, 0x80000000, R55, 0x48, !PT ;  /* 0x8000000000007812 */ /* 0x000fe200078e4837 */
[----:B------:R-:W-:Y:S06]  /*249d0*/  BRA `(.L_x_6163) ;  /* 0x00000000000c7947 */ /* 0x000fec0003800000 */
.L_x_6156:
[----:B------:R-:W0:Y:S01]  /*249e0*/  MUFU.RSQ R0, -QNAN ;  /* 0xffc0000000007908 */ /* 0x000e220000001400 */
[----:B------:R-:W-:Y:S05]  /*249f0*/  BRA `(.L_x_6163) ;  /* 0x0000000000047947 */ /* 0x000fea0003800000 */
.L_x_6155:
[----:B------:R-:W-:-:S07]  /*24a00*/  FADD.FTZ R0, R3, R0 ;  /* 0x0000000003007221 */ /* 0x000fce0000010000 */
.L_x_6163:
[----:B------:R-:W-:Y:S05]  /*24a10*/  BSYNC B1 ;  /* 0x0000000000017941 */ /* 0x000fea0003800000 */
.L_x_6153:
[----:B------:R-:W-:-:S04]  /*24a20*/  IMAD.MOV.U32 R3, RZ, RZ, 0x0 ;  /* 0x00000000ff037424 */ /* 0x000fc800078e00ff */
[----:B0-----:R-:W-:Y:S05]  /*24a30*/  RET.REL.NODEC R2 `(_ZN18transformer_engine71_GLOBAL__N__fadcdbdc_38_quantize_transpose_vector_blockwise_cu_d4a478bd37block_scaled_1d_cast_transpose_kernelILb0Ef6__half13__nv_fp8_e5m2EEvPKT1_PT2_S8_PT0_SA_mmmmmmfNS_6detail25FP8BlockwiseRowwiseOptionENSB_28FP8BlockwiseColumnwiseOptionEbPKf) ;  /* 0xfffffdb402707950 */ /* 0x001fea0003c3ffff */
.L_x_6164:
        /* <DEDUP_REMOVED lines=12> */
.L_x_10524:


//--------------------- .text._ZN18transformer_engine71_GLOBAL__N__fadcdbdc_38_quantize_transpose_vector_blockwise_cu_d4a478bd37block_scaled_1d_cast_transpose_kernelILb1Ef6__half13__nv_fp8_e5m2EEvPKT1_PT2_S8_PT0_SA_mmmmmmfNS_6detail25FP8BlockwiseRowwiseOptionENSB_28FP8BlockwiseColumnwiseOptionEbPKf --------------------------
	.section	.text._ZN18transformer_engine71_GLOBAL__N__fadcdbdc_38_quantize_transpose_vector_blockwise_cu_d4a478bd37block_scaled_1d_cast_transpose_kernelILb1Ef6__half13__nv_fp8_e5m2EEvPKT1_PT2_S8_PT0_SA_mmmmmmfNS_6detail25FP8BlockwiseRowwiseOptionENSB_28FP8BlockwiseColumnwiseOptionEbPKf,"ax",@progbits
	.align	128
.text._ZN18transformer_engine71_GLOBAL__N__fadcdbdc_38_quantize_transpose_vector_blockwise_cu_d4a478bd37block_scaled_1d_cast_transpose_kernelILb1Ef6__half13__nv_fp8_e5m2EEvPKT1_PT2_S8_PT0_SA_mmmmmmfNS_6detail25FP8BlockwiseRowwiseOptionENSB_28FP8BlockwiseColumnwiseOptionEbPKf:
        .type           _ZN18transformer_engine71_GLOBAL__N__fadcdbdc_38_quantize_transpose_vector_blockwise_cu_d4a478bd37block_scaled_1d_cast_transpose_kernelILb1Ef6__half13__nv_fp8_e5m2EEvPKT1_PT2_S8_PT0_SA_mmmmmmfNS_6detail25FP8BlockwiseRowwiseOptionENSB_28FP8BlockwiseColumnwiseOptionEbPKf,@function
        .size           _ZN18transformer_engine71_GLOBAL__N__fadcdbdc_38_quantize_transpose_vector_blockwise_cu_d4a478bd37block_scaled_1d_cast_transpose_kernelILb1Ef6__half13__nv_fp8_e5m2EEvPKT1_PT2_S8_PT0_SA_mmmmmmfNS_6detail25FP8BlockwiseRowwiseOptionENSB_28FP8BlockwiseColumnwiseOptionEbPKf,(.L_x_10527 - _ZN18transformer_engine71_GLOBAL__N__fadcdbdc_38_quantize_transpose_vector_blockwise_cu_d4a478bd37block_scaled_1d_cast_transpose_kernelILb1Ef6__half13__nv_fp8_e5m2EEvPKT1_PT2_S8_PT0_SA_mmmmmmfNS_6detail25FP8BlockwiseRowwiseOptionENSB_28FP8BlockwiseColumnwiseOptionEbPKf)
        .other          _ZN18transformer_engine71_GLOBAL__N__fadcdbdc_38_quantize_transpose_vector_blockwise_cu_d4a478bd37block_scaled_1d_cast_transpose_kernelILb1Ef6__half13__nv_fp8_e5m2EEvPKT1_PT2_S8_PT0_SA_mmmmmmfNS_6detail25FP8BlockwiseRowwiseOptionENSB_28FP8BlockwiseColumnwiseOptionEbPKf,@"STO_CUDA_ENTRY STV_DEFAULT"
_ZN18transformer_engine71_GLOBAL__N__fadcdbdc_38_quantize_transpose_vector_blockwise_cu_d4a478bd37block_scaled_1d_cast_transpose_kernelILb1Ef6__half13__nv_fp8_e5m2EEvPKT1_PT2_S8_PT0_SA_mmmmmmfNS_6detail25FP8BlockwiseRowwiseOptionENSB_28FP8BlockwiseColumnwiseOptionEbPKf:
        /* <DEDUP_REMOVED lines=10> */
.L_x_6165:
        /* <DEDUP_REMOVED lines=207> */
.L_x_6596:
        /* <DEDUP_REMOVED lines=19> */
[----:B0-----:R-:W-:Y:S05]  /*0ec0*/  CALL.REL.NOINC `($__internal_15_$__cuda_sm3x_div_rn_noftz_f32_slowpath) ;  /* 0x000001c800607944 */ /* 0x001fea0003c00000 */
.L_x_6172:
[----:B------:R-:W-:Y:S05]  /*0ed0*/  BSYNC B3 ;  /* 0x0000000000037941 */ /* 0x000fea0003800000 */
.L_x_6171:
[----:B------:R-:W-:-:S04]  /*0ee0*/  FSETP.NEU.AND P0, PT, |R0|, +INF , PT ;  /* 0x7f8000000000780b */ /* 0x000fc80003f0d200 */
[----:B------:R-:W-:-:S04]  /*0ef0*/  FSEL R0, R0, 65504, P0 ;  /* 0x477fe00000007808 */ /* 0x000fc80000000000 */
[----:B------:R-:W-:-:S07]  /*0f00*/  LOP3.LUT R0, R0, 0xff800000, RZ, 0xc0, !PT ;  /* 0xff80000000007812 */ /* 0x000fce00078ec0ff */
.L_x_6170:
[----:B------:R-:W-:Y:S05]  /*0f10*/  BSYNC B2 ;  /* 0x0000000000027941 */ /* 0x000fea0003800000 */
.L_x_6169:
        /* <DEDUP_REMOVED lines=9> */
[----:B0-----:R-:W-:Y:S05]  /*0fb0*/  CALL.REL.NOINC `($__internal_14_$__cuda_sm20_rcp_rn_f32_slowpath) ;  /* 0x000001c400547944 */ /* 0x001fea0003c00000 */
[----:B------:R-:W-:Y:S05]  /*0fc0*/  BRA `(.L_x_6177) ;  /* 0x0000000000107947 */ /* 0x000fea0003800000 */
.L_x_6176:
[----:B------:R-:W1:Y:S02]  /*0fd0*/  MUFU.RCP R53, R0 ;  /* 0x0000000000357308 */ /* 0x000e640000001000 */
[----:B-1----:R-:W-:-:S04]  /*0fe0*/  FFMA R3, R53, R0, -1 ;  /* 0xbf80000035037423 */ /* 0x002fc80000000000 */
[----:B------:R-:W-:-:S04]  /*0ff0*/  FADD.FTZ R4, -R3, -RZ ;  /* 0x800000ff03047221 */ /* 0x000fc80000010100 */
[----:B------:R-:W-:-:S07]  /*1000*/  FFMA R53, R53, R4, R53 ;  /* 0x0000000435357223 */ /* 0x000fce0000000035 */
.L_x_6177:
[----:B------:R-:W-:Y:S05]  /*1010*/  BSYNC B2 ;  /* 0x0000000000027941 */ /* 0x000fea0003800000 */
.L_x_6175:
[----:B------:R1:W-:Y:S02]  /*1020*/  STG.E desc[UR6][R8.64], R53 ;  /* 0x0000003508007986 */ /* 0x0003e4000c101906 */
.L_x_6174:
[----:B------:R-:W-:Y:S05]  /*1030*/  BSYNC B1 ;  /* 0x0000000000017941 */ /* 0x000fea0003800000 */
.L_x_6173:
        /* <DEDUP_REMOVED lines=22> */
[----:B------:R-:W-:Y:S01]  /*11a0*/  F2FP.SATFINITE.E5M2.F32.PACK_AB_MERGE_C R42, RZ, R42, RZ ;  /* 0x0000002aff2a723e */ /* 0x000fe200048060ff */
[----:B------:R-:W-:-:S02]  /*11b0*/  HADD2.F32 R59, -RZ, R12.H0_H0 ;  /* 0x2000000cff3b7230 */ /* 0x000fc40000004100 */
[-C--:B------:R-:W-:Y:S01]  /*11c0*/  FMUL R15, R49, R0.reuse ;  /* 0x00000000310f7220 */ /* 0x080fe20000400000 */
[----:B------:R-:W-:Y:S02]  /*11d0*/  HADD2.F32 R61, -RZ, R12.H1_H1 ;  /* 0x3000000cff3d7230 */ /* 0x000fe40000004100 */
[-C--:B------:R-:W-:Y:S01]  /*11e0*/  FMUL R12, R51, R0.reuse ;  /* 0x00000000330c7220 */ /* 0x080fe20000400000 */
[-C--:B------:R-:W-:Y:S01]  /*11f0*/  FMUL R13, R13, R0.reuse ;  /* 0x000000000d0d7220 */ /* 0x080fe20000400000 */
[----:B------:R-:W-:Y:S01]  /*1200*/  LOP3.LUT R42, R42, 0xffff, RZ, 0xc0, !PT ;  /* 0x0000ffff2a2a7812 */ /* 0x000fe200078ec0ff */
[----:B------:R-:W-:Y:S01]  /*1210*/  FMUL R44, R61, R0 ;  /* 0x000000003d2c7220 */ /* 0x000fe20000400000 */
[----:B------:R-:W-:Y:S02]  /*1220*/  F2FP.SATFINITE.E5M2.F32.PACK_AB_MERGE_C R15, RZ, R15, RZ ;  /* 0x0000000fff0f723e */ /* 0x000fe400048060ff */
[----:B------:R-:W-:Y:S02]  /*1230*/  F2FP.SATFINITE.E5M2.F32.PACK_AB_MERGE_C R13, RZ, R13, RZ ;  /* 0x0000000dff0d723e */ /* 0x000fe400048060ff */
[----:B------:R-:W-:Y:S01]  /*1240*/  F2FP.SATFINITE.E5M2.F32.PACK_AB_MERGE_C R44, RZ, R44, RZ ;  /* 0x0000002cff2c723e */ /* 0x000fe200048060ff */
[--C-:B--2---:R-:W-:Y:S01]  /*1250*/  HADD2.F32 R3, -RZ, R4.reuse.H0_H0 ;  /* 0x20000004ff037230 */ /* 0x104fe20000004100 */
[----:B------:R-:W-:Y:S01]  /*1260*/  F2FP.SATFINITE.E5M2.F32.PACK_AB_MERGE_C R12, RZ, R12, RZ ;  /* 0x0000000cff0c723e */ /* 0x000fe200048060ff */
        /* <DEDUP_REMOVED lines=21> */
[----:B------:R-:W-:Y:S01]  /*13c0*/  F2FP.SATFINITE.E5M2.F32.PACK_AB_MERGE_C R38, RZ, R38, RZ ;  /* 0x00000026ff26723e */ /* 0x000fe200048060ff */
[-C--:B------:R-:W-:Y:S01]  /*13d0*/  FMUL R39, R45, R0.reuse ;  /* 0x000000002d277220 */ /* 0x080fe20000400000 */
[-C--:B------:R-:W-:Y:S01]  /*13e0*/  FMUL R40, R47, R0.reuse ;  /* 0x000000002f287220 */ /* 0x080fe20000400000 */
[----:B------:R-:W-:Y:S01]  /*13f0*/  FMUL R11, R3, R0 ;  /* 0x00000000030b7220 */ /* 0x000fe20000400000 */
[----:B------:R-:W-:Y:S01]  /*1400*/  F2FP.SATFINITE.E5M2.F32.PACK_AB_MERGE_C R10, RZ, R10, RZ ;  /* 0x0000000aff0a723e */ /* 0x000fe200048060ff */
[-C--:B------:R-:W-:Y:S01]  /*1410*/  FMUL R3, R43, R0.reuse ;  /* 0x000000002b037220 */ /* 0x080fe20000400000 */
[----:B------:R-:W-:Y:S01]  /*1420*/  F2FP.SATFINITE.E5M2.F32.PACK_AB_MERGE_C R41, RZ, R41, RZ ;  /* 0x00000029ff29723e */ /* 0x000fe200048060ff */
[-C--:B------:R-:W-:Y:S01]  /*1430*/  FMUL R43, R59, R0.reuse ;  /* 0x000000003b2b7220 */ /* 0x080fe20000400000 */
[----:B------:R-:W-:Y:S01]  /*1440*/  F2FP.SATFINITE.E5M2.F32.PACK_AB_MERGE_C R11, RZ, R11, RZ ;  /* 0x0000000bff0b723e */ /* 0x000fe200048060ff */
[-C--:B------:R-:W-:Y:S01]  /*1450*/  FMUL R45, R63, R0.reuse ;  /* 0x000000003f2d7220 */ /* 0x080fe20000400000 */
[----:B------:R-:W-:Y:S01]  /*1460*/  LOP3.LUT R10, R10, 0xff, RZ, 0xc0, !PT ;  /* 0x000000ff0a0a7812 */ /* 0x000fe200078ec0ff */
[----:B------:R-:W-:Y:S01]  /*1470*/  FMUL R0, R65, R0 ;  /* 0x0000000041007220 */ /* 0x000fe20000400000 */
[----:B------:R-:W-:-:S02]  /*1480*/  LOP3.LUT R11, R11, 0xffff, RZ, 0xc0, !PT ;  /* 0x0000ffff0b0b7812 */ /* 0x000fc400078ec0ff */
[----:B------:R-:W-:Y:S02]  /*1490*/  F2FP.SATFINITE.E5M2.F32.PACK_AB_MERGE_C R39, RZ, R39, RZ ;  /* 0x00000027ff27723e */ /* 0x000fe400048060ff */
[----:B------:R-:W-:Y:S02]  /*14a0*/  PRMT R10, R11, 0x7604, R10 ;  /* 0x000076040b0a7816 */ /* 0x000fe4000000000a */
[----:B------:R-:W2:Y:S01]  /*14b0*/  LDS R11, [R18+0x2098] ;  /* 0x00209800120b7984 */ /* 0x000ea20000000800 */
[----:B------:R-:W-:Y:S02]  /*14c0*/  F2FP.SATFINITE.E5M2.F32.PACK_AB_MERGE_C R40, RZ, R40, RZ ;  /* 0x00000028ff28723e */ /* 0x000fe400048060ff */
[----:B------:R-:W-:Y:S01]  /*14d0*/  LOP3.LUT R41, R41, 0xff, RZ, 0xc0, !PT ;  /* 0x000000ff29297812 */ /* 0x000fe200078ec0ff */
[--C-:B-1----:R-:W-:Y:S01]  /*14e0*/  HADD2.F32 R46, -RZ, R6.reuse.H0_H0 ;  /* 0x20000006ff2e7230 */ /* 0x102fe20000004100 */
[----:B------:R-:W-:Y:S01]  /*14f0*/  LOP3.LUT R39, R39, 0xff, RZ, 0xc0, !PT ;  /* 0x000000ff27277812 */ /* 0x000fe200078ec0ff */
[----:B------:R-:W-:Y:S01]  /*1500*/  HADD2.F32 R47, -RZ, R6.H1_H1 ;  /* 0x30000006ff2f7230 */ /* 0x000fe20000004100 */
[----:B------:R-:W-:-:S02]  /*1510*/  LOP3.LUT R40, R40, 0xffff, RZ, 0xc0, !PT ;  /* 0x0000ffff28287812 */ /* 0x000fc400078ec0ff */
[----:B------:R-:W-:Y:S02]  /*1520*/  FMNMX R46, R21, |R46|, !PT ;  /* 0x4000002e152e7209 */ /* 0x000fe40007800000 */
[----:B------:R-:W-:Y:S02]  /*1530*/  LOP3.LUT R21, R38, 0xff, RZ, 0xc0, !PT ;  /* 0x000000ff26157812 */ /* 0x000fe400078ec0ff */
[----:B------:R-:W-:Y:S02]  /*1540*/  F2FP.SATFINITE.E5M2.F32.PACK_AB_MERGE_C R43, RZ, R43, RZ ;  /* 0x0000002bff2b723e */ /* 0x000fe400048060ff */
[----:B------:R-:W-:Y:S02]  /*1550*/  PRMT R21, R10, 0x5410, R21 ;  /* 0x000054100a157816 */ /* 0x000fe40000000015 */
[----:B------:R-:W1:Y:S01]  /*1560*/  LDS R10, [R18+0x209c] ;  /* 0x00209c00120a7984 */ /* 0x000e620000000800 */
[----:B------:R-:W-:Y:S02]  /*1570*/  F2FP.SATFINITE.E5M2.F32.PACK_AB_MERGE_C R38, RZ, R14, RZ ;  /* 0x0000000eff26723e */ /* 0x000fe400048060ff */
[----:B------:R-:W-:-:S02]  /*1580*/  F2FP.SATFINITE.E5M2.F32.PACK_AB_MERGE_C R0, RZ, R0, RZ ;  /* 0x00000000ff00723e */ /* 0x000fc400048060ff */
[----:B------:R-:W-:Y:S02]  /*1590*/  PRMT R41, R42, 0x7604, R41 ;  /* 0x000076042a297816 */ /* 0x000fe40000000029 */
[----:B------:R-:W4:Y:S01]  /*15a0*/  MATCH.ANY R42, R19 ;  /* 0x00000000132a73a1 */ /* 0x000f2200000e8000 */
[----:B------:R-:W-:Y:S02]  /*15b0*/  F2FP.SATFINITE.E5M2.F32.PACK_AB_MERGE_C R3, RZ, R3, RZ ;  /* 0x00000003ff03723e */ /* 0x000fe400048060ff */
[----:B------:R-:W-:Y:S02]  /*15c0*/  PRMT R39, R40, 0x7604, R39 ;  /* 0x0000760428277816 */ /* 0x000fe40000000027 */
[----:B------:R-:W-:Y:S02]  /*15d0*/  LOP3.LUT R14, R15, 0xff, RZ, 0xc0, !PT ;  /* 0x000000ff0f0e7812 */ /* 0x000fe400078ec0ff */
[----:B------:R-:W-:Y:S02]  /*15e0*/  LOP3.LUT R43, R43, 0xff, RZ, 0xc0, !PT ;  /* 0x000000ff2b2b7812 */ /* 0x000fe400078ec0ff */
[----:B------:R-:W-:-:S02]  /*15f0*/  F2FP.SATFINITE.E5M2.F32.PACK_AB_MERGE_C R45, RZ, R45, RZ ;  /* 0x0000002dff2d723e */ /* 0x000fc400048060ff */
        /* <DEDUP_REMOVED lines=41> */
.L_x_6605:
        /* <DEDUP_REMOVED lines=20> */
.L_x_6182:
[----:B------:R-:W-:Y:S05]  /*19d0*/  BSYNC B3 ;  /* 0x0000000000037941 */ /* 0x000fea0003800000 */
.L_x_6181:
[----:B------:R-:W-:-:S04]  /*19e0*/  FSETP.NEU.AND P0, PT, |R0|, +INF , PT ;  /* 0x7f8000000000780b */ /* 0x000fc80003f0d200 */
[----:B------:R-:W-:-:S04]  /*19f0*/  FSEL R0, R0, 65504, P0 ;  /* 0x477fe00000007808 */ /* 0x000fc80000000000 */
[----:B------:R-:W-:-:S07]  /*1a00*/  LOP3.LUT R0, R0, 0xff800000, RZ, 0xc0, !PT ;  /* 0xff80000000007812 */ /* 0x000fce00078ec0ff */
.L_x_6180:
[----:B------:R-:W-:Y:S05]  /*1a10*/  BSYNC B2 ;  /* 0x0000000000027941 */ /* 0x000fea0003800000 */
.L_x_6179:
        /* <DEDUP_REMOVED lines=10> */
.L_x_6186:
[----:B------:R-:W1:Y:S02]  /*1ac0*/  MUFU.RCP R53, R0 ;  /* 0x0000000000357308 */ /* 0x000e640000001000 */
[----:B-1----:R-:W-:-:S04]  /*1ad0*/  FFMA R3, R53, R0, -1 ;  /* 0xbf80000035037423 */ /* 0x002fc80000000000 */
[----:B------:R-:W-:-:S04]  /*1ae0*/  FADD.FTZ R12, -R3, -RZ ;  /* 0x800000ff030c7221 */ /* 0x000fc80000010100 */
[----:B------:R-:W-:-:S07]  /*1af0*/  FFMA R53, R53, R12, R53 ;  /* 0x0000000c35357223 */ /* 0x000fce0000000035 */
.L_x_6187:
[----:B------:R-:W-:Y:S05]  /*1b00*/  BSYNC B2 ;  /* 0x0000000000027941 */ /* 0x000fea0003800000 */
.L_x_6185:
[----:B------:R1:W-:Y:S02]  /*1b10*/  STG.E desc[UR6][R36.64], R53 ;  /* 0x0000003524007986 */ /* 0x0003e4000c101906 */
.L_x_6184:
[----:B------:R-:W-:Y:S05]  /*1b20*/  BSYNC B1 ;  /* 0x0000000000017941 */ /* 0x000fea0003800000 */
.L_x_6183:
        /* <DEDUP_REMOVED lines=14> */
[----:B------:R-:W-:Y:S01]  /*1c10*/  F2FP.SATFINITE.E5M2.F32.PACK_AB_MERGE_C R38, RZ, R38, RZ ;  /* 0x00000026ff26723e */ /* 0x000fe200048060ff */
        /* <DEDUP_REMOVED lines=14> */
[----:B------:R-:W-:Y:S01]  /*1d00*/  F2FP.SATFINITE.E5M2.F32.PACK_AB_MERGE_C R10, RZ, R10, RZ ;  /* 0x0000000aff0a723e */ /* 0x000fe200048060ff */
[-C--:B------:R-:W-:Y:S01]  /*1d10*/  FMUL R40, R53, R0.reuse ;  /* 0x0000000035287220 */ /* 0x080fe20000400000 */
[----:B------:R-:W-:Y:S01]  /*1d20*/  FMUL R41, R55, R0 ;  /* 0x0000000037297220 */ /* 0x000fe20000400000 */
[----:B------:R-:W-:-:S02]  /*1d30*/  F2FP.SATFINITE.E5M2.F32.PACK_AB_MERGE_C R11, RZ, R11, RZ ;  /* 0x0000000bff0b723e */ /* 0x000fc400048060ff */
[----:B------:R-:W-:Y:S02]  /*1d40*/  LOP3.LUT R10, R10, 0xff, RZ, 0xc0, !PT ;  /* 0x000000ff0a0a7812 */ /* 0x000fe400078ec0ff */
[----:B------:R-:W-:Y:S02]  /*1d50*/  LOP3.LUT R11, R11, 0xff, RZ, 0xc0, !PT ;  /* 0x000000ff0b0b7812 */ /* 0x000fe400078ec0ff */
[----:B------:R-:W-:Y:S01]  /*1d60*/  F2FP.SATFINITE.E5M2.F32.PACK_AB_MERGE_C R40, RZ, R40, RZ ;  /* 0x00000028ff28723e */ /* 0x000fe200048060ff */
[--C-:B--2---:R-:W-:Y:S01]  /*1d70*/  HADD2.F32 R3, -RZ, R12.reuse.H0_H0 ;  /* 0x2000000cff037230 */ /* 0x104fe20000004100 */
[----:B------:R-:W-:Y:S01]  /*1d80*/  F2FP.SATFINITE.E5M2.F32.PACK_AB_MERGE_C R41, RZ, R41, RZ ;  /* 0x00000029ff29723e */ /* 0x000fe200048060ff */
[----:B------:R-:W-:Y:S01]  /*1d90*/  HADD2.F32 R26, -RZ, R12.H1_H1 ;  /* 0x3000000cff1a7230 */ /* 0x000fe20000004100 */
[----:B------:R-:W-:Y:S01]  /*1da0*/  F2FP.SATFINITE.E5M2.F32.PACK_AB_MERGE_C R8, RZ, R8, RZ ;  /* 0x00000008ff08723e */ /* 0x000fe200048060ff */
        /* <DEDUP_REMOVED lines=21> */
[----:B------:R-:W-:Y:S01]  /*1f00*/  F2FP.SATFINITE.E5M2.F32.PACK_AB_MERGE_C R4, RZ, R4, RZ ;  /* 0x00000004ff04723e */ /* 0x000fe200048060ff */
[-C--:B------:R-:W-:Y:S01]  /*1f10*/  FMUL R39, R47, R0.reuse ;  /* 0x000000002f277220 */ /* 0x080fe20000400000 */
[----:B------:R-:W-:Y:S01]  /*1f20*/  F2FP.SATFINITE.E5M2.F32.PACK_AB_MERGE_C R36, RZ, R27, RZ ;  /* 0x0000001bff24723e */ /* 0x000fe200048060ff */
[----:B------:R-:W-:Y:S01]  /*1f30*/  FMUL R3, R9, R0 ;  /* 0x0000000009037220 */ /* 0x000fe20000400000 */
[----:B------:R-:W-:Y:S01]  /*1f40*/  F2FP.SATFINITE.E5M2.F32.PACK_AB_MERGE_C R6, RZ, R6, RZ ;  /* 0x00000006ff06723e */ /* 0x000fe200048060ff */
[----:B------:R-:W-:Y:S01]  /*1f50*/  FMUL R9, R51, R0 ;  /* 0x0000000033097220 */ /* 0x000fe20000400000 */
[----:B------:R-:W-:-:S02]  /*1f60*/  LOP3.LUT R4, R4, 0xff, RZ, 0xc0, !PT ;  /* 0x000000ff04047812 */ /* 0x000fc400078ec0ff */
[----:B------:R-:W-:Y:S02]  /*1f70*/  LOP3.LUT R27, R6, 0xffff, RZ, 0xc0, !PT ;  /* 0x0000ffff061b7812 */ /* 0x000fe400078ec0ff */
[----:B------:R-:W2:Y:S01]  /*1f80*/  LDS R6, [R18+0x4118] ;  /* 0x0041180012067984 */ /* 0x000ea20000000800 */
[----:B------:R-:W-:Y:S02]  /*1f90*/  F2FP.SATFINITE.E5M2.F32.PACK_AB_MERGE_C R21, RZ, R21, RZ ;  /* 0x00000015ff15723e */ /* 0x000fe400048060ff */
[----:B------:R-:W-:Y:S02]  /*1fa0*/  F2FP.SATFINITE.E5M2.F32.PACK_AB_MERGE_C R26, RZ, R26, RZ ;  /* 0x0000001aff1a723e */ /* 0x000fe400048060ff */
[----:B------:R-:W-:Y:S01]  /*1fb0*/  PRMT R4, R27, 0x7604, R4 ;  /* 0x000076041b047816 */ /* 0x000fe20000000004 */
[----:B------:R-:W-:Y:S01]  /*1fc0*/  HADD2.F32 R27, -RZ, R13.H1_H1 ;  /* 0x3000000dff1b7230 */ /* 0x000fe20000004100 */
[----:B------:R-:W-:Y:S02]  /*1fd0*/  LOP3.LUT R21, R21, 0xff, RZ, 0xc0, !PT ;  /* 0x000000ff15157812 */ /* 0x000fe400078ec0ff */
[----:B------:R-:W-:-:S02]  /*1fe0*/  LOP3.LUT R26, R26, 0xff, RZ, 0xc0, !PT ;  /* 0x000000ff1a1a7812 */ /* 0x000fc400078ec0ff */
[----:B------:R-:W-:Y:S01]  /*1ff0*/  LOP3.LUT R37, R36, 0xffff, RZ, 0xc0, !PT ;  /* 0x0000ffff24257812 */ /* 0x000fe200078ec0ff */
[-C--:B------:R-:W-:Y:S01]  /*2000*/  FMUL R36, R57, R0.reuse ;  /* 0x0000000039247220 */ /* 0x080fe20000400000 */
[----:B------:R-:W-:Y:S01]  /*2010*/  F2FP.SATFINITE.E5M2.F32.PACK_AB_MERGE_C R39, RZ, R39, RZ ;  /* 0x00000027ff27723e */ /* 0x000fe200048060ff */
        /* <DEDUP_REMOVED lines=13> */
[----:B------:R-:W-:Y:S02]  /*20f0*/  F2FP.SATFINITE.E5M2.F32.PACK_AB_MERGE_C R0, RZ, R0, RZ ;  /* 0x00000000ff00723e */ /* 0x000fe400048060ff */
[----:B------:R-:W-:Y:S02]  /*2100*/  PRMT R10, R38, 0x5410, R11 ;  /* 0x00005410260a7816 */ /* 0x000fe4000000000b */
[----:B------:R-:W-:Y:S01]  /*2110*/  F2FP.SATFINITE.E5M2.F32.PACK_AB_MERGE_C R9, RZ, R9, RZ ;  /* 0x00000009ff09723e */ /* 0x000fe200048060ff */
[----:B------:R-:W0:Y:S01]  /*2120*/  MATCH.ANY R38, R19 ;  /* 0x00000000132673a1 */ /* 0x000e2200000e8000 */
[----:B------:R-:W-:-:S02]  /*2130*/  F2FP.SATFINITE.E5M2.F32.PACK_AB_MERGE_C R3, RZ, R3, RZ ;  /* 0x00000003ff03723e */ /* 0x000fc400048060ff */
[----:B------:R-:W-:Y:S02]  /*2140*/  F2FP.SATFINITE.E5M2.F32.PACK_AB_MERGE_C R36, RZ, R36, RZ ;  /* 0x00000024ff24723e */ /* 0x000fe400048060ff */
        /* <DEDUP_REMOVED lines=35> */
.L_x_6614:
        /* <DEDUP_REMOVED lines=20> */
.L_x_6192:
[----:B------:R-:W-:Y:S05]  /*24c0*/  BSYNC B3 ;  /* 0x0000000000037941 */ /* 0x000fea0003800000 */
.L_x_6191:
[----:B------:R-:W-:-:S04]  /*24d0*/  FSETP.NEU.AND P0, PT, |R0|, +INF , PT ;  /* 0x7f8000000000780b */ /* 0x000fc80003f0d200 */
[----:B------:R-:W-:-:S04]  /*24e0*/  FSEL R0, R0, 65504, P0 ;  /* 0x477fe00000007808 */ /* 0x000fc80000000000 */
[----:B------:R-:W-:-:S07]  /*24f0*/  LOP3.LUT R0, R0, 0xff800000, RZ, 0xc0, !PT ;  /* 0xff80000000007812 */ /* 0x000fce00078ec0ff */
.L_x_6190:
[----:B------:R-:W-:Y:S05]  /*2500*/  BSYNC B2 ;  /* 0x0000000000027941 */ /* 0x000fea0003800000 */
.L_x_6189:
        /* <DEDUP_REMOVED lines=10> */
.L_x_6196:
[----:B------:R-:W1:Y:S02]  /*25b0*/  MUFU.RCP R53, R0 ;  /* 0x0000000000357308 */ /* 0x000e640000001000 */
[----:B-1----:R-:W-:-:S04]  /*25c0*/  FFMA R3, R53, R0, -1 ;  /* 0xbf80000035037423 */ /* 0x002fc80000000000 */
[----:B------:R-:W-:-:S04]  /*25d0*/  FADD.FTZ R8, -R3, -RZ ;  /* 0x800000ff03087221 */ /* 0x000fc80000010100 */
[----:B------:R-:W-:-:S07]  /*25e0*/  FFMA R53, R53, R8, R53 ;  /* 0x0000000835357223 */ /* 0x000fce0000000035 */
.L_x_6197:
[----:B------:R-:W-:Y:S05]  /*25f0*/  BSYNC B2 ;  /* 0x0000000000027941 */ /* 0x000fea0003800000 */
.L_x_6195:
[----:B------:R1:W-:Y:S02]  /*2600*/  STG.E desc[UR6][R34.64], R53 ;  /* 0x0000003522007986 */ /* 0x0003e4000c101906 */
.L_x_6194:
[----:B------:R-:W-:Y:S05]  /*2610*/  BSYNC B1 ;  /* 0x0000000000017941 */ /* 0x000fea0003800000 */
.L_x_6193:
        /* <DEDUP_REMOVED lines=19> */
[----:B------:R-:W-:Y:S01]  /*2750*/  F2FP.SATFINITE.E5M2.F32.PACK_AB_MERGE_C R4, RZ, R4, RZ ;  /* 0x00000004ff04723e */ /* 0x000fe200048060ff */
        /* <DEDUP_REMOVED lines=13> */
[----:B------:R-:W-:Y:S01]  /*2830*/  F2FP.SATFINITE.E5M2.F32.PACK_AB_MERGE_C R36, RZ, R36, RZ ;  /* 0x00000024ff24723e */ /* 0x000fe200048060ff */
[----:B------:R-:W-:Y:S01]  /*2840*/  FMUL R13, R13, R0 ;  /* 0x000000000d0d7220 */ /* 0x000fe20000400000 */
[----:B------:R-:W-:-:S02]  /*2850*/  F2FP.SATFINITE.E5M2.F32.PACK_AB_MERGE_C R27, RZ, R27, RZ ;  /* 0x0000001bff1b723e */ /* 0x000fc400048060ff */
[----:B------:R-:W-:Y:S01]  /*2860*/  F2FP.SATFINITE.E5M2.F32.PACK_AB_MERGE_C R35, RZ, R35, RZ ;  /* 0x00000023ff23723e */ /* 0x000fe200048060ff */
        /* <DEDUP_REMOVED lines=12> */
[----:B------:R-:W-:Y:S01]  /*2930*/  F2FP.SATFINITE.E5M2.F32.PACK_AB_MERGE_C R25, RZ, R25, RZ ;  /* 0x00000019ff19723e */ /* 0x000fe200048060ff */
[----:B-1----:R-:W-:Y:S01]  /*2940*/  HADD2.F32 R36, -RZ, R6.H0_H0 ;  /* 0x20000006ff247230 */ /* 0x002fe20000004100 */
[----:B------:R-:W-:Y:S01]  /*2950*/  FMNMX R3, R3, |R24|, !PT ;  /* 0x4000001803037209 */ /* 0x000fe20007800000 */
[----:B------:R-:W-:Y:S01]  /*2960*/  HADD2.F32 R24, -RZ, R10.H1_H1 ;  /* 0x3000000aff187230 */ /* 0x000fe20000004100 */
[----:B------:R-:W-:Y:S02]  /*2970*/  F2FP.SATFINITE.E5M2.F32.PACK_AB_MERGE_C R17, RZ, R17, RZ ;  /* 0x00000011ff11723e */ /* 0x000fe400048060ff */
[----:B------:R-:W-:Y:S01]  /*2980*/  FMNMX R3, R3, |R26|, !PT ;  /* 0x4000001a03037209 */ /* 0x000fe20007800000 */
[----:B------:R-:W-:Y:S01]  /*2990*/  FMUL R26, R39, R0 ;  /* 0x00000000271a7220 */ /* 0x000fe20000400000 */
[----:B------:R-:W-:Y:S01]  /*29a0*/  HADD2.F32 R39, -RZ, R9.H0_H0 ;  /* 0x20000009ff277230 */ /* 0x000fe20000004100 */
[----:B------:R-:W-:-:S02]  /*29b0*/  F2FP.SATFINITE.E5M2.F32.PACK_AB_MERGE_C R14, RZ, R14, RZ ;  /* 0x0000000eff0e723e */ /* 0x000fc400048060ff */
[----:B------:R-:W-:Y:S01]  /*29c0*/  FMNMX R38, R3, |R24|, !PT ;  /* 0x4000001803267209 */ /* 0x000fe20007800000 */
[----:B------:R-:W-:Y:S01]  /*29d0*/  HADD2.F32 R3, -RZ, R12.H1_H1 ;  /* 0x3000000cff037230 */ /* 0x000fe20000004100 */
[----:B------:R-:W-:Y:S01]  /*29e0*/  F2FP.SATFINITE.E5M2.F32.PACK_AB_MERGE_C R24, RZ, R21, RZ ;  /* 0x00000015ff18723e */ /* 0x000fe200048060ff */
[----:B------:R-:W1:Y:S01]  /*29f0*/  LDS R12, [R18+0x6190] ;  /* 0x00619000120c7984 */ /* 0x000e620000000800 */
[----:B------:R-:W-:Y:S02]  /*2a00*/  F2FP.SATFINITE.E5M2.F32.PACK_AB_MERGE_C R26, RZ, R26, RZ ;  /* 0x0000001aff1a723e */ /* 0x000fe400048060ff */
[-C--:B------:R-:W-:Y:S01]  /*2a10*/  FMUL R16, R3, R0.reuse ;  /* 0x0000000003107220 */ /* 0x080fe20000400000 */
[-C--:B------:R-:W-:Y:S01]  /*2a20*/  FMUL R3, R15, R0.reuse ;  /* 0x000000000f037220 */ /* 0x080fe20000400000 */
[-C--:B------:R-:W-:Y:S01]  /*2a30*/  FMUL R15, R37, R0.reuse ;  /* 0x00000000250f7220 */ /* 0x080fe20000400000 */
[----:B------:R-:W-:Y:S01]  /*2a40*/  FMUL R37, R53, R0 ;  /* 0x0000000035257220 */ /* 0x000fe20000400000 */
[----:B------:R-:W-:-:S02]  /*2a50*/  FMNMX R38, R38, |R39|, !PT ;  /* 0x4000002726267209 */ /* 0x000fc40007800000 */
[----:B------:R-:W-:Y:S02]  /*2a60*/  F2FP.SATFINITE.E5M2.F32.PACK_AB_MERGE_C R16, RZ, R16, RZ ;  /* 0x00000010ff10723e */ /* 0x000fe400048060ff */
[----:B------:R-:W-:Y:S02]  /*2a70*/  LOP3.LUT R26, R26, 0xff, RZ, 0xc0, !PT ;  /* 0x000000ff1a1a7812 */ /* 0x000fe400078ec0ff */
[----:B------:R-:W-:Y:S01]  /*2a80*/  LOP3.LUT R21, R16, 0xffff, RZ, 0xc0, !PT ;  /* 0x0000ffff10157812 */ /* 0x000fe200078ec0ff */
[----:B------:R-:W-:Y:S01]  /*2a90*/  FMUL R16, R51, R0 ;  /* 0x0000000033107220 */ /* 0x000fe20000400000 */
[----:B------:R-:W-:Y:S02]  /*2aa0*/  PRMT R27, R27, 0x7604, R26 ;  /* 0x000076041b1b7816 */ /* 0x000fe4000000001a */
[----:B------:R-:W-:Y:S01]  /*2ab0*/  PRMT R0, R21, 0x7604, R4 ;  /* 0x0000760415007816 */ /* 0x000fe20000000004 */
[----:B------:R-:W-:Y:S01]  /*2ac0*/  HADD2.F32 R21, -RZ, R9.H1_H1 ;  /* 0x30000009ff157230 */ /* 0x000fe20000004100 */
[----:B------:R-:W-:Y:S01]  /*2ad0*/  LDS R4, [R18+0x6198] ;  /* 0x0061980012047984 */ /* 0x000fe20000000800 */
[----:B------:R-:W-:-:S02]  /*2ae0*/  F2FP.SATFINITE.E5M2.F32.PACK_AB_MERGE_C R13, RZ, R13, RZ ;  /* 0x0000000dff0d723e */ /* 0x000fc400048060ff */
[----:B------:R-:W-:Y:S01]  /*2af0*/  F2FP.SATFINITE.E5M2.F32.PACK_AB_MERGE_C R3, RZ, R3, RZ ;  /* 0x00000003ff03723e */ /* 0x000fe200048060ff */
[----:B------:R-:W2:Y:S01]  /*2b00*/  LDS R18, [R18+0x619c] ;  /* 0x00619c0012127984 */ /* 0x000ea20000000800 */
[----:B------:R-:W-:Y:S02]  /*2b10*/  FMNMX R21, R38, |R21|, !PT ;  /* 0x4000001526157209 */ /* 0x000fe40007800000 */
[----:B------:R-:W-:Y:S02]  /*2b20*/  F2FP.SATFINITE.E5M2.F32.PACK_AB_MERGE_C R34, RZ, R34, RZ ;  /* 0x00000022ff22723e */ /* 0x000fe400048060ff */
[----:B------:R-:W-:Y:S02]  /*2b30*/  LOP3.LUT R24, R24, 0xff, RZ, 0xc0, !PT ;  /* 0x000000ff18187812 */ /* 0x000fe400078ec0ff */
[----:B------:R-:W-:Y:S02]  /*2b40*/  LOP3.LUT R25, R25, 0xffff, RZ, 0xc0, !PT ;  /* 0x0000ffff19197812 */ /* 0x000fe400078ec0ff */
[----:B------:R-:W-:-:S02]  /*2b50*/  F2FP.SATFINITE.E5M2.F32.PACK_AB_MERGE_C R15, RZ, R15, RZ ;  /* 0x0000000fff0f723e */ /* 0x000fc400048060ff */
[----:B------:R-:W-:Y:S02]  /*2b60*/  F2FP.SATFINITE.E5M2.F32.PACK_AB_MERGE_C R16, RZ, R16, RZ ;  /* 0x00000010ff10723e */ /* 0x000fe400048060ff */
[----:B------:R-:W-:Y:S02]  /*2b70*/  F2FP.SATFINITE.E5M2.F32.PACK_AB_MERGE_C R37, RZ, R37, RZ ;  /* 0x00000025ff25723e */ /* 0x000fe400048060ff */
        /* <DEDUP_REMOVED lines=47> */
.L_x_6623:
        /* <DEDUP_REMOVED lines=19> */
[----:B01----:R-:W-:Y:S05]  /*2fa0*/  CALL.REL.NOINC `($__internal_15_$__cuda_sm3x_div_rn_noftz_f32_slowpath) ;  /* 0x000001a800287944 */ /* 0x003fea0003c00000 */
.L_x_6202:
[----:B------:R-:W-:Y:S05]  /*2fb0*/  BSYNC B3 ;  /* 0x0000000000037941 */ /* 0x000fea0003800000 */
.L_x_6201:
[----:B------:R-:W-:-:S04]  /*2fc0*/  FSETP.NEU.AND P0, PT, |R0|, +INF , PT ;  /* 0x7f8000000000780b */ /* 0x000fc80003f0d200 */
[----:B------:R-:W-:-:S04]  /*2fd0*/  FSEL R0, R0, 65504, P0 ;  /* 0x477fe00000007808 */ /* 0x000fc80000000000 */
[----:B------:R-:W-:-:S07]  /*2fe0*/  LOP3.LUT R0, R0, 0xff800000, RZ, 0xc0, !PT ;  /* 0xff80000000007812 */ /* 0x000fce00078ec0ff */
.L_x_6200:
[----:B------:R-:W-:Y:S05]  /*2ff0*/  BSYNC B2 ;  /* 0x0000000000027941 */ /* 0x000fea0003800000 */
.L_x_6199:
        /* <DEDUP_REMOVED lines=8> */
[----:B01----:R-:W-:Y:S05]  /*3080*/  CALL.REL.NOINC `($__internal_14_$__cuda_sm20_rcp_rn_f32_slowpath) ;  /* 0x000001a400207944 */ /* 0x003fea0003c00000 */
[----:B------:R-:W-:Y:S05]  /*3090*/  BRA `(.L_x_6207) ;  /* 0x0000000000107947 */ /* 0x000fea0003800000 */
.L_x_6206:
[----:B------:R-:W2:Y:S02]  /*30a0*/  MUFU.RCP R53, R0 ;  /* 0x0000000000357308 */ /* 0x000ea40000001000 */
[----:B--2---:R-:W-:-:S04]  /*30b0*/  FFMA R3, R53, R0, -1 ;  /* 0xbf80000035037423 */ /* 0x004fc80000000000 */
[----:B------:R-:W-:-:S04]  /*30c0*/  FADD.FTZ R14, -R3, -RZ ;  /* 0x800000ff030e7221 */ /* 0x000fc80000010100 */
[----:B------:R-:W-:-:S07]  /*30d0*/  FFMA R53, R53, R14, R53 ;  /* 0x0000000e35357223 */ /* 0x000fce0000000035 */
.L_x_6207:
[----:B------:R-:W-:Y:S05]  /*30e0*/  BSYNC B2 ;  /* 0x0000000000027941 */ /* 0x000fea0003800000 */
.L_x_6205:
[----:B------:R2:W-:Y:S02]  /*30f0*/  STG.E desc[UR6][R30.64], R53 ;  /* 0x000000351e007986 */ /* 0x0005e4000c101906 */
.L_x_6204:
[----:B------:R-:W-:Y:S05]  /*3100*/  BSYNC B1 ;  /* 0x0000000000017941 */ /* 0x000fea0003800000 */
.L_x_6203:
        /* <DEDUP_REMOVED lines=8> */
[----:B------:R-:W-:Y:S01]  /*3190*/  F2FP.SATFINITE.E5M2.F32.PACK_AB_MERGE_C R3, RZ, R3, RZ ;  /* 0x00000003ff03723e */ /* 0x000fe200048060ff */
[--C-:B------:R-:W-:Y:S01]  /*31a0*/  HADD2.F32 R19, -RZ, R12.reuse.H0_H0 ;  /* 0x2000000cff137230 */ /* 0x100fe20000004100 */
[----:B------:R-:W-:Y:S01]  /*31b0*/  F2FP.SATFINITE.E5M2.F32.PACK_AB_MERGE_C R4, RZ, R4, RZ ;  /* 0x00000004ff04723e */ /* 0x000fe200048060ff */
        /* <DEDUP_REMOVED lines=8> */
[----:B------:R-:W-:Y:S01]  /*3240*/  F2FP.SATFINITE.E5M2.F32.PACK_AB_MERGE_C R8, RZ, R8, RZ ;  /* 0x00000008ff08723e */ /* 0x000fe200048060ff */
[----:B------:R-:W-:Y:S01]  /*3250*/  FMUL R17, R25, R0 ;  /* 0x0000000019117220 */ /* 0x000fe20000400000 */
[----:B------:R-:W-:Y:S01]  /*3260*/  F2FP.SATFINITE.E5M2.F32.PACK_AB_MERGE_C R10, RZ, R10, RZ ;  /* 0x0000000aff0a723e */ /* 0x000fe200048060ff */
[--C-:B------:R-:W-:Y:S01]  /*3270*/  HADD2.F32 R19, -RZ, R9.reuse.H0_H0 ;  /* 0x20000009ff137230 */ /* 0x100fe20000004100 */
[----:B------:R-:W-:Y:S01]  /*3280*/  F2FP.SATFINITE.E5M2.F32.PACK_AB_MERGE_C R12, RZ, R12, RZ ;  /* 0x0000000cff0c723e */ /* 0x000fe200048060ff */
[----:B------:R-:W-:Y:S01]  /*3290*/  HADD2.F32 R9, -RZ, R9.H1_H1 ;  /* 0x30000009ff097230 */ /* 0x000fe20000004100 */
[----:B------:R-:W-:Y:S01]  /*32a0*/  F2FP.SATFINITE.E5M2.F32.PACK_AB_MERGE_C R14, RZ, R13, RZ ;  /* 0x0000000dff0e723e */ /* 0x000fe200048060ff */
[--C-:B------:R-:W-:Y:S01]  /*32b0*/  HADD2.F32 R21, -RZ, R6.reuse.H0_H0 ;  /* 0x20000006ff157230 */ /* 0x100fe20000004100 */
[----:B------:R-:W-:Y:S01]  /*32c0*/  PRMT R4, R4, 0x7604, R3 ;  /* 0x0000760404047816 */ /* 0x000fe20000000003 */
[--C-:B------:R-:W-:Y:S01]  /*32d0*/  HADD2.F32 R3, -RZ, R11.reuse.H0_H0 ;  /* 0x2000000bff037230 */ /* 0x100fe20000004100 */
[----:B------:R-:W-:Y:S01]  /*32e0*/  F2FP.SATFINITE.E5M2.F32.PACK_AB_MERGE_C R16, RZ, R15, RZ ;  /* 0x0000000fff10723e */ /* 0x000fe200048060ff */
        /* <DEDUP_REMOVED lines=24> */
[----:B------:R-:W-:-:S02]  /*3470*/  LOP3.LUT R16, R16, 0xff, RZ, 0xc0, !PT ;  /* 0x000000ff10107812 */ /* 0x000fc400078ec0ff */
[----:B------:R-:W-:Y:S02]  /*3480*/  LOP3.LUT R17, R17, 0xffff, RZ, 0xc0, !PT ;  /* 0x0000ffff11117812 */ /* 0x000fe400078ec0ff */
[----:B------:R-:W-:Y:S02]  /*3490*/  F2FP.SATFINITE.E5M2.F32.PACK_AB_MERGE_C R12, RZ, R12, RZ ;  /* 0x0000000cff0c723e */ /* 0x000fe400048060ff */
[----:B------:R-:W-:Y:S02]  /*34a0*/  F2FP.SATFINITE.E5M2.F32.PACK_AB_MERGE_C R3, RZ, R3, RZ ;  /* 0x00000003ff03723e */ /* 0x000fe400048060ff */
[----:B------:R-:W-:Y:S02]  /*34b0*/  F2FP.SATFINITE.E5M2.F32.PACK_AB_MERGE_C R10, RZ, R10, RZ ;  /* 0x0000000aff0a723e */ /* 0x000fe400048060ff */
        /* <DEDUP_REMOVED lines=23> */
.L_x_6167:
        /* <DEDUP_REMOVED lines=42> */
.L_x_6632:
        /* <DEDUP_REMOVED lines=20> */
.L_x_6212:
[----:B------:R-:W-:Y:S05]  /*3a10*/  BSYNC B3 ;  /* 0x0000000000037941 */ /* 0x000fea0003800000 */
.L_x_6211:
[----:B------:R-:W-:-:S04]  /*3a20*/  FSETP.NEU.AND P0, PT, |R0|, +INF , PT ;  /* 0x7f8000000000780b */ /* 0x000fc80003f0d200 */
[----:B------:R-:W-:-:S09]  /*3a30*/  FSEL R0, R0, 65504, P0 ;  /* 0x477fe00000007808 */ /* 0x000fd20000000000 */
.L_x_6210:
[----:B------:R-:W-:Y:S05]  /*3a40*/  BSYNC B2 ;  /* 0x0000000000027941 */ /* 0x000fea0003800000 */
.L_x_6209:
        /* <DEDUP_REMOVED lines=11> */
.L_x_6216:
[----:B------:R-:W1:Y:S02]  /*3b00*/  MUFU.RCP R53, R0 ;  /* 0x0000000000357308 */ /* 0x000e640000001000 */
[----:B-1----:R-:W-:-:S04]  /*3b10*/  FFMA R3, R53, R0, -1 ;  /* 0xbf80000035037423 */ /* 0x002fc80000000000 */
[----:B------:R-:W-:-:S04]  /*3b20*/  FADD.FTZ R4, -R3, -RZ ;  /* 0x800000ff03047221 */ /* 0x000fc80000010100 */
[----:B------:R-:W-:-:S07]  /*3b30*/  FFMA R53, R53, R4, R53 ;  /* 0x0000000435357223 */ /* 0x000fce0000000035 */
.L_x_6217:
[----:B------:R-:W-:Y:S05]  /*3b40*/  BSYNC B2 ;  /* 0x0000000000027941 */ /* 0x000fea0003800000 */
.L_x_6215:
[----:B------:R1:W-:Y:S02]  /*3b50*/  STG.E desc[UR6][R8.64], R53 ;  /* 0x0000003508007986 */ /* 0x0003e4000c101906 */
.L_x_6214:
[----:B------:R-:W-:Y:S05]  /*3b60*/  BSYNC B1 ;  /* 0x0000000000017941 */ /* 0x000fea0003800000 */
.L_x_6213:
        /* <DEDUP_REMOVED lines=133> */
.L_x_6641:
        /* <DEDUP_REMOVED lines=20> */
.L_x_6222:
[----:B------:R-:W-:Y:S05]  /*4500*/  BSYNC B3 ;  /* 0x0000000000037941 */ /* 0x000fea0003800000 */
.L_x_6221:
[----:B------:R-:W-:-:S04]  /*4510*/  FSETP.NEU.AND P0, PT, |R0|, +INF , PT ;  /* 0x7f8000000000780b */ /* 0x000fc80003f0d200 */
[----:B------:R-:W-:-:S09]  /*4520*/  FSEL R0, R0, 65504, P0 ;  /* 0x477fe00000007808 */ /* 0x000fd20000000000 */
.L_x_6220:
[----:B------:R-:W-:Y:S05]  /*4530*/  BSYNC B2 ;  /* 0x0000000000027941 */ /* 0x000fea0003800000 */
.L_x_6219:
        /* <DEDUP_REMOVED lines=8> */
[----:B0-----:R-:W-:Y:S05]  /*45c0*/  CALL.REL.NOINC `($__internal_14_$__cuda_sm20_rcp_rn_f32_slowpath) ;  /* 0x0000018c00d07944 */ /* 0x001fea0003c00000 */
[----:B------:R-:W-:Y:S05]  /*45d0*/  BRA `(.L_x_6227) ;  /* 0x0000000000107947 */ /* 0x000fea0003800000 */
.L_x_6226:
[----:B------:R-:W1:Y:S02]  /*45e0*/  MUFU.RCP R53, R0 ;  /* 0x0000000000357308 */ /* 0x000e640000001000 */
[----:B-1----:R-:W-:-:S04]  /*45f0*/  FFMA R3, R53, R0, -1 ;  /* 0xbf80000035037423 */ /* 0x002fc80000000000 */
[----:B------:R-:W-:-:S04]  /*4600*/  FADD.FTZ R12, -R3, -RZ ;  /* 0x800000ff030c7221 */ /* 0x000fc80000010100 */
[----:B------:R-:W-:-:S07]  /*4610*/  FFMA R53, R53, R12, R53 ;  /* 0x0000000c35357223 */ /* 0x000fce0000000035 */
.L_x_6227:
[----:B------:R-:W-:Y:S05]  /*4620*/  BSYNC B2 ;  /* 0x0000000000027941 */ /* 0x000fea0003800000 */
.L_x_6225:
[----:B------:R1:W-:Y:S02]  /*4630*/  STG.E desc[UR6][R36.64], R53 ;  /* 0x0000003524007986 */ /* 0x0003e4000c101906 */
.L_x_6224:
[----:B------:R-:W-:Y:S05]  /*4640*/  BSYNC B1 ;  /* 0x0000000000017941 */ /* 0x000fea0003800000 */
.L_x_6223:
        /* <DEDUP_REMOVED lines=133> */
.L_x_6650:
        /* <DEDUP_REMOVED lines=20> */
.L_x_6232:
[----:B------:R-:W-:Y:S05]  /*4fe0*/  BSYNC B3 ;  /* 0x0000000000037941 */ /* 0x000fea0003800000 */
.L_x_6231:
[----:B------:R-:W-:-:S04]  /*4ff0*/  FSETP.NEU.AND P0, PT, |R0|, +INF , PT ;  /* 0x7f8000000000780b */ /* 0x000fc80003f0d200 */
[----:B------:R-:W-:-:S09]  /*5000*/  FSEL R0, R0, 65504, P0 ;  /* 0x477fe00000007808 */ /* 0x000fd20000000000 */
.L_x_6230:
[----:B------:R-:W-:Y:S05]  /*5010*/  BSYNC B2 ;  /* 0x0000000000027941 */ /* 0x000fea0003800000 */
.L_x_6229:
        /* <DEDUP_REMOVED lines=10> */
.L_x_6236:
[----:B------:R-:W1:Y:S02]  /*50c0*/  MUFU.RCP R53, R0 ;  /* 0x0000000000357308 */ /* 0x000e640000001000 */
[----:B-1----:R-:W-:-:S04]  /*50d0*/  FFMA R3, R53, R0, -1 ;  /* 0xbf80000035037423 */ /* 0x002fc80000000000 */
[----:B------:R-:W-:-:S04]  /*50e0*/  FADD.FTZ R8, -R3, -RZ ;  /* 0x800000ff03087221 */ /* 0x000fc80000010100 */
[----:B------:R-:W-:-:S07]  /*50f0*/  FFMA R53, R53, R8, R53 ;  /* 0x0000000835357223 */ /* 0x000fce0000000035 */
.L_x_6237:
[----:B------:R-:W-:Y:S05]  /*5100*/  BSYNC B2 ;  /* 0x0000000000027941 */ /* 0x000fea0003800000 */
.L_x_6235:
[----:B------:R1:W-:Y:S02]  /*5110*/  STG.E desc[UR6][R34.64], R53 ;  /* 0x0000003522007986 */ /* 0x0003e4000c101906 */
.L_x_6234:
[----:B------:R-:W-:Y:S05]  /*5120*/  BSYNC B1 ;  /* 0x0000000000017941 */ /* 0x000fea0003800000 */
.L_x_6233:
        /* <DEDUP_REMOVED lines=81> */
[----:B------:R-:W-:Y:S02]  /*5640*/  F2FP.SATFINITE.E5M2.F32.PACK_AB_MERGE_C R3, RZ, R3, RZ ;  /* 0x00000003ff03723e */ /* 0x000fe400048060ff */
[----:B------:R-:W-:Y:S02]  /*5650*/  LOP3.LUT R24, R24, 0xff, RZ, 0xc0, !PT ;  /* 0x000000ff18187812 */ /* 0x000fe400078ec0ff */
[----:B------:R-:W-:-:S02]  /*5660*/  LOP3.LUT R25, R25, 0xffff, RZ, 0xc0, !PT ;  /* 0x0000ffff19197812 */ /* 0x000fc400078ec0ff */
        /* <DEDUP_REMOVED lines=49> */
.L_x_6659:
        /* <DEDUP_REMOVED lines=20> */
.L_x_6242:
[----:B------:R-:W-:Y:S05]  /*5ac0*/  BSYNC B3 ;  /* 0x0000000000037941 */ /* 0x000fea0003800000 */
.L_x_6241:
[----:B------:R-:W-:-:S04]  /*5ad0*/  FSETP.NEU.AND P0, PT, |R0|, +INF , PT ;  /* 0x7f8000000000780b */ /* 0x000fc80003f0d200 */
[----:B------:R-:W-:-:S09]  /*5ae0*/  FSEL R0, R0, 65504, P0 ;  /* 0x477fe00000007808 */ /* 0x000fd20000000000 */
.L_x_6240:
[----:B------:R-:W-:Y:S05]  /*5af0*/  BSYNC B2 ;  /* 0x0000000000027941 */ /* 0x000fea0003800000 */
.L_x_6239:
        /* <DEDUP_REMOVED lines=10> */
.L_x_6246:
[----:B------:R-:W2:Y:S02]  /*5ba0*/  MUFU.RCP R53, R0 ;  /* 0x0000000000357308 */ /* 0x000ea40000001000 */
[----:B--2---:R-:W-:-:S04]  /*5bb0*/  FFMA R3, R53, R0, -1 ;  /* 0xbf80000035037423 */ /* 0x004fc80000000000 */
[----:B------:R-:W-:-:S04]  /*5bc0*/  FADD.FTZ R14, -R3, -RZ ;  /* 0x800000ff030e7221 */ /* 0x000fc80000010100 */
[----:B------:R-:W-:-:S07]  /*5bd0*/  FFMA R53, R53, R14, R53 ;  /* 0x0000000e35357223 */ /* 0x000fce0000000035 */
.L_x_6247:
[----:B------:R-:W-:Y:S05]  /*5be0*/  BSYNC B2 ;  /* 0x0000000000027941 */ /* 0x000fea0003800000 */
.L_x_6245:
[----:B------:R2:W-:Y:S02]  /*5bf0*/  STG.E desc[UR6][R30.64], R53 ;  /* 0x000000351e007986 */ /* 0x0005e4000c101906 */
.L_x_6244:
[----:B------:R-:W-:Y:S05]  /*5c00*/  BSYNC B1 ;  /* 0x0000000000017941 */ /* 0x000fea0003800000 */
.L_x_6243:
        /* <DEDUP_REMOVED lines=81> */
.L_x_6166:
        /* <DEDUP_REMOVED lines=112> */
.L_x_6668:
        /* <DEDUP_REMOVED lines=20> */
.L_x_6254:
[----:B------:R-:W-:Y:S05]  /*6960*/  BSYNC B3 ;  /* 0x0000000000037941 */ /* 0x000fea0003800000 */
.L_x_6253:
[----:B------:R-:W-:-:S04]  /*6970*/  FSETP.NEU.AND P0, PT, |R0|, +INF , PT ;  /* 0x7f8000000000780b */ /* 0x000fc80003f0d200 */
[----:B------:R-:W-:-:S04]  /*6980*/  FSEL R0, R0, 65504, P0 ;  /* 0x477fe00000007808 */ /* 0x000fc80000000000 */
[----:B------:R-:W-:-:S07]  /*6990*/  LOP3.LUT R0, R0, 0xff800000, RZ, 0xc0, !PT ;  /* 0xff80000000007812 */ /* 0x000fce00078ec0ff */
.L_x_6252:
[----:B------:R-:W-:Y:S05]  /*69a0*/  BSYNC B2 ;  /* 0x0000000000027941 */ /* 0x000fea0003800000 */
.L_x_6251:
        /* <DEDUP_REMOVED lines=11> */
.L_x_6258:
[----:B------:R-:W1:Y:S02]  /*6a60*/  MUFU.RCP R53, R0 ;  /* 0x0000000000357308 */ /* 0x000e640000001000 */
[----:B-1----:R-:W-:-:S04]  /*6a70*/  FFMA R3, R53, R0, -1 ;  /* 0xbf80000035037423 */ /* 0x002fc80000000000 */
[----:B------:R-:W-:-:S04]  /*6a80*/  FADD.FTZ R22, -R3, -RZ ;  /* 0x800000ff03167221 */ /* 0x000fc80000010100 */
[----:B------:R-:W-:-:S07]  /*6a90*/  FFMA R53, R53, R22, R53 ;  /* 0x0000001635357223 */ /* 0x000fce0000000035 */
.L_x_6259:
[----:B------:R-:W-:Y:S05]  /*6aa0*/  BSYNC B2 ;  /* 0x0000000000027941 */ /* 0x000fea0003800000 */
.L_x_6257:
[----:B------:R1:W-:Y:S02]  /*6ab0*/  STG.E desc[UR6][R20.64], R53 ;  /* 0x0000003514007986 */ /* 0x0003e4000c101906 */
.L_x_6256:
[----:B------:R-:W-:Y:S05]  /*6ac0*/  BSYNC B1 ;  /* 0x0000000000017941 */ /* 0x000fea0003800000 */
.L_x_6255:
        /* <DEDUP_REMOVED lines=30> */
[----:B------:R-:W-:Y:S01]  /*6cb0*/  F2FP.SATFINITE.E5M2.F32.PACK_AB_MERGE_C R31, RZ, R31, RZ ;  /* 0x0000001fff1f723e */ /* 0x000fe200048060ff */
[----:B------:R-:W-:-:S02]  /*6cc0*/  HADD2.F32 R47, -RZ, R27.H0_H0 ;  /* 0x2000001bff2f7230 */ /* 0x000fc40000004100 */
[-C--:B0-----:R-:W-:Y:S01]  /*6cd0*/  FMUL R56, R65, R0.reuse ;  /* 0x0000000041387220 */ /* 0x081fe20000400000 */
[----:B------:R-:W-:Y:S02]  /*6ce0*/  HADD2.F32 R61, -RZ, R15.H0_H0 ;  /* 0x2000000fff3d7230 */ /* 0x000fe40000004100 */
[----:B------:R-:W-:Y:S01]  /*6cf0*/  FMUL R57, R67, R0 ;  /* 0x0000000043397220 */ /* 0x000fe20000400000 */
[----:B------:R-:W-:Y:S01]  /*6d00*/  HADD2.F32 R3, -RZ, R8.H0_H0 ;  /* 0x20000008ff037230 */ /* 0x000fe20000004100 */
[----:B------:R-:W-:Y:S01]  /*6d10*/  F2FP.SATFINITE.E5M2.F32.PACK_AB_MERGE_C R50, RZ, R48, RZ ;  /* 0x00000030ff32723e */ /* 0x000fe200048060ff */
[----:B------:R-:W-:Y:S02]  /*6d20*/  HADD2.F32 R59, -RZ, R12.H0_H0 ;  /* 0x2000000cff3b7230 */ /* 0x000fe40000004100 */
[-C--:B------:R-:W-:Y:S01]  /*6d30*/  FMUL R23, R53, R0.reuse ;  /* 0x0000000035177220 */ /* 0x080fe20000400000 */
[----:B------:R-:W-:Y:S02]  /*6d40*/  HADD2.F32 R63, -RZ, R16.H0_H0 ;  /* 0x20000010ff3f7230 */ /* 0x000fe40000004100 */
[----:B------:R-:W-:Y:S01]  /*6d50*/  FMUL R21, R69, R0 ;  /* 0x0000000045157220 */ /* 0x000fe20000400000 */
[----:B------:R-:W-:Y:S01]  /*6d60*/  HADD2.F32 R49, -RZ, R24.H0_H0 ;  /* 0x20000018ff317230 */ /* 0x000fe20000004100 */
[----:B------:R-:W-:Y:S01]  /*6d70*/  F2FP.SATFINITE.E5M2.F32.PACK_AB_MERGE_C R44, RZ, R44, RZ ;  /* 0x0000002cff2c723e */ /* 0x000fe200048060ff */
[----:B------:R-:W-:Y:S01]  /*6d80*/  HADD2.F32 R46, -RZ, R11.H1_H1 ;  /* 0x3000000bff2e7230 */ /* 0x000fe20000004100 */
[----:B------:R-:W-:Y:S01]  /*6d90*/  LOP3.LUT R48, R31, 0xff, RZ, 0xc0, !PT ;  /* 0x000000ff1f307812 */ /* 0x000fe200078ec0ff */
[-C--:B------:R-:W-:Y:S01]  /*6da0*/  FMUL R47, R47, R0.reuse ;  /* 0x000000002f2f7220 */ /* 0x080fe20000400000 */
[-C--:B------:R-:W-:Y:S01]  /*6db0*/  FMUL R22, R61, R0.reuse ;  /* 0x000000003d167220 */ /* 0x080fe20000400000 */
[-C--:B------:R-:W-:Y:S01]  /*6dc0*/  FMUL R3, R3, R0.reuse ;  /* 0x0000000003037220 */ /* 0x080fe20000400000 */
[-C--:B------:R-:W-:Y:S01]  /*6dd0*/  FMUL R20, R59, R0.reuse ;  /* 0x000000003b147220 */ /* 0x080fe20000400000 */
[----:B------:R-:W-:Y:S01]  /*6de0*/  F2FP.SATFINITE.E5M2.F32.PACK_AB_MERGE_C R52, RZ, R51, RZ ;  /* 0x00000033ff34723e */ /* 0x000fe200048060ff */
[-C--:B------:R-:W-:Y:S01]  /*6df0*/  FMUL R31, R63, R0.reuse ;  /* 0x000000003f1f7220 */ /* 0x080fe20000400000 */
[----:B------:R-:W-:Y:S01]  /*6e00*/  FMUL R0, R49, R0 ;  /* 0x0000000031007220 */ /* 0x000fe20000400000 */
[----:B------:R-:W-:Y:S01]  /*6e10*/  F2FP.SATFINITE.E5M2.F32.PACK_AB_MERGE_C R56, RZ, R56, RZ ;  /* 0x00000038ff38723e */ /* 0x000fe200048060ff */
[----:B------:R-:W-:Y:S01]  /*6e20*/  HADD2.F32 R49, -RZ, R12.H1_H1 ;  /* 0x3000000cff317230 */ /* 0x000fe20000004100 */
[----:B------:R-:W-:-:S02]  /*6e30*/  F2FP.SATFINITE.E5M2.F32.PACK_AB_MERGE_C R57, RZ, R57, RZ ;  /* 0x00000039ff39723e */ /* 0x000fc400048060ff */
[----:B------:R-:W-:Y:S02]  /*6e40*/  LOP3.LUT R51, R44, 0xffff, RZ, 0xc0, !PT ;  /* 0x0000ffff2c337812 */ /* 0x000fe400078ec0ff */
[----:B------:R-:W-:Y:S02]  /*6e50*/  FMNMX R46, R45, |R46|, !PT ;  /* 0x4000002e2d2e7209 */ /* 0x000fe40007800000 */
[----:B------:R-:W-:Y:S02]  /*6e60*/  LOP3.LUT R44, R50, 0xff, RZ, 0xc0, !PT ;  /* 0x000000ff322c7812 */ /* 0x000fe400078ec0ff */
[----:B------:R-:W-:Y:S02]  /*6e70*/  LOP3.LUT R53, R52, 0xffff, RZ, 0xc0, !PT ;  /* 0x0000ffff34357812 */ /* 0x000fe400078ec0ff */
[----:B------:R-:W-:Y:S02]  /*6e80*/  F2FP.SATFINITE.E5M2.F32.PACK_AB_MERGE_C R23, RZ, R23, RZ ;  /* 0x00000017ff17723e */ /* 0x000fe400048060ff */
[----:B------:R-:W-:-:S02]  /*6e90*/  F2FP.SATFINITE.E5M2.F32.PACK_AB_MERGE_C R21, RZ, R21, RZ ;  /* 0x00000015ff15723e */ /* 0x000fc400048060ff */
[----:B------:R-:W-:Y:S02]  /*6ea0*/  LOP3.LUT R56, R56, 0xff, RZ, 0xc0, !PT ;  /* 0x000000ff38387812 */ /* 0x000fe400078ec0ff */
[----:B------:R-:W-:Y:S02]  /*6eb0*/  LOP3.LUT R57, R57, 0xffff, RZ, 0xc0, !PT ;  /* 0x0000ffff39397812 */ /* 0x000fe400078ec0ff */
[----:B------:R-:W-:Y:S02]  /*6ec0*/  FMNMX R46, R46, |R49|, !PT ;  /* 0x400000312e2e7209 */ /* 0x000fe40007800000 */
[----:B------:R-:W-:Y:S01]  /*6ed0*/  PRMT R44, R53, 0x7604, R44 ;  /* 0x00007604352c7816 */ /* 0x000fe2000000002c */
[----:B------:R-:W-:Y:S01]  /*6ee0*/  HADD2.F32 R53, -RZ, R15.H1_H1 ;  /* 0x3000000fff357230 */ /* 0x000fe20000004100 */
[----:B------:R-:W-:Y:S02]  /*6ef0*/  LOP3.LUT R23, R23, 0xff, RZ, 0xc0, !PT ;  /* 0x000000ff17177812 */ /* 0x000fe400078ec0ff */
[----:B------:R-:W-:-:S02]  /*6f00*/  LOP3.LUT R49, R21, 0xff, RZ, 0xc0, !PT ;  /* 0x000000ff15317812 */ /* 0x000fc400078ec0ff */
[----:B------:R-:W-:Y:S02]  /*6f10*/  F2FP.SATFINITE.E5M2.F32.PACK_AB_MERGE_C R47, RZ, R47, RZ ;  /* 0x0000002fff2f723e */ /* 0x000fe400048060ff */
[----:B------:R-:W-:Y:S02]  /*6f20*/  PRMT R56, R57, 0x7604, R56 ;  /* 0x0000760439387816 */ /* 0x000fe40000000038 */
[----:B------:R-:W-:Y:S02]  /*6f30*/  F2FP.SATFINITE.E5M2.F32.PACK_AB_MERGE_C R54, RZ, R54, RZ ;  /* 0x00000036ff36723e */ /* 0x000fe400048060ff */
[----:B------:R-:W-:Y:S02]  /*6f40*/  F2FP.SATFINITE.E5M2.F32.PACK_AB_MERGE_C R55, RZ, R55, RZ ;  /* 0x00000037ff37723e */ /* 0x000fe400048060ff */
[----:B------:R-:W-:Y:S02]  /*6f50*/  PRMT R21, R44, 0x5410, R23 ;  /* 0x000054102c157816 */ /* 0x000fe40000000017 */
[----:B------:R-:W-:-:S02]  /*6f60*/  F2FP.SATFINITE.E5M2.F32.PACK_AB_MERGE_C R0, RZ, R0, RZ ;  /* 0x00000000ff00723e */ /* 0x000fc400048060ff */
[----:B------:R-:W-:Y:S01]  /*6f70*/  LOP3.LUT R45, R47, 0xff, RZ, 0xc0, !PT ;  /* 0x000000ff2f2d7812 */ /* 0x000fe200078ec0ff */
[----:B------:R-:W-:Y:S01]  /*6f80*/  HADD2.F32 R47, -RZ, R13.H1_H1 ;  /* 0x3000000dff2f7230 */ /* 0x000fe20000004100 */
[----:B------:R-:W-:Y:S02]  /*6f90*/  PRMT R23, R56, 0x5410, R49 ;  /* 0x0000541038177816 */ /* 0x000fe40000000031 */
[----:B------:R-:W-:Y:S01]  /*6fa0*/  F2FP.SATFINITE.E5M2.F32.PACK_AB_MERGE_C R20, RZ, R20, RZ ;  /* 0x00000014ff14723e */ /* 0x000fe200048060ff */
[----:B------:R-:W0:Y:S01]  /*6fb0*/  MATCH.ANY R49, R26 ;  /* 0x000000001a3173a1 */ /* 0x000e2200000e8000 */
[----:B------:R-:W-:Y:S02]  /*6fc0*/  F2FP.SATFINITE.E5M2.F32.PACK_AB_MERGE_C R31, RZ, R31, RZ ;  /* 0x0000001fff1f723e */ /* 0x000fe400048060ff */
[----:B------:R-:W-:Y:S02]  /*6fd0*/  F2FP.SATFINITE.E5M2.F32.PACK_AB_MERGE_C R3, RZ, R3, RZ ;  /* 0x00000003ff03723e */ /* 0x000fe400048060ff */
[----:B------:R-:W-:-:S02]  /*6fe0*/  LOP3.LUT R54, R54, 0xff, RZ, 0xc0, !PT ;  /* 0x000000ff36367812 */ /* 0x000fc400078ec0ff */
[----:B------:R-:W-:Y:S02]  /*6ff0*/  LOP3.LUT R55, R55, 0xffff, RZ, 0xc0, !PT ;  /* 0x0000ffff37377812 */ /* 0x000fe400078ec0ff */
[----:B------:R-:W-:Y:S02]  /*7000*/  F2FP.SATFINITE.E5M2.F32.PACK_AB_MERGE_C R22, RZ, R22, RZ ;  /* 0x00000016ff16723e */ /* 0x000fe400048060ff */
        /* <DEDUP_REMOVED lines=41> */
.L_x_6677:
        /* <DEDUP_REMOVED lines=20> */
.L_x_6264:
[----:B------:R-:W-:Y:S05]  /*73e0*/  BSYNC B3 ;  /* 0x0000000000037941 */ /* 0x000fea0003800000 */
.L_x_6263:
[----:B------:R-:W-:-:S04]  /*73f0*/  FSETP.NEU.AND P0, PT, |R0|, +INF , PT ;  /* 0x7f8000000000780b */ /* 0x000fc80003f0d200 */
[----:B------:R-:W-:-:S04]  /*7400*/  FSEL R0, R0, 65504, P0 ;  /* 0x477fe00000007808 */ /* 0x000fc80000000000 */
[----:B------:R-:W-:-:S07]  /*7410*/  LOP3.LUT R0, R0, 0xff800000, RZ, 0xc0, !PT ;  /* 0xff80000000007812 */ /* 0x000fce00078ec0ff */
.L_x_6262:
[----:B------:R-:W-:Y:S05]  /*7420*/  BSYNC B2 ;  /* 0x0000000000027941 */ /* 0x000fea0003800000 */
.L_x_6261:
        /* <DEDUP_REMOVED lines=10> */
.L_x_6268:
[----:B------:R-:W1:Y:S02]  /*74d0*/  MUFU.RCP R53, R0 ;  /* 0x0000000000357308 */ /* 0x000e640000001000 */
[----:B-1----:R-:W-:-:S04]  /*74e0*/  FFMA R3, R53, R0, -1 ;  /* 0xbf80000035037423 */ /* 0x002fc80000000000 */
[----:B------:R-:W-:-:S04]  /*74f0*/  FADD.FTZ R20, -R3, -RZ ;  /* 0x800000ff03147221 */ /* 0x000fc80000010100 */
[----:B------:R-:W-:-:S07]  /*7500*/  FFMA R53, R53, R20, R53 ;  /* 0x0000001435357223 */ /* 0x000fce0000000035 */
.L_x_6269:
[----:B------:R-:W-:Y:S05]  /*7510*/  BSYNC B2 ;  /* 0x0000000000027941 */ /* 0x000fea0003800000 */
.L_x_6267:
[----:B------:R1:W-:Y:S02]  /*7520*/  STG.E desc[UR6][R42.64], R53 ;  /* 0x000000352a007986 */ /* 0x0003e4000c101906 */
.L_x_6266:
[----:B------:R-:W-:Y:S05]  /*7530*/  BSYNC B1 ;  /* 0x0000000000017941 */ /* 0x000fea0003800000 */
.L_x_6265:
        /* <DEDUP_REMOVED lines=14> */
[----:B------:R-:W-:Y:S01]  /*7620*/  F2FP.SATFINITE.E5M2.F32.PACK_AB_MERGE_C R9, RZ, R9, RZ ;  /* 0x00000009ff09723e */ /* 0x000fe200048060ff */
[----:B------:R-:W-:Y:S01]  /*7630*/  FMUL R13, R13, R0 ;  /* 0x000000000d0d7220 */ /* 0x000fe20000400000 */
[----:B------:R-:W-:Y:S01]  /*7640*/  F2FP.SATFINITE.E5M2.F32.PACK_AB_MERGE_C R10, RZ, R10, RZ ;  /* 0x0000000aff0a723e */ /* 0x000fe200048060ff */
[----:B------:R-:W-:Y:S01]  /*7650*/  FMUL R14, R31, R0 ;  /* 0x000000001f0e7220 */ /* 0x000fe20000400000 */
[----:B------:R-:W-:Y:S01]  /*7660*/  F2FP.SATFINITE.E5M2.F32.PACK_AB_MERGE_C R3, RZ, R3, RZ ;  /* 0x00000003ff03723e */ /* 0x000fe200048060ff */
[----:B------:R-:W-:Y:S01]  /*7670*/  HADD2.F32 R11, -RZ, R11.H1_H1 ;  /* 0x3000000bff0b7230 */ /* 0x000fe20000004100 */
[----:B------:R-:W-:Y:S01]  /*7680*/  F2FP.SATFINITE.E5M2.F32.PACK_AB_MERGE_C R4, RZ, R4, RZ ;  /* 0x00000004ff04723e */ /* 0x000fe200048060ff */
[----:B------:R-:W-:Y:S01]  /*7690*/  HADD2.F32 R15, -RZ, R15.H1_H1 ;  /* 0x3000000fff0f7230 */ /* 0x000fe20000004100 */
[----:B------:R-:W-:Y:S01]  /*76a0*/  F2FP.SATFINITE.E5M2.F32.PACK_AB_MERGE_C R17, RZ, R17, RZ ;  /* 0x00000011ff11723e */ /* 0x000fe200048060ff */
[----:B------:R-:W-:Y:S01]  /*76b0*/  HADD2.F32 R21, -RZ, R16.H1_H1 ;  /* 0x30000010ff157230 */ /* 0x000fe20000004100 */
[----:B------:R-:W-:Y:S01]  /*76c0*/  F2FP.SATFINITE.E5M2.F32.PACK_AB_MERGE_C R18, RZ, R18, RZ ;  /* 0x00000012ff12723e */ /* 0x000fe200048060ff */
        /* <DEDUP_REMOVED lines=8> */
[----:B------:R-:W-:Y:S02]  /*7750*/  F2FP.SATFINITE.E5M2.F32.PACK_AB_MERGE_C R13, RZ, R13, RZ ;  /* 0x0000000dff0d723e */ /* 0x000fe400048060ff */
[----:B------:R-:W-:-:S02]  /*7760*/  F2FP.SATFINITE.E5M2.F32.PACK_AB_MERGE_C R14, RZ, R14, RZ ;  /* 0x0000000eff0e723e */ /* 0x000fc400048060ff */
        /* <DEDUP_REMOVED lines=47> */
.L_x_6249:
        /* <DEDUP_REMOVED lines=12> */
.L_x_6686:
        /* <DEDUP_REMOVED lines=20> */
.L_x_6275:
[----:B------:R-:W-:Y:S05]  /*7c60*/  BSYNC B3 ;  /* 0x0000000000037941 */ /* 0x000fea0003800000 */
.L_x_6274:
[----:B------:R-:W-:-:S04]  /*7c70*/  FSETP.NEU.AND P0, PT, |R0|, +INF , PT ;  /* 0x7f8000000000780b */ /* 0x000fc80003f0d200 */
[----:B------:R-:W-:-:S09]  /*7c80*/  FSEL R0, R0, 65504, P0 ;  /* 0x477fe00000007808 */ /* 0x000fd20000000000 */
.L_x_6273:
[----:B------:R-:W-:Y:S05]  /*7c90*/  BSYNC B2 ;  /* 0x0000000000027941 */ /* 0x000fea0003800000 */
.L_x_6272:
        /* <DEDUP_REMOVED lines=11> */
.L_x_6279:
[----:B------:R-:W1:Y:S02]  /*7d50*/  MUFU.RCP R53, R0 ;  /* 0x0000000000357308 */ /* 0x000e640000001000 */
[----:B-1----:R-:W-:-:S04]  /*7d60*/  FFMA R3, R53, R0, -1 ;  /* 0xbf80000035037423 */ /* 0x002fc80000000000 */
[----:B------:R-:W-:-:S04]  /*7d70*/  FADD.FTZ R22, -R3, -RZ ;  /* 0x800000ff03167221 */ /* 0x000fc80000010100 */
[----:B------:R-:W-:-:S07]  /*7d80*/  FFMA R53, R53, R22, R53 ;  /* 0x0000001635357223 */ /* 0x000fce0000000035 */
.L_x_6280:
[----:B------:R-:W-:Y:S05]  /*7d90*/  BSYNC B2 ;  /* 0x0000000000027941 */ /* 0x000fea0003800000 */
.L_x_6278:
[----:B------:R1:W-:Y:S02]  /*7da0*/  STG.E desc[UR6][R20.64], R53 ;  /* 0x0000003514007986 */ /* 0x0003e4000c101906 */
.L_x_6277:
[----:B------:R-:W-:Y:S05]  /*7db0*/  BSYNC B1 ;  /* 0x0000000000017941 */ /* 0x000fea0003800000 */
.L_x_6276:
        /* <DEDUP_REMOVED lines=17> */
[----:B------:R-:W-:Y:S01]  /*7ed0*/  F2FP.SATFINITE.E5M2.F32.PACK_AB_MERGE_C R31, RZ, R31, RZ ;  /* 0x0000001fff1f723e */ /* 0x000fe200048060ff */
[----:B------:R-:W-:Y:S01]  /*7ee0*/  HADD2.F32 R23, -RZ, R11.H0_H0 ;  /* 0x2000000bff177230 */ /* 0x000fe20000004100 */
[----:B------:R-:W-:Y:S01]  /*7ef0*/  FMNMX R22, R3, |R22|, !PT ;  /* 0x4000001603167209 */ /* 0x000fe20007800000 */
[----:B------:R-:W-:-:S02]  /*7f00*/  HADD2.F32 R3, -RZ, R28.H0_H0 ;  /* 0x2000001cff037230 */ /* 0x000fc40000004100 */
[-C--:B------:R-:W-:Y:S01]  /*7f10*/  FMUL R51, R51, R0.reuse ;  /* 0x0000000033337220 */ /* 0x080fe20000400000 */
[----:B------:R-:W-:Y:S01]  /*7f20*/  F2FP.SATFINITE.E5M2.F32.PACK_AB_MERGE_C R50, RZ, R49, RZ ;  /* 0x00000031ff32723e */ /* 0x000fe200048060ff */
[----:B------:R-:W-:Y:S01]  /*7f30*/  HADD2.F32 R45, -RZ, R11.H1_H1 ;  /* 0x3000000bff2d7230 */ /* 0x000fe20000004100 */
[----:B------:R-:W-:Y:S01]  /*7f40*/  FMNMX R44, R22, |R21|, !PT ;  /* 0x40000015162c7209 */ /* 0x000fe20007800000 */
[-C--:B------:R-:W-:Y:S01]  /*7f50*/  FMUL R48, R3, R0.reuse ;  /* 0x0000000003307220 */ /* 0x080fe20000400000 */
[----:B------:R-:W-:Y:S01]  /*7f60*/  HADD2.F32 R21, -RZ, R27.H0_H0 ;  /* 0x2000001bff157230 */ /* 0x000fe20000004100 */
[----:B------:R-:W-:Y:S01]  /*7f70*/  LOP3.LUT R49, R31, 0xff, RZ, 0xc0, !PT ;  /* 0x000000ff1f317812 */ /* 0x000fe200078ec0ff */
[----:B------:R-:W-:Y:S02]  /*7f80*/  HADD2.F32 R61, -RZ, R15.H0_H0 ;  /* 0x2000000fff3d7230 */ /* 0x000fe40000004100 */
[----:B------:R-:W-:Y:S01]  /*7f90*/  FMUL R23, R23, R0 ;  /* 0x0000000017177220 */ /* 0x000fe20000400000 */
[----:B------:R-:W-:Y:S01]  /*7fa0*/  F2FP.SATFINITE.E5M2.F32.PACK_AB_MERGE_C R48, RZ, R48, RZ ;  /* 0x00000030ff30723e */ /* 0x000fe200048060ff */
[----:B------:R-:W-:Y:S01]  /*7fb0*/  FMUL R46, R21, R0 ;  /* 0x00000000152e7220 */ /* 0x000fe20000400000 */
[----:B------:R-:W-:Y:S01]  /*7fc0*/  HADD2.F32 R69, -RZ, R19.H0_H0 ;  /* 0x20000013ff457230 */ /* 0x000fe20000004100 */
[----:B------:R-:W-:Y:S01]  /*7fd0*/  F2FP.SATFINITE.E5M2.F32.PACK_AB_MERGE_C R51, RZ, R51, RZ ;  /* 0x00000033ff33723e */ /* 0x000fe200048060ff */
[----:B------:R-:W-:Y:S01]  /*7fe0*/  HADD2.F32 R53, -RZ, R13.H0_H0 ;  /* 0x2000000dff357230 */ /* 0x000fe20000004100 */
[----:B------:R-:W-:Y:S01]  /*7ff0*/  LOP3.LUT R48, R48, 0xffff, RZ, 0xc0, !PT ;  /* 0x0000ffff30307812 */ /* 0x000fe200078ec0ff */
[----:B------:R-:W-:Y:S01]  /*8000*/  HADD2.F32 R55, -RZ, R14.H0_H0 ;  /* 0x2000000eff377230 */ /* 0x000fe20000004100 */
[----:B------:R-:W-:Y:S01]  /*8010*/  F2FP.SATFINITE.E5M2.F32.PACK_AB_MERGE_C R46, RZ, R46, RZ ;  /* 0x0000002eff2e723e */ /* 0x000fe200048060ff */
        /* <DEDUP_REMOVED lines=17> */
[----:B------:R-:W-:Y:S01]  /*8130*/  F2FP.SATFINITE.E5M2.F32.PACK_AB_MERGE_C R23, RZ, R23, RZ ;  /* 0x00000017ff17723e */ /* 0x000fe200048060ff */
        /* <DEDUP_REMOVED lines=10> */
[----:B------:R-:W-:-:S02]  /*81e0*/  F2FP.SATFINITE.E5M2.F32.PACK_AB_MERGE_C R45, RZ, R22, RZ ;  /* 0x00000016ff2d723e */ /* 0x000fc400048060ff */
[----:B------:R-:W-:Y:S02]  /*81f0*/  F2FP.SATFINITE.E5M2.F32.PACK_AB_MERGE_C R21, RZ, R21, RZ ;  /* 0x00000015ff15723e */ /* 0x000fe400048060ff */
[----:B------:R-:W-:Y:S02]  /*8200*/  LOP3.LUT R22, R23, 0xff, RZ, 0xc0, !PT ;  /* 0x000000ff17167812 */ /* 0x000fe400078ec0ff */
[----:B------:R-:W-:Y:S02]  /*8210*/  F2FP.SATFINITE.E5M2.F32.PACK_AB_MERGE_C R52, RZ, R52, RZ ;  /* 0x00000034ff34723e */ /* 0x000fe400048060ff */
[----:B------:R-:W-:Y:S02]  /*8220*/  F2FP.SATFINITE.E5M2.F32.PACK_AB_MERGE_C R53, RZ, R53, RZ ;  /* 0x00000035ff35723e */ /* 0x000fe400048060ff */
[----:B------:R-:W-:Y:S02]  /*8230*/  F2FP.SATFINITE.E5M2.F32.PACK_AB_MERGE_C R54, RZ, R54, RZ ;  /* 0x00000036ff36723e */ /* 0x000fe400048060ff */
[----:B------:R-:W-:-:S02]  /*8240*/  F2FP.SATFINITE.E5M2.F32.PACK_AB_MERGE_C R55, RZ, R55, RZ ;  /* 0x00000037ff37723e */ /* 0x000fc400048060ff */
[----:B------:R-:W-:Y:S02]  /*8250*/  LOP3.LUT R23, R21, 0xff, RZ, 0xc0, !PT ;  /* 0x000000ff15177812 */ /* 0x000fe400078ec0ff */
[----:B------:R-:W-:Y:S02]  /*8260*/  PRMT R21, R47, 0x5410, R22 ;  /* 0x000054102f157816 */ /* 0x000fe40000000016 */
[----:B------:R-:W-:Y:S01]  /*8270*/  F2FP.SATFINITE.E5M2.F32.PACK_AB_MERGE_C R20, RZ, R20, RZ ;  /* 0x00000014ff14723e */ /* 0x000fe200048060ff */
[----:B------:R-:W1:Y:S01]  /*8280*/  MATCH.ANY R47, R26 ;  /* 0x000000001a2f73a1 */ /* 0x000e6200000e8000 */
[----:B------:R-:W-:Y:S02]  /*8290*/  F2FP.SATFINITE.E5M2.F32.PACK_AB_MERGE_C R0, RZ, R0, RZ ;  /* 0x00000000ff00723e */ /* 0x000fe400048060ff */
[----:B------:R-:W-:Y:S02]  /*82a0*/  F2FP.SATFINITE.E5M2.F32.PACK_AB_MERGE_C R31, RZ, R31, RZ ;  /* 0x0000001fff1f723e */ /* 0x000fe400048060ff */
[----:B------:R-:W-:-:S02]  /*82b0*/  F2FP.SATFINITE.E5M2.F32.PACK_AB_MERGE_C R3, RZ, R3, RZ ;  /* 0x00000003ff03723e */ /* 0x000fc400048060ff */
        /* <DEDUP_REMOVED lines=45> */
.L_x_6695:
        /* <DEDUP_REMOVED lines=20> */
.L_x_6285:
[----:B------:R-:W-:Y:S05]  /*86d0*/  BSYNC B3 ;  /* 0x0000000000037941 */ /* 0x000fea0003800000 */
.L_x_6284:
[----:B------:R-:W-:-:S04]  /*86e0*/  FSETP.NEU.AND P0, PT, |R0|, +INF , PT ;  /* 0x7f8000000000780b */ /* 0x000fc80003f0d200 */
[----:B------:R-:W-:-:S09]  /*86f0*/  FSEL R0, R0, 65504, P0 ;  /* 0x477fe00000007808 */ /* 0x000fd20000000000 */
.L_x_6283:
[----:B------:R-:W-:Y:S05]  /*8700*/  BSYNC B2 ;  /* 0x0000000000027941 */ /* 0x000fea0003800000 */
.L_x_6282:
        /* <DEDUP_REMOVED lines=10> */
.L_x_6289:
[----:B------:R-:W1:Y:S02]  /*87b0*/  MUFU.RCP R53, R0 ;  /* 0x0000000000357308 */ /* 0x000e640000001000 */
[----:B-1----:R-:W-:-:S04]  /*87c0*/  FFMA R3, R53, R0, -1 ;  /* 0xbf80000035037423 */ /* 0x002fc80000000000 */
[----:B------:R-:W-:-:S04]  /*87d0*/  FADD.FTZ R20, -R3, -RZ ;  /* 0x800000ff03147221 */ /* 0x000fc80000010100 */
[----:B------:R-:W-:-:S07]  /*87e0*/  FFMA R53, R53, R20, R53 ;  /* 0x0000001435357223 */ /* 0x000fce0000000035 */
.L_x_6290:
[----:B------:R-:W-:Y:S05]  /*87f0*/  BSYNC B2 ;  /* 0x0000000000027941 */ /* 0x000fea0003800000 */
.L_x_6288:
[----:B------:R1:W-:Y:S02]  /*8800*/  STG.E desc[UR6][R42.64], R53 ;  /* 0x000000352a007986 */ /* 0x0003e4000c101906 */
.L_x_6287:
[----:B------:R-:W-:Y:S05]  /*8810*/  BSYNC B1 ;  /* 0x0000000000017941 */ /* 0x000fea0003800000 */
.L_x_6286:
        /* <DEDUP_REMOVED lines=81> */
.L_x_6270:
        /* <DEDUP_REMOVED lines=86> */
.L_x_6704:
        /* <DEDUP_REMOVED lines=20> */
.L_x_6296:
[----:B------:R-:W-:Y:S05]  /*93d0*/  BSYNC B3 ;  /* 0x0000000000037941 */ /* 0x000fea0003800000 */
.L_x_6295:
[----:B------:R-:W-:-:S04]  /*93e0*/  FSETP.NEU.AND P0, PT, |R0|, +INF , PT ;  /* 0x7f8000000000780b */ /* 0x000fc80003f0d200 */
[----:B------:R-:W-:-:S04]  /*93f0*/  FSEL R0, R0, 65504, P0 ;  /* 0x477fe00000007808 */ /* 0x000fc80000000000 */
[----:B------:R-:W-:-:S07]  /*9400*/  LOP3.LUT R0, R0, 0xff800000, RZ, 0xc0, !PT ;  /* 0xff80000000007812 */ /* 0x000fce00078ec0ff */
.L_x_6294:
[----:B------:R-:W-:Y:S05]  /*9410*/  BSYNC B2 ;  /* 0x0000000000027941 */ /* 0x000fea0003800000 */
.L_x_6293:
        /* <DEDUP_REMOVED lines=11> */
.L_x_6300:
[----:B------:R-:W1:Y:S02]  /*94d0*/  MUFU.RCP R53, R0 ;  /* 0x0000000000357308 */ /* 0x000e640000001000 */
[----:B-1----:R-:W-:-:S04]  /*94e0*/  FFMA R3, R53, R0, -1 ;  /* 0xbf80000035037423 */ /* 0x002fc80000000000 */
[----:B------:R-:W-:-:S04]  /*94f0*/  FADD.FTZ R6, -R3, -RZ ;  /* 0x800000ff03067221 */ /* 0x000fc80000010100 */
[----:B------:R-:W-:-:S07]  /*9500*/  FFMA R53, R53, R6, R53 ;  /* 0x0000000635357223 */ /* 0x000fce0000000035 */
.L_x_6301:
[----:B------:R-:W-:Y:S05]  /*9510*/  BSYNC B2 ;  /* 0x0000000000027941 */ /* 0x000fea0003800000 */
.L_x_6299:
[----:B------:R1:W-:Y:S02]  /*9520*/  STG.E desc[UR6][R20.64], R53 ;  /* 0x0000003514007986 */ /* 0x0003e4000c101906 */
.L_x_6298:
[----:B------:R-:W-:Y:S05]  /*9530*/  BSYNC B1 ;  /* 0x0000000000017941 */ /* 0x000fea0003800000 */
.L_x_6297:
        /* <DEDUP_REMOVED lines=15> */
[----:B------:R-:W-:Y:S01]  /*9630*/  F2FP.SATFINITE.E5M2.F32.PACK_AB_MERGE_C R40, RZ, R38, RZ ;  /* 0x00000026ff28723e */ /* 0x000fe200048060ff */
[----:B------:R-:W-:Y:S01]  /*9640*/  HADD2.F32 R21, -RZ, R4.H0_H0 ;  /* 0x20000004ff157230 */ /* 0x000fe20000004100 */
[----:B------:R-:W-:Y:S01]  /*9650*/  FMNMX R3, R3, |R6|, !PT ;  /* 0x4000000603037209 */ /* 0x000fe20007800000 */
[----:B------:R-:W-:Y:S01]  /*9660*/  HADD2.F32 R29, -RZ, R27.H0_H0 ;  /* 0x2000001bff1d7230 */ /* 0x000fe20000004100 */
[----:B------:R-:W-:Y:S01]  /*9670*/  F2FP.SATFINITE.E5M2.F32.PACK_AB_MERGE_C R41, RZ, R41, RZ ;  /* 0x00000029ff29723e */ /* 0x000fe200048060ff */
        /* <DEDUP_REMOVED lines=16> */
[----:B------:R-:W-:Y:S01]  /*9780*/  F2FP.SATFINITE.E5M2.F32.PACK_AB_MERGE_C R20, RZ, R20, RZ ;  /* 0x00000014ff14723e */ /* 0x000fe200048060ff */
[----:B------:R-:W-:Y:S01]  /*9790*/  HADD2.F32 R57, -RZ, R10.H0_H0 ;  /* 0x2000000aff397230 */ /* 0x000fe20000004100 */
[----:B------:R-:W-:Y:S01]  /*97a0*/  F2FP.SATFINITE.E5M2.F32.PACK_AB_MERGE_C R29, RZ, R29, RZ ;  /* 0x0000001dff1d723e */ /* 0x000fe200048060ff */
[----:B------:R-:W-:Y:S01]  /*97b0*/  HADD2.F32 R59, -RZ, R9.H0_H0 ;  /* 0x20000009ff3b7230 */ /* 0x000fe20000004100 */
[----:B------:R-:W-:Y:S01]  /*97c0*/  PRMT R40, R41, 0x7604, R40 ;  /* 0x0000760429287816 */ /* 0x000fe20000000028 */
[----:B------:R-:W-:Y:S01]  /*97d0*/  HADD2.F32 R41, -RZ, R15.H1_H1 ;  /* 0x3000000fff297230 */ /* 0x000fe20000004100 */
[----:B------:R-:W-:Y:S01]  /*97e0*/  F2FP.SATFINITE.E5M2.F32.PACK_AB_MERGE_C R42, RZ, R42, RZ ;  /* 0x0000002aff2a723e */ /* 0x000fe200048060ff */
[----:B------:R-:W-:Y:S01]  /*97f0*/  HADD2.F32 R53, -RZ, R12.H0_H0 ;  /* 0x2000000cff357230 */ /* 0x000fe20000004100 */
[----:B------:R-:W-:Y:S01]  /*9800*/  F2FP.SATFINITE.E5M2.F32.PACK_AB_MERGE_C R43, RZ, R43, RZ ;  /* 0x0000002bff2b723e */ /* 0x000fe200048060ff */
        /* <DEDUP_REMOVED lines=11> */
[----:B------:R-:W-:Y:S01]  /*98c0*/  F2FP.SATFINITE.E5M2.F32.PACK_AB_MERGE_C R39, RZ, R39, RZ ;  /* 0x00000027ff27723e */ /* 0x000fe200048060ff */
        /* <DEDUP_REMOVED lines=16> */
[----:B------:R-:W-:-:S02]  /*99d0*/  F2FP.SATFINITE.E5M2.F32.PACK_AB_MERGE_C R44, RZ, R44, RZ ;  /* 0x0000002cff2c723e */ /* 0x000fc400048060ff */
[----:B------:R-:W-:Y:S02]  /*99e0*/  F2FP.SATFINITE.E5M2.F32.PACK_AB_MERGE_C R45, RZ, R45, RZ ;  /* 0x0000002dff2d723e */ /* 0x000fe400048060ff */
[----:B------:R-:W-:Y:S02]  /*99f0*/  F2FP.SATFINITE.E5M2.F32.PACK_AB_MERGE_C R22, RZ, R22, RZ ;  /* 0x00000016ff16723e */ /* 0x000fe400048060ff */
[----:B------:R-:W-:Y:S02]  /*9a00*/  FMNMX R38, R43, |R38|, !PT ;  /* 0x400000262b267209 */ /* 0x000fe40007800000 */
[----:B------:R-:W-:Y:S01]  /*9a10*/  F2FP.SATFINITE.E5M2.F32.PACK_AB_MERGE_C R20, RZ, R20, RZ ;  /* 0x00000014ff14723e */ /* 0x000fe200048060ff */
[----:B------:R-:W1:Y:S01]  /*9a20*/  MATCH.ANY R43, R26 ;  /* 0x000000001a2b73a1 */ /* 0x000e6200000e8000 */
[----:B------:R-:W-:Y:S02]  /*9a30*/  F2FP.SATFINITE.E5M2.F32.PACK_AB_MERGE_C R0, RZ, R0, RZ ;  /* 0x00000000ff00723e */ /* 0x000fe400048060ff */
[----:B------:R-:W-:-:S02]  /*9a40*/  F2FP.SATFINITE.E5M2.F32.PACK_AB_MERGE_C R6, RZ, R6, RZ ;  /* 0x00000006ff06723e */ /* 0x000fc400048060ff */
[----:B------:R-:W-:Y:S02]  /*9a50*/  F2FP.SATFINITE.E5M2.F32.PACK_AB_MERGE_C R3, RZ, R3, RZ ;  /* 0x00000003ff03723e */ /* 0x000fe400048060ff */
[----:B------:R-:W-:Y:S02]  /*9a60*/  F2FP.SATFINITE.E5M2.F32.PACK_AB_MERGE_C R23, RZ, R23, RZ ;  /* 0x00000017ff17723e */ /* 0x000fe400048060ff */
[----:B------:R-:W-:Y:S02]  /*9a70*/  LOP3.LUT R44, R44, 0xff, RZ, 0xc0, !PT ;  /* 0x000000ff2c2c7812 */ /* 0x000fe400078ec0ff */
[----:B------:R-:W-:Y:S02]  /*9a80*/  LOP3.LUT R45, R45, 0xffff, RZ, 0xc0, !PT ;  /* 0x0000ffff2d2d7812 */ /* 0x000fe400078ec0ff */
[----:B------:R-:W-:Y:S02]  /*9a90*/  F2FP.SATFINITE.E5M2.F32.PACK_AB_MERGE_C R21, RZ, R21, RZ ;  /* 0x00000015ff15723e */ /* 0x000fe400048060ff */
        /* <DEDUP_REMOVED lines=39> */
.L_x_6713:
        /* <DEDUP_REMOVED lines=20> */
.L_x_6306:
[----:B------:R-:W-:Y:S05]  /*9e50*/  BSYNC B3 ;  /* 0x0000000000037941 */ /* 0x000fea0003800000 */
.L_x_6305:
[----:B------:R-:W-:-:S04]  /*9e60*/  FSETP.NEU.AND P0, PT, |R0|, +INF , PT ;  /* 0x7f8000000000780b */ /* 0x000fc80003f0d200 */
[----:B------:R-:W-:-:S04]  /*9e70*/  FSEL R0, R0, 65504, P0 ;  /* 0x477fe00000007808 */ /* 0x000fc80000000000 */
[----:B------:R-:W-:-:S07]  /*9e80*/  LOP3.LUT R0, R0, 0xff800000, RZ, 0xc0, !PT ;  /* 0xff80000000007812 */ /* 0x000fce00078ec0ff */
.L_x_6304:
[----:B------:R-:W-:Y:S05]  /*9e90*/  BSYNC B2 ;  /* 0x0000000000027941 */ /* 0x000fea0003800000 */
.L_x_6303:
        /* <DEDUP_REMOVED lines=10> */
.L_x_6310:
[----:B------:R-:W1:Y:S02]  /*9f40*/  MUFU.RCP R53, R0 ;  /* 0x0000000000357308 */ /* 0x000e640000001000 */
[----:B-1----:R-:W-:-:S04]  /*9f50*/  FFMA R3, R53, R0, -1 ;  /* 0xbf80000035037423 */ /* 0x002fc80000000000 */
[----:B------:R-:W-:-:S04]  /*9f60*/  FADD.FTZ R6, -R3, -RZ ;  /* 0x800000ff03067221 */ /* 0x000fc80000010100 */
[----:B------:R-:W-:-:S07]  /*9f70*/  FFMA R53, R53, R6, R53 ;  /* 0x0000000635357223 */ /* 0x000fce0000000035 */
.L_x_6311:
[----:B------:R-:W-:Y:S05]  /*9f80*/  BSYNC B2 ;  /* 0x0000000000027941 */ /* 0x000fea0003800000 */
.L_x_6309:
[----:B------:R1:W-:Y:S02]  /*9f90*/  STG.E desc[UR6][R36.64], R53 ;  /* 0x0000003524007986 */ /* 0x0003e4000c101906 */
.L_x_6308:
[----:B------:R-:W-:Y:S05]  /*9fa0*/  BSYNC B1 ;  /* 0x0000000000017941 */ /* 0x000fea0003800000 */
.L_x_6307:
        /* <DEDUP_REMOVED lines=27> */
[----:B------:R-:W-:-:S02]  /*a160*/  LOP3.LUT R10, R10, 0xff, RZ, 0xc0, !PT ;  /* 0x000000ff0a0a7812 */ /* 0x000fc400078ec0ff */
[----:B------:R-:W-:Y:S02]  /*a170*/  LOP3.LUT R13, R13, 0xffff, RZ, 0xc0, !PT ;  /* 0x0000ffff0d0d7812 */ /* 0x000fe400078ec0ff */
[----:B------:R-:W-:Y:S02]  /*a180*/  LOP3.LUT R3, R3, 0xff, RZ, 0xc0, !PT ;  /* 0x000000ff03037812 */ /* 0x000fe400078ec0ff */
[----:B------:R-:W-:Y:S02]  /*a190*/  LOP3.LUT R4, R4, 0xffff, RZ, 0xc0, !PT ;  /* 0x0000ffff04047812 */ /* 0x000fe400078ec0ff */
[----:B------:R-:W-:Y:S02]  /*a1a0*/  LOP3.LUT R18, R14, 0xff, RZ, 0xc0, !PT ;  /* 0x000000ff0e127812 */ /* 0x000fe400078ec0ff */
[----:B------:R-:W-:Y:S02]  /*a1b0*/  LOP3.LUT R17, R17, 0xffff, RZ, 0xc0, !PT ;  /* 0x0000ffff11117812 */ /* 0x000fe400078ec0ff */
[----:B------:R-:W-:-:S02]  /*a1c0*/  F2FP.SATFINITE.E5M2.F32.PACK_AB_MERGE_C R6, RZ, R6, RZ ;  /* 0x00000006ff06723e */ /* 0x000fc400048060ff */
[----:B------:R-:W-:Y:S02]  /*a1d0*/  F2FP.SATFINITE.E5M2.F32.PACK_AB_MERGE_C R9, RZ, R9, RZ ;  /* 0x00000009ff09723e */ /* 0x000fe400048060ff */
        /* <DEDUP_REMOVED lines=47> */
.L_x_6291:
        /* <DEDUP_REMOVED lines=12> */
.L_x_6722:
        /* <DEDUP_REMOVED lines=20> */
.L_x_6317:
[----:B------:R-:W-:Y:S05]  /*a6d0*/  BSYNC B3 ;  /* 0x0000000000037941 */ /* 0x000fea0003800000 */
.L_x_6316:
[----:B------:R-:W-:-:S04]  /*a6e0*/  FSETP.NEU.AND P0, PT, |R0|, +INF , PT ;  /* 0x7f8000000000780b */ /* 0x000fc80003f0d200 */
[----:B------:R-:W-:-:S09]  /*a6f0*/  FSEL R0, R0, 65504, P0 ;  /* 0x477fe00000007808 */ /* 0x000fd20000000000 */
.L_x_6315:
[----:B------:R-:W-:Y:S05]  /*a700*/  BSYNC B2 ;  /* 0x0000000000027941 */ /* 0x000fea0003800000 */
.L_x_6314:
        /* <DEDUP_REMOVED lines=11> */
.L_x_6321:
[----:B------:R-:W1:Y:S02]  /*a7c0*/  MUFU.RCP R53, R0 ;  /* 0x0000000000357308 */ /* 0x000e640000001000 */
[----:B-1----:R-:W-:-:S04]  /*a7d0*/  FFMA R3, R53, R0, -1 ;  /* 0xbf80000035037423 */ /* 0x002fc80000000000 */
[----:B------:R-:W-:-:S04]  /*a7e0*/  FADD.FTZ R6, -R3, -RZ ;  /* 0x800000ff03067221 */ /* 0x000fc80000010100 */
[----:B------:R-:W-:-:S07]  /*a7f0*/  FFMA R53, R53, R6, R53 ;  /* 0x0000000635357223 */ /* 0x000fce0000000035 */
.L_x_6322:
[----:B------:R-:W-:Y:S05]  /*a800*/  BSYNC B2 ;  /* 0x0000000000027941 */ /* 0x000fea0003800000 */
.L_x_6320:
[----:B------:R1:W-:Y:S02]  /*a810*/  STG.E desc[UR6][R20.64], R53 ;  /* 0x0000003514007986 */ /* 0x0003e4000c101906 */
.L_x_6319:
[----:B------:R-:W-:Y:S05]  /*a820*/  BSYNC B1 ;  /* 0x0000000000017941 */ /* 0x000fea0003800000 */
.L_x_6318:
        /* <DEDUP_REMOVED lines=22> */
[----:B------:R-:W-:Y:S01]  /*a990*/  F2FP.SATFINITE.E5M2.F32.PACK_AB_MERGE_C R40, RZ, R38, RZ ;  /* 0x00000026ff28723e */ /* 0x000fe200048060ff */
[----:B------:R-:W-:Y:S01]  /*a9a0*/  HADD2.F32 R57, -RZ, R9.H0_H0 ;  /* 0x20000009ff397230 */ /* 0x000fe20000004100 */
[----:B------:R-:W-:Y:S01]  /*a9b0*/  F2FP.SATFINITE.E5M2.F32.PACK_AB_MERGE_C R41, RZ, R41, RZ ;  /* 0x00000029ff29723e */ /* 0x000fe200048060ff */
        /* <DEDUP_REMOVED lines=10> */
[----:B------:R-:W-:Y:S01]  /*aa60*/  F2FP.SATFINITE.E5M2.F32.PACK_AB_MERGE_C R23, RZ, R23, RZ ;  /* 0x00000017ff17723e */ /* 0x000fe200048060ff */
[----:B------:R-:W-:Y:S01]  /*aa70*/  HADD2.F32 R63, -RZ, R16.H1_H1 ;  /* 0x30000010ff3f7230 */ /* 0x000fe20000004100 */
[----:B------:R-:W-:Y:S01]  /*aa80*/  F2FP.SATFINITE.E5M2.F32.PACK_AB_MERGE_C R29, RZ, R29, RZ ;  /* 0x0000001dff1d723e */ /* 0x000fe200048060ff */
        /* <DEDUP_REMOVED lines=13> */
[----:B------:R-:W-:Y:S01]  /*ab60*/  F2FP.SATFINITE.E5M2.F32.PACK_AB_MERGE_C R42, RZ, R42, RZ ;  /* 0x0000002aff2a723e */ /* 0x000fe200048060ff */
[-C--:B------:R-:W-:Y:S01]  /*ab70*/  FMUL R21, R51, R0.reuse ;  /* 0x0000000033157220 */ /* 0x080fe20000400000 */
[----:B------:R-:W-:Y:S01]  /*ab80*/  F2FP.SATFINITE.E5M2.F32.PACK_AB_MERGE_C R43, RZ, R43, RZ ;  /* 0x0000002bff2b723e */ /* 0x000fe200048060ff */
[-C--:B------:R-:W-:Y:S01]  /*ab90*/  FMUL R22, R59, R0.reuse ;  /* 0x000000003b167220 */ /* 0x080fe20000400000 */
[----:B------:R-:W-:Y:S01]  /*aba0*/  F2FP.SATFINITE.E5M2.F32.PACK_AB_MERGE_C R45, RZ, R45, RZ ;  /* 0x0000002dff2d723e */ /* 0x000fe200048060ff */
[-C--:B------:R-:W-:Y:S01]  /*abb0*/  FMUL R3, R3, R0.reuse ;  /* 0x0000000003037220 */ /* 0x080fe20000400000 */
[----:B------:R-:W-:Y:S01]  /*abc0*/  F2FP.SATFINITE.E5M2.F32.PACK_AB_MERGE_C R39, RZ, R39, RZ ;  /* 0x00000027ff27723e */ /* 0x000fe200048060ff */
[----:B------:R-:W-:Y:S01]  /*abd0*/  FMUL R6, R47, R0 ;  /* 0x000000002f067220 */ /* 0x000fe20000400000 */
[----:B------:R-:W-:Y:S01]  /*abe0*/  F2FP.SATFINITE.E5M2.F32.PACK_AB_MERGE_C R44, RZ, R44, RZ ;  /* 0x0000002cff2c723e */ /* 0x000fe200048060ff */
        /* <DEDUP_REMOVED lines=13> */
[----:B------:R-:W-:-:S02]  /*acc0*/  F2FP.SATFINITE.E5M2.F32.PACK_AB_MERGE_C R20, RZ, R20, RZ ;  /* 0x00000014ff14723e */ /* 0x000fc400048060ff */
[----:B------:R-:W-:Y:S02]  /*acd0*/  PRMT R44, R45, 0x7604, R44 ;  /* 0x000076042d2c7816 */ /* 0x000fe4000000002c */
[----:B------:R-:W-:Y:S01]  /*ace0*/  PRMT R29, R29, 0x5410, R38 ;  /* 0x000054101d1d7816 */ /* 0x000fe20000000026 */
[----:B------:R-:W1:Y:S01]  /*acf0*/  MATCH.ANY R45, R26 ;  /* 0x000000001a2d73a1 */ /* 0x000e6200000e8000 */
[----:B------:R-:W-:Y:S02]  /*ad00*/  FMNMX R48, R41, |R48|, !PT ;  /* 0x4000003029307209 */ /* 0x000fe40007800000 */
[----:B------:R-:W-:Y:S02]  /*ad10*/  F2FP.SATFINITE.E5M2.F32.PACK_AB_MERGE_C R38, RZ, R21, RZ ;  /* 0x00000015ff26723e */ /* 0x000fe400048060ff */
[----:B------:R-:W-:Y:S02]  /*ad20*/  F2FP.SATFINITE.E5M2.F32.PACK_AB_MERGE_C R0, RZ, R0, RZ ;  /* 0x00000000ff00723e */ /* 0x000fe400048060ff */
[----:B------:R-:W-:-:S02]  /*ad30*/  F2FP.SATFINITE.E5M2.F32.PACK_AB_MERGE_C R23, RZ, R23, RZ ;  /* 0x00000017ff17723e */ /* 0x000fc400048060ff */
[----:B------:R-:W-:Y:S02]  /*ad40*/  F2FP.SATFINITE.E5M2.F32.PACK_AB_MERGE_C R6, RZ, R6, RZ ;  /* 0x00000006ff06723e */ /* 0x000fe400048060ff */
[----:B------:R-:W-:Y:S02]  /*ad50*/  F2FP.SATFINITE.E5M2.F32.PACK_AB_MERGE_C R3, RZ, R3, RZ ;  /* 0x00000003ff03723e */ /* 0x000fe400048060ff */
[----:B------:R-:W-:Y:S02]  /*ad60*/  F2FP.SATFINITE.E5M2.F32.PACK_AB_MERGE_C R22, RZ, R22, RZ ;  /* 0x00000016ff16723e */ /* 0x000fe400048060ff */
        /* <DEDUP_REMOVED lines=41> */
.L_x_6731:
        /* <DEDUP_REMOVED lines=20> */
.L_x_6327:
[----:B------:R-:W-:Y:S05]  /*b140*/  BSYNC B3 ;  /* 0x0000000000037941 */ /* 0x000fea0003800000 */
.L_x_6326:
[----:B------:R-:W-:-:S04]  /*b150*/  FSETP.NEU.AND P0, PT, |R0|, +INF , PT ;  /* 0x7f8000000000780b */ /* 0x000fc80003f0d200 */
[----:B------:R-:W-:-:S09]  /*b160*/  FSEL R0, R0, 65504, P0 ;  /* 0x477fe00000007808 */ /* 0x000fd20000000000 */
.L_x_6325:
[----:B------:R-:W-:Y:S05]  /*b170*/  BSYNC B2 ;  /* 0x0000000000027941 */ /* 0x000fea0003800000 */
.L_x_6324:
        /* <DEDUP_REMOVED lines=10> */
.L_x_6331:
[----:B------:R-:W1:Y:S02]  /*b220*/  MUFU.RCP R53, R0 ;  /* 0x0000000000357308 */ /* 0x000e640000001000 */
[----:B-1----:R-:W-:-:S04]  /*b230*/  FFMA R3, R53, R0, -1 ;  /* 0xbf80000035037423 */ /* 0x002fc80000000000 */
[----:B------:R-:W-:-:S04]  /*b240*/  FADD.FTZ R6, -R3, -RZ ;  /* 0x800000ff03067221 */ /* 0x000fc80000010100 */
[----:B------:R-:W-:-:S07]  /*b250*/  FFMA R53, R53, R6, R53 ;  /* 0x0000000635357223 */ /* 0x000fce0000000035 */
.L_x_6332:
[----:B------:R-:W-:Y:S05]  /*b260*/  BSYNC B2 ;  /* 0x0000000000027941 */ /* 0x000fea0003800000 */
.L_x_6330:
[----:B------:R1:W-:Y:S02]  /*b270*/  STG.E desc[UR6][R36.64], R53 ;  /* 0x0000003524007986 */ /* 0x0003e4000c101906 */
.L_x_6329:
[----:B------:R-:W-:Y:S05]  /*b280*/  BSYNC B1 ;  /* 0x0000000000017941 */ /* 0x000fea0003800000 */
.L_x_6328:
        /* <DEDUP_REMOVED lines=81> */
.L_x_6312:
[----:B------:R-:W3:Y:S02]  /*b7a0*/  LDC R0, c[0x0][0x270] ;  /* 0x00009c00ff007b82 */ /* 0x000ee40000000800 */
[----:B---3--:R-:W-:-:S13]  /*b7b0*/  ISETP.NE.AND P0, PT, R0, 0x2, PT ;  /* 0x000000020000780c */ /* 0x008fda0003f05270 */
[----:B------:R-:W-:Y:S05]  /*b7c0*/  @P0 EXIT ;  /* 0x000000000000094d */ /* 0x000fea0003800000 */
.L_x_6248:
        /* <DEDUP_REMOVED lines=112> */
.L_x_6739:
        /* <DEDUP_REMOVED lines=18> */
.L_x_6337:
[----:B------:R-:W-:-:S04]  /*bff0*/  FSETP.NEU.AND P0, PT, |R0|, +INF , PT ;  /* 0x7f8000000000780b */ /* 0x000fc80003f0d200 */
[----:B------:R-:W-:-:S04]  /*c000*/  FSEL R0, R0, 65504, P0 ;  /* 0x477fe00000007808 */ /* 0x000fc80000000000 */
[----:B------:R-:W-:-:S07]  /*c010*/  LOP3.LUT R6, R0, 0xff800000, RZ, 0xc0, !PT ;  /* 0xff80000000067812 */ /* 0x000fce00078ec0ff */
.L_x_6336:
        /* <DEDUP_REMOVED lines=11> */
[----:B0-----:R-:W-:Y:S05]  /*c0d0*/  CALL.REL.NOINC `($__internal_14_$__cuda_sm20_rcp_rn_f32_slowpath) ;  /* 0x00000114000c7944 */ /* 0x001fea0003c00000 */
[----:B------:R-:W-:Y:S05]  /*c0e0*/  BRA `(.L_x_6342) ;  /* 0x0000000000107947 */ /* 0x000fea0003800000 */
.L_x_6341:
[----:B------:R-:W1:Y:S02]  /*c0f0*/  MUFU.RCP R53, R6 ;  /* 0x0000000600357308 */ /* 0x000e640000001000 */
[----:B-1----:R-:W-:-:S04]  /*c100*/  FFMA R0, R6, R53, -1 ;  /* 0xbf80000006007423 */ /* 0x002fc80000000035 */
[----:B------:R-:W-:-:S04]  /*c110*/  FADD.FTZ R0, -R0, -RZ ;  /* 0x800000ff00007221 */ /* 0x000fc80000010100 */
[----:B------:R-:W-:-:S07]  /*c120*/  FFMA R53, R53, R0, R53 ;  /* 0x0000000035357223 */ /* 0x000fce0000000035 */
.L_x_6342:
[----:B------:R-:W-:Y:S05]  /*c130*/  BSYNC B3 ;  /* 0x0000000000037941 */ /* 0x000fea0003800000 */
.L_x_6340:
[----:B------:R1:W-:Y:S02]  /*c140*/  STG.E desc[UR6][R70.64], R53 ;  /* 0x0000003546007986 */ /* 0x0003e4000c101906 */
.L_x_6339:
[----:B------:R-:W-:Y:S05]  /*c150*/  BSYNC B1 ;  /* 0x0000000000017941 */ /* 0x000fea0003800000 */
.L_x_6338:
        /* <DEDUP_REMOVED lines=21> */
.L_x_6747:
        /* <DEDUP_REMOVED lines=18> */
.L_x_6345:
[----:B------:R-:W-:-:S04]  /*c3d0*/  FSETP.NEU.AND P0, PT, |R0|, +INF , PT ;  /* 0x7f8000000000780b */ /* 0x000fc80003f0d200 */
[----:B------:R-:W-:-:S04]  /*c3e0*/  FSEL R0, R0, 65504, P0 ;  /* 0x477fe00000007808 */ /* 0x000fc80000000000 */
[----:B------:R-:W-:-:S07]  /*c3f0*/  LOP3.LUT R7, R0, 0xff800000, RZ, 0xc0, !PT ;  /* 0xff80000000077812 */ /* 0x000fce00078ec0ff */
.L_x_6344:
        /* <DEDUP_REMOVED lines=11> */
.L_x_6349:
[----:B------:R-:W1:Y:S02]  /*c4b0*/  MUFU.RCP R0, R7 ;  /* 0x0000000700007308 */ /* 0x000e640000001000 */
[----:B-1----:R-:W-:-:S04]  /*c4c0*/  FFMA R3, R7, R0, -1 ;  /* 0xbf80000007037423 */ /* 0x002fc80000000000 */
[----:B------:R-:W-:-:S04]  /*c4d0*/  FADD.FTZ R3, -R3, -RZ ;  /* 0x800000ff03037221 */ /* 0x000fc80000010100 */
[----:B------:R-:W-:-:S07]  /*c4e0*/  FFMA R53, R0, R3, R0 ;  /* 0x0000000300357223 */ /* 0x000fce0000000000 */
.L_x_6350:
[----:B------:R-:W-:Y:S05]  /*c4f0*/  BSYNC B3 ;  /* 0x0000000000037941 */ /* 0x000fea0003800000 */
.L_x_6348:
[----:B------:R1:W-:Y:S02]  /*c500*/  STG.E desc[UR6][R8.64], R53 ;  /* 0x0000003508007986 */ /* 0x0003e4000c101906 */
.L_x_6347:
[----:B------:R-:W-:Y:S05]  /*c510*/  BSYNC B1 ;  /* 0x0000000000017941 */ /* 0x000fea0003800000 */
.L_x_6346:
        /* <DEDUP_REMOVED lines=21> */
.L_x_6755:
        /* <DEDUP_REMOVED lines=18> */
.L_x_6353:
[----:B------:R-:W-:-:S04]  /*c790*/  FSETP.NEU.AND P0, PT, |R0|, +INF , PT ;  /* 0x7f8000000000780b */ /* 0x000fc80003f0d200 */
[----:B------:R-:W-:-:S04]  /*c7a0*/  FSEL R0, R0, 65504, P0 ;  /* 0x477fe00000007808 */ /* 0x000fc80000000000 */
[----:B------:R-:W-:-:S07]  /*c7b0*/  LOP3.LUT R8, R0, 0xff800000, RZ, 0xc0, !PT ;  /* 0xff80000000087812 */ /* 0x000fce00078ec0ff */
.L_x_6352:
        /* <DEDUP_REMOVED lines=11> */
.L_x_6357:
[----:B------:R-:W1:Y:S02]  /*c870*/  MUFU.RCP R53, R8 ;  /* 0x0000000800357308 */ /* 0x000e640000001000 */
[----:B-1----:R-:W-:-:S04]  /*c880*/  FFMA R0, R8, R53, -1 ;  /* 0xbf80000008007423 */ /* 0x002fc80000000035 */
[----:B------:R-:W-:-:S04]  /*c890*/  FADD.FTZ R0, -R0, -RZ ;  /* 0x800000ff00007221 */ /* 0x000fc80000010100 */
[----:B------:R-:W-:-:S07]  /*c8a0*/  FFMA R53, R53, R0, R53 ;  /* 0x0000000035357223 */ /* 0x000fce0000000035 */
.L_x_6358:
[----:B------:R-:W-:Y:S05]  /*c8b0*/  BSYNC B3 ;  /* 0x0000000000037941 */ /* 0x000fea0003800000 */
.L_x_6356:
[----:B------:R1:W-:Y:S02]  /*c8c0*/  STG.E desc[UR6][R68.64], R53 ;  /* 0x0000003544007986 */ /* 0x0003e4000c101906 */
.L_x_6355:
[----:B------:R-:W-:Y:S05]  /*c8d0*/  BSYNC B1 ;  /* 0x0000000000017941 */ /* 0x000fea0003800000 */
.L_x_6354:
        /* <DEDUP_REMOVED lines=21> */
.L_x_6763:
        /* <DEDUP_REMOVED lines=18> */
.L_x_6361:
[----:B------:R-:W-:-:S04]  /*cb50*/  FSETP.NEU.AND P0, PT, |R0|, +INF , PT ;  /* 0x7f8000000000780b */ /* 0x000fc80003f0d200 */
[----:B------:R-:W-:-:S04]  /*cb60*/  FSEL R0, R0, 65504, P0 ;  /* 0x477fe00000007808 */ /* 0x000fc80000000000 */
[----:B------:R-:W-:-:S07]  /*cb70*/  LOP3.LUT R9, R0, 0xff800000, RZ, 0xc0, !PT ;  /* 0xff80000000097812 */ /* 0x000fce00078ec0ff */
.L_x_6360:
        /* <DEDUP_REMOVED lines=11> */
.L_x_6365:
[----:B------:R-:W1:Y:S02]  /*cc30*/  MUFU.RCP R0, R9 ;  /* 0x0000000900007308 */ /* 0x000e640000001000 */
[----:B-1----:R-:W-:-:S04]  /*cc40*/  FFMA R3, R9, R0, -1 ;  /* 0xbf80000009037423 */ /* 0x002fc80000000000 */
[----:B------:R-:W-:-:S04]  /*cc50*/  FADD.FTZ R3, -R3, -RZ ;  /* 0x800000ff03037221 */ /* 0x000fc80000010100 */
[----:B------:R-:W-:-:S07]  /*cc60*/  FFMA R53, R0, R3, R0 ;  /* 0x0000000300357223 */ /* 0x000fce0000000000 */
.L_x_6366:
[----:B------:R-:W-:Y:S05]  /*cc70*/  BSYNC B3 ;  /* 0x0000000000037941 */ /* 0x000fea0003800000 */
.L_x_6364:
[----:B------:R1:W-:Y:S02]  /*cc80*/  STG.E desc[UR6][R10.64], R53 ;  /* 0x000000350a007986 */ /* 0x0003e4000c101906 */
.L_x_6363:
[----:B------:R-:W-:Y:S05]  /*cc90*/  BSYNC B1 ;  /* 0x0000000000017941 */ /* 0x000fea0003800000 */
.L_x_6362:
        /* <DEDUP_REMOVED lines=21> */
.L_x_6771:
        /* <DEDUP_REMOVED lines=18> */
.L_x_6369:
[----:B------:R-:W-:-:S04]  /*cf10*/  FSETP.NEU.AND P0, PT, |R0|, +INF , PT ;  /* 0x7f8000000000780b */ /* 0x000fc80003f0d200 */
[----:B------:R-:W-:-:S04]  /*cf20*/  FSEL R0, R0, 65504, P0 ;  /* 0x477fe00000007808 */ /* 0x000fc80000000000 */
[----:B------:R-:W-:-:S07]  /*cf30*/  LOP3.LUT R10, R0, 0xff800000, RZ, 0xc0, !PT ;  /* 0xff800000000a7812 */ /* 0x000fce00078ec0ff */
.L_x_6368:
        /* <DEDUP_REMOVED lines=11> */
.L_x_6373:
[----:B------:R-:W1:Y:S02]  /*cff0*/  MUFU.RCP R53, R10 ;  /* 0x0000000a00357308 */ /* 0x000e640000001000 */
[----:B-1----:R-:W-:-:S04]  /*d000*/  FFMA R0, R10, R53, -1 ;  /* 0xbf8000000a007423 */ /* 0x002fc80000000035 */
[----:B------:R-:W-:-:S04]  /*d010*/  FADD.FTZ R0, -R0, -RZ ;  /* 0x800000ff00007221 */ /* 0x000fc80000010100 */
[----:B------:R-:W-:-:S07]  /*d020*/  FFMA R53, R53, R0, R53 ;  /* 0x0000000035357223 */ /* 0x000fce0000000035 */
.L_x_6374:
[----:B------:R-:W-:Y:S05]  /*d030*/  BSYNC B3 ;  /* 0x0000000000037941 */ /* 0x000fea0003800000 */
.L_x_6372:
[----:B------:R1:W-:Y:S02]  /*d040*/  STG.E desc[UR6][R66.64], R53 ;  /* 0x0000003542007986 */ /* 0x0003e4000c101906 */
.L_x_6371:
[----:B------:R-:W-:Y:S05]  /*d050*/  BSYNC B1 ;  /* 0x0000000000017941 */ /* 0x000fea0003800000 */
.L_x_6370:
        /* <DEDUP_REMOVED lines=21> */
.L_x_6779:
        /* <DEDUP_REMOVED lines=18> */
.L_x_6377:
[----:B------:R-:W-:-:S04]  /*d2d0*/  FSETP.NEU.AND P0, PT, |R0|, +INF , PT ;  /* 0x7f8000000000780b */ /* 0x000fc80003f0d200 */
[----:B------:R-:W-:-:S04]  /*d2e0*/  FSEL R0, R0, 65504, P0 ;  /* 0x477fe00000007808 */ /* 0x000fc80000000000 */
[----:B------:R-:W-:-:S07]  /*d2f0*/  LOP3.LUT R11, R0, 0xff800000, RZ, 0xc0, !PT ;  /* 0xff800000000b7812 */ /* 0x000fce00078ec0ff */
.L_x_6376:
        /* <DEDUP_REMOVED lines=11> */
.L_x_6381:
[----:B------:R-:W1:Y:S02]  /*d3b0*/  MUFU.RCP R0, R11 ;  /* 0x0000000b00007308 */ /* 0x000e640000001000 */
[----:B-1----:R-:W-:-:S04]  /*d3c0*/  FFMA R3, R11, R0, -1 ;  /* 0xbf8000000b037423 */ /* 0x002fc80000000000 */
[----:B------:R-:W-:-:S04]  /*d3d0*/  FADD.FTZ R3, -R3, -RZ ;  /* 0x800000ff03037221 */ /* 0x000fc80000010100 */
[----:B------:R-:W-:-:S07]  /*d3e0*/  FFMA R53, R0, R3, R0 ;  /* 0x0000000300357223 */ /* 0x000fce0000000000 */
.L_x_6382:
[----:B------:R-:W-:Y:S05]  /*d3f0*/  BSYNC B3 ;  /* 0x0000000000037941 */ /* 0x000fea0003800000 */
.L_x_6380:
[----:B------:R1:W-:Y:S02]  /*d400*/  STG.E desc[UR6][R64.64], R53 ;  /* 0x0000003540007986 */ /* 0x0003e4000c101906 */
.L_x_6379:
[----:B------:R-:W-:Y:S05]  /*d410*/  BSYNC B1 ;  /* 0x0000000000017941 */ /* 0x000fea0003800000 */
.L_x_6378:
        /* <DEDUP_REMOVED lines=21> */
.L_x_6787:
        /* <DEDUP_REMOVED lines=18> */
.L_x_6385:
[----:B------:R-:W-:-:S04]  /*d690*/  FSETP.NEU.AND P0, PT, |R0|, +INF , PT ;  /* 0x7f8000000000780b */ /* 0x000fc80003f0d200 */
[----:B------:R-:W-:-:S04]  /*d6a0*/  FSEL R0, R0, 65504, P0 ;  /* 0x477fe00000007808 */ /* 0x000fc80000000000 */
[----:B------:R-:W-:-:S07]  /*d6b0*/  LOP3.LUT R31, R0, 0xff800000, RZ, 0xc0, !PT ;  /* 0xff800000001f7812 */ /* 0x000fce00078ec0ff */
.L_x_6384:
        /* <DEDUP_REMOVED lines=11> */
[----:B0-----:R-:W-:Y:S05]  /*d770*/  CALL.REL.NOINC `($__internal_14_$__cuda_sm20_rcp_rn_f32_slowpath) ;  /* 0x000000fc00647944 */ /* 0x001fea0003c00000 */
[----:B------:R-:W-:Y:S05]  /*d780*/  BRA `(.L_x_6390) ;  /* 0x0000000000107947 */ /* 0x000fea0003800000 */
.L_x_6389:
[----:B------:R-:W1:Y:S02]  /*d790*/  MUFU.RCP R0, R31 ;  /* 0x0000001f00007308 */ /* 0x000e640000001000 */
[----:B-1----:R-:W-:-:S04]  /*d7a0*/  FFMA R3, R31, R0, -1 ;  /* 0xbf8000001f037423 */ /* 0x002fc80000000000 */
[----:B------:R-:W-:-:S04]  /*d7b0*/  FADD.FTZ R3, -R3, -RZ ;  /* 0x800000ff03037221 */ /* 0x000fc80000010100 */
[----:B------:R-:W-:-:S07]  /*d7c0*/  FFMA R53, R0, R3, R0 ;  /* 0x0000000300357223 */ /* 0x000fce0000000000 */
.L_x_6390:
[----:B------:R-:W-:Y:S05]  /*d7d0*/  BSYNC B3 ;  /* 0x0000000000037941 */ /* 0x000fea0003800000 */
.L_x_6388:
[----:B------:R1:W-:Y:S02]  /*d7e0*/  STG.E desc[UR6][R44.64], R53 ;  /* 0x000000352c007986 */ /* 0x0003e4000c101906 */
.L_x_6387:
[----:B------:R-:W-:Y:S05]  /*d7f0*/  BSYNC B1 ;  /* 0x0000000000017941 */ /* 0x000fea0003800000 */
.L_x_6386:
        /* <DEDUP_REMOVED lines=21> */
.L_x_6795:
        /* <DEDUP_REMOVED lines=18> */
.L_x_6393:
[----:B------:R-:W-:-:S04]  /*da70*/  FSETP.NEU.AND P0, PT, |R0|, +INF , PT ;  /* 0x7f8000000000780b */ /* 0x000fc80003f0d200 */
[----:B------:R-:W-:-:S04]  /*da80*/  FSEL R0, R0, 65504, P0 ;  /* 0x477fe00000007808 */ /* 0x000fc80000000000 */
[----:B------:R-:W-:-:S07]  /*da90*/  LOP3.LUT R36, R0, 0xff800000, RZ, 0xc0, !PT ;  /* 0xff80000000247812 */ /* 0x000fce00078ec0ff */
.L_x_6392:
        /* <DEDUP_REMOVED lines=13> */
.L_x_6397:
[----:B------:R-:W1:Y:S02]  /*db70*/  MUFU.RCP R53, R36 ;  /* 0x0000002400357308 */ /* 0x000e640000001000 */
[----:B-1----:R-:W-:-:S04]  /*db80*/  FFMA R0, R36, R53, -1 ;  /* 0xbf80000024007423 */ /* 0x002fc80000000035 */
[----:B------:R-:W-:-:S04]  /*db90*/  FADD.FTZ R0, -R0, -RZ ;  /* 0x800000ff00007221 */ /* 0x000fc80000010100 */
[----:B------:R-:W-:-:S07]  /*dba0*/  FFMA R53, R53, R0, R53 ;  /* 0x0000000035357223 */ /* 0x000fce0000000035 */
.L_x_6398:
[----:B------:R-:W-:Y:S05]  /*dbb0*/  BSYNC B3 ;  /* 0x0000000000037941 */ /* 0x000fea0003800000 */
.L_x_6396:
[----:B------:R1:W-:Y:S02]  /*dbc0*/  STG.E desc[UR6][R40.64], R53 ;  /* 0x0000003528007986 */ /* 0x0003e4000c101906 */
.L_x_6395:
[----:B------:R-:W-:Y:S05]  /*dbd0*/  BSYNC B1 ;  /* 0x0000000000017941 */ /* 0x000fea0003800000 */
.L_x_6394:
        /* <DEDUP_REMOVED lines=21> */
.L_x_6803:
        /* <DEDUP_REMOVED lines=18> */
.L_x_6401:
[----:B------:R-:W-:-:S04]  /*de50*/  FSETP.NEU.AND P0, PT, |R0|, +INF , PT ;  /* 0x7f8000000000780b */ /* 0x000fc80003f0d200 */
[----:B------:R-:W-:-:S04]  /*de60*/  FSEL R0, R0, 65504, P0 ;  /* 0x477fe00000007808 */ /* 0x000fc80000000000 */
[----:B------:R-:W-:-:S07]  /*de70*/  LOP3.LUT R40, R0, 0xff800000, RZ, 0xc0, !PT ;  /* 0xff80000000287812 */ /* 0x000fce00078ec0ff */
.L_x_6400:
        /* <DEDUP_REMOVED lines=12> */
[----:B------:R-:W-:Y:S01]  /*df40*/  IMAD.MOV.U32 R3, RZ, RZ, R53 ;  /* 0x000000ffff037224 */ /* 0x000fe200078e0035 */
[----:B------:R-:W-:Y:S06]  /*df50*/  BRA `(.L_x_6406) ;  /* 0x0000000000107947 */ /* 0x000fec0003800000 */
.L_x_6405:
[----:B------:R-:W1:Y:S02]  /*df60*/  MUFU.RCP R3, R40 ;  /* 0x0000002800037308 */ /* 0x000e640000001000 */
[----:B-1----:R-:W-:-:S04]  /*df70*/  FFMA R0, R40, R3, -1 ;  /* 0xbf80000028007423 */ /* 0x002fc80000000003 */
[----:B------:R-:W-:-:S04]  /*df80*/  FADD.FTZ R0, -R0, -RZ ;  /* 0x800000ff00007221 */ /* 0x000fc80000010100 */
[----:B------:R-:W-:-:S07]  /*df90*/  FFMA R3, R3, R0, R3 ;  /* 0x0000000003037223 */ /* 0x000fce0000000003 */
.L_x_6406:
[----:B------:R-:W-:Y:S05]  /*dfa0*/  BSYNC B3 ;  /* 0x0000000000037941 */ /* 0x000fea0003800000 */
.L_x_6404:
        /* <DEDUP_REMOVED lines=13> */
.L_x_6403:
[----:B------:R-:W-:Y:S05]  /*e080*/  BSYNC B1 ;  /* 0x0000000000017941 */ /* 0x000fea0003800000 */
.L_x_6402:
        /* <DEDUP_REMOVED lines=21> */
.L_x_6811:
        /* <DEDUP_REMOVED lines=18> */
.L_x_6409:
[----:B------:R-:W-:-:S04]  /*e300*/  FSETP.NEU.AND P0, PT, |R0|, +INF , PT ;  /* 0x7f8000000000780b */ /* 0x000fc80003f0d200 */
[----:B------:R-:W-:-:S04]  /*e310*/  FSEL R0, R0, 65504, P0 ;  /* 0x477fe00000007808 */ /* 0x000fc80000000000 */
[----:B------:R-:W-:-:S07]  /*e320*/  LOP3.LUT R41, R0, 0xff800000, RZ, 0xc0, !PT ;  /* 0xff80000000297812 */ /* 0x000fce00078ec0ff */
.L_x_6408:
        /* <DEDUP_REMOVED lines=13> */
.L_x_6413:
[----:B------:R-:W1:Y:S02]  /*e400*/  MUFU.RCP R0, R41 ;  /* 0x0000002900007308 */ /* 0x000e640000001000 */
[----:B-1----:R-:W-:-:S04]  /*e410*/  FFMA R3, R41, R0, -1 ;  /* 0xbf80000029037423 */ /* 0x002fc80000000000 */
[----:B------:R-:W-:-:S04]  /*e420*/  FADD.FTZ R3, -R3, -RZ ;  /* 0x800000ff03037221 */ /* 0x000fc80000010100 */
[----:B------:R-:W-:-:S07]  /*e430*/  FFMA R53, R0, R3, R0 ;  /* 0x0000000300357223 */ /* 0x000fce0000000000 */
.L_x_6414:
[----:B------:R-:W-:Y:S05]  /*e440*/  BSYNC B3 ;  /* 0x0000000000037941 */ /* 0x000fea0003800000 */
.L_x_6412:
        /* <DEDUP_REMOVED lines=13> */
.L_x_6411:
[----:B------:R-:W-:Y:S05]  /*e520*/  BSYNC B1 ;  /* 0x0000000000017941 */ /* 0x000fea0003800000 */
.L_x_6410:
        /* <DEDUP_REMOVED lines=21> */
.L_x_6819:
        /* <DEDUP_REMOVED lines=18> */
.L_x_6417:
[----:B------:R-:W-:-:S04]  /*e7a0*/  FSETP.NEU.AND P0, PT, |R0|, +INF , PT ;  /* 0x7f8000000000780b */ /* 0x000fc80003f0d200 */
[----:B------:R-:W-:-:S04]  /*e7b0*/  FSEL R0, R0, 65504, P0 ;  /* 0x477fe00000007808 */ /* 0x000fc80000000000 */
[----:B------:R-:W-:-:S07]  /*e7c0*/  LOP3.LUT R42, R0, 0xff800000, RZ, 0xc0, !PT ;  /* 0xff800000002a7812 */ /* 0x000fce00078ec0ff */
.L_x_6416:
        /* <DEDUP_REMOVED lines=12> */
[----:B01----:R-:W-:Y:S05]  /*e890*/  CALL.REL.NOINC `($__internal_14_$__cuda_sm20_rcp_rn_f32_slowpath) ;  /* 0x000000ec001c7944 */ /* 0x003fea0003c00000 */
[----:B------:R-:W-:Y:S01]  /*e8a0*/  IMAD.MOV.U32 R3, RZ, RZ, R53 ;  /* 0x000000ffff037224 */ /* 0x000fe200078e0035 */
[----:B------:R-:W-:Y:S06]  /*e8b0*/  BRA `(.L_x_6422) ;  /* 0x0000000000107947 */ /* 0x000fec0003800000 */
.L_x_6421:
[----:B------:R-:W2:Y:S02]  /*e8c0*/  MUFU.RCP R3, R42 ;  /* 0x0000002a00037308 */ /* 0x000ea40000001000 */
[----:B--2---:R-:W-:-:S04]  /*e8d0*/  FFMA R0, R42, R3, -1 ;  /* 0xbf8000002a007423 */ /* 0x004fc80000000003 */
[----:B------:R-:W-:-:S04]  /*e8e0*/  FADD.FTZ R0, -R0, -RZ ;  /* 0x800000ff00007221 */ /* 0x000fc80000010100 */
[----:B------:R-:W-:-:S07]  /*e8f0*/  FFMA R3, R3, R0, R3 ;  /* 0x0000000003037223 */ /* 0x000fce0000000003 */
.L_x_6422:
[----:B------:R-:W-:Y:S05]  /*e900*/  BSYNC B3 ;  /* 0x0000000000037941 */ /* 0x000fea0003800000 */
.L_x_6420:
        /* <DEDUP_REMOVED lines=16> */
.L_x_6419:
[----:B------:R-:W-:Y:S05]  /*ea10*/  BSYNC B1 ;  /* 0x0000000000017941 */ /* 0x000fea0003800000 */
.L_x_6418:
        /* <DEDUP_REMOVED lines=21> */
.L_x_6827:
        /* <DEDUP_REMOVED lines=18> */
.L_x_6425:
[----:B------:R-:W-:-:S04]  /*ec90*/  FSETP.NEU.AND P0, PT, |R0|, +INF , PT ;  /* 0x7f8000000000780b */ /* 0x000fc80003f0d200 */
[----:B------:R-:W-:-:S04]  /*eca0*/  FSEL R0, R0, 65504, P0 ;  /* 0x477fe00000007808 */ /* 0x000fc80000000000 */
[----:B------:R-:W-:-:S07]  /*ecb0*/  LOP3.LUT R43, R0, 0xff800000, RZ, 0xc0, !PT ;  /* 0xff800000002b7812 */ /* 0x000fce00078ec0ff */
.L_x_6424:
        /* <DEDUP_REMOVED lines=15> */
.L_x_6429:
[----:B------:R-:W2:Y:S02]  /*edb0*/  MUFU.RCP R0, R43 ;  /* 0x0000002b00007308 */ /* 0x000ea40000001000 */
[----:B--2---:R-:W-:-:S04]  /*edc0*/  FFMA R3, R43, R0, -1 ;  /* 0xbf8000002b037423 */ /* 0x004fc80000000000 */
[----:B------:R-:W-:-:S04]  /*edd0*/  FADD.FTZ R3, -R3, -RZ ;  /* 0x800000ff03037221 */ /* 0x000fc80000010100 */
[----:B------:R-:W-:-:S07]  /*ede0*/  FFMA R3, R0, R3, R0 ;  /* 0x0000000300037223 */ /* 0x000fce0000000000 */
.L_x_6430:
[----:B------:R-:W-:Y:S05]  /*edf0*/  BSYNC B3 ;  /* 0x0000000000037941 */ /* 0x000fea0003800000 */
.L_x_6428:
        /* <DEDUP_REMOVED lines=16> */
.L_x_6427:
[----:B------:R-:W-:Y:S05]  /*ef00*/  BSYNC B1 ;  /* 0x0000000000017941 */ /* 0x000fea0003800000 */
.L_x_6426:
        /* <DEDUP_REMOVED lines=21> */
.L_x_6835:
        /* <DEDUP_REMOVED lines=18> */
.L_x_6433:
[----:B------:R-:W-:-:S04]  /*f180*/  FSETP.NEU.AND P0, PT, |R0|, +INF , PT ;  /* 0x7f8000000000780b */ /* 0x000fc80003f0d200 */
[----:B------:R-:W-:-:S04]  /*f190*/  FSEL R0, R0, 65504, P0 ;  /* 0x477fe00000007808 */ /* 0x000fc80000000000 */
[----:B------:R-:W-:-:S07]  /*f1a0*/  LOP3.LUT R44, R0, 0xff800000, RZ, 0xc0, !PT ;  /* 0xff800000002c7812 */ /* 0x000fce00078ec0ff */
.L_x_6432:
        /* <DEDUP_REMOVED lines=15> */
.L_x_6437:
[----:B------:R-:W2:Y:S02]  /*f2a0*/  MUFU.RCP R3, R44 ;  /* 0x0000002c00037308 */ /* 0x000ea40000001000 */
[----:B--2---:R-:W-:-:S04]  /*f2b0*/  FFMA R0, R44, R3, -1 ;  /* 0xbf8000002c007423 */ /* 0x004fc80000000003 */
[----:B------:R-:W-:-:S04]  /*f2c0*/  FADD.FTZ R0, -R0, -RZ ;  /* 0x800000ff00007221 */ /* 0x000fc80000010100 */
[----:B------:R-:W-:-:S07]  /*f2d0*/  FFMA R3, R3, R0, R3 ;  /* 0x0000000003037223 */ /* 0x000fce0000000003 */
.L_x_6438:
[----:B------:R-:W-:Y:S05]  /*f2e0*/  BSYNC B3 ;  /* 0x0000000000037941 */ /* 0x000fea0003800000 */
.L_x_6436:
        /* <DEDUP_REMOVED lines=16> */
.L_x_6435:
[----:B------:R-:W-:Y:S05]  /*f3f0*/  BSYNC B1 ;  /* 0x0000000000017941 */ /* 0x000fea0003800000 */
.L_x_6434:
        /* <DEDUP_REMOVED lines=21> */
.L_x_6843:
        /* <DEDUP_REMOVED lines=18> */
.L_x_6441:
[----:B------:R-:W-:-:S04]  /*f670*/  FSETP.NEU.AND P0, PT, |R0|, +INF , PT ;  /* 0x7f8000000000780b */ /* 0x000fc80003f0d200 */
[----:B------:R-:W-:-:S04]  /*f680*/  FSEL R0, R0, 65504, P0 ;  /* 0x477fe00000007808 */ /* 0x000fc80000000000 */
[----:B------:R-:W-:-:S07]  /*f690*/  LOP3.LUT R45, R0, 0xff800000, RZ, 0xc0, !PT ;  /* 0xff800000002d7812 */ /* 0x000fce00078ec0ff */
.L_x_6440:
        /* <DEDUP_REMOVED lines=15> */
.L_x_6445:
[----:B------:R-:W2:Y:S02]  /*f790*/  MUFU.RCP R0, R45 ;  /* 0x0000002d00007308 */ /* 0x000ea40000001000 */
[----:B--2---:R-:W-:-:S04]  /*f7a0*/  FFMA R3, R45, R0, -1 ;  /* 0xbf8000002d037423 */ /* 0x004fc80000000000 */
[----:B------:R-:W-:-:S04]  /*f7b0*/  FADD.FTZ R3, -R3, -RZ ;  /* 0x800000ff03037221 */ /* 0x000fc80000010100 */
[----:B------:R-:W-:-:S07]  /*f7c0*/  FFMA R3, R0, R3, R0 ;  /* 0x0000000300037223 */ /* 0x000fce0000000000 */
.L_x_6446:
[----:B------:R-:W-:Y:S05]  /*f7d0*/  BSYNC B3 ;  /* 0x0000000000037941 */ /* 0x000fea0003800000 */
.L_x_6444:
        /* <DEDUP_REMOVED lines=16> */
.L_x_6443:
[----:B------:R-:W-:Y:S05]  /*f8e0*/  BSYNC B1 ;  /* 0x0000000000017941 */ /* 0x000fea0003800000 */
.L_x_6442:
        /* <DEDUP_REMOVED lines=21> */
.L_x_6851:
        /* <DEDUP_REMOVED lines=18> */
.L_x_6449:
[----:B------:R-:W-:-:S04]  /*fb60*/  FSETP.NEU.AND P0, PT, |R0|, +INF , PT ;  /* 0x7f8000000000780b */ /* 0x000fc80003f0d200 */
[----:B------:R-:W-:-:S04]  /*fb70*/  FSEL R0, R0, 65504, P0 ;  /* 0x477fe00000007808 */ /* 0x000fc80000000000 */
[----:B------:R-:W-:-:S07]  /*fb80*/  LOP3.LUT R52, R0, 0xff800000, RZ, 0xc0, !PT ;  /* 0xff80000000347812 */ /* 0x000fce00078ec0ff */
.L_x_6448:
        /* <DEDUP_REMOVED lines=13> */
[----:B------:R-:W-:Y:S05]  /*fc60*/  BRA `(.L_x_6454) ;  /* 0x0000000000107947 */ /* 0x000fea0003800000 */
.L_x_6453:
[----:B------:R-:W2:Y:S02]  /*fc70*/  MUFU.RCP R53, R52 ;  /* 0x0000003400357308 */ /* 0x000ea40000001000 */
[----:B--2---:R-:W-:-:S04]  /*fc80*/  FFMA R0, R52, R53, -1 ;  /* 0xbf80000034007423 */ /* 0x004fc80000000035 */
[----:B------:R-:W-:-:S04]  /*fc90*/  FADD.FTZ R0, -R0, -RZ ;  /* 0x800000ff00007221 */ /* 0x000fc80000010100 */
[----:B------:R-:W-:-:S07]  /*fca0*/  FFMA R53, R53, R0, R53 ;  /* 0x0000000035357223 */ /* 0x000fce0000000035 */
.L_x_6454:
[----:B------:R-:W-:Y:S05]  /*fcb0*/  BSYNC B3 ;  /* 0x0000000000037941 */ /* 0x000fea0003800000 */
.L_x_6452:
        /* <DEDUP_REMOVED lines=16> */
.L_x_6451:
[----:B------:R-:W-:Y:S05]  /*fdc0*/  BSYNC B1 ;  /* 0x0000000000017941 */ /* 0x000fea0003800000 */
.L_x_6450:
        /* <DEDUP_REMOVED lines=21> */
.L_x_6859:
        /* <DEDUP_REMOVED lines=18> */
.L_x_6457:
[----:B------:R-:W-:-:S04]  /*10040*/  FSETP.NEU.AND P0, PT, |R0|, +INF , PT ;  /* 0x7f8000000000780b */ /* 0x000fc80003f0d200 */
[----:B------:R-:W-:-:S04]  /*10050*/  FSEL R0, R0, 65504, P0 ;  /* 0x477fe00000007808 */ /* 0x000fc80000000000 */
[----:B------:R-:W-:-:S07]  /*10060*/  LOP3.LUT R0, R0, 0xff800000, RZ, 0xc0, !PT ;  /* 0xff80000000007812 */ /* 0x000fce00078ec0ff */
.L_x_6456:
        /* <DEDUP_REMOVED lines=10> */
[----:B01----:R-:W-:Y:S05]  /*10110*/  CALL.REL.NOINC `($__internal_14_$__cuda_sm20_rcp_rn_f32_slowpath) ;  /* 0x000000d000fc7944 */ /* 0x003fea0003c00000 */
[----:B------:R-:W-:Y:S05]  /*10120*/  BRA `(.L_x_6461) ;  /* 0x0000000000107947 */ /* 0x000fea0003800000 */
.L_x_6460:
[----:B------:R-:W2:Y:S02]  /*10130*/  MUFU.RCP R53, R0 ;  /* 0x0000000000357308 */ /* 0x000ea40000001000 */
[----:B--2---:R-:W-:-:S04]  /*10140*/  FFMA R3, R0, R53, -1 ;  /* 0xbf80000000037423 */ /* 0x004fc80000000035 */
[----:B------:R-:W-:-:S04]  /*10150*/  FADD.FTZ R54, -R3, -RZ ;  /* 0x800000ff03367221 */ /* 0x000fc80000010100 */
[----:B------:R-:W-:-:S07]  /*10160*/  FFMA R53, R53, R54, R53 ;  /* 0x0000003635357223 */ /* 0x000fce0000000035 */
.L_x_6461:
[----:B------:R-:W-:Y:S05]  /*10170*/  BSYNC B1 ;  /* 0x0000000000017941 */ /* 0x000fea0003800000 */
.L_x_6459:
        /* <DEDUP_REMOVED lines=17> */
.L_x_6334:
        /* <DEDUP_REMOVED lines=13> */
.L_x_6867:
        /* <DEDUP_REMOVED lines=18> */
.L_x_6464:
[----:B------:R-:W-:-:S04]  /*10480*/  FSETP.NEU.AND P0, PT, |R0|, +INF , PT ;  /* 0x7f8000000000780b */ /* 0x000fc80003f0d200 */
[----:B------:R-:W-:-:S09]  /*10490*/  FSEL R6, R0, 65504, P0 ;  /* 0x477fe00000067808 */ /* 0x000fd20000000000 */
.L_x_6463:
        /* <DEDUP_REMOVED lines=13> */
.L_x_6468:
[----:B------:R-:W1:Y:S02]  /*10570*/  MUFU.RCP R53, R6 ;  /* 0x0000000600357308 */ /* 0x000e640000001000 */
[----:B-1----:R-:W-:-:S04]  /*10580*/  FFMA R0, R6, R53, -1 ;  /* 0xbf80000006007423 */ /* 0x002fc80000000035 */
[----:B------:R-:W-:-:S04]  /*10590*/  FADD.FTZ R0, -R0, -RZ ;  /* 0x800000ff00007221 */ /* 0x000fc80000010100 */
[----:B------:R-:W-:-:S07]  /*105a0*/  FFMA R53, R53, R0, R53 ;  /* 0x0000000035357223 */ /* 0x000fce0000000035 */
.L_x_6469:
[----:B------:R-:W-:Y:S05]  /*105b0*/  BSYNC B3 ;  /* 0x0000000000037941 */ /* 0x000fea0003800000 */
.L_x_6467:
[----:B------:R1:W-:Y:S02]  /*105c0*/  STG.E desc[UR6][R70.64], R53 ;  /* 0x0000003546007986 */ /* 0x0003e4000c101906 */
.L_x_6466:
[----:B------:R-:W-:Y:S05]  /*105d0*/  BSYNC B1 ;  /* 0x0000000000017941 */ /* 0x000fea0003800000 */
.L_x_6465:
        /* <DEDUP_REMOVED lines=21> */
.L_x_6875:
        /* <DEDUP_REMOVED lines=18> */
.L_x_6472:
[----:B------:R-:W-:-:S04]  /*10850*/  FSETP.NEU.AND P0, PT, |R0|, +INF , PT ;  /* 0x7f8000000000780b */ /* 0x000fc80003f0d200 */
[----:B------:R-:W-:-:S09]  /*10860*/  FSEL R7, R0, 65504, P0 ;  /* 0x477fe00000077808 */ /* 0x000fd20000000000 */
.L_x_6471:
        /* <DEDUP_REMOVED lines=9> */
[----:B0-----:R-:W-:Y:S05]  /*10900*/  CALL.REL.NOINC `($__internal_14_$__cuda_sm20_rcp_rn_f32_slowpath) ;  /* 0x000000cc00007944 */ /* 0x001fea0003c00000 */
[----:B------:R-:W-:Y:S05]  /*10910*/  BRA `(.L_x_6477) ;  /* 0x0000000000107947 */ /* 0x000fea0003800000 */
.L_x_6476:
[----:B------:R-:W1:Y:S02]  /*10920*/  MUFU.RCP R0, R7 ;  /* 0x0000000700007308 */ /* 0x000e640000001000 */
[----:B-1----:R-:W-:-:S04]  /*10930*/  FFMA R3, R7, R0, -1 ;  /* 0xbf80000007037423 */ /* 0x002fc80000000000 */
[----:B------:R-:W-:-:S04]  /*10940*/  FADD.FTZ R3, -R3, -RZ ;  /* 0x800000ff03037221 */ /* 0x000fc80000010100 */
[----:B------:R-:W-:-:S07]  /*10950*/  FFMA R53, R0, R3, R0 ;  /* 0x0000000300357223 */ /* 0x000fce0000000000 */
.L_x_6477:
[----:B------:R-:W-:Y:S05]  /*10960*/  BSYNC B3 ;  /* 0x0000000000037941 */ /* 0x000fea0003800000 */
.L_x_6475:
[----:B------:R1:W-:Y:S02]  /*10970*/  STG.E desc[UR6][R8.64], R53 ;  /* 0x0000003508007986 */ /* 0x0003e4000c101906 */
.L_x_6474:
[----:B------:R-:W-:Y:S05]  /*10980*/  BSYNC B1 ;  /* 0x0000000000017941 */ /* 0x000fea0003800000 */
.L_x_6473:
        /* <DEDUP_REMOVED lines=21> */
.L_x_6883:
        /* <DEDUP_REMOVED lines=18> */
.L_x_6480:
[----:B------:R-:W-:-:S04]  /*10c00*/  FSETP.NEU.AND P0, PT, |R0|, +INF , PT ;  /* 0x7f8000000000780b */ /* 0x000fc80003f0d200 */
[----:B------:R-:W-:-:S09]  /*10c10*/  FSEL R8, R0, 65504, P0 ;  /* 0x477fe00000087808 */ /* 0x000fd20000000000 */
.L_x_6479:
        /* <DEDUP_REMOVED lines=11> */
.L_x_6484:
[----:B------:R-:W1:Y:S02]  /*10cd0*/  MUFU.RCP R53, R8 ;  /* 0x0000000800357308 */ /* 0x000e640000001000 */
[----:B-1----:R-:W-:-:S04]  /*10ce0*/  FFMA R0, R8, R53, -1 ;  /* 0xbf80000008007423 */ /* 0x002fc80000000035 */
[----:B------:R-:W-:-:S04]  /*10cf0*/  FADD.FTZ R0, -R0, -RZ ;  /* 0x800000ff00007221 */ /* 0x000fc80000010100 */
[----:B------:R-:W-:-:S07]  /*10d00*/  FFMA R53, R53, R0, R53 ;  /* 0x0000000035357223 */ /* 0x000fce0000000035 */
.L_x_6485:
[----:B------:R-:W-:Y:S05]  /*10d10*/  BSYNC B3 ;  /* 0x0000000000037941 */ /* 0x000fea0003800000 */
.L_x_6483:
[----:B------:R1:W-:Y:S02]  /*10d20*/  STG.E desc[UR6][R68.64], R53 ;  /* 0x0000003544007986 */ /* 0x0003e4000c101906 */
.L_x_6482:
[----:B------:R-:W-:Y:S05]  /*10d30*/  BSYNC B1 ;  /* 0x0000000000017941 */ /* 0x000fea0003800000 */
.L_x_6481:
        /* <DEDUP_REMOVED lines=21> */
.L_x_6891:
        /* <DEDUP_REMOVED lines=18> */
.L_x_6488:
[----:B------:R-:W-:-:S04]  /*10fb0*/  FSETP.NEU.AND P0, PT, |R0|, +INF , PT ;  /* 0x7f8000000000780b */ /* 0x000fc80003f0d200 */
[----:B------:R-:W-:-:S09]  /*10fc0*/  FSEL R9, R0, 65504, P0 ;  /* 0x477fe00000097808 */ /* 0x000fd20000000000 */
.L_x_6487:
        /* <DEDUP_REMOVED lines=11> */
.L_x_6492:
[----:B------:R-:W1:Y:S02]  /*11080*/  MUFU.RCP R0, R9 ;  /* 0x0000000900007308 */ /* 0x000e640000001000 */
[----:B-1----:R-:W-:-:S04]  /*11090*/  FFMA R3, R9, R0, -1 ;  /* 0xbf80000009037423 */ /* 0x002fc80000000000 */
[----:B------:R-:W-:-:S04]  /*110a0*/  FADD.FTZ R3, -R3, -RZ ;  /* 0x800000ff03037221 */ /* 0x000fc80000010100 */
[----:B------:R-:W-:-:S07]  /*110b0*/  FFMA R53, R0, R3, R0 ;  /* 0x0000000300357223 */ /* 0x000fce0000000000 */
.L_x_6493:
[----:B------:R-:W-:Y:S05]  /*110c0*/  BSYNC B3 ;  /* 0x0000000000037941 */ /* 0x000fea0003800000 */
.L_x_6491:
[----:B------:R1:W-:Y:S02]  /*110d0*/  STG.E desc[UR6][R10.64], R53 ;  /* 0x000000350a007986 */ /* 0x0003e4000c101906 */
.L_x_6490:
[----:B------:R-:W-:Y:S05]  /*110e0*/  BSYNC B1 ;  /* 0x0000000000017941 */ /* 0x000fea0003800000 */
.L_x_6489:
        /* <DEDUP_REMOVED lines=21> */
.L_x_6899:
        /* <DEDUP_REMOVED lines=18> */
.L_x_6496:
[----:B------:R-:W-:-:S04]  /*11360*/  FSETP.NEU.AND P0, PT, |R0|, +INF , PT ;  /* 0x7f8000000000780b */ /* 0x000fc80003f0d200 */
[----:B------:R-:W-:-:S09]  /*11370*/  FSEL R10, R0, 65504, P0 ;  /* 0x477fe000000a7808 */ /* 0x000fd20000000000 */
.L_x_6495:
        /* <DEDUP_REMOVED lines=11> */
.L_x_6500:
[----:B------:R-:W1:Y:S02]  /*11430*/  MUFU.RCP R53, R10 ;  /* 0x0000000a00357308 */ /* 0x000e640000001000 */
[----:B-1----:R-:W-:-:S04]  /*11440*/  FFMA R0, R10, R53, -1 ;  /* 0xbf8000000a007423 */ /* 0x002fc80000000035 */
[----:B------:R-:W-:-:S04]  /*11450*/  FADD.FTZ R0, -R0, -RZ ;  /* 0x800000ff00007221 */ /* 0x000fc80000010100 */
[----:B------:R-:W-:-:S07]  /*11460*/  FFMA R53, R53, R0, R53 ;  /* 0x0000000035357223 */ /* 0x000fce0000000035 */
.L_x_6501:
[----:B------:R-:W-:Y:S05]  /*11470*/  BSYNC B3 ;  /* 0x0000000000037941 */ /* 0x000fea0003800000 */
.L_x_6499:
[----:B------:R1:W-:Y:S02]  /*11480*/  STG.E desc[UR6][R66.64], R53 ;  /* 0x0000003542007986 */ /* 0x0003e4000c101906 */
.L_x_6498:
[----:B------:R-:W-:Y:S05]  /*11490*/  BSYNC B1 ;  /* 0x0000000000017941 */ /* 0x000fea0003800000 */
.L_x_6497:
        /* <DEDUP_REMOVED lines=21> */
.L_x_6907:
        /* <DEDUP_REMOVED lines=18> */
.L_x_6504:
[----:B------:R-:W-:-:S04]  /*11710*/  FSETP.NEU.AND P0, PT, |R0|, +INF , PT ;  /* 0x7f8000000000780b */ /* 0x000fc80003f0d200 */
[----:B------:R-:W-:-:S09]  /*11720*/  FSEL R11, R0, 65504, P0 ;  /* 0x477fe000000b7808 */ /* 0x000fd20000000000 */
.L_x_6503:
        /* <DEDUP_REMOVED lines=11> */
.L_x_6508:
[----:B------:R-:W1:Y:S02]  /*117e0*/  MUFU.RCP R0, R11 ;  /* 0x0000000b00007308 */ /* 0x000e640000001000 */
[----:B-1----:R-:W-:-:S04]  /*117f0*/  FFMA R3, R11, R0, -1 ;  /* 0xbf8000000b037423 */ /* 0x002fc80000000000 */
[----:B------:R-:W-:-:S04]  /*11800*/  FADD.FTZ R3, -R3, -RZ ;  /* 0x800000ff03037221 */ /* 0x000fc80000010100 */
[----:B------:R-:W-:-:S07]  /*11810*/  FFMA R53, R0, R3, R0 ;  /* 0x0000000300357223 */ /* 0x000fce0000000000 */
.L_x_6509:
[----:B------:R-:W-:Y:S05]  /*11820*/  BSYNC B3 ;  /* 0x0000000000037941 */ /* 0x000fea0003800000 */
.L_x_6507:
[----:B------:R1:W-:Y:S02]  /*11830*/  STG.E desc[UR6][R64.64], R53 ;  /* 0x0000003540007986 */ /* 0x0003e4000c101906 */
.L_x_6506:
[----:B------:R-:W-:Y:S05]  /*11840*/  BSYNC B1 ;  /* 0x0000000000017941 */ /* 0x000fea0003800000 */
.L_x_6505:
        /* <DEDUP_REMOVED lines=21> */
.L_x_6915:
        /* <DEDUP_REMOVED lines=18> */
.L_x_6512:
[----:B------:R-:W-:-:S04]  /*11ac0*/  FSETP.NEU.AND P0, PT, |R0|, +INF , PT ;  /* 0x7f8000000000780b */ /* 0x000fc80003f0d200 */
[----:B------:R-:W-:-:S09]  /*11ad0*/  FSEL R31, R0, 65504, P0 ;  /* 0x477fe000001f7808 */ /* 0x000fd20000000000 */
.L_x_6511:
        /* <DEDUP_REMOVED lines=13> */
.L_x_6516:
[----:B------:R-:W1:Y:S02]  /*11bb0*/  MUFU.RCP R0, R31 ;  /* 0x0000001f00007308 */ /* 0x000e640000001000 */
[----:B-1----:R-:W-:-:S04]  /*11bc0*/  FFMA R3, R31, R0, -1 ;  /* 0xbf8000001f037423 */ /* 0x002fc80000000000 */
[----:B------:R-:W-:-:S04]  /*11bd0*/  FADD.FTZ R3, -R3, -RZ ;  /* 0x800000ff03037221 */ /* 0x000fc80000010100 */
[----:B------:R-:W-:-:S07]  /*11be0*/  FFMA R53, R0, R3, R0 ;  /* 0x0000000300357223 */ /* 0x000fce0000000000 */
.L_x_6517:
[----:B------:R-:W-:Y:S05]  /*11bf0*/  BSYNC B3 ;  /* 0x0000000000037941 */ /* 0x000fea0003800000 */
.L_x_6515:
[----:B------:R1:W-:Y:S02]  /*11c00*/  STG.E desc[UR6][R44.64], R53 ;  /* 0x000000352c007986 */ /* 0x0003e4000c101906 */
.L_x_6514:
[----:B------:R-:W-:Y:S05]  /*11c10*/  BSYNC B1 ;  /* 0x0000000000017941 */ /* 0x000fea0003800000 */
.L_x_6513:
        /* <DEDUP_REMOVED lines=21> */
.L_x_6923:
        /* <DEDUP_REMOVED lines=18> */
.L_x_6520:
[----:B------:R-:W-:-:S04]  /*11e90*/  FSETP.NEU.AND P0, PT, |R0|, +INF , PT ;  /* 0x7f8000000000780b */ /* 0x000fc80003f0d200 */
[----:B------:R-:W-:-:S09]  /*11ea0*/  FSEL R36, R0, 65504, P0 ;  /* 0x477fe00000247808 */ /* 0x000fd20000000000 */
.L_x_6519:
        /* <DEDUP_REMOVED lines=13> */
.L_x_6524:
[----:B------:R-:W1:Y:S02]  /*11f80*/  MUFU.RCP R53, R36 ;  /* 0x0000002400357308 */ /* 0x000e640000001000 */
[----:B-1----:R-:W-:-:S04]  /*11f90*/  FFMA R0, R36, R53, -1 ;  /* 0xbf80000024007423 */ /* 0x002fc80000000035 */
[----:B------:R-:W-:-:S04]  /*11fa0*/  FADD.FTZ R0, -R0, -RZ ;  /* 0x800000ff00007221 */ /* 0x000fc80000010100 */
[----:B------:R-:W-:-:S07]  /*11fb0*/  FFMA R53, R53, R0, R53 ;  /* 0x0000000035357223 */ /* 0x000fce0000000035 */
.L_x_6525:
[----:B------:R-:W-:Y:S05]  /*11fc0*/  BSYNC B3 ;  /* 0x0000000000037941 */ /* 0x000fea0003800000 */
.L_x_6523:
[----:B------:R1:W-:Y:S02]  /*11fd0*/  STG.E desc[UR6][R40.64], R53 ;  /* 0x0000003528007986 */ /* 0x0003e4000c101906 */
.L_x_6522:
[----:B------:R-:W-:Y:S05]  /*11fe0*/  BSYNC B1 ;  /* 0x0000000000017941 */ /* 0x000fea0003800000 */
.L_x_6521:
        /* <DEDUP_REMOVED lines=21> */
.L_x_6931:
        /* <DEDUP_REMOVED lines=18> */
.L_x_6528:
[----:B------:R-:W-:-:S04]  /*12260*/  FSETP.NEU.AND P0, PT, |R0|, +INF , PT ;  /* 0x7f8000000000780b */ /* 0x000fc80003f0d200 */
[----:B------:R-:W-:-:S09]  /*12270*/  FSEL R40, R0, 65504, P0 ;  /* 0x477fe00000287808 */ /* 0x000fd20000000000 */
.L_x_6527:
        /* <DEDUP_REMOVED lines=14> */
.L_x_6532:
[----:B------:R-:W1:Y:S02]  /*12360*/  MUFU.RCP R3, R40 ;  /* 0x0000002800037308 */ /* 0x000e640000001000 */
[----:B-1----:R-:W-:-:S04]  /*12370*/  FFMA R0, R40, R3, -1 ;  /* 0xbf80000028007423 */ /* 0x002fc80000000003 */
[----:B------:R-:W-:-:S04]  /*12380*/  FADD.FTZ R0, -R0, -RZ ;  /* 0x800000ff00007221 */ /* 0x000fc80000010100 */
[----:B------:R-:W-:-:S07]  /*12390*/  FFMA R3, R3, R0, R3 ;  /* 0x0000000003037223 */ /* 0x000fce0000000003 */
.L_x_6533:
[----:B------:R-:W-:Y:S05]  /*123a0*/  BSYNC B3 ;  /* 0x0000000000037941 */ /* 0x000fea0003800000 */
.L_x_6531:
        /* <DEDUP_REMOVED lines=13> */
.L_x_6530:
[----:B------:R-:W-:Y:S05]  /*12480*/  BSYNC B1 ;  /* 0x0000000000017941 */ /* 0x000fea0003800000 */
.L_x_6529:
        /* <DEDUP_REMOVED lines=21> */
.L_x_6939:
        /* <DEDUP_REMOVED lines=18> */
.L_x_6536:
[----:B------:R-:W-:-:S04]  /*12700*/  FSETP.NEU.AND P0, PT, |R0|, +INF , PT ;  /* 0x7f8000000000780b */ /* 0x000fc80003f0d200 */
[----:B------:R-:W-:-:S09]  /*12710*/  FSEL R41, R0, 65504, P0 ;  /* 0x477fe00000297808 */ /* 0x000fd20000000000 */
.L_x_6535:
        /* <DEDUP_REMOVED lines=13> */
.L_x_6540:
[----:B------:R-:W1:Y:S02]  /*127f0*/  MUFU.RCP R0, R41 ;  /* 0x0000002900007308 */ /* 0x000e640000001000 */
[----:B-1----:R-:W-:-:S04]  /*12800*/  FFMA R3, R41, R0, -1 ;  /* 0xbf80000029037423 */ /* 0x002fc80000000000 */
[----:B------:R-:W-:-:S04]  /*12810*/  FADD.FTZ R3, -R3, -RZ ;  /* 0x800000ff03037221 */ /* 0x000fc80000010100 */
[----:B------:R-:W-:-:S07]  /*12820*/  FFMA R53, R0, R3, R0 ;  /* 0x0000000300357223 */ /* 0x000fce0000000000 */
.L_x_6541:
[----:B------:R-:W-:Y:S05]  /*12830*/  BSYNC B3 ;  /* 0x0000000000037941 */ /* 0x000fea0003800000 */
.L_x_6539:
        /* <DEDUP_REMOVED lines=13> */
.L_x_6538:
[----:B------:R-:W-:Y:S05]  /*12910*/  BSYNC B1 ;  /* 0x0000000000017941 */ /* 0x000fea0003800000 */
.L_x_6537:
        /* <DEDUP_REMOVED lines=21> */
.L_x_6947:
        /* <DEDUP_REMOVED lines=18> */
.L_x_6544:
[----:B------:R-:W-:-:S04]  /*12b90*/  FSETP.NEU.AND P0, PT, |R0|, +INF , PT ;  /* 0x7f8000000000780b */ /* 0x000fc80003f0d200 */
[----:B------:R-:W-:-:S09]  /*12ba0*/  FSEL R42, R0, 65504, P0 ;  /* 0x477fe000002a7808 */ /* 0x000fd20000000000 */
.L_x_6543:
        /* <DEDUP_REMOVED lines=15> */
.L_x_6548:
[----:B------:R-:W2:Y:S02]  /*12ca0*/  MUFU.RCP R3, R42 ;  /* 0x0000002a00037308 */ /* 0x000ea40000001000 */
[----:B--2---:R-:W-:-:S04]  /*12cb0*/  FFMA R0, R42, R3, -1 ;  /* 0xbf8000002a007423 */ /* 0x004fc80000000003 */
[----:B------:R-:W-:-:S04]  /*12cc0*/  FADD.FTZ R0, -R0, -RZ ;  /* 0x800000ff00007221 */ /* 0x000fc80000010100 */
[----:B------:R-:W-:-:S07]  /*12cd0*/  FFMA R3, R3, R0, R3 ;  /* 0x0000000003037223 */ /* 0x000fce0000000003 */
.L_x_6549:
[----:B------:R-:W-:Y:S05]  /*12ce0*/  BSYNC B3 ;  /* 0x0000000000037941 */ /* 0x000fea0003800000 */
.L_x_6547:
        /* <DEDUP_REMOVED lines=16> */
.L_x_6546:
[----:B------:R-:W-:Y:S05]  /*12df0*/  BSYNC B1 ;  /* 0x0000000000017941 */ /* 0x000fea0003800000 */
.L_x_6545:
        /* <DEDUP_REMOVED lines=21> */
.L_x_6955:
        /* <DEDUP_REMOVED lines=18> */
.L_x_6552:
[----:B------:R-:W-:-:S04]  /*13070*/  FSETP.NEU.AND P0, PT, |R0|, +INF , PT ;  /* 0x7f8000000000780b */ /* 0x000fc80003f0d200 */
[----:B------:R-:W-:-:S09]  /*13080*/  FSEL R43, R0, 65504, P0 ;  /* 0x477fe000002b7808 */ /* 0x000fd20000000000 */
.L_x_6551:
        /* <DEDUP_REMOVED lines=15> */
.L_x_6556:
[----:B------:R-:W2:Y:S02]  /*13180*/  MUFU.RCP R0, R43 ;  /* 0x0000002b00007308 */ /* 0x000ea40000001000 */
[----:B--2---:R-:W-:-:S04]  /*13190*/  FFMA R3, R43, R0, -1 ;  /* 0xbf8000002b037423 */ /* 0x004fc80000000000 */
[----:B------:R-:W-:-:S04]  /*131a0*/  FADD.FTZ R3, -R3, -RZ ;  /* 0x800000ff03037221 */ /* 0x000fc80000010100 */
[----:B------:R-:W-:-:S07]  /*131b0*/  FFMA R3, R0, R3, R0 ;  /* 0x0000000300037223 */ /* 0x000fce0000000000 */
.L_x_6557:
[----:B------:R-:W-:Y:S05]  /*131c0*/  BSYNC B3 ;  /* 0x0000000000037941 */ /* 0x000fea0003800000 */
.L_x_6555:
        /* <DEDUP_REMOVED lines=16> */
.L_x_6554:
[----:B------:R-:W-:Y:S05]  /*132d0*/  BSYNC B1 ;  /* 0x0000000000017941 */ /* 0x000fea0003800000 */
.L_x_6553:
        /* <DEDUP_REMOVED lines=21> */
.L_x_6963:
        /* <DEDUP_REMOVED lines=18> */
.L_x_6560:
[----:B------:R-:W-:-:S04]  /*13550*/  FSETP.NEU.AND P0, PT, |R0|, +INF , PT ;  /* 0x7f8000000000780b */ /* 0x000fc80003f0d200 */
[----:B------:R-:W-:-:S09]  /*13560*/  FSEL R44, R0, 65504, P0 ;  /* 0x477fe000002c7808 */ /* 0x000fd20000000000 */
.L_x_6559:
        /* <DEDUP_REMOVED lines=15> */
.L_x_6564:
[----:B------:R-:W2:Y:S02]  /*13660*/  MUFU.RCP R3, R44 ;  /* 0x0000002c00037308 */ /* 0x000ea40000001000 */
[----:B--2---:R-:W-:-:S04]  /*13670*/  FFMA R0, R44, R3, -1 ;  /* 0xbf8000002c007423 */ /* 0x004fc80000000003 */
[----:B------:R-:W-:-:S04]  /*13680*/  FADD.FTZ R0, -R0, -RZ ;  /* 0x800000ff00007221 */ /* 0x000fc80000010100 */
[----:B------:R-:W-:-:S07]  /*13690*/  FFMA R3, R3, R0, R3 ;  /* 0x0000000003037223 */ /* 0x000fce0000000003 */
.L_x_6565:
[----:B------:R-:W-:Y:S05]  /*136a0*/  BSYNC B3 ;  /* 0x0000000000037941 */ /* 0x000fea0003800000 */
.L_x_6563:
        /* <DEDUP_REMOVED lines=16> */
.L_x_6562:
[----:B------:R-:W-:Y:S05]  /*137b0*/  BSYNC B1 ;  /* 0x0000000000017941 */ /* 0x000fea0003800000 */
.L_x_6561:
        /* <DEDUP_REMOVED lines=21> */
.L_x_6971:
        /* <DEDUP_REMOVED lines=18> */
.L_x_6568:
[----:B------:R-:W-:-:S04]  /*13a30*/  FSETP.NEU.AND P0, PT, |R0|, +INF , PT ;  /* 0x7f8000000000780b */ /* 0x000fc80003f0d200 */
[----:B------:R-:W-:-:S09]  /*13a40*/  FSEL R45, R0, 65504, P0 ;  /* 0x477fe000002d7808 */ /* 0x000fd20000000000 */
.L_x_6567:
        /* <DEDUP_REMOVED lines=15> */
.L_x_6572:
[----:B------:R-:W2:Y:S02]  /*13b40*/  MUFU.RCP R0, R45 ;  /* 0x0000002d00007308 */ /* 0x000ea40000001000 */
[----:B--2---:R-:W-:-:S04]  /*13b50*/  FFMA R3, R45, R0, -1 ;  /* 0xbf8000002d037423 */ /* 0x004fc80000000000 */
[----:B------:R-:W-:-:S04]  /*13b60*/  FADD.FTZ R3, -R3, -RZ ;  /* 0x800000ff03037221 */ /* 0x000fc80000010100 */
[----:B------:R-:W-:-:S07]  /*13b70*/  FFMA R3, R0, R3, R0 ;  /* 0x0000000300037223 */ /* 0x000fce0000000000 */
.L_x_6573:
[----:B------:R-:W-:Y:S05]  /*13b80*/  BSYNC B3 ;  /* 0x0000000000037941 */ /* 0x000fea0003800000 */
.L_x_6571:
        /* <DEDUP_REMOVED lines=16> */
.L_x_6570:
[----:B------:R-:W-:Y:S05]  /*13c90*/  BSYNC B1 ;  /* 0x0000000000017941 */ /* 0x000fea0003800000 */
.L_x_6569:
        /* <DEDUP_REMOVED lines=21> */
.L_x_6979:
        /* <DEDUP_REMOVED lines=18> */
.L_x_6576:
[----:B------:R-:W-:-:S04]  /*13f10*/  FSETP.NEU.AND P0, PT, |R0|, +INF , PT ;  /* 0x7f8000000000780b */ /* 0x000fc80003f0d200 */
[----:B------:R-:W-:-:S09]  /*13f20*/  FSEL R52, R0, 65504, P0 ;  /* 0x477fe00000347808 */ /* 0x000fd20000000000 */
.L_x_6575:
        /* <DEDUP_REMOVED lines=12> */
[----:B01----:R-:W-:Y:S05]  /*13ff0*/  CALL.REL.NOINC `($__internal_14_$__cuda_sm20_rcp_rn_f32_slowpath) ;  /* 0x0000009400447944 */ /* 0x003fea0003c00000 */
[----:B------:R-:W-:Y:S05]  /*14000*/  BRA `(.L_x_6581) ;  /* 0x0000000000107947 */ /* 0x000fea0003800000 */
.L_x_6580:
[----:B------:R-:W2:Y:S02]  /*14010*/  MUFU.RCP R53, R52 ;  /* 0x0000003400357308 */ /* 0x000ea40000001000 */
[----:B--2---:R-:W-:-:S04]  /*14020*/  FFMA R0, R52, R53, -1 ;  /* 0xbf80000034007423 */ /* 0x004fc80000000035 */
[----:B------:R-:W-:-:S04]  /*14030*/  FADD.FTZ R0, -R0, -RZ ;  /* 0x800000ff00007221 */ /* 0x000fc80000010100 */
[----:B------:R-:W-:-:S07]  /*14040*/  FFMA R53, R53, R0, R53 ;  /* 0x0000000035357223 */ /* 0x000fce0000000035 */
.L_x_6581:
[----:B------:R-:W-:Y:S05]  /*14050*/  BSYNC B3 ;  /* 0x0000000000037941 */ /* 0x000fea0003800000 */
.L_x_6579:
        /* <DEDUP_REMOVED lines=16> */
.L_x_6578:
[----:B------:R-:W-:Y:S05]  /*14160*/  BSYNC B1 ;  /* 0x0000000000017941 */ /* 0x000fea0003800000 */
.L_x_6577:
        /* <DEDUP_REMOVED lines=21> */
.L_x_6987:
        /* <DEDUP_REMOVED lines=18> */
.L_x_6584:
[----:B------:R-:W-:-:S04]  /*143e0*/  FSETP.NEU.AND P0, PT, |R0|, +INF , PT ;  /* 0x7f8000000000780b */ /* 0x000fc80003f0d200 */
[----:B------:R-:W-:-:S09]  /*143f0*/  FSEL R0, R0, 65504, P0 ;  /* 0x477fe00000007808 */ /* 0x000fd20000000000 */
.L_x_6583:
        /* <DEDUP_REMOVED lines=12> */
.L_x_6586:
[----:B------:R-:W2:Y:S02]  /*144c0*/  MUFU.RCP R53, R0 ;  /* 0x0000000000357308 */ /* 0x000ea40000001000 */
[----:B--2---:R-:W-:-:S04]  /*144d0*/  FFMA R3, R0, R53, -1 ;  /* 0xbf80000000037423 */ /* 0x004fc80000000035 */
[----:B------:R-:W-:-:S04]  /*144e0*/  FADD.FTZ R54, -R3, -RZ ;  /* 0x800000ff03367221 */ /* 0x000fc80000010100 */
[----:B------:R-:W-:-:S07]  /*144f0*/  FFMA R53, R53, R54, R53 ;  /* 0x0000003635357223 */ /* 0x000fce0000000035 */
.L_x_6587:
[----:B------:R-:W-:Y:S05]  /*14500*/  BSYNC B1 ;  /* 0x0000000000017941 */ /* 0x000fea0003800000 */
.L_x_6585:
        /* <DEDUP_REMOVED lines=16> */
.L_x_6458:
[----:B------:R-:W-:Y:S05]  /*14610*/  BSYNC B2 ;  /* 0x0000000000027941 */ /* 0x000fea0003800000 */
.L_x_6333:
        /* <DEDUP_REMOVED lines=12> */
[----:B------:R-:W-:Y:S01]  /*146e0*/  F2FP.SATFINITE.E5M2.F32.PACK_AB_MERGE_C R53, RZ, R53, RZ ;  /* 0x00000035ff35723e */ /* 0x000fe200048060ff */
        /* <DEDUP_REMOVED lines=15> */
[----:B------:R-:W-:Y:S01]  /*147e0*/  F2FP.SATFINITE.E5M2.F32.PACK_AB_MERGE_C R55, RZ, R55, RZ ;  /* 0x00000037ff37723e */ /* 0x000fe200048060ff */
[--C-:B------:R-:W-:Y:S01]  /*147f0*/  HADD2.F32 R51, -RZ, R49.reuse.H0_H0 ;  /* 0x20000031ff337230 */ /* 0x100fe20000004100 */
[----:B------:R-:W-:Y:S01]  /*14800*/  F2FP.SATFINITE.E5M2.F32.PACK_AB_MERGE_C R58, RZ, R58, RZ ;  /* 0x0000003aff3a723e */ /* 0x000fe200048060ff */
        /* <DEDUP_REMOVED lines=36> */
[----:B------:R-:W-:Y:S01]  /*14a50*/  F2FP.SATFINITE.E5M2.F32.PACK_AB_MERGE_C R3, RZ, R2, RZ ;  /* 0x00000002ff03723e */ /* 0x000fe200048060ff */
[----:B------:R-:W-:Y:S01]  /*14a60*/  FMUL R24, R24, R41 ;  /* 0x0000002918187220 */ /* 0x000fe20000400000 */
[----:B------:R-:W-:Y:S01]  /*14a70*/  F2FP.SATFINITE.E5M2.F32.PACK_AB_MERGE_C R2, RZ, R34, RZ ;  /* 0x00000022ff02723e */ /* 0x000fe200048060ff */
[----:B------:R-:W-:Y:S01]  /*14a80*/  FMUL R61, R62, R45 ;  /* 0x0000002d3e3d7220 */ /* 0x000fe20000400000 */
[----:B------:R-:W-:Y:S01]  /*14a90*/  F2FP.SATFINITE.E5M2.F32.PACK_AB_MERGE_C R60, RZ, R60, RZ ;  /* 0x0000003cff3c723e */ /* 0x000fe200048060ff */
[----:B------:R-:W-:Y:S01]  /*14aa0*/  HADD2.F32 R64, -RZ, R23.H1_H1 ;  /* 0x30000017ff407230 */ /* 0x000fe20000004100 */
[----:B------:R-:W-:Y:S01]  /*14ab0*/  F2FP.SATFINITE.E5M2.F32.PACK_AB_MERGE_C R62, RZ, R26, RZ ;  /* 0x0000001aff3e723e */ /* 0x000fe200048060ff */
[--C-:B------:R-:W-:Y:S01]  /*14ac0*/  HADD2.F32 R66, -RZ, R17.reuse.H0_H0 ;  /* 0x20000011ff427230 */ /* 0x100fe20000004100 */
[----:B------:R-:W-:Y:S01]  /*14ad0*/  F2FP.SATFINITE.E5M2.F32.PACK_AB_MERGE_C R24, RZ, R24, RZ ;  /* 0x00000018ff18723e */ /* 0x000fe200048060ff */
[----:B------:R-:W-:Y:S01]  /*14ae0*/  HADD2.F32 R65, -RZ, R17.H1_H1 ;  /* 0x30000011ff417230 */ /* 0x000fe20000004100 */
[----:B------:R-:W-:Y:S01]  /*14af0*/  LOP3.LUT R26, R3, 0xff, RZ, 0xc0, !PT ;  /* 0x000000ff031a7812 */ /* 0x000fe200078ec0ff */
[----:B------:R-:W-:Y:S01]  /*14b00*/  HADD2.F32 R67, -RZ, R14.H1_H1 ;  /* 0x3000000eff437230 */ /* 0x000fe20000004100 */
[----:B------:R-:W-:-:S02]  /*14b10*/  LOP3.LUT R2, R2, 0xff, RZ, 0xc0, !PT ;  /* 0x000000ff02027812 */ /* 0x000fc400078ec0ff */
[----:B------:R-:W-:Y:S02]  /*14b20*/  LOP3.LUT R3, R60, 0xffff, RZ, 0xc0, !PT ;  /* 0x0000ffff3c037812 */ /* 0x000fe400078ec0ff */
[----:B------:R-:W-:Y:S02]  /*14b30*/  F2FP.SATFINITE.E5M2.F32.PACK_AB_MERGE_C R63, RZ, R61, RZ ;  /* 0x0000003dff3f723e */ /* 0x000fe400048060ff */
        /* <DEDUP_REMOVED lines=11> */
[----:B------:R-:W-:Y:S02]  /*14bf0*/  F2FP.SATFINITE.E5M2.F32.PACK_AB_MERGE_C R3, RZ, R3, RZ ;  /* 0x00000003ff03723e */ /* 0x000fe400048060ff */
[----:B------:R-:W-:Y:S02]  /*14c00*/  PRMT R53, R61, 0x7604, R26 ;  /* 0x000076043d357816 */ /* 0x000fe4000000001a */
[----:B------:R-:W-:Y:S01]  /*14c10*/  F2FP.SATFINITE.E5M2.F32.PACK_AB_MERGE_C R60, RZ, R55, RZ ;  /* 0x00000037ff3c723e */ /* 0x000fe200048060ff */
[----:B------:R-:W-:Y:S01]  /*14c20*/  FMUL R55, R66, R31 ;  /* 0x0000001f42377220 */ /* 0x000fe20000400000 */
[----:B------:R-:W-:Y:S01]  /*14c30*/  LOP3.LUT R61, R3, 0xff, RZ, 0xc0, !PT ;  /* 0x000000ff033d7812 */ /* 0x000fe200078ec0ff */
[----:B------:R-:W-:Y:S01]  /*14c40*/  IMAD.MOV.U32 R3, RZ, RZ, RZ ;  /* 0x000000ffff037224 */ /* 0x000fe200078e00ff */
[----:B------:R-:W-:-:S02]  /*14c50*/  LOP3.LUT R60, R60, 0xffff, RZ, 0xc0, !PT ;  /* 0x0000ffff3c3c7812 */ /* 0x000fc400078ec0ff */
[----:B------:R-:W-:Y:S01]  /*14c60*/  LOP3.LUT R62, R62, 0xff, RZ, 0xc0, !PT ;  /* 0x000000ff3e3e7812 */ /* 0x000fe200078ec0ff */
[----:B0-----:R-:W-:Y:S01]  /*14c70*/  IMAD.WIDE.U32 R2, R59, 0x80, R2 ;  /* 0x000000803b027825 */ /* 0x001fe200078e0002 */
[----:B------:R-:W-:Y:S02]  /*14c80*/  LOP3.LUT R63, R63, 0xffff, RZ, 0xc0, !PT ;  /* 0x0000ffff3f3f7812 */ /* 0x000fe400078ec0ff */
[----:B------:R-:W-:Y:S01]  /*14c90*/  F2FP.SATFINITE.E5M2.F32.PACK_AB_MERGE_C R57, RZ, R57, RZ ;  /* 0x00000039ff39723e */ /* 0x000fe200048060ff */
[----:B------:R-:W-:Y:S01]  /*14ca0*/  HADD2.F32 R59, -RZ, R35.H1_H1 ;  /* 0x30000023ff3b7230 */ /* 0x000fe20000004100 */
[----:B------:R-:W-:Y:S01]  /*14cb0*/  PRMT R35, R60, 0x7604, R61 ;  /* 0x000076043c237816 */ /* 0x000fe2000000003d */
[--C-:B------:R-:W-:Y:S01]  /*14cc0*/  HADD2.F32 R60, -RZ, R21.reuse.H1_H1 ;  /* 0x30000015ff3c7230 */ /* 0x100fe20000004100 */
[----:B------:R-:W-:Y:S01]  /*14cd0*/  PRMT R26, R63, 0x7604, R62 ;  /* 0x000076043f1a7816 */ /* 0x000fe2000000003e */
[----:B------:R-:W-:Y:S01]  /*14ce0*/  HADD2.F32 R63, -RZ, R21.H0_H0 ;  /* 0x20000015ff3f7230 */ /* 0x000fe20000004100 */
[----:B------:R-:W-:Y:S01]  /*14cf0*/  F2FP.SATFINITE.E5M2.F32.PACK_AB_MERGE_C R37, RZ, R37, RZ ;  /* 0x00000025ff25723e */ /* 0x000fe200048060ff */
[----:B------:R-:W-:-:S02]  /*14d00*/  HADD2.F32 R62, -RZ, R20.H0_H0 ;  /* 0x20000014ff3e7230 */ /* 0x000fc40000004100 */
[----:B------:R-:W-:Y:S01]  /*14d10*/  FMUL R60, R60, R41 ;  /* 0x000000293c3c7220 */ /* 0x000fe20000400000 */
[----:B------:R-:W-:Y:S02]  /*14d20*/  HADD2.F32 R61, -RZ, R20.H1_H1 ;  /* 0x30000014ff3d7230 */ /* 0x000fe40000004100 */
[----:B------:R-:W-:Y:S01]  /*14d30*/  FMUL R21, R63, R40 ;  /* 0x000000283f157220 */ /* 0x000fe20000400000 */
[----:B------:R-:W-:Y:S01]  /*14d40*/  F2FP.SATFINITE.E5M2.F32.PACK_AB_MERGE_C R32, RZ, R32, RZ ;  /* 0x00000020ff20723e */ /* 0x000fe200048060ff */
[----:B------:R-:W-:Y:S01]  /*14d50*/  FMUL R23, R62, R31 ;  /* 0x0000001f3e177220 */ /* 0x000fe20000400000 */
[----:B------:R-:W-:Y:S01]  /*14d60*/  HADD2.F32 R62, -RZ, R14.H0_H0 ;  /* 0x2000000eff3e7230 */ /* 0x000fe20000004100 */
[----:B------:R-:W-:Y:S01]  /*14d70*/  F2FP.SATFINITE.E5M2.F32.PACK_AB_MERGE_C R60, RZ, R60, RZ ;  /* 0x0000003cff3c723e */ /* 0x000fe200048060ff */
[-C--:B------:R-:W-:Y:S01]  /*14d80*/  FMUL R17, R61, R36.reuse ;  /* 0x000000243d117220 */ /* 0x080fe20000400000 */
[----:B------:R-:W-:Y:S01]  /*14d90*/  F2FP.SATFINITE.E5M2.F32.PACK_AB_MERGE_C R21, RZ, R21, RZ ;  /* 0x00000015ff15723e */ /* 0x000fe200048060ff */
        /* <DEDUP_REMOVED lines=25> */
[----:B------:R-:W-:Y:S01]  /*14f30*/  F2FP.SATFINITE.E5M2.F32.PACK_AB_MERGE_C R46, RZ, R46, RZ ;  /* 0x0000002eff2e723e */ /* 0x000fe200048060ff */
[----:B------:R-:W-:Y:S01]  /*14f40*/  HADD2.F32 R57, -RZ, R27.H1_H1 ;  /* 0x3000001bff397230 */ /* 0x000fe20000004100 */
[----:B------:R-:W-:Y:S01]  /*14f50*/  F2FP.SATFINITE.E5M2.F32.PACK_AB_MERGE_C R58, RZ, R58, RZ ;  /* 0x0000003aff3a723e */ /* 0x000fe200048060ff */
[----:B------:R-:W-:Y:S01]  /*14f60*/  HADD2.F32 R60, -RZ, R19.H1_H1 ;  /* 0x30000013ff3c7230 */ /* 0x000fe20000004100 */
[----:B------:R-:W-:Y:S01]  /*14f70*/  F2FP.SATFINITE.E5M2.F32.PACK_AB_MERGE_C R25, RZ, R25, RZ ;  /* 0x00000019ff19723e */ /* 0x000fe200048060ff */
        /* <DEDUP_REMOVED lines=9> */
[----:B------:R-:W-:Y:S01]  /*15010*/  F2FP.SATFINITE.E5M2.F32.PACK_AB_MERGE_C R59, RZ, R59, RZ ;  /* 0x0000003bff3b723e */ /* 0x000fe200048060ff */
[----:B------:R-:W-:Y:S01]  /*15020*/  HADD2.F32 R58, -RZ, R22.H1_H1 ;  /* 0x30000016ff3a7230 */ /* 0x000fe20000004100 */
[----:B------:R-:W-:Y:S01]  /*15030*/  F2FP.SATFINITE.E5M2.F32.PACK_AB_MERGE_C R13, RZ, R13, RZ ;  /* 0x0000000dff0d723e */ /* 0x000fe200048060ff */
[----:B------:R-:W-:Y:S01]  /*15040*/  FMUL R44, R65, R44 ;  /* 0x0000002c412c7220 */ /* 0x000fe20000400000 */
[----:B------:R-:W-:Y:S01]  /*15050*/  LOP3.LUT R59, R59, 0xff, RZ, 0xc0, !PT ;  /* 0x000000ff3b3b7812 */ /* 0x000fe200078ec0ff */
[----:B------:R-:W-:Y:S01]  /*15060*/  FMUL R19, R27, R42 ;  /* 0x0000002a1b137220 */ /* 0x000fe20000400000 */
[-C--:B------:R-:W-:Y:S01]  /*15070*/  FMUL R27, R18, R43.reuse ;  /* 0x0000002b121b7220 */ /* 0x080fe20000400000 */
[----:B------:R-:W-:Y:S01]  /*15080*/  F2FP.SATFINITE.E5M2.F32.PACK_AB_MERGE_C R38, RZ, R38, RZ ;  /* 0x00000026ff26723e */ /* 0x000fe200048060ff */
[----:B------:R-:W-:Y:S01]  /*15090*/  FMUL R18, R58, R43 ;  /* 0x0000002b3a127220 */ /* 0x000fe20000400000 */
[----:B------:R-:W-:Y:S01]  /*150a0*/  F2FP.SATFINITE.E5M2.F32.PACK_AB_MERGE_C R4, RZ, R4, RZ ;  /* 0x00000004ff04723e */ /* 0x000fe200048060ff */
        /* <DEDUP_REMOVED lines=9> */
[----:B------:R-:W-:Y:S01]  /*15140*/  F2FP.SATFINITE.E5M2.F32.PACK_AB_MERGE_C R6, RZ, R6, RZ ;  /* 0x00000006ff06723e */ /* 0x000fe200048060ff */
[----:B------:R-:W-:Y:S01]  /*15150*/  HADD2.F32 R62, -RZ, R28.H1_H1 ;  /* 0x3000001cff3e7230 */ /* 0x000fe20000004100 */
[----:B------:R-:W-:Y:S01]  /*15160*/  F2FP.SATFINITE.E5M2.F32.PACK_AB_MERGE_C R7, RZ, R7, RZ ;  /* 0x00000007ff07723e */ /* 0x000fe200048060ff */
[-C--:B------:R-:W-:Y:S01]  /*15170*/  FMUL R28, R15, R42.reuse ;  /* 0x0000002a0f1c7220 */ /* 0x080fe20000400000 */
[----:B------:R-:W-:Y:S01]  /*15180*/  PRMT R4, R13, 0x7604, R38 ;  /* 0x000076040d047816 */ /* 0x000fe20000000026 */
[----:B------:R-:W-:Y:S01]  /*15190*/  HADD2.F32 R13, -RZ, R5.H0_H0 ;  /* 0x20000005ff0d7230 */ /* 0x000fe20000004100 */
[----:B------:R-:W-:Y:S01]  /*151a0*/  LOP3.LUT R6, R6, 0xff, RZ, 0xc0, !PT ;  /* 0x000000ff06067812 */ /* 0x000fe200078ec0ff */
[----:B------:R-:W-:Y:S01]  /*151b0*/  HADD2.F32 R63, -RZ, R47.H0_H0 ;  /* 0x2000002fff3f7230 */ /* 0x000fe20000004100 */
[----:B------:R-:W-:Y:S01]  /*151c0*/  LOP3.LUT R7, R7, 0xffff, RZ, 0xc0, !PT ;  /* 0x0000ffff07077812 */ /* 0x000fe200078ec0ff */
[----:B------:R-:W-:Y:S01]  /*151d0*/  FMUL R42, R59, R42 ;  /* 0x0000002a3b2a7220 */ /* 0x000fe20000400000 */
[----:B------:R-:W-:Y:S01]  /*151e0*/  F2FP.SATFINITE.E5M2.F32.PACK_AB_MERGE_C R40, RZ, R40, RZ ;  /* 0x00000028ff28723e */ /* 0x000fe200048060ff */
[----:B------:R-:W-:Y:S01]  /*151f0*/  FMUL R38, R13, R52 ;  /* 0x000000340d267220 */ /* 0x000fe20000400000 */
[----:B------:R-:W-:Y:S01]  /*15200*/  F2FP.SATFINITE.E5M2.F32.PACK_AB_MERGE_C R41, RZ, R41, RZ ;  /* 0x00000029ff29723e */ /* 0x000fe200048060ff */
[--C-:B------:R-:W-:Y:S01]  /*15210*/  HADD2.F32 R67, -RZ, R30.reuse.H0_H0 ;  /* 0x2000001eff437230 */ /* 0x100fe20000004100 */
[----:B------:R-:W-:Y:S01]  /*15220*/  PRMT R7, R7, 0x7604, R6 ;  /* 0x0000760407077816 */ /* 0x000fe20000000006 */
[----:B------:R-:W-:Y:S01]  /*15230*/  HADD2.F32 R59, -RZ, R30.H1_H1 ;  /* 0x3000001eff3b7230 */ /* 0x000fe20000004100 */
[----:B------:R-:W-:Y:S01]  /*15240*/  F2FP.SATFINITE.E5M2.F32.PACK_AB_MERGE_C R10, RZ, R10, RZ ;  /* 0x0000000aff0a723e */ /* 0x000fe200048060ff */
[----:B------:R-:W-:Y:S01]  /*15250*/  FMUL R30, R63, R52 ;  /* 0x000000343f1e7220 */ /* 0x000fe20000400000 */
[----:B------:R-:W-:Y:S01]  /*15260*/  F2FP.SATFINITE.E5M2.F32.PACK_AB_MERGE_C R11, RZ, R11, RZ ;  /* 0x0000000bff0b723e */ /* 0x000fe200048060ff */
        /* <DEDUP_REMOVED lines=9> */
[----:B------:R-:W-:-:S03]  /*15300*/  F2FP.SATFINITE.E5M2.F32.PACK_AB_MERGE_C R44, RZ, R44, RZ ;  /* 0x0000002cff2c723e */ /* 0x000fc600048060ff */
[----:B------:R-:W-:Y:S01]  /*15310*/  FMUL R15, R60, R43 ;  /* 0x0000002b3c0f7220 */ /* 0x000fe20000400000 */
[----:B------:R-:W-:Y:S01]  /*15320*/  F2FP.SATFINITE.E5M2.F32.PACK_AB_MERGE_C R45, RZ, R45, RZ ;  /* 0x0000002dff2d723e */ /* 0x000fe200048060ff */
[----:B------:R-:W-:Y:S01]  /*15330*/  IMAD R41, R51, UR9, R56 ;  /* 0x0000000933297c24 */ /* 0x000fe2000f8e0238 */
[----:B------:R-:W-:Y:S01]  /*15340*/  PRMT R53, R53, 0x5410, R40 ;  /* 0x0000541035357816 */ /* 0x000fe20000000028 */
[----:B------:R-:W-:Y:S01]  /*15350*/  FMUL R43, R62, R43 ;  /* 0x0000002b3e2b7220 */ /* 0x000fe20000400000 */
[----:B------:R-:W-:Y:S01]  /*15360*/  F2FP.SATFINITE.E5M2.F32.PACK_AB_MERGE_C R54, RZ, R54, RZ ;  /* 0x00000036ff36723e */ /* 0x000fe200048060ff */
[----:B------:R-:W-:Y:S01]  /*15370*/  FMUL R52, R67, R52 ;  /* 0x0000003443347220 */ /* 0x000fe20000400000 */
[----:B------:R-:W-:Y:S02]  /*15380*/  F2FP.SATFINITE.E5M2.F32.PACK_AB_MERGE_C R40, RZ, R38, RZ ;  /* 0x00000026ff28723e */ /* 0x000fe400048060ff */
[----:B------:R-:W-:Y:S02]  /*15390*/  PRMT R11, R11, 0x7604, R10 ;  /* 0x000076040b0b7816 */ /* 0x000fe4000000000a */
[----:B------:R-:W-:-:S02]  /*153a0*/  F2FP.SATFINITE.E5M2.F32.PACK_AB_MERGE_C R38, RZ, R28, RZ ;  /* 0x0000001cff26723e */ /* 0x000fc400048060ff */
[----:B------:R-:W-:Y:S02]  /*153b0*/  LOP3.LUT R10, R44, 0xff, RZ, 0xc0, !PT ;  /* 0x000000ff2c0a7812 */ /* 0x000fe400078ec0ff */
[----:B------:R-:W-:Y:S02]  /*153c0*/  LOP3.LUT R45, R45, 0xffff, RZ, 0xc0, !PT ;  /* 0x0000ffff2d2d7812 */ /* 0x000fe400078ec0ff */
[----:B------:R-:W-:Y:S02]  /*153d0*/  F2FP.SATFINITE.E5M2.F32.PACK_AB_MERGE_C R28, RZ, R23, RZ ;  /* 0x00000017ff1c723e */ /* 0x000fe400048060ff */
[----:B------:R-:W-:Y:S02]  /*153e0*/  F2FP.SATFINITE.E5M2.F32.PACK_AB_MERGE_C R50, RZ, R50, RZ ;  /* 0x00000032ff32723e */ /* 0x000fe400048060ff */
[----:B------:R-:W-:Y:S02]  /*153f0*/  LOP3.LUT R23, R54, 0xff, RZ, 0xc0, !PT ;  /* 0x000000ff36177812 */ /* 0x000fe400078ec0ff */
[----:B------:R-:W-:-:S02]  /*15400*/  F2FP.SATFINITE.E5M2.F32.PACK_AB_MERGE_C R33, RZ, R33, RZ ;  /* 0x00000021ff21723e */ /* 0x000fc400048060ff */
[----:B------:R-:W-:Y:S02]  /*15410*/  F2FP.SATFINITE.E5M2.F32.PACK_AB_MERGE_C R16, RZ, R16, RZ ;  /* 0x00000010ff10723e */ /* 0x000fe400048060ff */
[----:B------:R-:W-:Y:S02]  /*15420*/  PRMT R10, R45, 0x7604, R10 ;  /* 0x000076042d0a7816 */ /* 0x000fe4000000000a */
[----:B------:R-:W-:Y:S02]  /*15430*/  F2FP.SATFINITE.E5M2.F32.PACK_AB_MERGE_C R30, RZ, R30, RZ ;  /* 0x0000001eff1e723e */ /* 0x000fe400048060ff */
[----:B------:R-:W-:Y:S02]  /*15440*/  LOP3.LUT R45, R50, 0xff, RZ, 0xc0, !PT ;  /* 0x000000ff322d7812 */ /* 0x000fe400078ec0ff */
[----:B------:R-:W-:Y:S02]  /*15450*/  PRMT R23, R24, 0x5410, R23 ;  /* 0x0000541018177816 */ /* 0x000fe40000000017 */
[----:B------:R-:W-:-:S02]  /*15460*/  LOP3.LUT R24, R33, 0xff, RZ, 0xc0, !PT ;  /* 0x000000ff21187812 */ /* 0x000fc400078ec0ff */
[----:B------:R-:W-:Y:S02]  /*15470*/  LOP3.LUT R16, R16, 0xffff, RZ, 0xc0, !PT ;  /* 0x0000ffff10107812 */ /* 0x000fe400078ec0ff */
[----:B------:R-:W-:Y:S02]  /*15480*/  F2FP.SATFINITE.E5M2.F32.PACK_AB_MERGE_C R19, RZ, R19, RZ ;  /* 0x00000013ff13723e */ /* 0x000fe400048060ff */
[----:B------:R-:W-:Y:S02]  /*15490*/  F2FP.SATFINITE.E5M2.F32.PACK_AB_MERGE_C R55, RZ, R55, RZ ;  /* 0x00000037ff37723e */ /* 0x000fe400048060ff */
[----:B------:R-:W-:Y:S02]  /*154a0*/  LOP3.LUT R30, R30, 0xff, RZ, 0xc0, !PT ;  /* 0x000000ff1e1e7812 */ /* 0x000fe400078ec0ff */
[----:B------:R-:W-:Y:S02]  /*154b0*/  F2FP.SATFINITE.E5M2.F32.PACK_AB_MERGE_C R12, RZ, R12, RZ ;  /* 0x0000000cff0c723e */ /* 0x000fe400048060ff */
[----:B------:R-:W-:-:S02]  /*154c0*/  PRMT R34, R34, 0x5410, R45 ;  /* 0x0000541022227816 */ /* 0x000fc4000000002d */
[----:B------:R-:W-:Y:S02]  /*154d0*/  F2FP.SATFINITE.E5M2.F32.PACK_AB_MERGE_C R49, RZ, R49, RZ ;  /* 0x00000031ff31723e */ /* 0x000fe400048060ff */
[----:B------:R-:W-:Y:S02]  /*154e0*/  F2FP.SATFINITE.E5M2.F32.PACK_AB_MERGE_C R46, RZ, R46, RZ ;  /* 0x0000002eff2e723e */ /* 0x000fe400048060ff */
        /* <DEDUP_REMOVED lines=12> */
[----:B------:R-:W-:Y:S02]  /*155b0*/  F2FP.SATFINITE.E5M2.F32.PACK_AB_MERGE_C R42, RZ, R42, RZ ;  /* 0x0000002aff2a723e */ /* 0x000fe400048060ff */
[----:B------:R-:W-:Y:S02]  /*155c0*/  F2FP.SATFINITE.E5M2.F32.PACK_AB_MERGE_C R48, RZ, R48, RZ ;  /* 0x00000030ff30723e */ /* 0x000fe400048060ff */
[----:B------:R-:W-:-:S02]  /*155d0*/  PRMT R29, R29, 0x5410, R28 ;  /* 0x000054101d1d7816 */ /* 0x000fc4000000001c */
[----:B------:R-:W-:Y:S02]  /*155e0*/  PRMT R28, R4, 0x5410, R19 ;  /* 0x00005410041c7816 */ /* 0x000fe40000000013 */
[----:B------:R-:W-:Y:S02]  /*155f0*/  PRMT R19, R7, 0x5410, R30 ;  /* 0x0000541007137816 */ /* 0x000fe4000000001e */
[----:B------:R-:W-:Y:S02]  /*15600*/  PRMT R6, R47, 0x7604, R6 ;  /* 0x000076042f067816 */ /* 0x000fe40000000006 */
[----:B------:R-:W-:Y:S02]  /*15610*/  LOP3.LUT R7, R42, 0xff, RZ, 0xc0, !PT ;  /* 0x000000ff2a077812 */ /* 0x000fe400078ec0ff */
[----:B------:R-:W-:Y:S02]  /*15620*/  LOP3.LUT R48, R48, 0xffff, RZ, 0xc0, !PT ;  /* 0x0000ffff30307812 */ /* 0x000fe400078ec0ff */
[----:B------:R-:W-:-:S02]  /*15630*/  F2FP.SATFINITE.E5M2.F32.PACK_AB_MERGE_C R31, RZ, R31, RZ ;  /* 0x0000001fff1f723e */ /* 0x000fc400048060ff */
[----:B------:R-:W-:Y:S01]  /*15640*/  PRMT R30, R6, 0x5410, R7 ;  /* 0x00005410061e7816 */ /* 0x000fe20000000007 */
[----:B------:R-:W-:Y:S01]  /*15650*/  IMAD.SHL.U32 R7, R48, 0x1000000, RZ ;  /* 0x0100000030077824 */ /* 0x000fe200078e00ff */
[----:B------:R-:W-:Y:S02]  /*15660*/  LOP3.LUT R4, R31, 0xff, RZ, 0xc0, !PT ;  /* 0x000000ff1f047812 */ /* 0x000fe400078ec0ff */
[----:B------:R-:W-:Y:S02]  /*15670*/  F2FP.SATFINITE.E5M2.F32.PACK_AB_MERGE_C R27, RZ, R27, RZ ;  /* 0x0000001bff1b723e */ /* 0x000fe400048060ff */
[----:B------:R-:W-:Y:S02]  /*15680*/  F2FP.SATFINITE.E5M2.F32.PACK_AB_MERGE_C R5, RZ, R5, RZ ;  /* 0x00000005ff05723e */ /* 0x000fe400048060ff */
[----:B------:R-:W-:Y:S02]  /*15690*/  F2FP.SATFINITE.E5M2.F32.PACK_AB_MERGE_C R61, RZ, R61, RZ ;  /* 0x0000003dff3d723e */ /* 0x000fe400048060ff */
[----:B------:R-:W-:-:S02]  /*156a0*/  PRMT R11, R11, 0x5410, R4 ;  /* 0x000054100b0b7816 */ /* 0x000fc40000000004 */
[----:B------:R-:W-:Y:S02]  /*156b0*/  F2FP.SATFINITE.E5M2.F32.PACK_AB_MERGE_C R20, RZ, R20, RZ ;  /* 0x00000014ff14723e */ /* 0x000fe400048060ff */
[----:B------:R-:W-:Y:S02]  /*156c0*/  LOP3.LUT R4, R34, R7, RZ, 0xfc, !PT ;  /* 0x0000000722047212 */ /* 0x000fe400078efcff */
[----:B------:R-:W-:Y:S02]  /*156d0*/  LOP3.LUT R27, R27, 0xffff, RZ, 0xc0, !PT ;  /* 0x0000ffff1b1b7812 */ /* 0x000fe400078ec0ff */
[----:B------:R-:W-:Y:S02]  /*156e0*/  LOP3.LUT R7, R5, 0xffff, RZ, 0xc0, !PT ;  /* 0x0000ffff05077812 */ /* 0x000fe400078ec0ff */
[----:B------:R-:W-:Y:S01]  /*156f0*/  LOP3.LUT R61, R61, 0xff, RZ, 0xc0, !PT ;  /* 0x000000ff3d3d7812 */ /* 0x000fe200078ec0ff */
[----:B------:R-:W-:Y:S01]  /*15700*/  IMAD.SHL.U32 R6, R27, 0x1000000, RZ ;  /* 0x010000001b067824 */ /* 0x000fe200078e00ff */
[----:B------:R-:W-:Y:S01]  /*15710*/  LOP3.LUT R5, R20, 0xffff, RZ, 0xc0, !PT ;  /* 0x0000ffff14057812 */ /* 0x000fe200078ec0ff */
[----:B------:R-:W-:Y:S01]  /*15720*/  IMAD.SHL.U32 R7, R7, 0x1000000, RZ ;  /* 0x0100000007077824 */ /* 0x000fe200078e00ff */
[----:B------:R-:W-:-:S02]  /*15730*/  F2FP.SATFINITE.E5M2.F32.PACK_AB_MERGE_C R16, RZ, R16, RZ ;  /* 0x00000010ff10723e */ /* 0x000fc400048060ff */
[----:B------:R-:W-:Y:S02]  /*15740*/  PRMT R26, R26, 0x5410, R61 ;  /* 0x000054101a1a7816 */ /* 0x000fe4000000003d */
[----:B------:R-:W-:Y:S02]  /*15750*/  IADD3 R2, P0, R2, UR10, RZ ;  /* 0x0000000a02027c10 */ /* 0x000fe4000ff1e0ff */
[----:B------:R-:W-:Y:S02]  /*15760*/  SHF.L.U32 R34, R5, 0x18, RZ ;  /* 0x0000001805227819 */ /* 0x000fe400000006ff */
[----:B------:R-:W-:Y:S02]  /*15770*/  LOP3.LUT R16, R16, 0xffff, RZ, 0xc0, !PT ;  /* 0x0000ffff10107812 */ /* 0x000fe400078ec0ff */
[----:B------:R-:W-:Y:S02]  /*15780*/  LOP3.LUT R40, R40, 0xff, RZ, 0xc0, !PT ;  /* 0x000000ff28287812 */ /* 0x000fe400078ec0ff */
[----:B------:R-:W-:Y:S01]  /*15790*/  F2FP.SATFINITE.E5M2.F32.PACK_AB_MERGE_C R13, RZ, R13, RZ ;  /* 0x0000000dff0d723e */ /* 0x000fe200048060ff */
[----:B------:R-:W-:Y:S01]  /*157a0*/  IMAD.SHL.U32 R16, R16, 0x1000000, RZ ;  /* 0x0100000010107824 */ /* 0x000fe200078e00ff */
[----:B------:R-:W-:-:S02]  /*157b0*/  F2FP.SATFINITE.E5M2.F32.PACK_AB_MERGE_C R15, RZ, R15, RZ ;  /* 0x0000000fff0f723e */ /* 0x000fc400048060ff */
[----:B------:R-:W-:Y:S02]  /*157c0*/  IADD3.X R3, R3, UR11, R41, P0, !PT ;  /* 0x0000000b03037c10 */ /* 0x000fe400087fe429 */
[----:B------:R-:W-:Y:S02]  /*157d0*/  LOP3.LUT R6, R53, R6, RZ, 0xfc, !PT ;  /* 0x0000000635067212 */ /* 0x000fe400078efcff */
[----:B------:R-:W-:Y:S02]  /*157e0*/  LOP3.LUT R7, R26, R7, RZ, 0xfc, !PT ;  /* 0x000000071a077212 */ /* 0x000fe400078efcff */
[----:B------:R-:W-:Y:S02]  /*157f0*/  LOP3.LUT R5, R23, R34, RZ, 0xfc, !PT ;  /* 0x0000002217057212 */ /* 0x000fe400078efcff */
[----:B------:R-:W-:Y:S02]  /*15800*/  F2FP.SATFINITE.E5M2.F32.PACK_AB_MERGE_C R8, RZ, R8, RZ ;  /* 0x00000008ff08723e */ /* 0x000fe400048060ff */
[----:B------:R-:W-:Y:S01]  /*15810*/  PRMT R35, R35, 0x5410, R40 ;  /* 0x0000541023237816 */ /* 0x000fe20000000028 */
[----:B------:R0:W-:Y:S01]  /*15820*/  STG.E.128 desc[UR6][R2.64], R4 ;  /* 0x0000000402007986 */ /* 0x0001e2000c101d06 */
[----:B------:R-:W-:-:S02]  /*15830*/  LOP3.LUT R13, R13, 0xffff, RZ, 0xc0, !PT ;  /* 0x0000ffff0d0d7812 */ /* 0x000fc400078ec0ff */
[----:B------:R-:W-:Y:S02]  /*15840*/  F2FP.SATFINITE.E5M2.F32.PACK_AB_MERGE_C R14, RZ, R14, RZ ;  /* 0x0000000eff0e723e */ /* 0x000fe400048060ff */
[----:B------:R-:W-:Y:S02]  /*15850*/  LOP3.LUT R15, R15, 0xffff, RZ, 0xc0, !PT ;  /* 0x0000ffff0f0f7812 */ /* 0x000fe400078ec0ff */
[----:B------:R-:W-:Y:S02]  /*15860*/  IADD3 R20, P0, R2, UR8, RZ ;  /* 0x0000000802147c10 */ /* 0x000fe4000ff1e0ff */
[----:B------:R-:W-:Y:S02]  /*15870*/  LOP3.LUT R8, R8, 0xffff, RZ, 0xc0, !PT ;  /* 0x0000ffff08087812 */ /* 0x000fe400078ec0ff */
[----:B------:R-:W-:Y:S02]  /*15880*/  F2FP.SATFINITE.E5M2.F32.PACK_AB_MERGE_C R18, RZ, R18, RZ ;  /* 0x00000012ff12723e */ /* 0x000fe400048060ff */
[----:B------:R-:W-:-:S02]  /*15890*/  F2FP.SATFINITE.E5M2.F32.PACK_AB_MERGE_C R17, RZ, R17, RZ ;  /* 0x00000011ff11723e */ /* 0x000fc400048060ff */
[----:B------:R-:W-:Y:S02]  /*158a0*/  F2FP.SATFINITE.E5M2.F32.PACK_AB_MERGE_C R39, RZ, R39, RZ ;  /* 0x00000027ff27723e */ /* 0x000fe400048060ff */
[----:B------:R-:W-:Y:S02]  /*158b0*/  F2FP.SATFINITE.E5M2.F32.PACK_AB_MERGE_C R0, RZ, R0, RZ ;  /* 0x00000000ff00723e */ /* 0x000fe400048060ff */
[----:B0-----:R-:W-:Y:S01]  /*158c0*/  LOP3.LUT R7, R35, R16, RZ, 0xfc, !PT ;  /* 0x0000001023077212 */ /* 0x001fe200078efcff */
[----:B------:R-:W-:Y:S01]  /*158d0*/  IMAD.SHL.U32 R16, R13, 0x1000000, RZ ;  /* 0x010000000d107824 */ /* 0x000fe200078e00ff */
[----:B------:R-:W-:Y:S01]  /*158e0*/  PRMT R12, R22, 0x5410, R21 ;  /* 0x00005410160c7816 */ /* 0x000fe20000000015 */
[----:B------:R-:W-:Y:S01]  /*158f0*/  IMAD.SHL.U32 R13, R15, 0x1000000, RZ ;  /* 0x010000000f0d7824 */ /* 0x000fe200078e00ff */
[----:B------:R-:W-:Y:S02]  /*15900*/  LOP3.LUT R14, R14, 0xffff, RZ, 0xc0, !PT ;  /* 0x0000ffff0e0e7812 */ /* 0x000fe400078ec0ff */
[----:B------:R-:W-:-:S02]  /*15910*/  F2FP.SATFINITE.E5M2.F32.PACK_AB_MERGE_C R43, RZ, R43, RZ ;  /* 0x0000002bff2b723e */ /* 0x000fc400048060ff */
[----:B------:R-:W-:Y:S01]  /*15920*/  F2FP.SATFINITE.E5M2.F32.PACK_AB_MERGE_C R36, RZ, R36, RZ ;  /* 0x00000024ff24723e */ /* 0x000fe200048060ff */
[----:B------:R-:W-:Y:S01]  /*15930*/  IMAD.SHL.U32 R2, R14, 0x1000000, RZ ;  /* 0x010000000e027824 */ /* 0x000fe200078e00ff */
[----:B------:R-:W-:Y:S02]  /*15940*/  F2FP.SATFINITE.E5M2.F32.PACK_AB_MERGE_C R9, RZ, R9, RZ ;  /* 0x00000009ff09723e */ /* 0x000fe400048060ff */
[----:B------:R-:W-:Y:S01]  /*15950*/  IADD3.X R21, R3, UR9, RZ, P0, !PT ;  /* 0x0000000903157c10 */ /* 0x000fe200087fe4ff */
[----:B------:R-:W-:Y:S01]  /*15960*/  IMAD.SHL.U32 R3, R8, 0x1000000, RZ ;  /* 0x0100000008037824 */ /* 0x000fe200078e00ff */
[----:B------:R-:W-:Y:S02]  /*15970*/  F2FP.SATFINITE.E5M2.F32.PACK_AB_MERGE_C R52, RZ, R52, RZ ;  /* 0x00000034ff34723e */ /* 0x000fe400048060ff */
        /* <DEDUP_REMOVED lines=38> */
.L_x_6168:
[----:B------:R-:W-:Y:S01]  /*15be0*/  BSSY B0, `(.L_x_6588) ;  /* 0x0000007000007945 */ /* 0x000fe20003800000 */
[----:B------:R-:W-:Y:S02]  /*15bf0*/  IMAD.MOV.U32 R3, RZ, RZ, 0x4 ;  /* 0x00000004ff037424 */ /* 0x000fe400078e00ff */
[----:B------:R-:W-:Y:S02]  /*15c00*/  IMAD.MOV.U32 R0, RZ, RZ, 0x1f ;  /* 0x0000001fff007424 */ /* 0x000fe400078e00ff */
[----:B------:R-:W-:-:S07]  /*15c10*/  IMAD.MOV.U32 R54, RZ, RZ, R19 ;  /* 0x000000ffff367224 */ /* 0x000fce00078e0013 */
[----:B------:R-:W-:Y:S05]  /*15c20*/  WARPSYNC.COLLECTIVE R54, `(.L_x_6589) ;  /* 0x0000000036087348 */ /* 0x000fea0003c00000 */
[----:B------:R0:W1:Y:S02]  /*15c30*/  SHFL.DOWN P0, R55, R53, R3, R0 ;  /* 0x0800000335377389 */ /* 0x0000640000000000 */
[----:B01----:R-:W-:Y:S01]  /*15c40*/  ENDCOLLECTIVE ;  /* 0x000000000000791b */ /* 0x003fe20003800000 */
.L_x_6589:
[----:B------:R-:W-:Y:S05]  /*15c50*/  BSYNC B0 ;  /* 0x0000000000007941 */ /* 0x000fea0003800000 */
.L_x_6588:
        /* <DEDUP_REMOVED lines=9> */
.L_x_6591:
[----:B------:R-:W-:Y:S05]  /*15cf0*/  BSYNC B0 ;  /* 0x0000000000007941 */ /* 0x000fea0003800000 */
.L_x_6590:
        /* <DEDUP_REMOVED lines=9> */
.L_x_6593:
[----:B------:R-:W-:Y:S05]  /*15d90*/  BSYNC B0 ;  /* 0x0000000000007941 */ /* 0x000fea0003800000 */
.L_x_6592:
        /* <DEDUP_REMOVED lines=8> */
.L_x_6595:
[----:B------:R-:W-:Y:S05]  /*15e20*/  BSYNC B0 ;  /* 0x0000000000007941 */ /* 0x000fea0003800000 */
.L_x_6594:
[----:B------:R-:W-:Y:S05]  /*15e30*/  BRA `(.L_x_6596) ;  /* 0xfffffeac00d47947 */ /* 0x000fea000383ffff */
.L_x_6178:
[----:B------:R-:W-:Y:S01]  /*15e40*/  BSSY B0, `(.L_x_6597) ;  /* 0x0000007000007945 */ /* 0x000fe20003800000 */
[----:B------:R-:W-:Y:S02]  /*15e50*/  IMAD.MOV.U32 R3, RZ, RZ, 0x4 ;  /* 0x00000004ff037424 */ /* 0x000fe400078e00ff */
[----:B------:R-:W-:Y:S02]  /*15e60*/  IMAD.MOV.U32 R0, RZ, RZ, 0x1f ;  /* 0x0000001fff007424 */ /* 0x000fe400078e00ff */
[----:B------:R-:W-:-:S07]  /*15e70*/  IMAD.MOV.U32 R54, RZ, RZ, R19 ;  /* 0x000000ffff367224 */ /* 0x000fce00078e0013 */
[----:B0-----:R-:W-:Y:S05]  /*15e80*/  WARPSYNC.COLLECTIVE R54, `(.L_x_6598) ;  /* 0x0000000036087348 */ /* 0x001fea0003c00000 */
[----:B------:R1:W2:Y:S02]  /*15e90*/  SHFL.DOWN P0, R55, R53, R3, R0 ;  /* 0x0800000335377389 */ /* 0x0002a40000000000 */
[----:B012---:R-:W-:Y:S01]  /*15ea0*/  ENDCOLLECTIVE ;  /* 0x000000000000791b */ /* 0x007fe20003800000 */
.L_x_6598:
[----:B------:R-:W-:Y:S05]  /*15eb0*/  BSYNC B0 ;  /* 0x0000000000007941 */ /* 0x000fea0003800000 */
.L_x_6597:
        /* <DEDUP_REMOVED lines=9> */
.L_x_6600:
[----:B------:R-:W-:Y:S05]  /*15f50*/  BSYNC B0 ;  /* 0x0000000000007941 */ /* 0x000fea0003800000 */
.L_x_6599:
        /* <DEDUP_REMOVED lines=9> */
.L_x_6602:
[----:B------:R-:W-:Y:S05]  /*15ff0*/  BSYNC B0 ;  /* 0x0000000000007941 */ /* 0x000fea0003800000 */
.L_x_6601:
        /* <DEDUP_REMOVED lines=8> */
.L_x_6604:
[----:B------:R-:W-:Y:S05]  /*16080*/  BSYNC B0 ;  /* 0x0000000000007941 */ /* 0x000fea0003800000 */
.L_x_6603:
[----:B------:R-:W-:Y:S05]  /*16090*/  BRA `(.L_x_6605) ;  /* 0xfffffeb400fc7947 */ /* 0x000fea000383ffff */
.L_x_6188:
[----:B------:R-:W-:Y:S01]  /*160a0*/  BSSY B0, `(.L_x_6606) ;  /* 0x0000007000007945 */ /* 0x000fe20003800000 */
[----:B------:R-:W-:Y:S02]  /*160b0*/  IMAD.MOV.U32 R3, RZ, RZ, 0x4 ;  /* 0x00000004ff037424 */ /* 0x000fe400078e00ff */
[----:B------:R-:W-:Y:S02]  /*160c0*/  IMAD.MOV.U32 R0, RZ, RZ, 0x1f ;  /* 0x0000001fff007424 */ /* 0x000fe400078e00ff */
[----:B------:R-:W-:-:S07]  /*160d0*/  IMAD.MOV.U32 R54, RZ, RZ, R19 ;  /* 0x000000ffff367224 */ /* 0x000fce00078e0013 */
[----:B0-----:R-:W-:Y:S05]  /*160e0*/  WARPSYNC.COLLECTIVE R54, `(.L_x_6607) ;  /* 0x0000000036087348 */ /* 0x001fea0003c00000 */
[----:B------:R1:W2:Y:S02]  /*160f0*/  SHFL.DOWN P0, R55, R53, R3, R0 ;  /* 0x0800000335377389 */ /* 0x0002a40000000000 */
[----:B012---:R-:W-:Y:S01]  /*16100*/  ENDCOLLECTIVE ;  /* 0x000000000000791b */ /* 0x007fe20003800000 */
.L_x_6607:
[----:B------:R-:W-:Y:S05]  /*16110*/  BSYNC B0 ;  /* 0x0000000000007941 */ /* 0x000fea0003800000 */
.L_x_6606:
        /* <DEDUP_REMOVED lines=9> */
.L_x_6609:
[----:B------:R-:W-:Y:S05]  /*161b0*/  BSYNC B0 ;  /* 0x0000000000007941 */ /* 0x000fea0003800000 */
.L_x_6608:
        /* <DEDUP_REMOVED lines=9> */
.L_x_6611:
[----:B------:R-:W-:Y:S05]  /*16250*/  BSYNC B0 ;  /* 0x0000000000007941 */ /* 0x000fea0003800000 */
.L_x_6610:
        /* <DEDUP_REMOVED lines=8> */
.L_x_6613:
[----:B------:R-:W-:Y:S05]  /*162e0*/  BSYNC B0 ;  /* 0x0000000000007941 */ /* 0x000fea0003800000 */
.L_x_6612:
[----:B------:R-:W-:Y:S05]  /*162f0*/  BRA `(.L_x_6614) ;  /* 0xfffffec000207947 */ /* 0x000fea000383ffff */
.L_x_6198:
[----:B------:R-:W-:Y:S01]  /*16300*/  BSSY B0, `(.L_x_6615) ;  /* 0x0000007000007945 */ /* 0x000fe20003800000 */
[----:B------:R-:W-:Y:S02]  /*16310*/  IMAD.MOV.U32 R3, RZ, RZ, 0x4 ;  /* 0x00000004ff037424 */ /* 0x000fe400078e00ff */
[----:B------:R-:W-:Y:S02]  /*16320*/  IMAD.MOV.U32 R0, RZ, RZ, 0x1f ;  /* 0x0000001fff007424 */ /* 0x000fe400078e00ff */
[----:B------:R-:W-:-:S07]  /*16330*/  IMAD.MOV.U32 R54, RZ, RZ, R19 ;  /* 0x000000ffff367224 */ /* 0x000fce00078e0013 */
[----:B01----:R-:W-:Y:S05]  /*16340*/  WARPSYNC.COLLECTIVE R54, `(.L_x_6616) ;  /* 0x0000000036087348 */ /* 0x003fea0003c00000 */
[----:B------:R2:W3:Y:S02]  /*16350*/  SHFL.DOWN P0, R55, R53, R3, R0 ;  /* 0x0800000335377389 */ /* 0x0004e40000000000 */
[----:B0123--:R-:W-:Y:S01]  /*16360*/  ENDCOLLECTIVE ;  /* 0x000000000000791b */ /* 0x00ffe20003800000 */
.L_x_6616:
[----:B------:R-:W-:Y:S05]  /*16370*/  BSYNC B0 ;  /* 0x0000000000007941 */ /* 0x000fea0003800000 */
.L_x_6615:
        /* <DEDUP_REMOVED lines=9> */
.L_x_6618:
[----:B------:R-:W-:Y:S05]  /*16410*/  BSYNC B0 ;  /* 0x0000000000007941 */ /* 0x000fea0003800000 */
.L_x_6617:
        /* <DEDUP_REMOVED lines=9> */
.L_x_6620:
[----:B------:R-:W-:Y:S05]  /*164b0*/  BSYNC B0 ;  /* 0x0000000000007941 */ /* 0x000fea0003800000 */
.L_x_6619:
        /* <DEDUP_REMOVED lines=8> */
.L_x_6622:
[----:B------:R-:W-:Y:S05]  /*16540*/  BSYNC B0 ;  /* 0x0000000000007941 */ /* 0x000fea0003800000 */
.L_x_6621:
[----:B------:R-:W-:Y:S05]  /*16550*/  BRA `(.L_x_6623) ;  /* 0xfffffec800447947 */ /* 0x000fea000383ffff */
.L_x_6208:
        /* <DEDUP_REMOVED lines=8> */
.L_x_6625:
[----:B------:R-:W-:Y:S05]  /*165e0*/  BSYNC B0 ;  /* 0x0000000000007941 */ /* 0x000fea0003800000 */
.L_x_6624:
        /* <DEDUP_REMOVED lines=8> */
.L_x_6627:
[----:B------:R-:W-:Y:S05]  /*16670*/  BSYNC B0 ;  /* 0x0000000000007941 */ /* 0x000fea0003800000 */
.L_x_6626:
        /* <DEDUP_REMOVED lines=9> */
.L_x_6629:
[----:B------:R-:W-:Y:S05]  /*16710*/  BSYNC B0 ;  /* 0x0000000000007941 */ /* 0x000fea0003800000 */
.L_x_6628:
        /* <DEDUP_REMOVED lines=8> */
.L_x_6631:
[----:B------:R-:W-:Y:S05]  /*167a0*/  BSYNC B0 ;  /* 0x0000000000007941 */ /* 0x000fea0003800000 */
.L_x_6630:
[----:B------:R-:W-:Y:S05]  /*167b0*/  BRA `(.L_x_6632) ;  /* 0xfffffed000447947 */ /* 0x000fea000383ffff */
.L_x_6218:
[----:B------:R-:W-:Y:S01]  /*167c0*/  BSSY B0, `(.L_x_6633) ;  /* 0x0000007000007945 */ /* 0x000fe20003800000 */
[----:B------:R-:W-:Y:S01]  /*167d0*/  IMAD.MOV.U32 R3, RZ, RZ, 0x4 ;  /* 0x00000004ff037424 */ /* 0x000fe200078e00ff */
[----:B------:R-:W-:Y:S01]  /*167e0*/  MOV R54, R19 ;  /* 0x0000001300367202 */ /* 0x000fe20000000f00 */
[----:B------:R-:W-:-:S07]  /*167f0*/  IMAD.MOV.U32 R0, RZ, RZ, 0x1f ;  /* 0x0000001fff007424 */ /* 0x000fce00078e00ff */
[----:B0-----:R-:W-:Y:S05]  /*16800*/  WARPSYNC.COLLECTIVE R54, `(.L_x_6634) ;  /* 0x0000000036087348 */ /* 0x001fea0003c00000 */
[----:B------:R1:W2:Y:S02]  /*16810*/  SHFL.DOWN P0, R55, R53, R3, R0 ;  /* 0x0800000335377389 */ /* 0x0002a40000000000 */
[----:B012---:R-:W-:Y:S01]  /*16820*/  ENDCOLLECTIVE ;  /* 0x000000000000791b */ /* 0x007fe20003800000 */
.L_x_6634:
[----:B------:R-:W-:Y:S05]  /*16830*/  BSYNC B0 ;  /* 0x0000000000007941 */ /* 0x000fea0003800000 */
.L_x_6633:
        /* <DEDUP_REMOVED lines=9> */
.L_x_6636:
[----:B------:R-:W-:Y:S05]  /*168d0*/  BSYNC B0 ;  /* 0x0000000000007941 */ /* 0x000fea0003800000 */
.L_x_6635:
        /* <DEDUP_REMOVED lines=9> */
.L_x_6638:
[----:B------:R-:W-:Y:S05]  /*16970*/  BSYNC B0 ;  /* 0x0000000000007941 */ /* 0x000fea0003800000 */
.L_x_6637:
        /* <DEDUP_REMOVED lines=8> */
.L_x_6640:
[----:B------:R-:W-:Y:S05]  /*16a00*/  BSYNC B0 ;  /* 0x0000000000007941 */ /* 0x000fea0003800000 */
.L_x_6639:
[----:B------:R-:W-:Y:S05]  /*16a10*/  BRA `(.L_x_6641) ;  /* 0xfffffed800687947 */ /* 0x000fea000383ffff */
.L_x_6228:
[----:B------:R-:W-:Y:S01]  /*16a20*/  BSSY B0, `(.L_x_6642) ;  /* 0x0000007000007945 */ /* 0x000fe20003800000 */
[----:B------:R-:W-:Y:S02]  /*16a30*/  IMAD.MOV.U32 R3, RZ, RZ, 0x4 ;  /* 0x00000004ff037424 */ /* 0x000fe400078e00ff */
[----:B------:R-:W-:Y:S02]  /*16a40*/  IMAD.MOV.U32 R0, RZ, RZ, 0x1f ;  /* 0x0000001fff007424 */ /* 0x000fe400078e00ff */
[----:B------:R-:W-:-:S07]  /*16a50*/  IMAD.MOV.U32 R54, RZ, RZ, R19 ;  /* 0x000000ffff367224 */ /* 0x000fce00078e0013 */
[----:B0-----:R-:W-:Y:S05]  /*16a60*/  WARPSYNC.COLLECTIVE R54, `(.L_x_6643) ;  /* 0x0000000036087348 */ /* 0x001fea0003c00000 */
[----:B------:R1:W2:Y:S02]  /*16a70*/  SHFL.DOWN P0, R55, R53, R3, R0 ;  /* 0x0800000335377389 */ /* 0x0002a40000000000 */
[----:B012---:R-:W-:Y:S01]  /*16a80*/  ENDCOLLECTIVE ;  /* 0x000000000000791b */ /* 0x007fe20003800000 */
.L_x_6643:
[----:B------:R-:W-:Y:S05]  /*16a90*/  BSYNC B0 ;  /* 0x0000000000007941 */ /* 0x000fea0003800000 */
.L_x_6642:
        /* <DEDUP_REMOVED lines=9> */
.L_x_6645:
[----:B------:R-:W-:Y:S05]  /*16b30*/  BSYNC B0 ;  /* 0x0000000000007941 */ /* 0x000fea0003800000 */
.L_x_6644:
        /* <DEDUP_REMOVED lines=9> */
.L_x_6647:
[----:B------:R-:W-:Y:S05]  /*16bd0*/  BSYNC B0 ;  /* 0x0000000000007941 */ /* 0x000fea0003800000 */
.L_x_6646:
        /* <DEDUP_REMOVED lines=8> */
.L_x_6649:
[----:B------:R-:W-:Y:S05]  /*16c60*/  BSYNC B0 ;  /* 0x0000000000007941 */ /* 0x000fea0003800000 */
.L_x_6648:
[----:B------:R-:W-:Y:S05]  /*16c70*/  BRA `(.L_x_6650) ;  /* 0xfffffee000887947 */ /* 0x000fea000383ffff */
.L_x_6238:
[----:B------:R-:W-:Y:S01]  /*16c80*/  BSSY B0, `(.L_x_6651) ;  /* 0x0000007000007945 */ /* 0x000fe20003800000 */
[----:B------:R-:W-:Y:S02]  /*16c90*/  IMAD.MOV.U32 R3, RZ, RZ, 0x4 ;  /* 0x00000004ff037424 */ /* 0x000fe400078e00ff */
[----:B------:R-:W-:Y:S02]  /*16ca0*/  IMAD.MOV.U32 R0, RZ, RZ, 0x1f ;  /* 0x0000001fff007424 */ /* 0x000fe400078e00ff */
[----:B------:R-:W-:-:S07]  /*16cb0*/  IMAD.MOV.U32 R54, RZ, RZ, R19 ;  /* 0x000000ffff367224 */ /* 0x000fce00078e0013 */
[----:B01----:R-:W-:Y:S05]  /*16cc0*/  WARPSYNC.COLLECTIVE R54, `(.L_x_6652) ;  /* 0x0000000036087348 */ /* 0x003fea0003c00000 */
[----:B------:R2:W3:Y:S02]  /*16cd0*/  SHFL.DOWN P0, R55, R53, R3, R0 ;  /* 0x0800000335377389 */ /* 0x0004e40000000000 */
[----:B0123--:R-:W-:Y:S01]  /*16ce0*/  ENDCOLLECTIVE ;  /* 0x000000000000791b */ /* 0x00ffe20003800000 */
.L_x_6652:
[----:B------:R-:W-:Y:S05]  /*16cf0*/  BSYNC B0 ;  /* 0x0000000000007941 */ /* 0x000fea0003800000 */
.L_x_6651:
        /* <DEDUP_REMOVED lines=9> */
.L_x_6654:
[----:B------:R-:W-:Y:S05]  /*16d90*/  BSYNC B0 ;  /* 0x0000000000007941 */ /* 0x000fea0003800000 */
.L_x_6653:
        /* <DEDUP_REMOVED lines=9> */
.L_x_6656:
[----:B------:R-:W-:Y:S05]  /*16e30*/  BSYNC B0 ;  /* 0x0000000000007941 */ /* 0x000fea0003800000 */
.L_x_6655:
        /* <DEDUP_REMOVED lines=8> */
.L_x_6658:
[----:B------:R-:W-:Y:S05]  /*16ec0*/  BSYNC B0 ;  /* 0x0000000000007941 */ /* 0x000fea0003800000 */
.L_x_6657:
[----:B------:R-:W-:Y:S05]  /*16ed0*/  BRA `(.L_x_6659) ;  /* 0xfffffee800a87947 */ /* 0x000fea000383ffff */
.L_x_6250:
[----:B------:R-:W-:Y:S01]  /*16ee0*/  BSSY B0, `(.L_x_6660) ;  /* 0x0000007000007945 */ /* 0x000fe20003800000 */
[----:B------:R-:W-:Y:S02]  /*16ef0*/  IMAD.MOV.U32 R3, RZ, RZ, 0x4 ;  /* 0x00000004ff037424 */ /* 0x000fe400078e00ff */
[----:B------:R-:W-:Y:S02]  /*16f00*/  IMAD.MOV.U32 R0, RZ, RZ, 0x1f ;  /* 0x0000001fff007424 */ /* 0x000fe400078e00ff */
[----:B------:R-:W-:-:S07]  /*16f10*/  IMAD.MOV.U32 R54, RZ, RZ, R26 ;  /* 0x000000ffff367224 */ /* 0x000fce00078e001a */
[----:B------:R-:W-:Y:S05]  /*16f20*/  WARPSYNC.COLLECTIVE R54, `(.L_x_6661) ;  /* 0x0000000036087348 */ /* 0x000fea0003c00000 */
[----:B------:R0:W1:Y:S02]  /*16f30*/  SHFL.DOWN P0, R55, R53, R3, R0 ;  /* 0x0800000335377389 */ /* 0x0000640000000000 */
[----:B01----:R-:W-:Y:S01]  /*16f40*/  ENDCOLLECTIVE ;  /* 0x000000000000791b */ /* 0x003fe20003800000 */
.L_x_6661:
[----:B------:R-:W-:Y:S05]  /*16f50*/  BSYNC B0 ;  /* 0x0000000000007941 */ /* 0x000fea0003800000 */
.L_x_6660:
        /* <DEDUP_REMOVED lines=9> */
.L_x_6663:
[----:B------:R-:W-:Y:S05]  /*16ff0*/  BSYNC B0 ;  /* 0x0000000000007941 */ /* 0x000fea0003800000 */
.L_x_6662:
        /* <DEDUP_REMOVED lines=9> */
.L_x_6665:
[----:B------:R-:W-:Y:S05]  /*17090*/  BSYNC B0 ;  /* 0x0000000000007941 */ /* 0x000fea0003800000 */
.L_x_6664:
        /* <DEDUP_REMOVED lines=8> */
.L_x_6667:
[----:B------:R-:W-:Y:S05]  /*17120*/  BSYNC B0 ;  /* 0x0000000000007941 */ /* 0x000fea0003800000 */
.L_x_6666:
[----:B------:R-:W-:Y:S05]  /*17130*/  BRA `(.L_x_6668) ;  /* 0xfffffef400b87947 */ /* 0x000fea000383ffff */
.L_x_6260:
[----:B------:R-:W-:Y:S01]  /*17140*/  BSSY B0, `(.L_x_6669) ;  /* 0x0000007000007945 */ /* 0x000fe20003800000 */
[----:B------:R-:W-:Y:S02]  /*17150*/  IMAD.MOV.U32 R3, RZ, RZ, 0x4 ;  /* 0x00000004ff037424 */ /* 0x000fe400078e00ff */
[----:B------:R-:W-:Y:S02]  /*17160*/  IMAD.MOV.U32 R0, RZ, RZ, 0x1f ;  /* 0x0000001fff007424 */ /* 0x000fe400078e00ff */
[----:B------:R-:W-:-:S07]  /*17170*/  IMAD.MOV.U32 R54, RZ, RZ, R26 ;  /* 0x000000ffff367224 */ /* 0x000fce00078e001a */
[----:B------:R-:W-:Y:S05]  /*17180*/  WARPSYNC.COLLECTIVE R54, `(.L_x_6670) ;  /* 0x0000000036087348 */ /* 0x000fea0003c00000 */
[----:B------:R0:W1:Y:S02]  /*17190*/  SHFL.DOWN P0, R55, R53, R3, R0 ;  /* 0x0800000335377389 */ /* 0x0000640000000000 */
[----:B01----:R-:W-:Y:S01]  /*171a0*/  ENDCOLLECTIVE ;  /* 0x000000000000791b */ /* 0x003fe20003800000 */
.L_x_6670:
[----:B------:R-:W-:Y:S05]  /*171b0*/  BSYNC B0 ;  /* 0x0000000000007941 */ /* 0x000fea0003800000 */
.L_x_6669:
        /* <DEDUP_REMOVED lines=9> */
.L_x_6672:
[----:B------:R-:W-:Y:S05]  /*17250*/  BSYNC B0 ;  /* 0x0000000000007941 */ /* 0x000fea0003800000 */
.L_x_6671:
        /* <DEDUP_REMOVED lines=9> */
.L_x_6674:
[----:B------:R-:W-:Y:S05]  /*172f0*/  BSYNC B0 ;  /* 0x0000000000007941 */ /* 0x000fea0003800000 */
.L_x_6673:
        /* <DEDUP_REMOVED lines=8> */
.L_x_6676:
[----:B------:R-:W-:Y:S05]  /*17380*/  BSYNC B0 ;  /* 0x0000000000007941 */ /* 0x000fea0003800000 */
.L_x_6675:
[----:B------:R-:W-:Y:S05]  /*17390*/  BRA `(.L_x_6677) ;  /* 0xfffffefc00c07947 */ /* 0x000fea000383ffff */
.L_x_6271:
[----:B------:R-:W-:Y:S01]  /*173a0*/  HFMA2.MMA R3, -RZ, RZ, 0, 2.384185791015625e-07 ;  /* 0x00000004ff037435 */ /* 0x000fe200000001ff */
[----:B------:R-:W-:Y:S01]  /*173b0*/  BSSY B0, `(.L_x_6678) ;  /* 0x0000006000007945 */ /* 0x000fe20003800000 */
[----:B------:R-:W-:Y:S02]  /*173c0*/  IMAD.MOV.U32 R0, RZ, RZ, 0x1f ;  /* 0x0000001fff007424 */ /* 0x000fe400078e00ff */
[----:B------:R-:W-:-:S07]  /*173d0*/  IMAD.MOV.U32 R54, RZ, RZ, R26 ;  /* 0x000000ffff367224 */ /* 0x000fce00078e001a */
[----:B------:R-:W-:Y:S05]  /*173e0*/  WARPSYNC.COLLECTIVE R54, `(.L_x_6679) ;  /* 0x0000000036087348 */ /* 0x000fea0003c00000 */
[----:B------:R0:W1:Y:S02]  /*173f0*/  SHFL.DOWN P0, R55, R53, R3, R0 ;  /* 0x0800000335377389 */ /* 0x0000640000000000 */
[----:B01----:R-:W-:Y:S01]  /*17400*/  ENDCOLLECTIVE ;  /* 0x000000000000791b */ /* 0x003fe20003800000 */
.L_x_6679:
[----:B------:R-:W-:Y:S05]  /*17410*/  BSYNC B0 ;  /* 0x0000000000007941 */ /* 0x000fea0003800000 */
.L_x_6678:
        /* <DEDUP_REMOVED lines=9> */
.L_x_6681:
[----:B------:R-:W-:Y:S05]  /*174b0*/  BSYNC B0 ;  /* 0x0000000000007941 */ /* 0x000fea0003800000 */
.L_x_6680:
        /* <DEDUP_REMOVED lines=9> */
.L_x_6683:
[----:B------:R-:W-:Y:S05]  /*17550*/  BSYNC B0 ;  /* 0x0000000000007941 */ /* 0x000fea0003800000 */
.L_x_6682:
        /* <DEDUP_REMOVED lines=8> */
.L_x_6685:
[----:B------:R-:W-:Y:S05]  /*175e0*/  BSYNC B0 ;  /* 0x0000000000007941 */ /* 0x000fea0003800000 */
.L_x_6684:
[----:B------:R-:W-:Y:S05]  /*175f0*/  BRA `(.L_x_6686) ;  /* 0xffffff0400487947 */ /* 0x000fea000383ffff */
.L_x_6281:
        /* <DEDUP_REMOVED lines=8> */
.L_x_6688:
[----:B------:R-:W-:Y:S05]  /*17680*/  BSYNC B0 ;  /* 0x0000000000007941 */ /* 0x000fea0003800000 */
.L_x_6687:
        /* <DEDUP_REMOVED lines=8> */
.L_x_6690:
[----:B------:R-:W-:Y:S05]  /*17710*/  BSYNC B0 ;  /* 0x0000000000007941 */ /* 0x000fea0003800000 */
.L_x_6689:
        /* <DEDUP_REMOVED lines=9> */
.L_x_6692:
[----:B------:R-:W-:Y:S05]  /*177b0*/  BSYNC B0 ;  /* 0x0000000000007941 */ /* 0x000fea0003800000 */
.L_x_6691:
        /* <DEDUP_REMOVED lines=8> */
.L_x_6694:
[----:B------:R-:W-:Y:S05]  /*17840*/  BSYNC B0 ;  /* 0x0000000000007941 */ /* 0x000fea0003800000 */
.L_x_6693:
[----:B------:R-:W-:Y:S05]  /*17850*/  BRA `(.L_x_6695) ;  /* 0xffffff0c004c7947 */ /* 0x000fea000383ffff */
.L_x_6292:
[----:B------:R-:W-:Y:S01]  /*17860*/  BSSY B0, `(.L_x_6696) ;  /* 0x0000007000007945 */ /* 0x000fe20003800000 */
[----:B------:R-:W-:Y:S02]  /*17870*/  IMAD.MOV.U32 R3, RZ, RZ, 0x4 ;  /* 0x00000004ff037424 */ /* 0x000fe400078e00ff */
[----:B------:R-:W-:Y:S02]  /*17880*/  IMAD.MOV.U32 R0, RZ, RZ, 0x1f ;  /* 0x0000001fff007424 */ /* 0x000fe400078e00ff */
[----:B------:R-:W-:-:S07]  /*17890*/  IMAD.MOV.U32 R54, RZ, RZ, R26 ;  /* 0x000000ffff367224 */ /* 0x000fce00078e001a */
[----:B------:R-:W-:Y:S05]  /*178a0*/  WARPSYNC.COLLECTIVE R54, `(.L_x_6697) ;  /* 0x0000000036087348 */ /* 0x000fea0003c00000 */
[----:B------:R0:W1:Y:S02]  /*178b0*/  SHFL.DOWN P0, R55, R53, R3, R0 ;  /* 0x0800000335377389 */ /* 0x0000640000000000 */
[----:B01----:R-:W-:Y:S01]  /*178c0*/  ENDCOLLECTIVE ;  /* 0x000000000000791b */ /* 0x003fe20003800000 */
.L_x_6697:
[----:B------:R-:W-:Y:S05]  /*178d0*/  BSYNC B0 ;  /* 0x0000000000007941 */ /* 0x000fea0003800000 */
.L_x_6696:
        /* <DEDUP_REMOVED lines=9> */
.L_x_6699:
[----:B------:R-:W-:Y:S05]  /*17970*/  BSYNC B0 ;  /* 0x0000000000007941 */ /* 0x000fea0003800000 */
.L_x_6698:
        /* <DEDUP_REMOVED lines=9> */
.L_x_6701:
[----:B------:R-:W-:Y:S05]  /*17a10*/  BSYNC B0 ;  /* 0x0000000000007941 */ /* 0x000fea0003800000 */
.L_x_6700:
        /* <DEDUP_REMOVED lines=8> */
.L_x_6703:
[----:B------:R-:W-:Y:S05]  /*17aa0*/  BSYNC B0 ;  /* 0x0000000000007941 */ /* 0x000fea0003800000 */
.L_x_6702:
[----:B------:R-:W-:Y:S05]  /*17ab0*/  BRA `(.L_x_6704) ;  /* 0xffffff1400f47947 */ /* 0x000fea000383ffff */
.L_x_6302:
[----:B------:R-:W-:Y:S01]  /*17ac0*/  BSSY B0, `(.L_x_6705) ;  /* 0x0000007000007945 */ /* 0x000fe20003800000 */
[----:B------:R-:W-:Y:S02]  /*17ad0*/  IMAD.MOV.U32 R3, RZ, RZ, 0x4 ;  /* 0x00000004ff037424 */ /* 0x000fe400078e00ff */
[----:B------:R-:W-:Y:S02]  /*17ae0*/  IMAD.MOV.U32 R0, RZ, RZ, 0x1f ;  /* 0x0000001fff007424 */ /* 0x000fe400078e00ff */
[----:B------:R-:W-:-:S07]  /*17af0*/  IMAD.MOV.U32 R54, RZ, RZ, R26 ;  /* 0x000000ffff367224 */ /* 0x000fce00078e001a */
[----:B01----:R-:W-:Y:S05]  /*17b00*/  WARPSYNC.COLLECTIVE R54, `(.L_x_6706) ;  /* 0x0000000036087348 */ /* 0x003fea0003c00000 */
[----:B------:R2:W3:Y:S02]  /*17b10*/  SHFL.DOWN P0, R55, R53, R3, R0 ;  /* 0x0800000335377389 */ /* 0x0004e40000000000 */
[----:B0123--:R-:W-:Y:S01]  /*17b20*/  ENDCOLLECTIVE ;  /* 0x000000000000791b */ /* 0x00ffe20003800000 */
.L_x_6706:
[----:B------:R-:W-:Y:S05]  /*17b30*/  BSYNC B0 ;  /* 0x0000000000007941 */ /* 0x000fea0003800000 */
.L_x_6705:
        /* <DEDUP_REMOVED lines=9> */
.L_x_6708:
[----:B------:R-:W-:Y:S05]  /*17bd0*/  BSYNC B0 ;  /* 0x0000000000007941 */ /* 0x000fea0003800000 */
.L_x_6707:
        /* <DEDUP_REMOVED lines=9> */
.L_x_6710:
[----:B------:R-:W-:Y:S05]  /*17c70*/  BSYNC B0 ;  /* 0x0000000000007941 */ /* 0x000fea0003800000 */
.L_x_6709:
        /* <DEDUP_REMOVED lines=8> */
.L_x_6712:
[----:B------:R-:W-:Y:S05]  /*17d00*/  BSYNC B0 ;  /* 0x0000000000007941 */ /* 0x000fea0003800000 */
.L_x_6711:
[----:B------:R-:W-:Y:S05]  /*17d10*/  BRA `(.L_x_6713) ;  /* 0xffffff1c00fc7947 */ /* 0x000fea000383ffff */
.L_x_6313:
[----:B------:R-:W-:Y:S01]  /*17d20*/  BSSY B0, `(.L_x_6714) ;  /* 0x0000007000007945 */ /* 0x000fe20003800000 */
[----:B------:R-:W-:Y:S02]  /*17d30*/  IMAD.MOV.U32 R3, RZ, RZ, 0x4 ;  /* 0x00000004ff037424 */ /* 0x000fe400078e00ff */
[----:B------:R-:W-:Y:S02]  /*17d40*/  IMAD.MOV.U32 R0, RZ, RZ, 0x1f ;  /* 0x0000001fff007424 */ /* 0x000fe400078e00ff */
[----:B------:R-:W-:-:S07]  /*17d50*/  IMAD.MOV.U32 R54, RZ, RZ, R26 ;  /* 0x000000ffff367224 */ /* 0x000fce00078e001a */
[----:B------:R-:W-:Y:S05]  /*17d60*/  WARPSYNC.COLLECTIVE R54, `(.L_x_6715) ;  /* 0x0000000036087348 */ /* 0x000fea0003c00000 */
[----:B------:R0:W1:Y:S02]  /*17d70*/  SHFL.DOWN P0, R55, R53, R3, R0 ;  /* 0x0800000335377389 */ /* 0x0000640000000000 */
[----:B01----:R-:W-:Y:S01]  /*17d80*/  ENDCOLLECTIVE ;  /* 0x000000000000791b */ /* 0x003fe20003800000 */
.L_x_6715:
[----:B------:R-:W-:Y:S05]  /*17d90*/  BSYNC B0 ;  /* 0x0000000000007941 */ /* 0x000fea0003800000 */
.L_x_6714:
        /* <DEDUP_REMOVED lines=9> */
.L_x_6717:
[----:B------:R-:W-:Y:S05]  /*17e30*/  BSYNC B0 ;  /* 0x0000000000007941 */ /* 0x000fea0003800000 */
.L_x_6716:
        /* <DEDUP_REMOVED lines=9> */
.L_x_6719:
[----:B------:R-:W-:Y:S05]  /*17ed0*/  BSYNC B0 ;  /* 0x0000000000007941 */ /* 0x000fea0003800000 */
.L_x_6718:
        /* <DEDUP_REMOVED lines=8> */
.L_x_6721:
[----:B------:R-:W-:Y:S05]  /*17f60*/  BSYNC B0 ;  /* 0x0000000000007941 */ /* 0x000fea0003800000 */
.L_x_6720:
[----:B------:R-:W-:Y:S05]  /*17f70*/  BRA `(.L_x_6722) ;  /* 0xffffff2400847947 */ /* 0x000fea000383ffff */
.L_x_6323:
        /* <DEDUP_REMOVED lines=8> */
.L_x_6724:
[----:B------:R-:W-:Y:S05]  /*18000*/  BSYNC B0 ;  /* 0x0000000000007941 */ /* 0x000fea0003800000 */
.L_x_6723:
        /* <DEDUP_REMOVED lines=8> */
.L_x_6726:
[----:B------:R-:W-:Y:S05]  /*18090*/  BSYNC B0 ;  /* 0x0000000000007941 */ /* 0x000fea0003800000 */
.L_x_6725:
        /* <DEDUP_REMOVED lines=9> */
.L_x_6728:
[----:B------:R-:W-:Y:S05]  /*18130*/  BSYNC B0 ;  /* 0x0000000000007941 */ /* 0x000fea0003800000 */
.L_x_6727:
        /* <DEDUP_REMOVED lines=8> */
.L_x_6730:
[----:B------:R-:W-:Y:S05]  /*181c0*/  BSYNC B0 ;  /* 0x0000000000007941 */ /* 0x000fea0003800000 */
.L_x_6729:
[----:B------:R-:W-:Y:S05]  /*181d0*/  BRA `(.L_x_6731) ;  /* 0xffffff2c00887947 */ /* 0x000fea000383ffff */
.L_x_6335:
[----:B------:R-:W-:Y:S01]  /*181e0*/  HFMA2.MMA R0, -RZ, RZ, 0, 1.847743988037109375e-06 ;  /* 0x0000001fff007435 */ /* 0x000fe200000001ff */
[----:B------:R-:W-:Y:S01]  /*181f0*/  BSSY B0, `(.L_x_6732) ;  /* 0x0000006000007945 */ /* 0x000fe20003800000 */
[----:B------:R-:W-:Y:S02]  /*18200*/  IMAD.MOV.U32 R3, RZ, RZ, 0x10 ;  /* 0x00000010ff037424 */ /* 0x000fe400078e00ff */
[----:B------:R-:W-:-:S07]  /*18210*/  IMAD.MOV.U32 R54, RZ, RZ, -0x1 ;  /* 0xffffffffff367424 */ /* 0x000fce00078e00ff */
[----:B------:R-:W-:Y:S05]  /*18220*/  WARPSYNC.COLLECTIVE R54, `(.L_x_6733) ;  /* 0x0000000036087348 */ /* 0x000fea0003c00000 */
[----:B------:R0:W1:Y:S02]  /*18230*/  SHFL.DOWN P0, R55, R53, R3, R0 ;  /* 0x0800000335377389 */ /* 0x0000640000000000 */
[----:B01----:R-:W-:Y:S01]  /*18240*/  ENDCOLLECTIVE ;  /* 0x000000000000791b */ /* 0x003fe20003800000 */
.L_x_6733:
[----:B------:R-:W-:Y:S05]  /*18250*/  BSYNC B0 ;  /* 0x0000000000007941 */ /* 0x000fea0003800000 */
.L_x_6732:
        /* <DEDUP_REMOVED lines=8> */
.L_x_6734:
[----:B------:R-:W-:Y:S01]  /*182e0*/  IMAD.MOV.U32 R3, RZ, RZ, 0x4 ;  /* 0x00000004ff037424 */ /* 0x000fe200078e00ff */
[----:B------:R-:W-:-:S05]  /*182f0*/  FMNMX R6, R53, R55, !PT ;  /* 0x0000003735067209 */ /* 0x000fca0007800000 */
[----:B------:R-:W-:-:S07]  /*18300*/  IMAD.MOV.U32 R53, RZ, RZ, R6 ;  /* 0x000000ffff357224 */ /* 0x000fce00078e0006 */
[----:B------:R-:W-:Y:S05]  /*18310*/  WARPSYNC.COLLECTIVE R54, `(.L_x_6735) ;  /* 0x0000000036087348 */ /* 0x000fea0003c00000 */
[----:B------:R0:W1:Y:S02]  /*18320*/  SHFL.DOWN P0, R55, R53, R3, R0 ;  /* 0x0800000335377389 */ /* 0x0000640000000000 */
[----:B01----:R-:W-:Y:S01]  /*18330*/  ENDCOLLECTIVE ;  /* 0x000000000000791b */ /* 0x003fe20003800000 */
.L_x_6735:
[----:B------:R-:W-:Y:S01]  /*18340*/  IMAD.MOV.U32 R3, RZ, RZ, 0x2 ;  /* 0x00000002ff037424 */ /* 0x000fe200078e00ff */
[----:B------:R-:W-:-:S05]  /*18350*/  FMNMX R7, R6, R55, !PT ;  /* 0x0000003706077209 */ /* 0x000fca0007800000 */
[----:B------:R-:W-:-:S07]  /*18360*/  IMAD.MOV.U32 R53, RZ, RZ, R7 ;  /* 0x000000ffff357224 */ /* 0x000fce00078e0007 */
[----:B------:R-:W-:Y:S05]  /*18370*/  WARPSYNC.COLLECTIVE R54, `(.L_x_6736) ;  /* 0x0000000036087348 */ /* 0x000fea0003c00000 */
[----:B------:R0:W1:Y:S02]  /*18380*/  SHFL.DOWN P0, R55, R53, R3, R0 ;  /* 0x0800000335377389 */ /* 0x0000640000000000 */
[----:B01----:R-:W-:Y:S01]  /*18390*/  ENDCOLLECTIVE ;  /* 0x000000000000791b */ /* 0x003fe20003800000 */
.L_x_6736:
[----:B------:R-:W-:Y:S01]  /*183a0*/  IMAD.MOV.U32 R3, RZ, RZ, 0x1 ;  /* 0x00000001ff037424 */ /* 0x000fe200078e00ff */
[----:B------:R-:W-:-:S05]  /*183b0*/  FMNMX R31, R7, R55, !PT ;  /* 0x00000037071f7209 */ /* 0x000fca0007800000 */
[----:B------:R-:W-:-:S07]  /*183c0*/  IMAD.MOV.U32 R53, RZ, RZ, R31 ;  /* 0x000000ffff357224 */ /* 0x000fce00078e001f */
[----:B------:R-:W-:Y:S05]  /*183d0*/  WARPSYNC.COLLECTIVE R54, `(.L_x_6737) ;  /* 0x0000000036087348 */ /* 0x000fea0003c00000 */
[----:B------:R0:W1:Y:S02]  /*183e0*/  SHFL.DOWN P0, R55, R53, R3, R0 ;  /* 0x0800000335377389 */ /* 0x0000640000000000 */
[----:B01----:R-:W-:Y:S01]  /*183f0*/  ENDCOLLECTIVE ;  /* 0x000000000000791b */ /* 0x003fe20003800000 */
.L_x_6737:
[----:B------:R-:W-:Y:S01]  /*18400*/  FMNMX R56, R31, R55, !PT ;  /* 0x000000371f387209 */ /* 0x000fe20007800000 */
[----:B------:R-:W-:-:S07]  /*18410*/  IMAD.MOV.U32 R55, RZ, RZ, 0x1f ;  /* 0x0000001fff377424 */ /* 0x000fce00078e00ff */
[----:B------:R-:W-:Y:S05]  /*18420*/  WARPSYNC.COLLECTIVE R54, `(.L_x_6738) ;  /* 0x0000000036087348 */ /* 0x000fea0003c00000 */
[----:B------:R0:W1:Y:S02]  /*18430*/  SHFL.IDX P0, R55, R56, R57, R55 ;  /* 0x0000003938377389 */ /* 0x0000640000000037 */
[----:B01----:R-:W-:Y:S01]  /*18440*/  ENDCOLLECTIVE ;  /* 0x000000000000791b */ /* 0x003fe20003800000 */
.L_x_6738:
[----:B------:R-:W-:Y:S01]  /*18450*/  IMAD.MOV.U32 R36, RZ, RZ, R55 ;  /* 0x000000ffff247224 */ /* 0x000fe200078e0037 */
[----:B------:R-:W-:Y:S06]  /*18460*/  BRA `(.L_x_6739) ;  /* 0xffffff3800987947 */ /* 0x000fec000383ffff */
.L_x_6343:
[----:B------:R-:W-:Y:S01]  /*18470*/  BSSY B0, `(.L_x_6740) ;  /* 0x0000007000007945 */ /* 0x000fe20003800000 */
[----:B------:R-:W-:Y:S02]  /*18480*/  IMAD.MOV.U32 R3, RZ, RZ, 0x10 ;  /* 0x00000010ff037424 */ /* 0x000fe400078e00ff */
[----:B------:R-:W-:Y:S02]  /*18490*/  IMAD.MOV.U32 R0, RZ, RZ, 0x1f ;  /* 0x0000001fff007424 */ /* 0x000fe400078e00ff */
[----:B------:R-:W-:-:S07]  /*184a0*/  IMAD.MOV.U32 R54, RZ, RZ, -0x1 ;  /* 0xffffffffff367424 */ /* 0x000fce00078e00ff */
[----:B0-----:R-:W-:Y:S05]  /*184b0*/  WARPSYNC.COLLECTIVE R54, `(.L_x_6741) ;  /* 0x0000000036087348 */ /* 0x001fea0003c00000 */
[----:B------:R1:W2:Y:S02]  /*184c0*/  SHFL.DOWN P0, R55, R53, R3, R0 ;  /* 0x0800000335377389 */ /* 0x0002a40000000000 */
[----:B012---:R-:W-:Y:S01]  /*184d0*/  ENDCOLLECTIVE ;  /* 0x000000000000791b */ /* 0x007fe20003800000 */
.L_x_6741:
[----:B------:R-:W-:Y:S05]  /*184e0*/  BSYNC B0 ;  /* 0x0000000000007941 */ /* 0x000fea0003800000 */
.L_x_6740:
        /* <DEDUP_REMOVED lines=8> */
.L_x_6742:
[----:B------:R-:W-:Y:S01]  /*18570*/  IMAD.MOV.U32 R3, RZ, RZ, 0x4 ;  /* 0x00000004ff037424 */ /* 0x000fe200078e00ff */
[----:B------:R-:W-:-:S05]  /*18580*/  FMNMX R7, R53, R55, !PT ;  /* 0x0000003735077209 */ /* 0x000fca0007800000 */
[----:B------:R-:W-:-:S07]  /*18590*/  IMAD.MOV.U32 R53, RZ, RZ, R7 ;  /* 0x000000ffff357224 */ /* 0x000fce00078e0007 */
[----:B------:R-:W-:Y:S05]  /*185a0*/  WARPSYNC.COLLECTIVE R54, `(.L_x_6743) ;  /* 0x0000000036087348 */ /* 0x000fea0003c00000 */
[----:B------:R0:W1:Y:S02]  /*185b0*/  SHFL.DOWN P0, R55, R53, R3, R0 ;  /* 0x0800000335377389 */ /* 0x0000640000000000 */
[----:B01----:R-:W-:Y:S01]  /*185c0*/  ENDCOLLECTIVE ;  /* 0x000000000000791b */ /* 0x003fe20003800000 */
.L_x_6743:
[----:B------:R-:W-:Y:S01]  /*185d0*/  IMAD.MOV.U32 R3, RZ, RZ, 0x2 ;  /* 0x00000002ff037424 */ /* 0x000fe200078e00ff */
[----:B------:R-:W-:-:S05]  /*185e0*/  FMNMX R31, R7, R55, !PT ;  /* 0x00000037071f7209 */ /* 0x000fca0007800000 */
[----:B------:R-:W-:-:S07]  /*185f0*/  IMAD.MOV.U32 R53, RZ, RZ, R31 ;  /* 0x000000ffff357224 */ /* 0x000fce00078e001f */
[----:B------:R-:W-:Y:S05]  /*18600*/  WARPSYNC.COLLECTIVE R54, `(.L_x_6744) ;  /* 0x0000000036087348 */ /* 0x000fea0003c00000 */
[----:B------:R0:W1:Y:S02]  /*18610*/  SHFL.DOWN P0, R55, R53, R3, R0 ;  /* 0x0800000335377389 */ /* 0x0000640000000000 */
[----:B01----:R-:W-:Y:S01]  /*18620*/  ENDCOLLECTIVE ;  /* 0x000000000000791b */ /* 0x003fe20003800000 */
.L_x_6744:
[----:B------:R-:W-:Y:S01]  /*18630*/  IMAD.MOV.U32 R3, RZ, RZ, 0x1 ;  /* 0x00000001ff037424 */ /* 0x000fe200078e00ff */
[----:B------:R-:W-:-:S05]  /*18640*/  FMNMX R36, R31, R55, !PT ;  /* 0x000000371f247209 */ /* 0x000fca0007800000 */
[----:B------:R-:W-:-:S07]  /*18650*/  IMAD.MOV.U32 R53, RZ, RZ, R36 ;  /* 0x000000ffff357224 */ /* 0x000fce00078e0024 */
[----:B------:R-:W-:Y:S05]  /*18660*/  WARPSYNC.COLLECTIVE R54, `(.L_x_6745) ;  /* 0x0000000036087348 */ /* 0x000fea0003c00000 */
[----:B------:R0:W1:Y:S02]  /*18670*/  SHFL.DOWN P0, R55, R53, R3, R0 ;  /* 0x0800000335377389 */ /* 0x0000640000000000 */
[----:B01----:R-:W-:Y:S01]  /*18680*/  ENDCOLLECTIVE ;  /* 0x000000000000791b */ /* 0x003fe20003800000 */
.L_x_6745:
[----:B------:R-:W-:Y:S01]  /*18690*/  FMNMX R56, R36, R55, !PT ;  /* 0x0000003724387209 */ /* 0x000fe20007800000 */
[----:B------:R-:W-:-:S07]  /*186a0*/  IMAD.MOV.U32 R55, RZ, RZ, 0x1f ;  /* 0x0000001fff377424 */ /* 0x000fce00078e00ff */
[----:B------:R-:W-:Y:S05]  /*186b0*/  WARPSYNC.COLLECTIVE R54, `(.L_x_6746) ;  /* 0x0000000036087348 */ /* 0x000fea0003c00000 */
[----:B------:R0:W1:Y:S02]  /*186c0*/  SHFL.IDX P0, R55, R56, R57, R55 ;  /* 0x0000003938377389 */ /* 0x0000640000000037 */
[----:B01----:R-:W-:Y:S01]  /*186d0*/  ENDCOLLECTIVE ;  /* 0x000000000000791b */ /* 0x003fe20003800000 */
.L_x_6746:
[----:B------:R-:W-:Y:S01]  /*186e0*/  IMAD.MOV.U32 R52, RZ, RZ, R55 ;  /* 0x000000ffff347224 */ /* 0x000fe200078e0037 */
[----:B------:R-:W-:Y:S06]  /*186f0*/  BRA `(.L_x_6747) ;  /* 0xffffff3800ec7947 */ /* 0x000fec000383ffff */
.L_x_6351:
[----:B------:R-:W-:Y:S01]  /*18700*/  BSSY B0, `(.L_x_6748) ;  /* 0x0000007000007945 */ /* 0x000fe20003800000 */
[----:B------:R-:W-:Y:S02]  /*18710*/  IMAD.MOV.U32 R3, RZ, RZ, 0x10 ;  /* 0x00000010ff037424 */ /* 0x000fe400078e00ff */
[----:B------:R-:W-:Y:S02]  /*18720*/  IMAD.MOV.U32 R0, RZ, RZ, 0x1f ;  /* 0x0000001fff007424 */ /* 0x000fe400078e00ff */
[----:B------:R-:W-:-:S07]  /*18730*/  IMAD.MOV.U32 R54, RZ, RZ, -0x1 ;  /* 0xffffffffff367424 */ /* 0x000fce00078e00ff */
[----:B0-----:R-:W-:Y:S05]  /*18740*/  WARPSYNC.COLLECTIVE R54, `(.L_x_6749) ;  /* 0x0000000036087348 */ /* 0x001fea0003c00000 */
[----:B------:R1:W2:Y:S02]  /*18750*/  SHFL.DOWN P0, R55, R53, R3, R0 ;  /* 0x0800000335377389 */ /* 0x0002a40000000000 */
[----:B012---:R-:W-:Y:S01]  /*18760*/  ENDCOLLECTIVE ;  /* 0x000000000000791b */ /* 0x007fe20003800000 */
.L_x_6749:
[----:B------:R-:W-:Y:S05]  /*18770*/  BSYNC B0 ;  /* 0x0000000000007941 */ /* 0x000fea0003800000 */
.L_x_6748:
        /* <DEDUP_REMOVED lines=8> */
.L_x_6750:
[----:B------:R-:W-:Y:S01]  /*18800*/  IMAD.MOV.U32 R3, RZ, RZ, 0x4 ;  /* 0x00000004ff037424 */ /* 0x000fe200078e00ff */
[----:B------:R-:W-:-:S05]  /*18810*/  FMNMX R8, R53, R55, !PT ;  /* 0x0000003735087209 */ /* 0x000fca0007800000 */
[----:B------:R-:W-:-:S07]  /*18820*/  IMAD.MOV.U32 R53, RZ, RZ, R8 ;  /* 0x000000ffff357224 */ /* 0x000fce00078e0008 */
[----:B------:R-:W-:Y:S05]  /*18830*/  WARPSYNC.COLLECTIVE R54, `(.L_x_6751) ;  /* 0x0000000036087348 */ /* 0x000fea0003c00000 */
[----:B------:R0:W1:Y:S02]  /*18840*/  SHFL.DOWN P0, R55, R53, R3, R0 ;  /* 0x0800000335377389 */ /* 0x0000640000000000 */
[----:B01----:R-:W-:Y:S01]  /*18850*/  ENDCOLLECTIVE ;  /* 0x000000000000791b */ /* 0x003fe20003800000 */
.L_x_6751:
[----:B------:R-:W-:Y:S01]  /*18860*/  IMAD.MOV.U32 R3, RZ, RZ, 0x2 ;  /* 0x00000002ff037424 */ /* 0x000fe200078e00ff */
[----:B------:R-:W-:-:S05]  /*18870*/  FMNMX R9, R8, R55, !PT ;  /* 0x0000003708097209 */ /* 0x000fca0007800000 */
[----:B------:R-:W-:-:S07]  /*18880*/  IMAD.MOV.U32 R53, RZ, RZ, R9 ;  /* 0x000000ffff357224 */ /* 0x000fce00078e0009 */
[----:B------:R-:W-:Y:S05]  /*18890*/  WARPSYNC.COLLECTIVE R54, `(.L_x_6752) ;  /* 0x0000000036087348 */ /* 0x000fea0003c00000 */
[----:B------:R0:W1:Y:S02]  /*188a0*/  SHFL.DOWN P0, R55, R53, R3, R0 ;  /* 0x0800000335377389 */ /* 0x0000640000000000 */
[----:B01----:R-:W-:Y:S01]  /*188b0*/  ENDCOLLECTIVE ;  /* 0x000000000000791b */ /* 0x003fe20003800000 */
.L_x_6752:
[----:B------:R-:W-:Y:S01]  /*188c0*/  IMAD.MOV.U32 R3, RZ, RZ, 0x1 ;  /* 0x00000001ff037424 */ /* 0x000fe200078e00ff */
[----:B------:R-:W-:-:S05]  /*188d0*/  FMNMX R31, R9, R55, !PT ;  /* 0x00000037091f7209 */ /* 0x000fca0007800000 */
[----:B------:R-:W-:-:S07]  /*188e0*/  IMAD.MOV.U32 R53, RZ, RZ, R31 ;  /* 0x000000ffff357224 */ /* 0x000fce00078e001f */
[----:B------:R-:W-:Y:S05]  /*188f0*/  WARPSYNC.COLLECTIVE R54, `(.L_x_6753) ;  /* 0x0000000036087348 */ /* 0x000fea0003c00000 */
[----:B------:R0:W1:Y:S02]  /*18900*/  SHFL.DOWN P0, R55, R53, R3, R0 ;  /* 0x0800000335377389 */ /* 0x0000640000000000 */
[----:B01----:R-:W-:Y:S01]  /*18910*/  ENDCOLLECTIVE ;  /* 0x000000000000791b */ /* 0x003fe20003800000 */
.L_x_6753:
[----:B------:R-:W-:Y:S01]  /*18920*/  FMNMX R56, R31, R55, !PT ;  /* 0x000000371f387209 */ /* 0x000fe20007800000 */
[----:B------:R-:W-:-:S07]  /*18930*/  IMAD.MOV.U32 R55, RZ, RZ, 0x1f ;  /* 0x0000001fff377424 */ /* 0x000fce00078e00ff */
[----:B------:R-:W-:Y:S05]  /*18940*/  WARPSYNC.COLLECTIVE R54, `(.L_x_6754) ;  /* 0x0000000036087348 */ /* 0x000fea0003c00000 */
[----:B------:R0:W1:Y:S02]  /*18950*/  SHFL.IDX P0, R55, R56, R57, R55 ;  /* 0x0000003938377389 */ /* 0x0000640000000037 */
[----:B01----:R-:W-:Y:S01]  /*18960*/  ENDCOLLECTIVE ;  /* 0x000000000000791b */ /* 0x003fe20003800000 */
.L_x_6754:
[----:B------:R-:W-:Y:S01]  /*18970*/  IMAD.MOV.U32 R36, RZ, RZ, R55 ;  /* 0x000000ffff247224 */ /* 0x000fe200078e0037 */
[----:B------:R-:W-:Y:S06]  /*18980*/  BRA `(.L_x_6755) ;  /* 0xffffff3c00387947 */ /* 0x000fec000383ffff */
.L_x_6359:
[----:B------:R-:W-:Y:S01]  /*18990*/  BSSY B0, `(.L_x_6756) ;  /* 0x0000007000007945 */ /* 0x000fe20003800000 */
[----:B------:R-:W-:Y:S02]  /*189a0*/  IMAD.MOV.U32 R3, RZ, RZ, 0x10 ;  /* 0x00000010ff037424 */ /* 0x000fe400078e00ff */
[----:B------:R-:W-:Y:S02]  /*189b0*/  IMAD.MOV.U32 R0, RZ, RZ, 0x1f ;  /* 0x0000001fff007424 */ /* 0x000fe400078e00ff */
[----:B------:R-:W-:-:S07]  /*189c0*/  IMAD.MOV.U32 R54, RZ, RZ, -0x1 ;  /* 0xffffffffff367424 */ /* 0x000fce00078e00ff */
[----:B0-----:R-:W-:Y:S05]  /*189d0*/  WARPSYNC.COLLECTIVE R54, `(.L_x_6757) ;  /* 0x0000000036087348 */ /* 0x001fea0003c00000 */
[----:B------:R1:W2:Y:S02]  /*189e0*/  SHFL.DOWN P0, R55, R53, R3, R0 ;  /* 0x0800000335377389 */ /* 0x0002a40000000000 */
[----:B012---:R-:W-:Y:S01]  /*189f0*/  ENDCOLLECTIVE ;  /* 0x000000000000791b */ /* 0x007fe20003800000 */
.L_x_6757:
[----:B------:R-:W-:Y:S05]  /*18a00*/  BSYNC B0 ;  /* 0x0000000000007941 */ /* 0x000fea0003800000 */
.L_x_6756:
        /* <DEDUP_REMOVED lines=8> */
.L_x_6758:
[----:B------:R-:W-:Y:S01]  /*18a90*/  HFMA2.MMA R3, -RZ, RZ, 0, 2.384185791015625e-07 ;  /* 0x00000004ff037435 */ /* 0x000fe200000001ff */
[----:B------:R-:W-:-:S05]  /*18aa0*/  FMNMX R9, R53, R55, !PT ;  /* 0x0000003735097209 */ /* 0x000fca0007800000 */
[----:B------:R-:W-:-:S07]  /*18ab0*/  IMAD.MOV.U32 R53, RZ, RZ, R9 ;  /* 0x000000ffff357224 */ /* 0x000fce00078e0009 */
[----:B------:R-:W-:Y:S05]  /*18ac0*/  WARPSYNC.COLLECTIVE R54, `(.L_x_6759) ;  /* 0x0000000036087348 */ /* 0x000fea0003c00000 */
[----:B------:R0:W1:Y:S02]  /*18ad0*/  SHFL.DOWN P0, R55, R53, R3, R0 ;  /* 0x0800000335377389 */ /* 0x0000640000000000 */
[----:B01----:R-:W-:Y:S01]  /*18ae0*/  ENDCOLLECTIVE ;  /* 0x000000000000791b */ /* 0x003fe20003800000 */
.L_x_6759:
[----:B------:R-:W-:Y:S01]  /*18af0*/  IMAD.MOV.U32 R3, RZ, RZ, 0x2 ;  /* 0x00000002ff037424 */ /* 0x000fe200078e00ff */
[----:B------:R-:W-:-:S05]  /*18b00*/  FMNMX R31, R9, R55, !PT ;  /* 0x00000037091f7209 */ /* 0x000fca0007800000 */
[----:B------:R-:W-:-:S07]  /*18b10*/  IMAD.MOV.U32 R53, RZ, RZ, R31 ;  /* 0x000000ffff357224 */ /* 0x000fce00078e001f */
[----:B------:R-:W-:Y:S05]  /*18b20*/  WARPSYNC.COLLECTIVE R54, `(.L_x_6760) ;  /* 0x0000000036087348 */ /* 0x000fea0003c00000 */
[----:B------:R0:W1:Y:S02]  /*18b30*/  SHFL.DOWN P0, R55, R53, R3, R0 ;  /* 0x0800000335377389 */ /* 0x0000640000000000 */
[----:B01----:R-:W-:Y:S01]  /*18b40*/  ENDCOLLECTIVE ;  /* 0x000000000000791b */ /* 0x003fe20003800000 */
.L_x_6760:
[----:B------:R-:W-:Y:S01]  /*18b50*/  IMAD.MOV.U32 R3, RZ, RZ, 0x1 ;  /* 0x00000001ff037424 */ /* 0x000fe200078e00ff */
[----:B------:R-:W-:-:S05]  /*18b60*/  FMNMX R36, R31, R55, !PT ;  /* 0x000000371f247209 */ /* 0x000fca0007800000 */
[----:B------:R-:W-:-:S07]  /*18b70*/  IMAD.MOV.U32 R53, RZ, RZ, R36 ;  /* 0x000000ffff357224 */ /* 0x000fce00078e0024 */
[----:B------:R-:W-:Y:S05]  /*18b80*/  WARPSYNC.COLLECTIVE R54, `(.L_x_6761) ;  /* 0x0000000036087348 */ /* 0x000fea0003c00000 */
[----:B------:R0:W1:Y:S02]  /*18b90*/  SHFL.DOWN P0, R55, R53, R3, R0 ;  /* 0x0800000335377389 */ /* 0x0000640000000000 */
[----:B01----:R-:W-:Y:S01]  /*18ba0*/  ENDCOLLECTIVE ;  /* 0x000000000000791b */ /* 0x003fe20003800000 */
.L_x_6761:
[----:B------:R-:W-:Y:S01]  /*18bb0*/  FMNMX R56, R36, R55, !PT ;  /* 0x0000003724387209 */ /* 0x000fe20007800000 */
[----:B------:R-:W-:-:S07]  /*18bc0*/  IMAD.MOV.U32 R55, RZ, RZ, 0x1f ;  /* 0x0000001fff377424 */ /* 0x000fce00078e00ff */
[----:B------:R-:W-:Y:S05]  /*18bd0*/  WARPSYNC.COLLECTIVE R54, `(.L_x_6762) ;  /* 0x0000000036087348 */ /* 0x000fea0003c00000 */
[----:B------:R0:W1:Y:S02]  /*18be0*/  SHFL.IDX P0, R55, R56, R57, R55 ;  /* 0x0000003938377389 */ /* 0x0000640000000037 */
[----:B01----:R-:W-:Y:S01]  /*18bf0*/  ENDCOLLECTIVE ;  /* 0x000000000000791b */ /* 0x003fe20003800000 */
.L_x_6762:
[----:B------:R-:W-:Y:S01]  /*18c00*/  IMAD.MOV.U32 R52, RZ, RZ, R55 ;  /* 0x000000ffff347224 */ /* 0x000fe200078e0037 */
[----:B------:R-:W-:Y:S06]  /*18c10*/  BRA `(.L_x_6763) ;  /* 0xffffff3c00847947 */ /* 0x000fec000383ffff */
.L_x_6367:
[----:B------:R-:W-:Y:S01]  /*18c20*/  BSSY B0, `(.L_x_6764) ;  /* 0x0000007000007945 */ /* 0x000fe20003800000 */
[----:B------:R-:W-:Y:S02]  /*18c30*/  IMAD.MOV.U32 R3, RZ, RZ, 0x10 ;  /* 0x00000010ff037424 */ /* 0x000fe400078e00ff */
[----:B------:R-:W-:Y:S02]  /*18c40*/  IMAD.MOV.U32 R0, RZ, RZ, 0x1f ;  /* 0x0000001fff007424 */ /* 0x000fe400078e00ff */
[----:B------:R-:W-:-:S07]  /*18c50*/  IMAD.MOV.U32 R54, RZ, RZ, -0x1 ;  /* 0xffffffffff367424 */ /* 0x000fce00078e00ff */
[----:B0-----:R-:W-:Y:S05]  /*18c60*/  WARPSYNC.COLLECTIVE R54, `(.L_x_6765) ;  /* 0x0000000036087348 */ /* 0x001fea0003c00000 */
[----:B------:R1:W2:Y:S02]  /*18c70*/  SHFL.DOWN P0, R55, R53, R3, R0 ;  /* 0x0800000335377389 */ /* 0x0002a40000000000 */
[----:B012---:R-:W-:Y:S01]  /*18c80*/  ENDCOLLECTIVE ;  /* 0x000000000000791b */ /* 0x007fe20003800000 */
.L_x_6765:
[----:B------:R-:W-:Y:S05]  /*18c90*/  BSYNC B0 ;  /* 0x0000000000007941 */ /* 0x000fea0003800000 */
.L_x_6764:
        /* <DEDUP_REMOVED lines=8> */
.L_x_6766:
[----:B------:R-:W-:Y:S01]  /*18d20*/  IMAD.MOV.U32 R3, RZ, RZ, 0x4 ;  /* 0x00000004ff037424 */ /* 0x000fe200078e00ff */
[----:B------:R-:W-:-:S05]  /*18d30*/  FMNMX R10, R53, R55, !PT ;  /* 0x00000037350a7209 */ /* 0x000fca0007800000 */
[----:B------:R-:W-:-:S07]  /*18d40*/  IMAD.MOV.U32 R53, RZ, RZ, R10 ;  /* 0x000000ffff357224 */ /* 0x000fce00078e000a */
[----:B------:R-:W-:Y:S05]  /*18d50*/  WARPSYNC.COLLECTIVE R54, `(.L_x_6767) ;  /* 0x0000000036087348 */ /* 0x000fea0003c00000 */
[----:B------:R0:W1:Y:S02]  /*18d60*/  SHFL.DOWN P0, R55, R53, R3, R0 ;  /* 0x0800000335377389 */ /* 0x0000640000000000 */
[----:B01----:R-:W-:Y:S01]  /*18d70*/  ENDCOLLECTIVE ;  /* 0x000000000000791b */ /* 0x003fe20003800000 */
.L_x_6767:
[----:B------:R-:W-:Y:S02]  /*18d80*/  MOV R3, 0x2 ;  /* 0x0000000200037802 */ /* 0x000fe40000000f00 */
[----:B------:R-:W-:-:S05]  /*18d90*/  FMNMX R11, R10, R55, !PT ;  /* 0x000000370a0b7209 */ /* 0x000fca0007800000 */
[----:B------:R-:W-:-:S07]  /*18da0*/  IMAD.MOV.U32 R53, RZ, RZ, R11 ;  /* 0x000000ffff357224 */ /* 0x000fce00078e000b */
[----:B------:R-:W-:Y:S05]  /*18db0*/  WARPSYNC.COLLECTIVE R54, `(.L_x_6768) ;  /* 0x0000000036087348 */ /* 0x000fea0003c00000 */
[----:B------:R0:W1:Y:S02]  /*18dc0*/  SHFL.DOWN P0, R55, R53, R3, R0 ;  /* 0x0800000335377389 */ /* 0x0000640000000000 */
[----:B01----:R-:W-:Y:S01]  /*18dd0*/  ENDCOLLECTIVE ;  /* 0x000000000000791b */ /* 0x003fe20003800000 */
.L_x_6768:
[----:B------:R-:W-:Y:S01]  /*18de0*/  IMAD.MOV.U32 R3, RZ, RZ, 0x1 ;  /* 0x00000001ff037424 */ /* 0x000fe200078e00ff */
[----:B------:R-:W-:-:S05]  /*18df0*/  FMNMX R31, R11, R55, !PT ;  /* 0x000000370b1f7209 */ /* 0x000fca0007800000 */
[----:B------:R-:W-:-:S07]  /*18e00*/  IMAD.MOV.U32 R53, RZ, RZ, R31 ;  /* 0x000000ffff357224 */ /* 0x000fce00078e001f */
[----:B------:R-:W-:Y:S05]  /*18e10*/  WARPSYNC.COLLECTIVE R54, `(.L_x_6769) ;  /* 0x0000000036087348 */ /* 0x000fea0003c00000 */
[----:B------:R0:W1:Y:S02]  /*18e20*/  SHFL.DOWN P0, R55, R53, R3, R0 ;  /* 0x0800000335377389 */ /* 0x0000640000000000 */
[----:B01----:R-:W-:Y:S01]  /*18e30*/  ENDCOLLECTIVE ;  /* 0x000000000000791b */ /* 0x003fe20003800000 */
.L_x_6769:
[----:B------:R-:W-:Y:S01]  /*18e40*/  FMNMX R56, R31, R55, !PT ;  /* 0x000000371f387209 */ /* 0x000fe20007800000 */
[----:B------:R-:W-:-:S07]  /*18e50*/  IMAD.MOV.U32 R55, RZ, RZ, 0x1f ;  /* 0x0000001fff377424 */ /* 0x000fce00078e00ff */
[----:B------:R-:W-:Y:S05]  /*18e60*/  WARPSYNC.COLLECTIVE R54, `(.L_x_6770) ;  /* 0x0000000036087348 */ /* 0x000fea0003c00000 */
[----:B------:R0:W1:Y:S02]  /*18e70*/  SHFL.IDX P0, R55, R56, R57, R55 ;  /* 0x0000003938377389 */ /* 0x0000640000000037 */
[----:B01----:R-:W-:Y:S01]  /*18e80*/  ENDCOLLECTIVE ;  /* 0x000000000000791b */ /* 0x003fe20003800000 */
.L_x_6770:
[----:B------:R-:W-:Y:S01]  /*18e90*/  IMAD.MOV.U32 R36, RZ, RZ, R55 ;  /* 0x000000ffff247224 */ /* 0x000fe200078e0037 */
[----:B------:R-:W-:Y:S06]  /*18ea0*/  BRA `(.L_x_6771) ;  /* 0xffffff3c00d07947 */ /* 0x000fec000383ffff */
.L_x_6375:
[----:B------:R-:W-:Y:S01]  /*18eb0*/  BSSY B0, `(.L_x_6772) ;  /* 0x0000007000007945 */ /* 0x000fe20003800000 */
[----:B------:R-:W-:Y:S02]  /*18ec0*/  IMAD.MOV.U32 R3, RZ, RZ, 0x10 ;  /* 0x00000010ff037424 */ /* 0x000fe400078e00ff */
[----:B------:R-:W-:Y:S02]  /*18ed0*/  IMAD.MOV.U32 R0, RZ, RZ, 0x1f ;  /* 0x0000001fff007424 */ /* 0x000fe400078e00ff */
[----:B------:R-:W-:-:S07]  /*18ee0*/  IMAD.MOV.U32 R54, RZ, RZ, -0x1 ;  /* 0xffffffffff367424 */ /* 0x000fce00078e00ff */
[----:B0-----:R-:W-:Y:S05]  /*18ef0*/  WARPSYNC.COLLECTIVE R54, `(.L_x_6773) ;  /* 0x0000000036087348 */ /* 0x001fea0003c00000 */
[----:B------:R1:W2:Y:S02]  /*18f00*/  SHFL.DOWN P0, R55, R53, R3, R0 ;  /* 0x0800000335377389 */ /* 0x0002a40000000000 */
[----:B012---:R-:W-:Y:S01]  /*18f10*/  ENDCOLLECTIVE ;  /* 0x000000000000791b */ /* 0x007fe20003800000 */
.L_x_6773:
[----:B------:R-:W-:Y:S05]  /*18f20*/  BSYNC B0 ;  /* 0x0000000000007941 */ /* 0x000fea0003800000 */
.L_x_6772:
        /* <DEDUP_REMOVED lines=8> */
.L_x_6774:
[----:B------:R-:W-:Y:S01]  /*18fb0*/  IMAD.MOV.U32 R3, RZ, RZ, 0x4 ;  /* 0x00000004ff037424 */ /* 0x000fe200078e00ff */
[----:B------:R-:W-:-:S05]  /*18fc0*/  FMNMX R11, R53, R55, !PT ;  /* 0x00000037350b7209 */ /* 0x000fca0007800000 */
[----:B------:R-:W-:-:S07]  /*18fd0*/  IMAD.MOV.U32 R53, RZ, RZ, R11 ;  /* 0x000000ffff357224 */ /* 0x000fce00078e000b */
[----:B------:R-:W-:Y:S05]  /*18fe0*/  WARPSYNC.COLLECTIVE R54, `(.L_x_6775) ;  /* 0x0000000036087348 */ /* 0x000fea0003c00000 */
[----:B------:R0:W1:Y:S02]  /*18ff0*/  SHFL.DOWN P0, R55, R53, R3, R0 ;  /* 0x0800000335377389 */ /* 0x0000640000000000 */
[----:B01----:R-:W-:Y:S01]  /*19000*/  ENDCOLLECTIVE ;  /* 0x000000000000791b */ /* 0x003fe20003800000 */
.L_x_6775:
[----:B------:R-:W-:Y:S01]  /*19010*/  IMAD.MOV.U32 R3, RZ, RZ, 0x2 ;  /* 0x00000002ff037424 */ /* 0x000fe200078e00ff */
[----:B------:R-:W-:-:S05]  /*19020*/  FMNMX R31, R11, R55, !PT ;  /* 0x000000370b1f7209 */ /* 0x000fca0007800000 */
[----:B------:R-:W-:-:S07]  /*19030*/  IMAD.MOV.U32 R53, RZ, RZ, R31 ;  /* 0x000000ffff357224 */ /* 0x000fce00078e001f */
[----:B------:R-:W-:Y:S05]  /*19040*/  WARPSYNC.COLLECTIVE R54, `(.L_x_6776) ;  /* 0x0000000036087348 */ /* 0x000fea0003c00000 */
[----:B------:R0:W1:Y:S02]  /*19050*/  SHFL.DOWN P0, R55, R53, R3, R0 ;  /* 0x0800000335377389 */ /* 0x0000640000000000 */
[----:B01----:R-:W-:Y:S01]  /*19060*/  ENDCOLLECTIVE ;  /* 0x000000000000791b */ /* 0x003fe20003800000 */
.L_x_6776:
[----:B------:R-:W-:Y:S01]  /*19070*/  HFMA2.MMA R3, -RZ, RZ, 0, 5.9604644775390625e-08 ;  /* 0x00000001ff037435 */ /* 0x000fe200000001ff */
[----:B------:R-:W-:-:S05]  /*19080*/  FMNMX R36, R31, R55, !PT ;  /* 0x000000371f247209 */ /* 0x000fca0007800000 */
[----:B------:R-:W-:-:S07]  /*19090*/  IMAD.MOV.U32 R53, RZ, RZ, R36 ;  /* 0x000000ffff357224 */ /* 0x000fce00078e0024 */
[----:B------:R-:W-:Y:S05]  /*190a0*/  WARPSYNC.COLLECTIVE R54, `(.L_x_6777) ;  /* 0x0000000036087348 */ /* 0x000fea0003c00000 */
[----:B------:R0:W1:Y:S02]  /*190b0*/  SHFL.DOWN P0, R55, R53, R3, R0 ;  /* 0x0800000335377389 */ /* 0x0000640000000000 */
[----:B01----:R-:W-:Y:S01]  /*190c0*/  ENDCOLLECTIVE ;  /* 0x000000000000791b */ /* 0x003fe20003800000 */
.L_x_6777:
[----:B------:R-:W-:Y:S01]  /*190d0*/  FMNMX R56, R36, R55, !PT ;  /* 0x0000003724387209 */ /* 0x000fe20007800000 */
[----:B------:R-:W-:-:S07]  /*190e0*/  IMAD.MOV.U32 R55, RZ, RZ, 0x1f ;  /* 0x0000001fff377424 */ /* 0x000fce00078e00ff */
[----:B------:R-:W-:Y:S05]  /*190f0*/  WARPSYNC.COLLECTIVE R54, `(.L_x_6778) ;  /* 0x0000000036087348 */ /* 0x000fea0003c00000 */
[----:B------:R0:W1:Y:S02]  /*19100*/  SHFL.IDX P0, R55, R56, R57, R55 ;  /* 0x0000003938377389 */ /* 0x0000640000000037 */
[----:B01----:R-:W-:Y:S01]  /*19110*/  ENDCOLLECTIVE ;  /* 0x000000000000791b */ /* 0x003fe20003800000 */
.L_x_6778:
[----:B------:R-:W-:Y:S01]  /*19120*/  IMAD.MOV.U32 R52, RZ, RZ, R55 ;  /* 0x000000ffff347224 */ /* 0x000fe200078e0037 */
[----:B------:R-:W-:Y:S06]  /*19130*/  BRA `(.L_x_6779) ;  /* 0xffffff40001c7947 */ /* 0x000fec000383ffff */
.L_x_6383:
[----:B------:R-:W-:Y:S01]  /*19140*/  BSSY B0, `(.L_x_6780) ;  /* 0x0000007000007945 */ /* 0x000fe20003800000 */
[----:B------:R-:W-:Y:S02]  /*19150*/  IMAD.MOV.U32 R3, RZ, RZ, 0x10 ;  /* 0x00000010ff037424 */ /* 0x000fe400078e00ff */
[----:B------:R-:W-:Y:S02]  /*19160*/  IMAD.MOV.U32 R0, RZ, RZ, 0x1f ;  /* 0x0000001fff007424 */ /* 0x000fe400078e00ff */
[----:B------:R-:W-:-:S07]  /*19170*/  IMAD.MOV.U32 R54, RZ, RZ, -0x1 ;  /* 0xffffffffff367424 */ /* 0x000fce00078e00ff */
[----:B0-----:R-:W-:Y:S05]  /*19180*/  WARPSYNC.COLLECTIVE R54, `(.L_x_6781) ;  /* 0x0000000036087348 */ /* 0x001fea0003c00000 */
[----:B------:R1:W2:Y:S02]  /*19190*/  SHFL.DOWN P0, R55, R53, R3, R0 ;  /* 0x0800000335377389 */ /* 0x0002a40000000000 */
[----:B012---:R-:W-:Y:S01]  /*191a0*/  ENDCOLLECTIVE ;  /* 0x000000000000791b */ /* 0x007fe20003800000 */
.L_x_6781:
[----:B------:R-:W-:Y:S05]  /*191b0*/  BSYNC B0 ;  /* 0x0000000000007941 */ /* 0x000fea0003800000 */
.L_x_6780:
        /* <DEDUP_REMOVED lines=8> */
.L_x_6782:
[----:B------:R-:W-:Y:S01]  /*19240*/  IMAD.MOV.U32 R3, RZ, RZ, 0x4 ;  /* 0x00000004ff037424 */ /* 0x000fe200078e00ff */
[----:B------:R-:W-:-:S05]  /*19250*/  FMNMX R31, R53, R55, !PT ;  /* 0x00000037351f7209 */ /* 0x000fca0007800000 */
[----:B------:R-:W-:-:S07]  /*19260*/  IMAD.MOV.U32 R53, RZ, RZ, R31 ;  /* 0x000000ffff357224 */ /* 0x000fce00078e001f */
[----:B------:R-:W-:Y:S05]  /*19270*/  WARPSYNC.COLLECTIVE R54, `(.L_x_6783) ;  /* 0x0000000036087348 */ /* 0x000fea0003c00000 */
[----:B------:R0:W1:Y:S02]  /*19280*/  SHFL.DOWN P0, R55, R53, R3, R0 ;  /* 0x0800000335377389 */ /* 0x0000640000000000 */
[----:B01----:R-:W-:Y:S01]  /*19290*/  ENDCOLLECTIVE ;  /* 0x000000000000791b */ /* 0x003fe20003800000 */
.L_x_6783:
[----:B------:R-:W-:Y:S01]  /*192a0*/  IMAD.MOV.U32 R3, RZ, RZ, 0x2 ;  /* 0x00000002ff037424 */ /* 0x000fe200078e00ff */
[----:B------:R-:W-:-:S05]  /*192b0*/  FMNMX R36, R31, R55, !PT ;  /* 0x000000371f247209 */ /* 0x000fca0007800000 */
[----:B------:R-:W-:-:S07]  /*192c0*/  IMAD.MOV.U32 R53, RZ, RZ, R36 ;  /* 0x000000ffff357224 */ /* 0x000fce00078e0024 */
[----:B------:R-:W-:Y:S05]  /*192d0*/  WARPSYNC.COLLECTIVE R54, `(.L_x_6784) ;  /* 0x0000000036087348 */ /* 0x000fea0003c00000 */
[----:B------:R0:W1:Y:S02]  /*192e0*/  SHFL.DOWN P0, R55, R53, R3, R0 ;  /* 0x0800000335377389 */ /* 0x0000640000000000 */
[----:B01----:R-:W-:Y:S01]  /*192f0*/  ENDCOLLECTIVE ;  /* 0x000000000000791b */ /* 0x003fe20003800000 */
.L_x_6784:
[----:B------:R-:W-:Y:S01]  /*19300*/  IMAD.MOV.U32 R3, RZ, RZ, 0x1 ;  /* 0x00000001ff037424 */ /* 0x000fe200078e00ff */
[----:B------:R-:W-:-:S05]  /*19310*/  FMNMX R52, R36, R55, !PT ;  /* 0x0000003724347209 */ /* 0x000fca0007800000 */
[----:B------:R-:W-:-:S07]  /*19320*/  IMAD.MOV.U32 R53, RZ, RZ, R52 ;  /* 0x000000ffff357224 */ /* 0x000fce00078e0034 */
[----:B------:R-:W-:Y:S05]  /*19330*/  WARPSYNC.COLLECTIVE R54, `(.L_x_6785) ;  /* 0x0000000036087348 */ /* 0x000fea0003c00000 */
[----:B------:R0:W1:Y:S02]  /*19340*/  SHFL.DOWN P0, R55, R53, R3, R0 ;  /* 0x0800000335377389 */ /* 0x0000640000000000 */
[----:B01----:R-:W-:Y:S01]  /*19350*/  ENDCOLLECTIVE ;  /* 0x000000000000791b */ /* 0x003fe20003800000 */
.L_x_6785:
[----:B------:R-:W-:Y:S02]  /*19360*/  FMNMX R56, R52, R55, !PT ;  /* 0x0000003734387209 */ /* 0x000fe40007800000 */
[----:B------:R-:W-:-:S07]  /*19370*/  MOV R55, 0x1f ;  /* 0x0000001f00377802 */ /* 0x000fce0000000f00 */
[----:B------:R-:W-:Y:S05]  /*19380*/  WARPSYNC.COLLECTIVE R54, `(.L_x_6786) ;  /* 0x0000000036087348 */ /* 0x000fea0003c00000 */
[----:B------:R0:W1:Y:S02]  /*19390*/  SHFL.IDX P0, R55, R56, R57, R55 ;  /* 0x0000003938377389 */ /* 0x0000640000000037 */
[----:B01----:R-:W-:Y:S01]  /*193a0*/  ENDCOLLECTIVE ;  /* 0x000000000000791b */ /* 0x003fe20003800000 */
.L_x_6786:
[----:B------:R-:W-:Y:S01]  /*193b0*/  IMAD.MOV.U32 R58, RZ, RZ, R55 ;  /* 0x000000ffff3a7224 */ /* 0x000fe200078e0037 */
[----:B------:R-:W-:Y:S06]  /*193c0*/  BRA `(.L_x_6787) ;  /* 0xffffff4000687947 */ /* 0x000fec000383ffff */
.L_x_6391:
[----:B------:R-:W-:Y:S01]  /*193d0*/  BSSY B0, `(.L_x_6788) ;  /* 0x0000007000007945 */ /* 0x000fe20003800000 */
[----:B------:R-:W-:Y:S02]  /*193e0*/  IMAD.MOV.U32 R3, RZ, RZ, 0x10 ;  /* 0x00000010ff037424 */ /* 0x000fe400078e00ff */
[----:B------:R-:W-:Y:S02]  /*193f0*/  IMAD.MOV.U32 R0, RZ, RZ, 0x1f ;  /* 0x0000001fff007424 */ /* 0x000fe400078e00ff */
[----:B------:R-:W-:-:S07]  /*19400*/  IMAD.MOV.U32 R54, RZ, RZ, -0x1 ;  /* 0xffffffffff367424 */ /* 0x000fce00078e00ff */
[----:B0-----:R-:W-:Y:S05]  /*19410*/  WARPSYNC.COLLECTIVE R54, `(.L_x_6789) ;  /* 0x0000000036087348 */ /* 0x001fea0003c00000 */
[----:B------:R1:W2:Y:S02]  /*19420*/  SHFL.DOWN P0, R55, R53, R3, R0 ;  /* 0x0800000335377389 */ /* 0x0002a40000000000 */
[----:B012---:R-:W-:Y:S01]  /*19430*/  ENDCOLLECTIVE ;  /* 0x000000000000791b */ /* 0x007fe20003800000 */
.L_x_6789:
[----:B------:R-:W-:Y:S05]  /*19440*/  BSYNC B0 ;  /* 0x0000000000007941 */ /* 0x000fea0003800000 */
.L_x_6788:
        /* <DEDUP_REMOVED lines=8> */
.L_x_6790:
[----:B------:R-:W-:Y:S01]  /*194d0*/  IMAD.MOV.U32 R3, RZ, RZ, 0x4 ;  /* 0x00000004ff037424 */ /* 0x000fe200078e00ff */
[----:B------:R-:W-:-:S05]  /*194e0*/  FMNMX R36, R53, R55, !PT ;  /* 0x0000003735247209 */ /* 0x000fca0007800000 */
[----:B------:R-:W-:-:S07]  /*194f0*/  IMAD.MOV.U32 R53, RZ, RZ, R36 ;  /* 0x000000ffff357224 */ /* 0x000fce00078e0024 */
[----:B------:R-:W-:Y:S05]  /*19500*/  WARPSYNC.COLLECTIVE R54, `(.L_x_6791) ;  /* 0x0000000036087348 */ /* 0x000fea0003c00000 */
[----:B------:R0:W1:Y:S02]  /*19510*/  SHFL.DOWN P0, R55, R53, R3, R0 ;  /* 0x0800000335377389 */ /* 0x0000640000000000 */
[----:B01----:R-:W-:Y:S01]  /*19520*/  ENDCOLLECTIVE ;  /* 0x000000000000791b */ /* 0x003fe20003800000 */
.L_x_6791:
[----:B------:R-:W-:Y:S01]  /*19530*/  IMAD.MOV.U32 R3, RZ, RZ, 0x2 ;  /* 0x00000002ff037424 */ /* 0x000fe200078e00ff */
[----:B------:R-:W-:-:S05]  /*19540*/  FMNMX R44, R36, R55, !PT ;  /* 0x00000037242c7209 */ /* 0x000fca0007800000 */
[----:B------:R-:W-:-:S07]  /*19550*/  IMAD.MOV.U32 R53, RZ, RZ, R44 ;  /* 0x000000ffff357224 */ /* 0x000fce00078e002c */
[----:B------:R-:W-:Y:S05]  /*19560*/  WARPSYNC.COLLECTIVE R54, `(.L_x_6792) ;  /* 0x0000000036087348 */ /* 0x000fea0003c00000 */
[----:B------:R0:W1:Y:S02]  /*19570*/  SHFL.DOWN P0, R55, R53, R3, R0 ;  /* 0x0800000335377389 */ /* 0x0000640000000000 */
[----:B01----:R-:W-:Y:S01]  /*19580*/  ENDCOLLECTIVE ;  /* 0x000000000000791b */ /* 0x003fe20003800000 */
.L_x_6792:
[----:B------:R-:W-:Y:S01]  /*19590*/  IMAD.MOV.U32 R3, RZ, RZ, 0x1 ;  /* 0x00000001ff037424 */ /* 0x000fe200078e00ff */
[----:B------:R-:W-:-:S05]  /*195a0*/  FMNMX R45, R44, R55, !PT ;  /* 0x000000372c2d7209 */ /* 0x000fca0007800000 */
[----:B------:R-:W-:-:S07]  /*195b0*/  IMAD.MOV.U32 R53, RZ, RZ, R45 ;  /* 0x000000ffff357224 */ /* 0x000fce00078e002d */
[----:B------:R-:W-:Y:S05]  /*195c0*/  WARPSYNC.COLLECTIVE R54, `(.L_x_6793) ;  /* 0x0000000036087348 */ /* 0x000fea0003c00000 */
[----:B------:R0:W1:Y:S02]  /*195d0*/  SHFL.DOWN P0, R55, R53, R3, R0 ;  /* 0x0800000335377389 */ /* 0x0000640000000000 */
[----:B01----:R-:W-:Y:S01]  /*195e0*/  ENDCOLLECTIVE ;  /* 0x000000000000791b */ /* 0x003fe20003800000 */
.L_x_6793:
[----:B------:R-:W-:Y:S01]  /*195f0*/  FMNMX R56, R45, R55, !PT ;  /* 0x000000372d387209 */ /* 0x000fe20007800000 */
[----:B------:R-:W-:-:S07]  /*19600*/  IMAD.MOV.U32 R55, RZ, RZ, 0x1f ;  /* 0x0000001fff377424 */ /* 0x000fce00078e00ff */
[----:B------:R-:W-:Y:S05]  /*19610*/  WARPSYNC.COLLECTIVE R54, `(.L_x_6794) ;  /* 0x0000000036087348 */ /* 0x000fea0003c00000 */
[----:B------:R0:W1:Y:S02]  /*19620*/  SHFL.IDX P0, R55, R56, R57, R55 ;  /* 0x0000003938377389 */ /* 0x0000640000000037 */
[----:B01----:R-:W-:Y:S01]  /*19630*/  ENDCOLLECTIVE ;  /* 0x000000000000791b */ /* 0x003fe20003800000 */
.L_x_6794:
[----:B------:R-:W-:Y:S01]  /*19640*/  IMAD.MOV.U32 R52, RZ, RZ, R55 ;  /* 0x000000ffff347224 */ /* 0x000fe200078e0037 */
[----:B------:R-:W-:Y:S06]  /*19650*/  BRA `(.L_x_6795) ;  /* 0xffffff4000bc7947 */ /* 0x000fec000383ffff */
.L_x_6399:
[----:B------:R-:W-:Y:S01]  /*19660*/  HFMA2.MMA R3, -RZ, RZ, 0, 9.5367431640625e-07 ;  /* 0x00000010ff037435 */ /* 0x000fe200000001ff */
[----:B------:R-:W-:Y:S01]  /*19670*/  BSSY B0, `(.L_x_6796) ;  /* 0x0000006000007945 */ /* 0x000fe20003800000 */
[----:B------:R-:W-:Y:S02]  /*19680*/  IMAD.MOV.U32 R0, RZ, RZ, 0x1f ;  /* 0x0000001fff007424 */ /* 0x000fe400078e00ff */
[----:B------:R-:W-:-:S07]  /*19690*/  IMAD.MOV.U32 R54, RZ, RZ, -0x1 ;  /* 0xffffffffff367424 */ /* 0x000fce00078e00ff */
[----:B0-----:R-:W-:Y:S05]  /*196a0*/  WARPSYNC.COLLECTIVE R54, `(.L_x_6797) ;  /* 0x0000000036087348 */ /* 0x001fea0003c00000 */
[----:B------:R1:W2:Y:S02]  /*196b0*/  SHFL.DOWN P0, R55, R53, R3, R0 ;  /* 0x0800000335377389 */ /* 0x0002a40000000000 */
[----:B012---:R-:W-:Y:S01]  /*196c0*/  ENDCOLLECTIVE ;  /* 0x000000000000791b */ /* 0x007fe20003800000 */
.L_x_6797:
[----:B------:R-:W-:Y:S05]  /*196d0*/  BSYNC B0 ;  /* 0x0000000000007941 */ /* 0x000fea0003800000 */
.L_x_6796:
        /* <DEDUP_REMOVED lines=8> */
.L_x_6798:
[----:B------:R-:W-:Y:S01]  /*19760*/  IMAD.MOV.U32 R3, RZ, RZ, 0x4 ;  /* 0x00000004ff037424 */ /* 0x000fe200078e00ff */
[----:B------:R-:W-:-:S05]  /*19770*/  FMNMX R40, R53, R55, !PT ;  /* 0x0000003735287209 */ /* 0x000fca0007800000 */
[----:B------:R-:W-:-:S07]  /*19780*/  IMAD.MOV.U32 R53, RZ, RZ, R40 ;  /* 0x000000ffff357224 */ /* 0x000fce00078e0028 */
[----:B------:R-:W-:Y:S05]  /*19790*/  WARPSYNC.COLLECTIVE R54, `(.L_x_6799) ;  /* 0x0000000036087348 */ /* 0x000fea0003c00000 */
[----:B------:R0:W1:Y:S02]  /*197a0*/  SHFL.DOWN P0, R55, R53, R3, R0 ;  /* 0x0800000335377389 */ /* 0x0000640000000000 */
[----:B01----:R-:W-:Y:S01]  /*197b0*/  ENDCOLLECTIVE ;  /* 0x000000000000791b */ /* 0x003fe20003800000 */
.L_x_6799:
[----:B------:R-:W-:Y:S01]  /*197c0*/  IMAD.MOV.U32 R3, RZ, RZ, 0x2 ;  /* 0x00000002ff037424 */ /* 0x000fe200078e00ff */
[----:B------:R-:W-:-:S05]  /*197d0*/  FMNMX R41, R40, R55, !PT ;  /* 0x0000003728297209 */ /* 0x000fca0007800000 */
[----:B------:R-:W-:-:S07]  /*197e0*/  IMAD.MOV.U32 R53, RZ, RZ, R41 ;  /* 0x000000ffff357224 */ /* 0x000fce00078e0029 */
[----:B------:R-:W-:Y:S05]  /*197f0*/  WARPSYNC.COLLECTIVE R54, `(.L_x_6800) ;  /* 0x0000000036087348 */ /* 0x000fea0003c00000 */
[----:B------:R0:W1:Y:S02]  /*19800*/  SHFL.DOWN P0, R55, R53, R3, R0 ;  /* 0x0800000335377389 */ /* 0x0000640000000000 */
[----:B01----:R-:W-:Y:S01]  /*19810*/  ENDCOLLECTIVE ;  /* 0x000000000000791b */ /* 0x003fe20003800000 */
.L_x_6800:
[----:B------:R-:W-:Y:S01]  /*19820*/  IMAD.MOV.U32 R3, RZ, RZ, 0x1 ;  /* 0x00000001ff037424 */ /* 0x000fe200078e00ff */
[----:B------:R-:W-:-:S05]  /*19830*/  FMNMX R44, R41, R55, !PT ;  /* 0x00000037292c7209 */ /* 0x000fca0007800000 */
[----:B------:R-:W-:-:S07]  /*19840*/  IMAD.MOV.U32 R53, RZ, RZ, R44 ;  /* 0x000000ffff357224 */ /* 0x000fce00078e002c */
[----:B------:R-:W-:Y:S05]  /*19850*/  WARPSYNC.COLLECTIVE R54, `(.L_x_6801) ;  /* 0x0000000036087348 */ /* 0x000fea0003c00000 */
[----:B------:R0:W1:Y:S02]  /*19860*/  SHFL.DOWN P0, R55, R53, R3, R0 ;  /* 0x0800000335377389 */ /* 0x0000640000000000 */
[----:B01----:R-:W-:Y:S01]  /*19870*/  ENDCOLLECTIVE ;  /* 0x000000000000791b */ /* 0x003fe20003800000 */
.L_x_6801:
[----:B------:R-:W-:Y:S01]  /*19880*/  FMNMX R56, R44, R55, !PT ;  /* 0x000000372c387209 */ /* 0x000fe20007800000 */
[----:B------:R-:W-:-:S07]  /*19890*/  IMAD.MOV.U32 R55, RZ, RZ, 0x1f ;  /* 0x0000001fff377424 */ /* 0x000fce00078e00ff */
[----:B------:R-:W-:Y:S05]  /*198a0*/  WARPSYNC.COLLECTIVE R54, `(.L_x_6802) ;  /* 0x0000000036087348 */ /* 0x000fea0003c00000 */
[----:B------:R0:W1:Y:S02]  /*198b0*/  SHFL.IDX P0, R55, R56, R57, R55 ;  /* 0x0000003938377389 */ /* 0x0000640000000037 */
[----:B01----:R-:W-:Y:S01]  /*198c0*/  ENDCOLLECTIVE ;  /* 0x000000000000791b */ /* 0x003fe20003800000 */
.L_x_6802:
[----:B------:R-:W-:Y:S01]  /*198d0*/  IMAD.MOV.U32 R45, RZ, RZ, R55 ;  /* 0x000000ffff2d7224 */ /* 0x000fe200078e0037 */
[----:B------:R-:W-:Y:S06]  /*198e0*/  BRA `(.L_x_6803) ;  /* 0xffffff4400107947 */ /* 0x000fec000383ffff */
.L_x_6407:
[----:B------:R-:W-:Y:S01]  /*198f0*/  BSSY B0, `(.L_x_6804) ;  /* 0x0000007000007945 */ /* 0x000fe20003800000 */
[----:B------:R-:W-:Y:S01]  /*19900*/  IMAD.MOV.U32 R3, RZ, RZ, 0x10 ;  /* 0x00000010ff037424 */ /* 0x000fe200078e00ff */
[----:B------:R-:W-:Y:S01]  /*19910*/  MOV R54, 0xffffffff ;  /* 0xffffffff00367802 */ /* 0x000fe20000000f00 */
[----:B------:R-:W-:-:S07]  /*19920*/  IMAD.MOV.U32 R0, RZ, RZ, 0x1f ;  /* 0x0000001fff007424 */ /* 0x000fce00078e00ff */
[----:B0-----:R-:W-:Y:S05]  /*19930*/  WARPSYNC.COLLECTIVE R54, `(.L_x_6805) ;  /* 0x0000000036087348 */ /* 0x001fea0003c00000 */
[----:B------:R1:W2:Y:S02]  /*19940*/  SHFL.DOWN P0, R55, R53, R3, R0 ;  /* 0x0800000335377389 */ /* 0x0002a40000000000 */
[----:B012---:R-:W-:Y:S01]  /*19950*/  ENDCOLLECTIVE ;  /* 0x000000000000791b */ /* 0x007fe20003800000 */
.L_x_6805:
[----:B------:R-:W-:Y:S05]  /*19960*/  BSYNC B0 ;  /* 0x0000000000007941 */ /* 0x000fea0003800000 */
.L_x_6804:
        /* <DEDUP_REMOVED lines=8> */
.L_x_6806:
[----:B------:R-:W-:Y:S01]  /*199f0*/  IMAD.MOV.U32 R3, RZ, RZ, 0x4 ;  /* 0x00000004ff037424 */ /* 0x000fe200078e00ff */
[----:B------:R-:W-:-:S05]  /*19a00*/  FMNMX R41, R53, R55, !PT ;  /* 0x0000003735297209 */ /* 0x000fca0007800000 */
[----:B------:R-:W-:-:S07]  /*19a10*/  IMAD.MOV.U32 R53, RZ, RZ, R41 ;  /* 0x000000ffff357224 */ /* 0x000fce00078e0029 */
[----:B------:R-:W-:Y:S05]  /*19a20*/  WARPSYNC.COLLECTIVE R54, `(.L_x_6807) ;  /* 0x0000000036087348 */ /* 0x000fea0003c00000 */
[----:B------:R0:W1:Y:S02]  /*19a30*/  SHFL.DOWN P0, R55, R53, R3, R0 ;  /* 0x0800000335377389 */ /* 0x0000640000000000 */
[----:B01----:R-:W-:Y:S01]  /*19a40*/  ENDCOLLECTIVE ;  /* 0x000000000000791b */ /* 0x003fe20003800000 */
.L_x_6807:
[----:B------:R-:W-:Y:S01]  /*19a50*/  IMAD.MOV.U32 R3, RZ, RZ, 0x2 ;  /* 0x00000002ff037424 */ /* 0x000fe200078e00ff */
[----:B------:R-:W-:-:S05]  /*19a60*/  FMNMX R44, R41, R55, !PT ;  /* 0x00000037292c7209 */ /* 0x000fca0007800000 */
[----:B------:R-:W-:-:S07]  /*19a70*/  IMAD.MOV.U32 R53, RZ, RZ, R44 ;  /* 0x000000ffff357224 */ /* 0x000fce00078e002c */
[----:B------:R-:W-:Y:S05]  /*19a80*/  WARPSYNC.COLLECTIVE R54, `(.L_x_6808) ;  /* 0x0000000036087348 */ /* 0x000fea0003c00000 */
[----:B------:R0:W1:Y:S02]  /*19a90*/  SHFL.DOWN P0, R55, R53, R3, R0 ;  /* 0x0800000335377389 */ /* 0x0000640000000000 */
[----:B01----:R-:W-:Y:S01]  /*19aa0*/  ENDCOLLECTIVE ;  /* 0x000000000000791b */ /* 0x003fe20003800000 */
.L_x_6808:
[----:B------:R-:W-:Y:S01]  /*19ab0*/  IMAD.MOV.U32 R3, RZ, RZ, 0x1 ;  /* 0x00000001ff037424 */ /* 0x000fe200078e00ff */
[----:B------:R-:W-:-:S05]  /*19ac0*/  FMNMX R45, R44, R55, !PT ;  /* 0x000000372c2d7209 */ /* 0x000fca0007800000 */
[----:B------:R-:W-:-:S07]  /*19ad0*/  IMAD.MOV.U32 R53, RZ, RZ, R45 ;  /* 0x000000ffff357224 */ /* 0x000fce00078e002d */
[----:B------:R-:W-:Y:S05]  /*19ae0*/  WARPSYNC.COLLECTIVE R54, `(.L_x_6809) ;  /* 0x0000000036087348 */ /* 0x000fea0003c00000 */
[----:B------:R0:W1:Y:S02]  /*19af0*/  SHFL.DOWN P0, R55, R53, R3, R0 ;  /* 0x0800000335377389 */ /* 0x0000640000000000 */
[----:B01----:R-:W-:Y:S01]  /*19b00*/  ENDCOLLECTIVE ;  /* 0x000000000000791b */ /* 0x003fe20003800000 */
.L_x_6809:
[----:B------:R-:W-:Y:S01]  /*19b10*/  FMNMX R56, R45, R55, !PT ;  /* 0x000000372d387209 */ /* 0x000fe20007800000 */
[----:B------:R-:W-:-:S07]  /*19b20*/  IMAD.MOV.U32 R55, RZ, RZ, 0x1f ;  /* 0x0000001fff377424 */ /* 0x000fce00078e00ff */
[----:B------:R-:W-:Y:S05]  /*19b30*/  WARPSYNC.COLLECTIVE R54, `(.L_x_6810) ;  /* 0x0000000036087348 */ /* 0x000fea0003c00000 */
[----:B------:R0:W1:Y:S02]  /*19b40*/  SHFL.IDX P0, R55, R56, R57, R55 ;  /* 0x0000003938377389 */ /* 0x0000640000000037 */
[----:B01----:R-:W-:Y:S01]  /*19b50*/  ENDCOLLECTIVE ;  /* 0x000000000000791b */ /* 0x003fe20003800000 */
.L_x_6810:
[----:B------:R-:W-:Y:S01]  /*19b60*/  IMAD.MOV.U32 R52, RZ, RZ, R55 ;  /* 0x000000ffff347224 */ /* 0x000fe200078e0037 */
[----:B------:R-:W-:Y:S06]  /*19b70*/  BRA `(.L_x_6811) ;  /* 0xffffff4400987947 */ /* 0x000fec000383ffff */
.L_x_6415:
[----:B------:R-:W-:Y:S01]  /*19b80*/  BSSY B0, `(.L_x_6812) ;  /* 0x0000007000007945 */ /* 0x000fe20003800000 */
[----:B------:R-:W-:Y:S02]  /*19b90*/  IMAD.MOV.U32 R3, RZ, RZ, 0x10 ;  /* 0x00000010ff037424 */ /* 0x000fe400078e00ff */
[----:B------:R-:W-:Y:S02]  /*19ba0*/  IMAD.MOV.U32 R0, RZ, RZ, 0x1f ;  /* 0x0000001fff007424 */ /* 0x000fe400078e00ff */
[----:B------:R-:W-:-:S07]  /*19bb0*/  IMAD.MOV.U32 R54, RZ, RZ, -0x1 ;  /* 0xffffffffff367424 */ /* 0x000fce00078e00ff */
[----:B0-----:R-:W-:Y:S05]  /*19bc0*/  WARPSYNC.COLLECTIVE R54, `(.L_x_6813) ;  /* 0x0000000036087348 */ /* 0x001fea0003c00000 */
[----:B------:R1:W2:Y:S02]  /*19bd0*/  SHFL.DOWN P0, R55, R53, R3, R0 ;  /* 0x0800000335377389 */ /* 0x0002a40000000000 */
[----:B012---:R-:W-:Y:S01]  /*19be0*/  ENDCOLLECTIVE ;  /* 0x000000000000791b */ /* 0x007fe20003800000 */
.L_x_6813:
[----:B------:R-:W-:Y:S05]  /*19bf0*/  BSYNC B0 ;  /* 0x0000000000007941 */ /* 0x000fea0003800000 */
.L_x_6812:
        /* <DEDUP_REMOVED lines=8> */
.L_x_6814:
[----:B------:R-:W-:Y:S01]  /*19c80*/  IMAD.MOV.U32 R3, RZ, RZ, 0x4 ;  /* 0x00000004ff037424 */ /* 0x000fe200078e00ff */
[----:B------:R-:W-:-:S05]  /*19c90*/  FMNMX R42, R53, R55, !PT ;  /* 0x00000037352a7209 */ /* 0x000fca0007800000 */
[----:B------:R-:W-:-:S07]  /*19ca0*/  IMAD.MOV.U32 R53, RZ, RZ, R42 ;  /* 0x000000ffff357224 */ /* 0x000fce00078e002a */
[----:B------:R-:W-:Y:S05]  /*19cb0*/  WARPSYNC.COLLECTIVE R54, `(.L_x_6815) ;  /* 0x0000000036087348 */ /* 0x000fea0003c00000 */
[----:B------:R0:W1:Y:S02]  /*19cc0*/  SHFL.DOWN P0, R55, R53, R3, R0 ;  /* 0x0800000335377389 */ /* 0x0000640000000000 */
[----:B01----:R-:W-:Y:S01]  /*19cd0*/  ENDCOLLECTIVE ;  /* 0x000000000000791b */ /* 0x003fe20003800000 */
.L_x_6815:
[----:B------:R-:W-:Y:S01]  /*19ce0*/  IMAD.MOV.U32 R3, RZ, RZ, 0x2 ;  /* 0x00000002ff037424 */ /* 0x000fe200078e00ff */
[----:B------:R-:W-:-:S05]  /*19cf0*/  FMNMX R43, R42, R55, !PT ;  /* 0x000000372a2b7209 */ /* 0x000fca0007800000 */
[----:B------:R-:W-:-:S07]  /*19d00*/  IMAD.MOV.U32 R53, RZ, RZ, R43 ;  /* 0x000000ffff357224 */ /* 0x000fce00078e002b */
[----:B------:R-:W-:Y:S05]  /*19d10*/  WARPSYNC.COLLECTIVE R54, `(.L_x_6816) ;  /* 0x0000000036087348 */ /* 0x000fea0003c00000 */
[----:B------:R0:W1:Y:S02]  /*19d20*/  SHFL.DOWN P0, R55, R53, R3, R0 ;  /* 0x0800000335377389 */ /* 0x0000640000000000 */
[----:B01----:R-:W-:Y:S01]  /*19d30*/  ENDCOLLECTIVE ;  /* 0x000000000000791b */ /* 0x003fe20003800000 */
.L_x_6816:
[----:B------:R-:W-:Y:S01]  /*19d40*/  IMAD.MOV.U32 R3, RZ, RZ, 0x1 ;  /* 0x00000001ff037424 */ /* 0x000fe200078e00ff */
[----:B------:R-:W-:-:S05]  /*19d50*/  FMNMX R44, R43, R55, !PT ;  /* 0x000000372b2c7209 */ /* 0x000fca0007800000 */
[----:B------:R-:W-:-:S07]  /*19d60*/  IMAD.MOV.U32 R53, RZ, RZ, R44 ;  /* 0x000000ffff357224 */ /* 0x000fce00078e002c */
[----:B------:R-:W-:Y:S05]  /*19d70*/  WARPSYNC.COLLECTIVE R54, `(.L_x_6817) ;  /* 0x0000000036087348 */ /* 0x000fea0003c00000 */
[----:B------:R0:W1:Y:S02]  /*19d80*/  SHFL.DOWN P0, R55, R53, R3, R0 ;  /* 0x0800000335377389 */ /* 0x0000640000000000 */
[----:B01----:R-:W-:Y:S01]  /*19d90*/  ENDCOLLECTIVE ;  /* 0x000000000000791b */ /* 0x003fe20003800000 */
.L_x_6817:
[----:B------:R-:W-:Y:S01]  /*19da0*/  FMNMX R56, R44, R55, !PT ;  /* 0x000000372c387209 */ /* 0x000fe20007800000 */
[----:B------:R-:W-:-:S07]  /*19db0*/  IMAD.MOV.U32 R55, RZ, RZ, 0x1f ;  /* 0x0000001fff377424 */ /* 0x000fce00078e00ff */
[----:B------:R-:W-:Y:S05]  /*19dc0*/  WARPSYNC.COLLECTIVE R54, `(.L_x_6818) ;  /* 0x0000000036087348 */ /* 0x000fea0003c00000 */
[----:B------:R0:W1:Y:S02]  /*19dd0*/  SHFL.IDX P0, R55, R56, R57, R55 ;  /* 0x0000003938377389 */ /* 0x0000640000000037 */
[----:B01----:R-:W-:Y:S01]  /*19de0*/  ENDCOLLECTIVE ;  /* 0x000000000000791b */ /* 0x003fe20003800000 */
.L_x_6818:
[----:B------:R-:W-:Y:S01]  /*19df0*/  IMAD.MOV.U32 R45, RZ, RZ, R55 ;  /* 0x000000ffff2d7224 */ /* 0x000fe200078e0037 */
[----:B------:R-:W-:Y:S06]  /*19e00*/  BRA `(.L_x_6819) ;  /* 0xffffff48001c7947 */ /* 0x000fec000383ffff */
.L_x_6423:
[----:B------:R-:W-:Y:S01]  /*19e10*/  BSSY B0, `(.L_x_6820) ;  /* 0x0000007000007945 */ /* 0x000fe20003800000 */
[----:B------:R-:W-:Y:S02]  /*19e20*/  IMAD.MOV.U32 R3, RZ, RZ, 0x10 ;  /* 0x00000010ff037424 */ /* 0x000fe400078e00ff */
[----:B------:R-:W-:Y:S02]  /*19e30*/  IMAD.MOV.U32 R0, RZ, RZ, 0x1f ;  /* 0x0000001fff007424 */ /* 0x000fe400078e00ff */
[----:B------:R-:W-:-:S07]  /*19e40*/  IMAD.MOV.U32 R54, RZ, RZ, -0x1 ;  /* 0xffffffffff367424 */ /* 0x000fce00078e00ff */
[----:B0-----:R-:W-:Y:S05]  /*19e50*/  WARPSYNC.COLLECTIVE R54, `(.L_x_6821) ;  /* 0x0000000036087348 */ /* 0x001fea0003c00000 */
[----:B------:R1:W2:Y:S02]  /*19e60*/  SHFL.DOWN P0, R55, R53, R3, R0 ;  /* 0x0800000335377389 */ /* 0x0002a40000000000 */
[----:B012---:R-:W-:Y:S01]  /*19e70*/  ENDCOLLECTIVE ;  /* 0x000000000000791b */ /* 0x007fe20003800000 */
.L_x_6821:
[----:B------:R-:W-:Y:S05]  /*19e80*/  BSYNC B0 ;  /* 0x0000000000007941 */ /* 0x000fea0003800000 */
.L_x_6820:
        /* <DEDUP_REMOVED lines=8> */
.L_x_6822:
[----:B------:R-:W-:Y:S01]  /*19f10*/  IMAD.MOV.U32 R3, RZ, RZ, 0x4 ;  /* 0x00000004ff037424 */ /* 0x000fe200078e00ff */
[----:B------:R-:W-:-:S04]  /*19f20*/  FMNMX R43, R53, R55, !PT ;  /* 0x00000037352b7209 */ /* 0x000fc80007800000 */
[----:B------:R-:W-:-:S07]  /*19f30*/  MOV R53, R43 ;  /* 0x0000002b00357202 */ /* 0x000fce0000000f00 */
[----:B------:R-:W-:Y:S05]  /*19f40*/  WARPSYNC.COLLECTIVE R54, `(.L_x_6823) ;  /* 0x0000000036087348 */ /* 0x000fea0003c00000 */
[----:B------:R0:W1:Y:S02]  /*19f50*/  SHFL.DOWN P0, R55, R53, R3, R0 ;  /* 0x0800000335377389 */ /* 0x0000640000000000 */
[----:B01----:R-:W-:Y:S01]  /*19f60*/  ENDCOLLECTIVE ;  /* 0x000000000000791b */ /* 0x003fe20003800000 */
.L_x_6823:
[----:B------:R-:W-:Y:S01]  /*19f70*/  IMAD.MOV.U32 R3, RZ, RZ, 0x2 ;  /* 0x00000002ff037424 */ /* 0x000fe200078e00ff */
[----:B------:R-:W-:-:S05]  /*19f80*/  FMNMX R44, R43, R55, !PT ;  /* 0x000000372b2c7209 */ /* 0x000fca0007800000 */
[----:B------:R-:W-:-:S07]  /*19f90*/  IMAD.MOV.U32 R53, RZ, RZ, R44 ;  /* 0x000000ffff357224 */ /* 0x000fce00078e002c */
[----:B------:R-:W-:Y:S05]  /*19fa0*/  WARPSYNC.COLLECTIVE R54, `(.L_x_6824) ;  /* 0x0000000036087348 */ /* 0x000fea0003c00000 */
[----:B------:R0:W1:Y:S02]  /*19fb0*/  SHFL.DOWN P0, R55, R53, R3, R0 ;  /* 0x0800000335377389 */ /* 0x0000640000000000 */
[----:B01----:R-:W-:Y:S01]  /*19fc0*/  ENDCOLLECTIVE ;  /* 0x000000000000791b */ /* 0x003fe20003800000 */
.L_x_6824:
[----:B------:R-:W-:Y:S01]  /*19fd0*/  IMAD.MOV.U32 R3, RZ, RZ, 0x1 ;  /* 0x00000001ff037424 */ /* 0x000fe200078e00ff */
[----:B------:R-:W-:-:S05]  /*19fe0*/  FMNMX R45, R44, R55, !PT ;  /* 0x000000372c2d7209 */ /* 0x000fca0007800000 */
[----:B------:R-:W-:-:S07]  /*19ff0*/  IMAD.MOV.U32 R53, RZ, RZ, R45 ;  /* 0x000000ffff357224 */ /* 0x000fce00078e002d */
[----:B------:R-:W-:Y:S05]  /*1a000*/  WARPSYNC.COLLECTIVE R54, `(.L_x_6825) ;  /* 0x0000000036087348 */ /* 0x000fea0003c00000 */
[----:B------:R0:W1:Y:S02]  /*1a010*/  SHFL.DOWN P0, R55, R53, R3, R0 ;  /* 0x0800000335377389 */ /* 0x0000640000000000 */
[----:B01----:R-:W-:Y:S01]  /*1a020*/  ENDCOLLECTIVE ;  /* 0x000000000000791b */ /* 0x003fe20003800000 */
.L_x_6825:
[----:B------:R-:W-:Y:S01]  /*1a030*/  FMNMX R56, R45, R55, !PT ;  /* 0x000000372d387209 */ /* 0x000fe20007800000 */
[----:B------:R-:W-:-:S07]  /*1a040*/  IMAD.MOV.U32 R55, RZ, RZ, 0x1f ;  /* 0x0000001fff377424 */ /* 0x000fce00078e00ff */
[----:B------:R-:W-:Y:S05]  /*1a050*/  WARPSYNC.COLLECTIVE R54, `(.L_x_6826) ;  /* 0x0000000036087348 */ /* 0x000fea0003c00000 */
[----:B------:R0:W1:Y:S02]  /*1a060*/  SHFL.IDX P0, R55, R56, R57, R55 ;  /* 0x0000003938377389 */ /* 0x0000640000000037 */
[----:B01----:R-:W-:Y:S01]  /*1a070*/  ENDCOLLECTIVE ;  /* 0x000000000000791b */ /* 0x003fe20003800000 */
.L_x_6826:
[----:B------:R-:W-:Y:S01]  /*1a080*/  IMAD.MOV.U32 R52, RZ, RZ, R55 ;  /* 0x000000ffff347224 */ /* 0x000fe200078e0037 */
[----:B------:R-:W-:Y:S06]  /*1a090*/  BRA `(.L_x_6827) ;  /* 0xffffff4800b47947 */ /* 0x000fec000383ffff */
.L_x_6431:
[----:B------:R-:W-:Y:S01]  /*1a0a0*/  BSSY B0, `(.L_x_6828) ;  /* 0x0000007000007945 */ /* 0x000fe20003800000 */
[----:B------:R-:W-:Y:S02]  /*1a0b0*/  IMAD.MOV.U32 R3, RZ, RZ, 0x10 ;  /* 0x00000010ff037424 */ /* 0x000fe400078e00ff */
[----:B------:R-:W-:Y:S02]  /*1a0c0*/  IMAD.MOV.U32 R0, RZ, RZ, 0x1f ;  /* 0x0000001fff007424 */ /* 0x000fe400078e00ff */
[----:B------:R-:W-:-:S07]  /*1a0d0*/  IMAD.MOV.U32 R54, RZ, RZ, -0x1 ;  /* 0xffffffffff367424 */ /* 0x000fce00078e00ff */
[----:B0-----:R-:W-:Y:S05]  /*1a0e0*/  WARPSYNC.COLLECTIVE R54, `(.L_x_6829) ;  /* 0x0000000036087348 */ /* 0x001fea0003c00000 */
[----:B------:R1:W2:Y:S02]  /*1a0f0*/  SHFL.DOWN P0, R55, R53, R3, R0 ;  /* 0x0800000335377389 */ /* 0x0002a40000000000 */
[----:B012---:R-:W-:Y:S01]  /*1a100*/  ENDCOLLECTIVE ;  /* 0x000000000000791b */ /* 0x007fe20003800000 */
.L_x_6829:
[----:B------:R-:W-:Y:S05]  /*1a110*/  BSYNC B0 ;  /* 0x0000000000007941 */ /* 0x000fea0003800000 */
.L_x_6828:
        /* <DEDUP_REMOVED lines=8> */
.L_x_6830:
[----:B------:R-:W-:Y:S01]  /*1a1a0*/  IMAD.MOV.U32 R3, RZ, RZ, 0x4 ;  /* 0x00000004ff037424 */ /* 0x000fe200078e00ff */
[----:B------:R-:W-:-:S05]  /*1a1b0*/  FMNMX R44, R53, R55, !PT ;  /* 0x00000037352c7209 */ /* 0x000fca0007800000 */
[----:B------:R-:W-:-:S07]  /*1a1c0*/  IMAD.MOV.U32 R53, RZ, RZ, R44 ;  /* 0x000000ffff357224 */ /* 0x000fce00078e002c */
[----:B------:R-:W-:Y:S05]  /*1a1d0*/  WARPSYNC.COLLECTIVE R54, `(.L_x_6831) ;  /* 0x0000000036087348 */ /* 0x000fea0003c00000 */
[----:B------:R0:W1:Y:S02]  /*1a1e0*/  SHFL.DOWN P0, R55, R53, R3, R0 ;  /* 0x0800000335377389 */ /* 0x0000640000000000 */
[----:B01----:R-:W-:Y:S01]  /*1a1f0*/  ENDCOLLECTIVE ;  /* 0x000000000000791b */ /* 0x003fe20003800000 */
.L_x_6831:
[----:B------:R-:W-:Y:S01]  /*1a200*/  IMAD.MOV.U32 R3, RZ, RZ, 0x2 ;  /* 0x00000002ff037424 */ /* 0x000fe200078e00ff */
[----:B------:R-:W-:-:S04]  /*1a210*/  FMNMX R45, R44, R55, !PT ;  /* 0x000000372c2d7209 */ /* 0x000fc80007800000 */
[----:B------:R-:W-:-:S07]  /*1a220*/  MOV R53, R45 ;  /* 0x0000002d00357202 */ /* 0x000fce0000000f00 */
[----:B------:R-:W-:Y:S05]  /*1a230*/  WARPSYNC.COLLECTIVE R54, `(.L_x_6832) ;  /* 0x0000000036087348 */ /* 0x000fea0003c00000 */
[----:B------:R0:W1:Y:S02]  /*1a240*/  SHFL.DOWN P0, R55, R53, R3, R0 ;  /* 0x0800000335377389 */ /* 0x0000640000000000 */
[----:B01----:R-:W-:Y:S01]  /*1a250*/  ENDCOLLECTIVE ;  /* 0x000000000000791b */ /* 0x003fe20003800000 */
.L_x_6832:
[----:B------:R-:W-:Y:S01]  /*1a260*/  IMAD.MOV.U32 R3, RZ, RZ, 0x1 ;  /* 0x00000001ff037424 */ /* 0x000fe200078e00ff */
[----:B------:R-:W-:-:S05]  /*1a270*/  FMNMX R52, R45, R55, !PT ;  /* 0x000000372d347209 */ /* 0x000fca0007800000 */
[----:B------:R-:W-:-:S07]  /*1a280*/  IMAD.MOV.U32 R53, RZ, RZ, R52 ;  /* 0x000000ffff357224 */ /* 0x000fce00078e0034 */
[----:B------:R-:W-:Y:S05]  /*1a290*/  WARPSYNC.COLLECTIVE R54, `(.L_x_6833) ;  /* 0x0000000036087348 */ /* 0x000fea0003c00000 */
[----:B------:R0:W1:Y:S02]  /*1a2a0*/  SHFL.DOWN P0, R55, R53, R3, R0 ;  /* 0x0800000335377389 */ /* 0x0000640000000000 */
[----:B01----:R-:W-:Y:S01]  /*1a2b0*/  ENDCOLLECTIVE ;  /* 0x000000000000791b */ /* 0x003fe20003800000 */
.L_x_6833:
[----:B------:R-:W-:Y:S01]  /*1a2c0*/  FMNMX R56, R52, R55, !PT ;  /* 0x0000003734387209 */ /* 0x000fe20007800000 */
[----:B------:R-:W-:-:S07]  /*1a2d0*/  IMAD.MOV.U32 R55, RZ, RZ, 0x1f ;  /* 0x0000001fff377424 */ /* 0x000fce00078e00ff */
[----:B------:R-:W-:Y:S05]  /*1a2e0*/  WARPSYNC.COLLECTIVE R54, `(.L_x_6834) ;  /* 0x0000000036087348 */ /* 0x000fea0003c00000 */
[----:B------:R0:W1:Y:S02]  /*1a2f0*/  SHFL.IDX P0, R55, R56, R57, R55 ;  /* 0x0000003938377389 */ /* 0x0000640000000037 */
[----:B01----:R-:W-:Y:S01]  /*1a300*/  ENDCOLLECTIVE ;  /* 0x000000000000791b */ /* 0x003fe20003800000 */
.L_x_6834:
[----:B------:R-:W-:Y:S01]  /*1a310*/  IMAD.MOV.U32 R58, RZ, RZ, R55 ;  /* 0x000000ffff3a7224 */ /* 0x000fe200078e0037 */
[----:B------:R-:W-:Y:S06]  /*1a320*/  BRA `(.L_x_6835) ;  /* 0xffffff4c004c7947 */ /* 0x000fec000383ffff */
.L_x_6439:
[----:B------:R-:W-:Y:S01]  /*1a330*/  BSSY B0, `(.L_x_6836) ;  /* 0x0000007000007945 */ /* 0x000fe20003800000 */
[----:B------:R-:W-:Y:S02]  /*1a340*/  IMAD.MOV.U32 R3, RZ, RZ, 0x10 ;  /* 0x00000010ff037424 */ /* 0x000fe400078e00ff */
[----:B------:R-:W-:Y:S02]  /*1a350*/  IMAD.MOV.U32 R0, RZ, RZ, 0x1f ;  /* 0x0000001fff007424 */ /* 0x000fe400078e00ff */
[----:B------:R-:W-:-:S07]  /*1a360*/  IMAD.MOV.U32 R54, RZ, RZ, -0x1 ;  /* 0xffffffffff367424 */ /* 0x000fce00078e00ff */
[----:B0-----:R-:W-:Y:S05]  /*1a370*/  WARPSYNC.COLLECTIVE R54, `(.L_x_6837) ;  /* 0x0000000036087348 */ /* 0x001fea0003c00000 */
[----:B------:R1:W2:Y:S02]  /*1a380*/  SHFL.DOWN P0, R55, R53, R3, R0 ;  /* 0x0800000335377389 */ /* 0x0002a40000000000 */
[----:B012---:R-:W-:Y:S01]  /*1a390*/  ENDCOLLECTIVE ;  /* 0x000000000000791b */ /* 0x007fe20003800000 */
.L_x_6837:
[----:B------:R-:W-:Y:S05]  /*1a3a0*/  BSYNC B0 ;  /* 0x0000000000007941 */ /* 0x000fea0003800000 */
.L_x_6836:
        /* <DEDUP_REMOVED lines=8> */
.L_x_6838:
[----:B------:R-:W-:Y:S01]  /*1a430*/  IMAD.MOV.U32 R3, RZ, RZ, 0x4 ;  /* 0x00000004ff037424 */ /* 0x000fe200078e00ff */
[----:B------:R-:W-:-:S05]  /*1a440*/  FMNMX R45, R53, R55, !PT ;  /* 0x00000037352d7209 */ /* 0x000fca0007800000 */
[----:B------:R-:W-:-:S07]  /*1a450*/  IMAD.MOV.U32 R53, RZ, RZ, R45 ;  /* 0x000000ffff357224 */ /* 0x000fce00078e002d */
[----:B------:R-:W-:Y:S05]  /*1a460*/  WARPSYNC.COLLECTIVE R54, `(.L_x_6839) ;  /* 0x0000000036087348 */ /* 0x000fea0003c00000 */
[----:B------:R0:W1:Y:S02]  /*1a470*/  SHFL.DOWN P0, R55, R53, R3, R0 ;  /* 0x0800000335377389 */ /* 0x0000640000000000 */
[----:B01----:R-:W-:Y:S01]  /*1a480*/  ENDCOLLECTIVE ;  /* 0x000000000000791b */ /* 0x003fe20003800000 */
.L_x_6839:
[----:B------:R-:W-:Y:S01]  /*1a490*/  IMAD.MOV.U32 R3, RZ, RZ, 0x2 ;  /* 0x00000002ff037424 */ /* 0x000fe200078e00ff */
[----:B------:R-:W-:-:S05]  /*1a4a0*/  FMNMX R52, R45, R55, !PT ;  /* 0x000000372d347209 */ /* 0x000fca0007800000 */
[----:B------:R-:W-:-:S07]  /*1a4b0*/  IMAD.MOV.U32 R53, RZ, RZ, R52 ;  /* 0x000000ffff357224 */ /* 0x000fce00078e0034 */
[----:B------:R-:W-:Y:S05]  /*1a4c0*/  WARPSYNC.COLLECTIVE R54, `(.L_x_6840) ;  /* 0x0000000036087348 */ /* 0x000fea0003c00000 */
[----:B------:R0:W1:Y:S02]  /*1a4d0*/  SHFL.DOWN P0, R55, R53, R3, R0 ;  /* 0x0800000335377389 */ /* 0x0000640000000000 */
[----:B01----:R-:W-:Y:S01]  /*1a4e0*/  ENDCOLLECTIVE ;  /* 0x000000000000791b */ /* 0x003fe20003800000 */
.L_x_6840:
[----:B------:R-:W-:Y:S01]  /*1a4f0*/  IMAD.MOV.U32 R3, RZ, RZ, 0x1 ;  /* 0x00000001ff037424 */ /* 0x000fe200078e00ff */
[----:B------:R-:W-:-:S04]  /*1a500*/  FMNMX R56, R52, R55, !PT ;  /* 0x0000003734387209 */ /* 0x000fc80007800000 */
[----:B------:R-:W-:-:S07]  /*1a510*/  MOV R53, R56 ;  /* 0x0000003800357202 */ /* 0x000fce0000000f00 */
[----:B------:R-:W-:Y:S05]  /*1a520*/  WARPSYNC.COLLECTIVE R54, `(.L_x_6841) ;  /* 0x0000000036087348 */ /* 0x000fea0003c00000 */
[----:B------:R0:W1:Y:S02]  /*1a530*/  SHFL.DOWN P0, R55, R53, R3, R0 ;  /* 0x0800000335377389 */ /* 0x0000640000000000 */
[----:B01----:R-:W-:Y:S01]  /*1a540*/  ENDCOLLECTIVE ;  /* 0x000000000000791b */ /* 0x003fe20003800000 */
.L_x_6841:
[----:B------:R-:W-:Y:S01]  /*1a550*/  FMNMX R56, R56, R55, !PT ;  /* 0x0000003738387209 */ /* 0x000fe20007800000 */
[----:B------:R-:W-:-:S07]  /*1a560*/  IMAD.MOV.U32 R55, RZ, RZ, 0x1f ;  /* 0x0000001fff377424 */ /* 0x000fce00078e00ff */
[----:B------:R-:W-:Y:S05]  /*1a570*/  WARPSYNC.COLLECTIVE R54, `(.L_x_6842) ;  /* 0x0000000036087348 */ /* 0x000fea0003c00000 */
[----:B------:R0:W1:Y:S02]  /*1a580*/  SHFL.IDX P0, R55, R56, R57, R55 ;  /* 0x0000003938377389 */ /* 0x0000640000000037 */
[----:B01----:R-:W-:Y:S01]  /*1a590*/  ENDCOLLECTIVE ;  /* 0x000000000000791b */ /* 0x003fe20003800000 */
.L_x_6842:
[----:B------:R-:W-:Y:S01]  /*1a5a0*/  IMAD.MOV.U32 R58, RZ, RZ, R55 ;  /* 0x000000ffff3a7224 */ /* 0x000fe200078e0037 */
[----:B------:R-:W-:Y:S06]  /*1a5b0*/  BRA `(.L_x_6843) ;  /* 0xffffff4c00e47947 */ /* 0x000fec000383ffff */
.L_x_6447:
[----:B------:R-:W-:Y:S01]  /*1a5c0*/  BSSY B0, `(.L_x_6844) ;  /* 0x0000007000007945 */ /* 0x000fe20003800000 */
[----:B------:R-:W-:Y:S02]  /*1a5d0*/  IMAD.MOV.U32 R3, RZ, RZ, 0x10 ;  /* 0x00000010ff037424 */ /* 0x000fe400078e00ff */
[----:B------:R-:W-:Y:S02]  /*1a5e0*/  IMAD.MOV.U32 R0, RZ, RZ, 0x1f ;  /* 0x0000001fff007424 */ /* 0x000fe400078e00ff */
[----:B------:R-:W-:-:S07]  /*1a5f0*/  IMAD.MOV.U32 R54, RZ, RZ, -0x1 ;  /* 0xffffffffff367424 */ /* 0x000fce00078e00ff */
[----:B0-----:R-:W-:Y:S05]  /*1a600*/  WARPSYNC.COLLECTIVE R54, `(.L_x_6845) ;  /* 0x0000000036087348 */ /* 0x001fea0003c00000 */
[----:B------:R1:W2:Y:S02]  /*1a610*/  SHFL.DOWN P0, R55, R53, R3, R0 ;  /* 0x0800000335377389 */ /* 0x0002a40000000000 */
[----:B012---:R-:W-:Y:S01]  /*1a620*/  ENDCOLLECTIVE ;  /* 0x000000000000791b */ /* 0x007fe20003800000 */
.L_x_6845:
[----:B------:R-:W-:Y:S05]  /*1a630*/  BSYNC B0 ;  /* 0x0000000000007941 */ /* 0x000fea0003800000 */
.L_x_6844:
[----:B------:R-:W-:Y:S01]  /*1a640*/  FMNMX R53, R53, R55, !PT ;  /* 0x0000003735357209 */ /* 0x000fe20007800000 */
[----:B------:R-:W-:Y:S02]  /*1a650*/  IMAD.MOV.U32 R3, RZ, RZ, 0x8 ;  /* 0x00000008ff037424 */ /* 0x000fe400078e00ff */
[----:B------:R-:W-:Y:S02]  /*1a660*/  IMAD.MOV.U32 R0, RZ, RZ, 0x1f ;  /* 0x0000001fff007424 */ /* 0x000fe400078e00ff */
[----:B------:R-:W-:-:S07]  /*1a670*/  IMAD.MOV.U32 R54, RZ, RZ, -0x1 ;  /* 0xffffffffff367424 */ /* 0x000fce00078e00ff */
[----:B------:R-:W-:Y:S05]  /*1a680*/  WARPSYNC.COLLECTIVE R54, `(.L_x_6846) ;  /* 0x0000000036087348 */ /* 0x000fea0003c00000 */
[----:B------:R0:W1:Y:S02]  /*1a690*/  SHFL.DOWN P0, R55, R53, R3, R0 ;  /* 0x0800000335377389 */ /* 0x0000640000000000 */
[----:B01----:R-:W-:Y:S01]  /*1a6a0*/  ENDCOLLECTIVE ;  /* 0x000000000000791b */ /* 0x003fe20003800000 */
.L_x_6846:
[----:B------:R-:W-:Y:S01]  /*1a6b0*/  IMAD.MOV.U32 R3, RZ, RZ, 0x4 ;  /* 0x00000004ff037424 */ /* 0x000fe200078e00ff */
[----:B------:R-:W-:-:S05]  /*1a6c0*/  FMNMX R52, R53, R55, !PT ;  /* 0x0000003735347209 */ /* 0x000fca0007800000 */
[----:B------:R-:W-:-:S07]  /*1a6d0*/  IMAD.MOV.U32 R53, RZ, RZ, R52 ;  /* 0x000000ffff357224 */ /* 0x000fce00078e0034 */
[----:B------:R-:W-:Y:S05]  /*1a6e0*/  WARPSYNC.COLLECTIVE R54, `(.L_x_6847) ;  /* 0x0000000036087348 */ /* 0x000fea0003c00000 */
[----:B------:R0:W1:Y:S02]  /*1a6f0*/  SHFL.DOWN P0, R55, R53, R3, R0 ;  /* 0x0800000335377389 */ /* 0x0000640000000000 */
[----:B01----:R-:W-:Y:S01]  /*1a700*/  ENDCOLLECTIVE ;  /* 0x000000000000791b */ /* 0x003fe20003800000 */
.L_x_6847:
[----:B------:R-:W-:Y:S01]  /*1a710*/  IMAD.MOV.U32 R3, RZ, RZ, 0x2 ;  /* 0x00000002ff037424 */ /* 0x000fe200078e00ff */
[----:B------:R-:W-:-:S05]  /*1a720*/  FMNMX R56, R52, R55, !PT ;  /* 0x0000003734387209 */ /* 0x000fca0007800000 */
[----:B------:R-:W-:-:S07]  /*1a730*/  IMAD.MOV.U32 R53, RZ, RZ, R56 ;  /* 0x000000ffff357224 */ /* 0x000fce00078e0038 */
[----:B------:R-:W-:Y:S05]  /*1a740*/  WARPSYNC.COLLECTIVE R54, `(.L_x_6848) ;  /* 0x0000000036087348 */ /* 0x000fea0003c00000 */
[----:B------:R0:W1:Y:S02]  /*1a750*/  SHFL.DOWN P0, R55, R53, R3, R0 ;  /* 0x0800000335377389 */ /* 0x0000640000000000 */
[----:B01----:R-:W-:Y:S01]  /*1a760*/  ENDCOLLECTIVE ;  /* 0x000000000000791b */ /* 0x003fe20003800000 */
.L_x_6848:
[----:B------:R-:W-:Y:S01]  /*1a770*/  IMAD.MOV.U32 R3, RZ, RZ, 0x1 ;  /* 0x00000001ff037424 */ /* 0x000fe200078e00ff */
[----:B------:R-:W-:-:S05]  /*1a780*/  FMNMX R57, R56, R55, !PT ;  /* 0x0000003738397209 */ /* 0x000fca0007800000 */
[----:B------:R-:W-:-:S07]  /*1a790*/  IMAD.MOV.U32 R53, RZ, RZ, R57 ;  /* 0x000000ffff357224 */ /* 0x000fce00078e0039 */
[----:B------:R-:W-:Y:S05]  /*1a7a0*/  WARPSYNC.COLLECTIVE R54, `(.L_x_6849) ;  /* 0x0000000036087348 */ /* 0x000fea0003c00000 */
[----:B------:R0:W1:Y:S02]  /*1a7b0*/  SHFL.DOWN P0, R55, R53, R3, R0 ;  /* 0x0800000335377389 */ /* 0x0000640000000000 */
[----:B01----:R-:W-:Y:S01]  /*1a7c0*/  ENDCOLLECTIVE ;  /* 0x000000000000791b */ /* 0x003fe20003800000 */
.L_x_6849:
[----:B------:R-:W-:Y:S01]  /*1a7d0*/  FMNMX R55, R57, R55, !PT ;  /* 0x0000003739377209 */ /* 0x000fe20007800000 */
[----:B------:R-:W-:-:S03]  /*1a7e0*/  IMAD.MOV.U32 R57, RZ, RZ, RZ ;  /* 0x000000ffff397224 */ /* 0x000fc600078e00ff */
[----:B------:R-:W-:Y:S01]  /*1a7f0*/  MOV R56, R55 ;  /* 0x0000003700387202 */ /* 0x000fe20000000f00 */
[----:B------:R-:W-:-:S07]  /*1a800*/  IMAD.MOV.U32 R55, RZ, RZ, 0x1f ;  /* 0x0000001fff377424 */ /* 0x000fce00078e00ff */
[----:B------:R-:W-:Y:S05]  /*1a810*/  WARPSYNC.COLLECTIVE R54, `(.L_x_6850) ;  /* 0x0000000036087348 */ /* 0x000fea0003c00000 */
[----:B------:R0:W1:Y:S02]  /*1a820*/  SHFL.IDX P0, R55, R56, R57, R55 ;  /* 0x0000003938377389 */ /* 0x0000640000000037 */
[----:B01----:R-:W-:Y:S01]  /*1a830*/  ENDCOLLECTIVE ;  /* 0x000000000000791b */ /* 0x003fe20003800000 */
.L_x_6850:
[----:B------:R-:W-:Y:S01]  /*1a840*/  IMAD.MOV.U32 R58, RZ, RZ, R55 ;  /* 0x000000ffff3a7224 */ /* 0x000fe200078e0037 */
[----:B------:R-:W-:Y:S06]  /*1a850*/  BRA `(.L_x_6851) ;  /* 0xffffff5000787947 */ /* 0x000fec000383ffff */
.L_x_6455:
[----:B------:R-:W-:Y:S01]  /*1a860*/  BSSY B0, `(.L_x_6852) ;  /* 0x0000007000007945 */ /* 0x000fe20003800000 */
[----:B------:R-:W-:Y:S02]  /*1a870*/  IMAD.MOV.U32 R3, RZ, RZ, 0x10 ;  /* 0x00000010ff037424 */ /* 0x000fe400078e00ff */
[----:B------:R-:W-:Y:S02]  /*1a880*/  IMAD.MOV.U32 R0, RZ, RZ, 0x1f ;  /* 0x0000001fff007424 */ /* 0x000fe400078e00ff */
[----:B------:R-:W-:-:S07]  /*1a890*/  IMAD.MOV.U32 R54, RZ, RZ, -0x1 ;  /* 0xffffffffff367424 */ /* 0x000fce00078e00ff */
[----:B0-----:R-:W-:Y:S05]  /*1a8a0*/  WARPSYNC.COLLECTIVE R54, `(.L_x_6853) ;  /* 0x0000000036087348 */ /* 0x001fea0003c00000 */
[----:B0-----:R0:W1:Y:S02]  /*1a8b0*/  SHFL.DOWN P0, R55, R53, R3, R0 ;  /* 0x0800000335377389 */ /* 0x0010640000000000 */
[----:B01----:R-:W-:Y:S01]  /*1a8c0*/  ENDCOLLECTIVE ;  /* 0x000000000000791b */ /* 0x003fe20003800000 */
.L_x_6853:
[----:B------:R-:W-:Y:S05]  /*1a8d0*/  BSYNC B0 ;  /* 0x0000000000007941 */ /* 0x000fea0003800000 */
.L_x_6852:
[----:B------:R-:W-:Y:S01]  /*1a8e0*/  FMNMX R53, R53, R55, !PT ;  /* 0x0000003735357209 */ /* 0x000fe20007800000 */
[----:B------:R-:W-:Y:S02]  /*1a8f0*/  IMAD.MOV.U32 R3, RZ, RZ, 0x8 ;  /* 0x00000008ff037424 */ /* 0x000fe400078e00ff */
[----:B------:R-:W-:Y:S02]  /*1a900*/  IMAD.MOV.U32 R0, RZ, RZ, 0x1f ;  /* 0x0000001fff007424 */ /* 0x000fe400078e00ff */
[----:B------:R-:W-:-:S07]  /*1a910*/  IMAD.MOV.U32 R54, RZ, RZ, -0x1 ;  /* 0xffffffffff367424 */ /* 0x000fce00078e00ff */
[----:B------:R-:W-:Y:S05]  /*1a920*/  WARPSYNC.COLLECTIVE R54, `(.L_x_6854) ;  /* 0x0000000036087348 */ /* 0x000fea0003c00000 */
[----:B------:R0:W1:Y:S02]  /*1a930*/  SHFL.DOWN P0, R55, R53, R3, R0 ;  /* 0x0800000335377389 */ /* 0x0000640000000000 */
[----:B01----:R-:W-:Y:S01]  /*1a940*/  ENDCOLLECTIVE ;  /* 0x000000000000791b */ /* 0x003fe20003800000 */
.L_x_6854:
[----:B------:R-:W-:Y:S01]  /*1a950*/  IMAD.MOV.U32 R3, RZ, RZ, 0x4 ;  /* 0x00000004ff037424 */ /* 0x000fe200078e00ff */
[----:B------:R-:W-:-:S05]  /*1a960*/  FMNMX R56, R53, R55, !PT ;  /* 0x0000003735387209 */ /* 0x000fca0007800000 */
[----:B------:R-:W-:-:S07]  /*1a970*/  IMAD.MOV.U32 R53, RZ, RZ, R56 ;  /* 0x000000ffff357224 */ /* 0x000fce00078e0038 */
[----:B------:R-:W-:Y:S05]  /*1a980*/  WARPSYNC.COLLECTIVE R54, `(.L_x_6855) ;  /* 0x0000000036087348 */ /* 0x000fea0003c00000 */
[----:B------:R0:W1:Y:S02]  /*1a990*/  SHFL.DOWN P0, R55, R53, R3, R0 ;  /* 0x0800000335377389 */ /* 0x0000640000000000 */
[----:B01----:R-:W-:Y:S01]  /*1a9a0*/  ENDCOLLECTIVE ;  /* 0x000000000000791b */ /* 0x003fe20003800000 */
.L_x_6855:
[----:B------:R-:W-:Y:S01]  /*1a9b0*/  IMAD.MOV.U32 R3, RZ, RZ, 0x2 ;  /* 0x00000002ff037424 */ /* 0x000fe200078e00ff */
[----:B------:R-:W-:-:S05]  /*1a9c0*/  FMNMX R57, R56, R55, !PT ;  /* 0x0000003738397209 */ /* 0x000fca0007800000 */
[----:B------:R-:W-:-:S07]  /*1a9d0*/  IMAD.MOV.U32 R53, RZ, RZ, R57 ;  /* 0x000000ffff357224 */ /* 0x000fce00078e0039 */
[----:B------:R-:W-:Y:S05]  /*1a9e0*/  WARPSYNC.COLLECTIVE R54, `(.L_x_6856) ;  /* 0x0000000036087348 */ /* 0x000fea0003c00000 */
[----:B------:R0:W1:Y:S02]  /*1a9f0*/  SHFL.DOWN P0, R55, R53, R3, R0 ;  /* 0x0800000335377389 */ /* 0x0000640000000000 */
[----:B01----:R-:W-:Y:S01]  /*1aa00*/  ENDCOLLECTIVE ;  /* 0x000000000000791b */ /* 0x003fe20003800000 */
.L_x_6856:
[----:B------:R-:W-:Y:S01]  /*1aa10*/  IMAD.MOV.U32 R3, RZ, RZ, 0x1 ;  /* 0x00000001ff037424 */ /* 0x000fe200078e00ff */
[----:B------:R-:W-:Y:S01]  /*1aa20*/  FMNMX R58, R57, R55, !PT ;  /* 0x00000037393a7209 */ /* 0x000fe20007800000 */
[----:B------:R-:W-:-:S04]  /*1aa30*/  HFMA2.MMA R57, -RZ, RZ, 0, 0 ;  /* 0x00000000ff397435 */ /* 0x000fc800000001ff */
[----:B------:R-:W-:-:S07]  /*1aa40*/  IMAD.MOV.U32 R53, RZ, RZ, R58 ;  /* 0x000000ffff357224 */ /* 0x000fce00078e003a */
[----:B------:R-:W-:Y:S05]  /*1aa50*/  WARPSYNC.COLLECTIVE R54, `(.L_x_6857) ;  /* 0x0000000036087348 */ /* 0x000fea0003c00000 */
[----:B------:R0:W1:Y:S02]  /*1aa60*/  SHFL.DOWN P0, R55, R53, R3, R0 ;  /* 0x0800000335377389 */ /* 0x0000640000000000 */
[----:B01----:R-:W-:Y:S01]  /*1aa70*/  ENDCOLLECTIVE ;  /* 0x000000000000791b */ /* 0x003fe20003800000 */
.L_x_6857:
[----:B------:R-:W-:-:S05]  /*1aa80*/  FMNMX R55, R58, R55, !PT ;  /* 0x000000373a377209 */ /* 0x000fca0007800000 */
[----:B------:R-:W-:Y:S02]  /*1aa90*/  IMAD.MOV.U32 R56, RZ, RZ, R55 ;  /* 0x000000ffff387224 */ /* 0x000fe400078e0037 */
[----:B------:R-:W-:-:S07]  /*1aaa0*/  IMAD.MOV.U32 R55, RZ, RZ, 0x1f ;  /* 0x0000001fff377424 */ /* 0x000fce00078e00ff */
[----:B------:R-:W-:Y:S05]  /*1aab0*/  WARPSYNC.COLLECTIVE R54, `(.L_x_6858) ;  /* 0x0000000036087348 */ /* 0x000fea0003c00000 */
[----:B------:R0:W1:Y:S02]  /*1aac0*/  SHFL.IDX P0, R55, R56, R57, R55 ;  /* 0x0000003938377389 */ /* 0x0000640000000037 */
[----:B01----:R-:W-:Y:S01]  /*1aad0*/  ENDCOLLECTIVE ;  /* 0x000000000000791b */ /* 0x003fe20003800000 */
.L_x_6858:
[----:B------:R-:W-:Y:S01]  /*1aae0*/  IMAD.MOV.U32 R59, RZ, RZ, R55 ;  /* 0x000000ffff3b7224 */ /* 0x000fe200078e0037 */
[----:B------:R-:W-:Y:S06]  /*1aaf0*/  BRA `(.L_x_6859) ;  /* 0xffffff5400087947 */ /* 0x000fec000383ffff */
.L_x_6462:
[----:B------:R-:W-:Y:S01]  /*1ab00*/  BSSY B0, `(.L_x_6860) ;  /* 0x0000007000007945 */ /* 0x000fe20003800000 */
[----:B------:R-:W-:Y:S02]  /*1ab10*/  IMAD.MOV.U32 R3, RZ, RZ, 0x10 ;  /* 0x00000010ff037424 */ /* 0x000fe400078e00ff */
[----:B------:R-:W-:Y:S02]  /*1ab20*/  IMAD.MOV.U32 R0, RZ, RZ, 0x1f ;  /* 0x0000001fff007424 */ /* 0x000fe400078e00ff */
[----:B------:R-:W-:-:S07]  /*1ab30*/  IMAD.MOV.U32 R54, RZ, RZ, -0x1 ;  /* 0xffffffffff367424 */ /* 0x000fce00078e00ff */
[----:B------:R-:W-:Y:S05]  /*1ab40*/  WARPSYNC.COLLECTIVE R54, `(.L_x_6861) ;  /* 0x0000000036087348 */ /* 0x000fea0003c00000 */
[----:B------:R0:W1:Y:S02]  /*1ab50*/  SHFL.DOWN P0, R55, R53, R3, R0 ;  /* 0x0800000335377389 */ /* 0x0000640000000000 */
[----:B01----:R-:W-:Y:S01]  /*1ab60*/  ENDCOLLECTIVE ;  /* 0x000000000000791b */ /* 0x003fe20003800000 */
.L_x_6861:
[----:B------:R-:W-:Y:S05]  /*1ab70*/  BSYNC B0 ;  /* 0x0000000000007941 */ /* 0x000fea0003800000 */
.L_x_6860:
        /* <DEDUP_REMOVED lines=8> */
.L_x_6862:
[----:B------:R-:W-:Y:S01]  /*1ac00*/  IMAD.MOV.U32 R3, RZ, RZ, 0x4 ;  /* 0x00000004ff037424 */ /* 0x000fe200078e00ff */
[----:B------:R-:W-:-:S05]  /*1ac10*/  FMNMX R6, R53, R55, !PT ;  /* 0x0000003735067209 */ /* 0x000fca0007800000 */
[----:B------:R-:W-:-:S07]  /*1ac20*/  IMAD.MOV.U32 R53, RZ, RZ, R6 ;  /* 0x000000ffff357224 */ /* 0x000fce00078e0006 */
[----:B------:R-:W-:Y:S05]  /*1ac30*/  WARPSYNC.COLLECTIVE R54, `(.L_x_6863) ;  /* 0x0000000036087348 */ /* 0x000fea0003c00000 */
[----:B------:R0:W1:Y:S02]  /*1ac40*/  SHFL.DOWN P0, R55, R53, R3, R0 ;  /* 0x0800000335377389 */ /* 0x0000640000000000 */
[----:B01----:R-:W-:Y:S01]  /*1ac50*/  ENDCOLLECTIVE ;  /* 0x000000000000791b */ /* 0x003fe20003800000 */
.L_x_6863:
[----:B------:R-:W-:Y:S01]  /*1ac60*/  IMAD.MOV.U32 R3, RZ, RZ, 0x2 ;  /* 0x00000002ff037424 */ /* 0x000fe200078e00ff */
[----:B------:R-:W-:-:S05]  /*1ac70*/  FMNMX R7, R6, R55, !PT ;  /* 0x0000003706077209 */ /* 0x000fca0007800000 */
[----:B------:R-:W-:-:S07]  /*1ac80*/  IMAD.MOV.U32 R53, RZ, RZ, R7 ;  /* 0x000000ffff357224 */ /* 0x000fce00078e0007 */
[----:B------:R-:W-:Y:S05]  /*1ac90*/  WARPSYNC.COLLECTIVE R54, `(.L_x_6864) ;  /* 0x0000000036087348 */ /* 0x000fea0003c00000 */
[----:B------:R0:W1:Y:S02]  /*1aca0*/  SHFL.DOWN P0, R55, R53, R3, R0 ;  /* 0x0800000335377389 */ /* 0x0000640000000000 */
[----:B01----:R-:W-:Y:S01]  /*1acb0*/  ENDCOLLECTIVE ;  /* 0x000000000000791b */ /* 0x003fe20003800000 */
.L_x_6864:
[----:B------:R-:W-:Y:S01]  /*1acc0*/  IMAD.MOV.U32 R3, RZ, RZ, 0x1 ;  /* 0x00000001ff037424 */ /* 0x000fe200078e00ff */
[----:B------:R-:W-:-:S05]  /*1acd0*/  FMNMX R31, R7, R55, !PT ;  /* 0x00000037071f7209 */ /* 0x000fca0007800000 */
[----:B------:R-:W-:-:S07]  /*1ace0*/  IMAD.MOV.U32 R53, RZ, RZ, R31 ;  /* 0x000000ffff357224 */ /* 0x000fce00078e001f */
[----:B------:R-:W-:Y:S05]  /*1acf0*/  WARPSYNC.COLLECTIVE R54, `(.L_x_6865) ;  /* 0x0000000036087348 */ /* 0x000fea0003c00000 */
[----:B------:R0:W1:Y:S02]  /*1ad00*/  SHFL.DOWN P0, R55, R53, R3, R0 ;  /* 0x0800000335377389 */ /* 0x0000640000000000 */
[----:B01----:R-:W-:Y:S01]  /*1ad10*/  ENDCOLLECTIVE ;  /* 0x000000000000791b */ /* 0x003fe20003800000 */
.L_x_6865:
[----:B------:R-:W-:Y:S01]  /*1ad20*/  FMNMX R56, R31, R55, !PT ;  /* 0x000000371f387209 */ /* 0x000fe20007800000 */
[----:B------:R-:W-:-:S07]  /*1ad30*/  IMAD.MOV.U32 R55, RZ, RZ, 0x1f ;  /* 0x0000001fff377424 */ /* 0x000fce00078e00ff */
[----:B------:R-:W-:Y:S05]  /*1ad40*/  WARPSYNC.COLLECTIVE R54, `(.L_x_6866) ;  /* 0x0000000036087348 */ /* 0x000fea0003c00000 */
[----:B------:R0:W1:Y:S02]  /*1ad50*/  SHFL.IDX P0, R55, R56, R57, R55 ;  /* 0x0000003938377389 */ /* 0x0000640000000037 */
[----:B01----:R-:W-:Y:S01]  /*1ad60*/  ENDCOLLECTIVE ;  /* 0x000000000000791b */ /* 0x003fe20003800000 */
.L_x_6866:
[----:B------:R-:W-:Y:S01]  /*1ad70*/  MOV R36, R55 ;  /* 0x0000003700247202 */ /* 0x000fe20000000f00 */
[----:B------:R-:W-:Y:S06]  /*1ad80*/  BRA `(.L_x_6867) ;  /* 0xffffff5400747947 */ /* 0x000fec000383ffff */
.L_x_6470:
        /* <DEDUP_REMOVED lines=8> */
.L_x_6869:
[----:B------:R-:W-:Y:S05]  /*1ae10*/  BSYNC B0 ;  /* 0x0000000000007941 */ /* 0x000fea0003800000 */
.L_x_6868:
        /* <DEDUP_REMOVED lines=8> */
.L_x_6870:
[----:B------:R-:W-:Y:S01]  /*1aea0*/  IMAD.MOV.U32 R3, RZ, RZ, 0x4 ;  /* 0x00000004ff037424 */ /* 0x000fe200078e00ff */
[----:B------:R-:W-:-:S05]  /*1aeb0*/  FMNMX R7, R53, R55, !PT ;  /* 0x0000003735077209 */ /* 0x000fca0007800000 */
[----:B------:R-:W-:-:S07]  /*1aec0*/  IMAD.MOV.U32 R53, RZ, RZ, R7 ;  /* 0x000000ffff357224 */ /* 0x000fce00078e0007 */
[----:B------:R-:W-:Y:S05]  /*1aed0*/  WARPSYNC.COLLECTIVE R54, `(.L_x_6871) ;  /* 0x0000000036087348 */ /* 0x000fea0003c00000 */
[----:B------:R0:W1:Y:S02]  /*1aee0*/  SHFL.DOWN P0, R55, R53, R3, R0 ;  /* 0x0800000335377389 */ /* 0x0000640000000000 */
[----:B01----:R-:W-:Y:S01]  /*1aef0*/  ENDCOLLECTIVE ;  /* 0x000000000000791b */ /* 0x003fe20003800000 */
.L_x_6871:
[----:B------:R-:W-:Y:S01]  /*1af00*/  IMAD.MOV.U32 R3, RZ, RZ, 0x2 ;  /* 0x00000002ff037424 */ /* 0x000fe200078e00ff */
[----:B------:R-:W-:-:S05]  /*1af10*/  FMNMX R31, R7, R55, !PT ;  /* 0x00000037071f7209 */ /* 0x000fca0007800000 */
[----:B------:R-:W-:-:S07]  /*1af20*/  IMAD.MOV.U32 R53, RZ, RZ, R31 ;  /* 0x000000ffff357224 */ /* 0x000fce00078e001f */
[----:B------:R-:W-:Y:S05]  /*1af30*/  WARPSYNC.COLLECTIVE R54, `(.L_x_6872) ;  /* 0x0000000036087348 */ /* 0x000fea0003c00000 */
[----:B------:R0:W1:Y:S02]  /*1af40*/  SHFL.DOWN P0, R55, R53, R3, R0 ;  /* 0x0800000335377389 */ /* 0x0000640000000000 */
[----:B01----:R-:W-:Y:S01]  /*1af50*/  ENDCOLLECTIVE ;  /* 0x000000000000791b */ /* 0x003fe20003800000 */
.L_x_6872:
[----:B------:R-:W-:Y:S01]  /*1af60*/  IMAD.MOV.U32 R3, RZ, RZ, 0x1 ;  /* 0x00000001ff037424 */ /* 0x000fe200078e00ff */
[----:B------:R-:W-:-:S05]  /*1af70*/  FMNMX R36, R31, R55, !PT ;  /* 0x000000371f247209 */ /* 0x000fca0007800000 */
[----:B------:R-:W-:-:S07]  /*1af80*/  IMAD.MOV.U32 R53, RZ, RZ, R36 ;  /* 0x000000ffff357224 */ /* 0x000fce00078e0024 */
[----:B------:R-:W-:Y:S05]  /*1af90*/  WARPSYNC.COLLECTIVE R54, `(.L_x_6873) ;  /* 0x0000000036087348 */ /* 0x000fea0003c00000 */
[----:B------:R0:W1:Y:S02]  /*1afa0*/  SHFL.DOWN P0, R55, R53, R3, R0 ;  /* 0x0800000335377389 */ /* 0x0000640000000000 */
[----:B01----:R-:W-:Y:S01]  /*1afb0*/  ENDCOLLECTIVE ;  /* 0x000000000000791b */ /* 0x003fe20003800000 */
.L_x_6873:
[----:B------:R-:W-:Y:S01]  /*1afc0*/  FMNMX R56, R36, R55, !PT ;  /* 0x0000003724387209 */ /* 0x000fe20007800000 */
[----:B------:R-:W-:-:S07]  /*1afd0*/  IMAD.MOV.U32 R55, RZ, RZ, 0x1f ;  /* 0x0000001fff377424 */ /* 0x000fce00078e00ff */
[----:B------:R-:W-:Y:S05]  /*1afe0*/  WARPSYNC.COLLECTIVE R54, `(.L_x_6874) ;  /* 0x0000000036087348 */ /* 0x000fea0003c00000 */
[----:B------:R0:W1:Y:S02]  /*1aff0*/  SHFL.IDX P0, R55, R56, R57, R55 ;  /* 0x0000003938377389 */ /* 0x0000640000000037 */
[----:B01----:R-:W-:Y:S01]  /*1b000*/  ENDCOLLECTIVE ;  /* 0x000000000000791b */ /* 0x003fe20003800000 */
.L_x_6874:
[----:B------:R-:W-:Y:S01]  /*1b010*/  IMAD.MOV.U32 R52, RZ, RZ, R55 ;  /* 0x000000ffff347224 */ /* 0x000fe200078e0037 */
[----:B------:R-:W-:Y:S06]  /*1b020*/  BRA `(.L_x_6875) ;  /* 0xffffff5400c07947 */ /* 0x000fec000383ffff */
.L_x_6478:
        /* <DEDUP_REMOVED lines=8> */
.L_x_6877:
[----:B------:R-:W-:Y:S05]  /*1b0b0*/  BSYNC B0 ;  /* 0x0000000000007941 */ /* 0x000fea0003800000 */
.L_x_6876:
        /* <DEDUP_REMOVED lines=8> */
.L_x_6878:
[----:B------:R-:W-:Y:S01]  /*1b140*/  IMAD.MOV.U32 R3, RZ, RZ, 0x4 ;  /* 0x00000004ff037424 */ /* 0x000fe200078e00ff */
[----:B------:R-:W-:-:S05]  /*1b150*/  FMNMX R8, R53, R55, !PT ;  /* 0x0000003735087209 */ /* 0x000fca0007800000 */
[----:B------:R-:W-:-:S07]  /*1b160*/  IMAD.MOV.U32 R53, RZ, RZ, R8 ;  /* 0x000000ffff357224 */ /* 0x000fce00078e0008 */
[----:B------:R-:W-:Y:S05]  /*1b170*/  WARPSYNC.COLLECTIVE R54, `(.L_x_6879) ;  /* 0x0000000036087348 */ /* 0x000fea0003c00000 */
[----:B------:R0:W1:Y:S02]  /*1b180*/  SHFL.DOWN P0, R55, R53, R3, R0 ;  /* 0x0800000335377389 */ /* 0x0000640000000000 */
[----:B01----:R-:W-:Y:S01]  /*1b190*/  ENDCOLLECTIVE ;  /* 0x000000000000791b */ /* 0x003fe20003800000 */
.L_x_6879:
[----:B------:R-:W-:Y:S01]  /*1b1a0*/  IMAD.MOV.U32 R3, RZ, RZ, 0x2 ;  /* 0x00000002ff037424 */ /* 0x000fe200078e00ff */
[----:B------:R-:W-:-:S05]  /*1b1b0*/  FMNMX R9, R8, R55, !PT ;  /* 0x0000003708097209 */ /* 0x000fca0007800000 */
[----:B------:R-:W-:-:S07]  /*1b1c0*/  IMAD.MOV.U32 R53, RZ, RZ, R9 ;  /* 0x000000ffff357224 */ /* 0x000fce00078e0009 */
[----:B------:R-:W-:Y:S05]  /*1b1d0*/  WARPSYNC.COLLECTIVE R54, `(.L_x_6880) ;  /* 0x0000000036087348 */ /* 0x000fea0003c00000 */
[----:B------:R0:W1:Y:S02]  /*1b1e0*/  SHFL.DOWN P0, R55, R53, R3, R0 ;  /* 0x0800000335377389 */ /* 0x0000640000000000 */
[----:B01----:R-:W-:Y:S01]  /*1b1f0*/  ENDCOLLECTIVE ;  /* 0x000000000000791b */ /* 0x003fe20003800000 */
.L_x_6880:
[----:B------:R-:W-:Y:S01]  /*1b200*/  IMAD.MOV.U32 R3, RZ, RZ, 0x1 ;  /* 0x00000001ff037424 */ /* 0x000fe200078e00ff */
[----:B------:R-:W-:-:S05]  /*1b210*/  FMNMX R31, R9, R55, !PT ;  /* 0x00000037091f7209 */ /* 0x000fca0007800000 */
[----:B------:R-:W-:-:S07]  /*1b220*/  IMAD.MOV.U32 R53, RZ, RZ, R31 ;  /* 0x000000ffff357224 */ /* 0x000fce00078e001f */
[----:B------:R-:W-:Y:S05]  /*1b230*/  WARPSYNC.COLLECTIVE R54, `(.L_x_6881) ;  /* 0x0000000036087348 */ /* 0x000fea0003c00000 */
[----:B------:R0:W1:Y:S02]  /*1b240*/  SHFL.DOWN P0, R55, R53, R3, R0 ;  /* 0x0800000335377389 */ /* 0x0000640000000000 */
[----:B01----:R-:W-:Y:S01]  /*1b250*/  ENDCOLLECTIVE ;  /* 0x000000000000791b */ /* 0x003fe20003800000 */
.L_x_6881:
[----:B------:R-:W-:Y:S01]  /*1b260*/  FMNMX R56, R31, R55, !PT ;  /* 0x000000371f387209 */ /* 0x000fe20007800000 */
[----:B------:R-:W-:-:S07]  /*1b270*/  IMAD.MOV.U32 R55, RZ, RZ, 0x1f ;  /* 0x0000001fff377424 */ /* 0x000fce00078e00ff */
[----:B------:R-:W-:Y:S05]  /*1b280*/  WARPSYNC.COLLECTIVE R54, `(.L_x_6882) ;  /* 0x0000000036087348 */ /* 0x000fea0003c00000 */
[----:B------:R0:W1:Y:S02]  /*1b290*/  SHFL.IDX P0, R55, R56, R57, R55 ;  /* 0x0000003938377389 */ /* 0x0000640000000037 */
[----:B01----:R-:W-:Y:S01]  /*1b2a0*/  ENDCOLLECTIVE ;  /* 0x000000000000791b */ /* 0x003fe20003800000 */
.L_x_6882:
[----:B------:R-:W-:Y:S01]  /*1b2b0*/  IMAD.MOV.U32 R36, RZ, RZ, R55 ;  /* 0x000000ffff247224 */ /* 0x000fe200078e0037 */
[----:B------:R-:W-:Y:S06]  /*1b2c0*/  BRA `(.L_x_6883) ;  /* 0xffffff5800047947 */ /* 0x000fec000383ffff */
.L_x_6486:
        /* <DEDUP_REMOVED lines=8> */
.L_x_6885:
[----:B------:R-:W-:Y:S05]  /*1b350*/  BSYNC B0 ;  /* 0x0000000000007941 */ /* 0x000fea0003800000 */
.L_x_6884:
        /* <DEDUP_REMOVED lines=8> */
.L_x_6886:
[----:B------:R-:W-:Y:S01]  /*1b3e0*/  IMAD.MOV.U32 R3, RZ, RZ, 0x4 ;  /* 0x00000004ff037424 */ /* 0x000fe200078e00ff */
[----:B------:R-:W-:-:S05]  /*1b3f0*/  FMNMX R9, R53, R55, !PT ;  /* 0x0000003735097209 */ /* 0x000fca0007800000 */
[----:B------:R-:W-:-:S07]  /*1b400*/  IMAD.MOV.U32 R53, RZ, RZ, R9 ;  /* 0x000000ffff357224 */ /* 0x000fce00078e0009 */
[----:B------:R-:W-:Y:S05]  /*1b410*/  WARPSYNC.COLLECTIVE R54, `(.L_x_6887) ;  /* 0x0000000036087348 */ /* 0x000fea0003c00000 */
[----:B------:R0:W1:Y:S02]  /*1b420*/  SHFL.DOWN P0, R55, R53, R3, R0 ;  /* 0x0800000335377389 */ /* 0x0000640000000000 */
[----:B01----:R-:W-:Y:S01]  /*1b430*/  ENDCOLLECTIVE ;  /* 0x000000000000791b */ /* 0x003fe20003800000 */
.L_x_6887:
[----:B------:R-:W-:Y:S01]  /*1b440*/  IMAD.MOV.U32 R3, RZ, RZ, 0x2 ;  /* 0x00000002ff037424 */ /* 0x000fe200078e00ff */
[----:B------:R-:W-:-:S05]  /*1b450*/  FMNMX R31, R9, R55, !PT ;  /* 0x00000037091f7209 */ /* 0x000fca0007800000 */
[----:B------:R-:W-:-:S07]  /*1b460*/  IMAD.MOV.U32 R53, RZ, RZ, R31 ;  /* 0x000000ffff357224 */ /* 0x000fce00078e001f */
[----:B------:R-:W-:Y:S05]  /*1b470*/  WARPSYNC.COLLECTIVE R54, `(.L_x_6888) ;  /* 0x0000000036087348 */ /* 0x000fea0003c00000 */
[----:B------:R0:W1:Y:S02]  /*1b480*/  SHFL.DOWN P0, R55, R53, R3, R0 ;  /* 0x0800000335377389 */ /* 0x0000640000000000 */
[----:B01----:R-:W-:Y:S01]  /*1b490*/  ENDCOLLECTIVE ;  /* 0x000000000000791b */ /* 0x003fe20003800000 */
.L_x_6888:
[----:B------:R-:W-:Y:S01]  /*1b4a0*/  IMAD.MOV.U32 R3, RZ, RZ, 0x1 ;  /* 0x00000001ff037424 */ /* 0x000fe200078e00ff */
[----:B------:R-:W-:-:S05]  /*1b4b0*/  FMNMX R36, R31, R55, !PT ;  /* 0x000000371f247209 */ /* 0x000fca0007800000 */
[----:B------:R-:W-:-:S07]  /*1b4c0*/  IMAD.MOV.U32 R53, RZ, RZ, R36 ;  /* 0x000000ffff357224 */ /* 0x000fce00078e0024 */
[----:B------:R-:W-:Y:S05]  /*1b4d0*/  WARPSYNC.COLLECTIVE R54, `(.L_x_6889) ;  /* 0x0000000036087348 */ /* 0x000fea0003c00000 */
[----:B------:R0:W1:Y:S02]  /*1b4e0*/  SHFL.DOWN P0, R55, R53, R3, R0 ;  /* 0x0800000335377389 */ /* 0x0000640000000000 */
[----:B01----:R-:W-:Y:S01]  /*1b4f0*/  ENDCOLLECTIVE ;  /* 0x000000000000791b */ /* 0x003fe20003800000 */
.L_x_6889:
[----:B------:R-:W-:Y:S01]  /*1b500*/  FMNMX R56, R36, R55, !PT ;  /* 0x0000003724387209 */ /* 0x000fe20007800000 */
[----:B------:R-:W-:-:S07]  /*1b510*/  IMAD.MOV.U32 R55, RZ, RZ, 0x1f ;  /* 0x0000001fff377424 */ /* 0x000fce00078e00ff */
[----:B------:R-:W-:Y:S05]  /*1b520*/  WARPSYNC.COLLECTIVE R54, `(.L_x_6890) ;  /* 0x0000000036087348 */ /* 0x000fea0003c00000 */
[----:B------:R0:W1:Y:S02]  /*1b530*/  SHFL.IDX P0, R55, R56, R57, R55 ;  /* 0x0000003938377389 */ /* 0x0000640000000037 */
[----:B01----:R-:W-:Y:S01]  /*1b540*/  ENDCOLLECTIVE ;  /* 0x000000000000791b */ /* 0x003fe20003800000 */
.L_x_6890:
[----:B------:R-:W-:Y:S01]  /*1b550*/  IMAD.MOV.U32 R52, RZ, RZ, R55 ;  /* 0x000000ffff347224 */ /* 0x000fe200078e0037 */
[----:B------:R-:W-:Y:S06]  /*1b560*/  BRA `(.L_x_6891) ;  /* 0xffffff5800487947 */ /* 0x000fec000383ffff */
.L_x_6494:
        /* <DEDUP_REMOVED lines=8> */
.L_x_6893:
[----:B------:R-:W-:Y:S05]  /*1b5f0*/  BSYNC B0 ;  /* 0x0000000000007941 */ /* 0x000fea0003800000 */
.L_x_6892:
        /* <DEDUP_REMOVED lines=8> */
.L_x_6894:
[----:B------:R-:W-:Y:S01]  /*1b680*/  IMAD.MOV.U32 R3, RZ, RZ, 0x4 ;  /* 0x00000004ff037424 */ /* 0x000fe200078e00ff */
[----:B------:R-:W-:-:S05]  /*1b690*/  FMNMX R10, R53, R55, !PT ;  /* 0x00000037350a7209 */ /* 0x000fca0007800000 */
[----:B------:R-:W-:-:S07]  /*1b6a0*/  IMAD.MOV.U32 R53, RZ, RZ, R10 ;  /* 0x000000ffff357224 */ /* 0x000fce00078e000a */
[----:B------:R-:W-:Y:S05]  /*1b6b0*/  WARPSYNC.COLLECTIVE R54, `(.L_x_6895) ;  /* 0x0000000036087348 */ /* 0x000fea0003c00000 */
[----:B------:R0:W1:Y:S02]  /*1b6c0*/  SHFL.DOWN P0, R55, R53, R3, R0 ;  /* 0x0800000335377389 */ /* 0x0000640000000000 */
[----:B01----:R-:W-:Y:S01]  /*1b6d0*/  ENDCOLLECTIVE ;  /* 0x000000000000791b */ /* 0x003fe20003800000 */
.L_x_6895:
[----:B------:R-:W-:Y:S01]  /*1b6e0*/  IMAD.MOV.U32 R3, RZ, RZ, 0x2 ;  /* 0x00000002ff037424 */ /* 0x000fe200078e00ff */
[----:B------:R-:W-:-:S05]  /*1b6f0*/  FMNMX R11, R10, R55, !PT ;  /* 0x000000370a0b7209 */ /* 0x000fca0007800000 */
[----:B------:R-:W-:-:S07]  /*1b700*/  IMAD.MOV.U32 R53, RZ, RZ, R11 ;  /* 0x000000ffff357224 */ /* 0x000fce00078e000b */
[----:B------:R-:W-:Y:S05]  /*1b710*/  WARPSYNC.COLLECTIVE R54, `(.L_x_6896) ;  /* 0x0000000036087348 */ /* 0x000fea0003c00000 */
[----:B------:R0:W1:Y:S02]  /*1b720*/  SHFL.DOWN P0, R55, R53, R3, R0 ;  /* 0x0800000335377389 */ /* 0x0000640000000000 */
[----:B01----:R-:W-:Y:S01]  /*1b730*/  ENDCOLLECTIVE ;  /* 0x000000000000791b */ /* 0x003fe20003800000 */
.L_x_6896:
[----:B------:R-:W-:Y:S01]  /*1b740*/  IMAD.MOV.U32 R3, RZ, RZ, 0x1 ;  /* 0x00000001ff037424 */ /* 0x000fe200078e00ff */
[----:B------:R-:W-:-:S05]  /*1b750*/  FMNMX R31, R11, R55, !PT ;  /* 0x000000370b1f7209 */ /* 0x000fca0007800000 */
[----:B------:R-:W-:-:S07]  /*1b760*/  IMAD.MOV.U32 R53, RZ, RZ, R31 ;  /* 0x000000ffff357224 */ /* 0x000fce00078e001f */
[----:B------:R-:W-:Y:S05]  /*1b770*/  WARPSYNC.COLLECTIVE R54, `(.L_x_6897) ;  /* 0x0000000036087348 */ /* 0x000fea0003c00000 */
[----:B------:R0:W1:Y:S02]  /*1b780*/  SHFL.DOWN P0, R55, R53, R3, R0 ;  /* 0x0800000335377389 */ /* 0x0000640000000000 */
[----:B01----:R-:W-:Y:S01]  /*1b790*/  ENDCOLLECTIVE ;  /* 0x000000000000791b */ /* 0x003fe20003800000 */
.L_x_6897:
[----:B------:R-:W-:Y:S01]  /*1b7a0*/  FMNMX R56, R31, R55, !PT ;  /* 0x000000371f387209 */ /* 0x000fe20007800000 */
[----:B------:R-:W-:-:S07]  /*1b7b0*/  IMAD.MOV.U32 R55, RZ, RZ, 0x1f ;  /* 0x0000001fff377424 */ /* 0x000fce00078e00ff */
[----:B------:R-:W-:Y:S05]  /*1b7c0*/  WARPSYNC.COLLECTIVE R54, `(.L_x_6898) ;  /* 0x0000000036087348 */ /* 0x000fea0003c00000 */
[----:B------:R0:W1:Y:S02]  /*1b7d0*/  SHFL.IDX P0, R55, R56, R57, R55 ;  /* 0x0000003938377389 */ /* 0x0000640000000037 */
[----:B01----:R-:W-:Y:S01]  /*1b7e0*/  ENDCOLLECTIVE ;  /* 0x000000000000791b */ /* 0x003fe20003800000 */
.L_x_6898:
[----:B------:R-:W-:Y:S01]  /*1b7f0*/  IMAD.MOV.U32 R36, RZ, RZ, R55 ;  /* 0x000000ffff247224 */ /* 0x000fe200078e0037 */
[----:B------:R-:W-:Y:S06]  /*1b800*/  BRA `(.L_x_6899) ;  /* 0xffffff58008c7947 */ /* 0x000fec000383ffff */
.L_x_6502:
        /* <DEDUP_REMOVED lines=8> */
.L_x_6901:
[----:B------:R-:W-:Y:S05]  /*1b890*/  BSYNC B0 ;  /* 0x0000000000007941 */ /* 0x000fea0003800000 */
.L_x_6900:
        /* <DEDUP_REMOVED lines=8> */
.L_x_6902:
[----:B------:R-:W-:Y:S01]  /*1b920*/  IMAD.MOV.U32 R3, RZ, RZ, 0x4 ;  /* 0x00000004ff037424 */ /* 0x000fe200078e00ff */
[----:B------:R-:W-:-:S05]  /*1b930*/  FMNMX R11, R53, R55, !PT ;  /* 0x00000037350b7209 */ /* 0x000fca0007800000 */
[----:B------:R-:W-:-:S07]  /*1b940*/  IMAD.MOV.U32 R53, RZ, RZ, R11 ;  /* 0x000000ffff357224 */ /* 0x000fce00078e000b */
[----:B------:R-:W-:Y:S05]  /*1b950*/  WARPSYNC.COLLECTIVE R54, `(.L_x_6903) ;  /* 0x0000000036087348 */ /* 0x000fea0003c00000 */
[----:B------:R0:W1:Y:S02]  /*1b960*/  SHFL.DOWN P0, R55, R53, R3, R0 ;  /* 0x0800000335377389 */ /* 0x0000640000000000 */
[----:B01----:R-:W-:Y:S01]  /*1b970*/  ENDCOLLECTIVE ;  /* 0x000000000000791b */ /* 0x003fe20003800000 */
.L_x_6903:
[----:B------:R-:W-:Y:S01]  /*1b980*/  IMAD.MOV.U32 R3, RZ, RZ, 0x2 ;  /* 0x00000002ff037424 */ /* 0x000fe200078e00ff */
[----:B------:R-:W-:-:S05]  /*1b990*/  FMNMX R31, R11, R55, !PT ;  /* 0x000000370b1f7209 */ /* 0x000fca0007800000 */
[----:B------:R-:W-:-:S07]  /*1b9a0*/  IMAD.MOV.U32 R53, RZ, RZ, R31 ;  /* 0x000000ffff357224 */ /* 0x000fce00078e001f */
[----:B------:R-:W-:Y:S05]  /*1b9b0*/  WARPSYNC.COLLECTIVE R54, `(.L_x_6904) ;  /* 0x0000000036087348 */ /* 0x000fea0003c00000 */
[----:B------:R0:W1:Y:S02]  /*1b9c0*/  SHFL.DOWN P0, R55, R53, R3, R0 ;  /* 0x0800000335377389 */ /* 0x0000640000000000 */
[----:B01----:R-:W-:Y:S01]  /*1b9d0*/  ENDCOLLECTIVE ;  /* 0x000000000000791b */ /* 0x003fe20003800000 */
.L_x_6904:
[----:B------:R-:W-:Y:S01]  /*1b9e0*/  IMAD.MOV.U32 R3, RZ, RZ, 0x1 ;  /* 0x00000001ff037424 */ /* 0x000fe200078e00ff */
[----:B------:R-:W-:-:S05]  /*1b9f0*/  FMNMX R36, R31, R55, !PT ;  /* 0x000000371f247209 */ /* 0x000fca0007800000 */
[----:B------:R-:W-:-:S07]  /*1ba00*/  IMAD.MOV.U32 R53, RZ, RZ, R36 ;  /* 0x000000ffff357224 */ /* 0x000fce00078e0024 */
[----:B------:R-:W-:Y:S05]  /*1ba10*/  WARPSYNC.COLLECTIVE R54, `(.L_x_6905) ;  /* 0x0000000036087348 */ /* 0x000fea0003c00000 */
[----:B------:R0:W1:Y:S02]  /*1ba20*/  SHFL.DOWN P0, R55, R53, R3, R0 ;  /* 0x0800000335377389 */ /* 0x0000640000000000 */
[----:B01----:R-:W-:Y:S01]  /*1ba30*/  ENDCOLLECTIVE ;  /* 0x000000000000791b */ /* 0x003fe20003800000 */
.L_x_6905:
[----:B------:R-:W-:Y:S01]  /*1ba40*/  FMNMX R56, R36, R55, !PT ;  /* 0x0000003724387209 */ /* 0x000fe20007800000 */
[----:B------:R-:W-:-:S07]  /*1ba50*/  IMAD.MOV.U32 R55, RZ, RZ, 0x1f ;  /* 0x0000001fff377424 */ /* 0x000fce00078e00ff */
[----:B------:R-:W-:Y:S05]  /*1ba60*/  WARPSYNC.COLLECTIVE R54, `(.L_x_6906) ;  /* 0x0000000036087348 */ /* 0x000fea0003c00000 */
[----:B------:R0:W1:Y:S02]  /*1ba70*/  SHFL.IDX P0, R55, R56, R57, R55 ;  /* 0x0000003938377389 */ /* 0x0000640000000037 */
[----:B01----:R-:W-:Y:S01]  /*1ba80*/  ENDCOLLECTIVE ;  /* 0x000000000000791b */ /* 0x003fe20003800000 */
.L_x_6906:
[----:B------:R-:W-:Y:S01]  /*1ba90*/  IMAD.MOV.U32 R52, RZ, RZ, R55 ;  /* 0x000000ffff347224 */ /* 0x000fe200078e0037 */
[----:B------:R-:W-:Y:S06]  /*1baa0*/  BRA `(.L_x_6907) ;  /* 0xffffff5800d07947 */ /* 0x000fec000383ffff */
.L_x_6510:
        /* <DEDUP_REMOVED lines=8> */
.L_x_6909:
[----:B------:R-:W-:Y:S05]  /*1bb30*/  BSYNC B0 ;  /* 0x0000000000007941 */ /* 0x000fea0003800000 */
.L_x_6908:
        /* <DEDUP_REMOVED lines=8> */
.L_x_6910:
[----:B------:R-:W-:Y:S01]  /*1bbc0*/  IMAD.MOV.U32 R3, RZ, RZ, 0x4 ;  /* 0x00000004ff037424 */ /* 0x000fe200078e00ff */
[----:B------:R-:W-:-:S05]  /*1bbd0*/  FMNMX R31, R53, R55, !PT ;  /* 0x00000037351f7209 */ /* 0x000fca0007800000 */
[----:B------:R-:W-:-:S07]  /*1bbe0*/  IMAD.MOV.U32 R53, RZ, RZ, R31 ;  /* 0x000000ffff357224 */ /* 0x000fce00078e001f */
[----:B------:R-:W-:Y:S05]  /*1bbf0*/  WARPSYNC.COLLECTIVE R54, `(.L_x_6911) ;  /* 0x0000000036087348 */ /* 0x000fea0003c00000 */
[----:B------:R0:W1:Y:S02]  /*1bc00*/  SHFL.DOWN P0, R55, R53, R3, R0 ;  /* 0x0800000335377389 */ /* 0x0000640000000000 */
[----:B01----:R-:W-:Y:S01]  /*1bc10*/  ENDCOLLECTIVE ;  /* 0x000000000000791b */ /* 0x003fe20003800000 */
.L_x_6911:
[----:B------:R-:W-:Y:S01]  /*1bc20*/  IMAD.MOV.U32 R3, RZ, RZ, 0x2 ;  /* 0x00000002ff037424 */ /* 0x000fe200078e00ff */
[----:B------:R-:W-:-:S05]  /*1bc30*/  FMNMX R36, R31, R55, !PT ;  /* 0x000000371f247209 */ /* 0x000fca0007800000 */
[----:B------:R-:W-:-:S07]  /*1bc40*/  IMAD.MOV.U32 R53, RZ, RZ, R36 ;  /* 0x000000ffff357224 */ /* 0x000fce00078e0024 */
[----:B------:R-:W-:Y:S05]  /*1bc50*/  WARPSYNC.COLLECTIVE R54, `(.L_x_6912) ;  /* 0x0000000036087348 */ /* 0x000fea0003c00000 */
[----:B------:R0:W1:Y:S02]  /*1bc60*/  SHFL.DOWN P0, R55, R53, R3, R0 ;  /* 0x0800000335377389 */ /* 0x0000640000000000 */
[----:B01----:R-:W-:Y:S01]  /*1bc70*/  ENDCOLLECTIVE ;  /* 0x000000000000791b */ /* 0x003fe20003800000 */
.L_x_6912:
[----:B------:R-:W-:Y:S01]  /*1bc80*/  IMAD.MOV.U32 R3, RZ, RZ, 0x1 ;  /* 0x00000001ff037424 */ /* 0x000fe200078e00ff */
[----:B------:R-:W-:-:S05]  /*1bc90*/  FMNMX R52, R36, R55, !PT ;  /* 0x0000003724347209 */ /* 0x000fca0007800000 */
[----:B------:R-:W-:-:S07]  /*1bca0*/  IMAD.MOV.U32 R53, RZ, RZ, R52 ;  /* 0x000000ffff357224 */ /* 0x000fce00078e0034 */
[----:B------:R-:W-:Y:S05]  /*1bcb0*/  WARPSYNC.COLLECTIVE R54, `(.L_x_6913) ;  /* 0x0000000036087348 */ /* 0x000fea0003c00000 */
[----:B------:R0:W1:Y:S02]  /*1bcc0*/  SHFL.DOWN P0, R55, R53, R3, R0 ;  /* 0x0800000335377389 */ /* 0x0000640000000000 */
[----:B01----:R-:W-:Y:S01]  /*1bcd0*/  ENDCOLLECTIVE ;  /* 0x000000000000791b */ /* 0x003fe20003800000 */
.L_x_6913:
[----:B------:R-:W-:Y:S01]  /*1bce0*/  FMNMX R56, R52, R55, !PT ;  /* 0x0000003734387209 */ /* 0x000fe20007800000 */
[----:B------:R-:W-:-:S07]  /*1bcf0*/  IMAD.MOV.U32 R55, RZ, RZ, 0x1f ;  /* 0x0000001fff377424 */ /* 0x000fce00078e00ff */
[----:B------:R-:W-:Y:S05]  /*1bd00*/  WARPSYNC.COLLECTIVE R54, `(.L_x_6914) ;  /* 0x0000000036087348 */ /* 0x000fea0003c00000 */
[----:B------:R0:W1:Y:S02]  /*1bd10*/  SHFL.IDX P0, R55, R56, R57, R55 ;  /* 0x0000003938377389 */ /* 0x0000640000000037 */
[----:B01----:R-:W-:Y:S01]  /*1bd20*/  ENDCOLLECTIVE ;  /* 0x000000000000791b */ /* 0x003fe20003800000 */
.L_x_6914:
[----:B------:R-:W-:Y:S01]  /*1bd30*/  IMAD.MOV.U32 R58, RZ, RZ, R55 ;  /* 0x000000ffff3a7224 */ /* 0x000fe200078e0037 */
[----:B------:R-:W-:Y:S06]  /*1bd40*/  BRA `(.L_x_6915) ;  /* 0xffffff5c00147947 */ /* 0x000fec000383ffff */
.L_x_6518:
        /* <DEDUP_REMOVED lines=8> */
.L_x_6917:
[----:B------:R-:W-:Y:S05]  /*1bdd0*/  BSYNC B0 ;  /* 0x0000000000007941 */ /* 0x000fea0003800000 */
.L_x_6916:
        /* <DEDUP_REMOVED lines=8> */
.L_x_6918:
[----:B------:R-:W-:Y:S01]  /*1be60*/  IMAD.MOV.U32 R3, RZ, RZ, 0x4 ;  /* 0x00000004ff037424 */ /* 0x000fe200078e00ff */
[----:B------:R-:W-:-:S05]  /*1be70*/  FMNMX R36, R53, R55, !PT ;  /* 0x0000003735247209 */ /* 0x000fca0007800000 */
[----:B------:R-:W-:-:S07]  /*1be80*/  IMAD.MOV.U32 R53, RZ, RZ, R36 ;  /* 0x000000ffff357224 */ /* 0x000fce00078e0024 */
[----:B------:R-:W-:Y:S05]  /*1be90*/  WARPSYNC.COLLECTIVE R54, `(.L_x_6919) ;  /* 0x0000000036087348 */ /* 0x000fea0003c00000 */
[----:B------:R0:W1:Y:S02]  /*1bea0*/  SHFL.DOWN P0, R55, R53, R3, R0 ;  /* 0x0800000335377389 */ /* 0x0000640000000000 */
[----:B01----:R-:W-:Y:S01]  /*1beb0*/  ENDCOLLECTIVE ;  /* 0x000000000000791b */ /* 0x003fe20003800000 */
.L_x_6919:
[----:B------:R-:W-:Y:S01]  /*1bec0*/  IMAD.MOV.U32 R3, RZ, RZ, 0x2 ;  /* 0x00000002ff037424 */ /* 0x000fe200078e00ff */
[----:B------:R-:W-:-:S05]  /*1bed0*/  FMNMX R44, R36, R55, !PT ;  /* 0x00000037242c7209 */ /* 0x000fca0007800000 */
[----:B------:R-:W-:-:S07]  /*1bee0*/  IMAD.MOV.U32 R53, RZ, RZ, R44 ;  /* 0x000000ffff357224 */ /* 0x000fce00078e002c */
[----:B------:R-:W-:Y:S05]  /*1bef0*/  WARPSYNC.COLLECTIVE R54, `(.L_x_6920) ;  /* 0x0000000036087348 */ /* 0x000fea0003c00000 */
[----:B------:R0:W1:Y:S02]  /*1bf00*/  SHFL.DOWN P0, R55, R53, R3, R0 ;  /* 0x0800000335377389 */ /* 0x0000640000000000 */
[----:B01----:R-:W-:Y:S01]  /*1bf10*/  ENDCOLLECTIVE ;  /* 0x000000000000791b */ /* 0x003fe20003800000 */
.L_x_6920:
[----:B------:R-:W-:Y:S01]  /*1bf20*/  IMAD.MOV.U32 R3, RZ, RZ, 0x1 ;  /* 0x00000001ff037424 */ /* 0x000fe200078e00ff */
[----:B------:R-:W-:-:S05]  /*1bf30*/  FMNMX R45, R44, R55, !PT ;  /* 0x000000372c2d7209 */ /* 0x000fca0007800000 */
[----:B------:R-:W-:-:S07]  /*1bf40*/  IMAD.MOV.U32 R53, RZ, RZ, R45 ;  /* 0x000000ffff357224 */ /* 0x000fce00078e002d */
[----:B------:R-:W-:Y:S05]  /*1bf50*/  WARPSYNC.COLLECTIVE R54, `(.L_x_6921) ;  /* 0x0000000036087348 */ /* 0x000fea0003c00000 */
[----:B------:R0:W1:Y:S02]  /*1bf60*/  SHFL.DOWN P0, R55, R53, R3, R0 ;  /* 0x0800000335377389 */ /* 0x0000640000000000 */
[----:B01----:R-:W-:Y:S01]  /*1bf70*/  ENDCOLLECTIVE ;  /* 0x000000000000791b */ /* 0x003fe20003800000 */
.L_x_6921:
[----:B------:R-:W-:Y:S01]  /*1bf80*/  FMNMX R56, R45, R55, !PT ;  /* 0x000000372d387209 */ /* 0x000fe20007800000 */
[----:B------:R-:W-:-:S07]  /*1bf90*/  IMAD.MOV.U32 R55, RZ, RZ, 0x1f ;  /* 0x0000001fff377424 */ /* 0x000fce00078e00ff */
[----:B------:R-:W-:Y:S05]  /*1bfa0*/  WARPSYNC.COLLECTIVE R54, `(.L_x_6922) ;  /* 0x0000000036087348 */ /* 0x000fea0003c00000 */
[----:B------:R0:W1:Y:S02]  /*1bfb0*/  SHFL.IDX P0, R55, R56, R57, R55 ;  /* 0x0000003938377389 */ /* 0x0000640000000037 */
[----:B01----:R-:W-:Y:S01]  /*1bfc0*/  ENDCOLLECTIVE ;  /* 0x000000000000791b */ /* 0x003fe20003800000 */
.L_x_6922:
[----:B------:R-:W-:Y:S01]  /*1bfd0*/  IMAD.MOV.U32 R52, RZ, RZ, R55 ;  /* 0x000000ffff347224 */ /* 0x000fe200078e0037 */
[----:B------:R-:W-:Y:S06]  /*1bfe0*/  BRA `(.L_x_6923) ;  /* 0xffffff5c00607947 */ /* 0x000fec000383ffff */
.L_x_6526:
        /* <DEDUP_REMOVED lines=8> */
.L_x_6925:
[----:B------:R-:W-:Y:S05]  /*1c070*/  BSYNC B0 ;  /* 0x0000000000007941 */ /* 0x000fea0003800000 */
.L_x_6924:
        /* <DEDUP_REMOVED lines=8> */
.L_x_6926:
[----:B------:R-:W-:Y:S01]  /*1c100*/  IMAD.MOV.U32 R3, RZ, RZ, 0x4 ;  /* 0x00000004ff037424 */ /* 0x000fe200078e00ff */
[----:B------:R-:W-:-:S05]  /*1c110*/  FMNMX R40, R53, R55, !PT ;  /* 0x0000003735287209 */ /* 0x000fca0007800000 */
[----:B------:R-:W-:-:S07]  /*1c120*/  IMAD.MOV.U32 R53, RZ, RZ, R40 ;  /* 0x000000ffff357224 */ /* 0x000fce00078e0028 */
[----:B------:R-:W-:Y:S05]  /*1c130*/  WARPSYNC.COLLECTIVE R54, `(.L_x_6927) ;  /* 0x0000000036087348 */ /* 0x000fea0003c00000 */
[----:B------:R0:W1:Y:S02]  /*1c140*/  SHFL.DOWN P0, R55, R53, R3, R0 ;  /* 0x0800000335377389 */ /* 0x0000640000000000 */
[----:B01----:R-:W-:Y:S01]  /*1c150*/  ENDCOLLECTIVE ;  /* 0x000000000000791b */ /* 0x003fe20003800000 */
.L_x_6927:
[----:B------:R-:W-:Y:S01]  /*1c160*/  IMAD.MOV.U32 R3, RZ, RZ, 0x2 ;  /* 0x00000002ff037424 */ /* 0x000fe200078e00ff */
[----:B------:R-:W-:-:S05]  /*1c170*/  FMNMX R41, R40, R55, !PT ;  /* 0x0000003728297209 */ /* 0x000fca0007800000 */
[----:B------:R-:W-:-:S07]  /*1c180*/  IMAD.MOV.U32 R53, RZ, RZ, R41 ;  /* 0x000000ffff357224 */ /* 0x000fce00078e0029 */
[----:B------:R-:W-:Y:S05]  /*1c190*/  WARPSYNC.COLLECTIVE R54, `(.L_x_6928) ;  /* 0x0000000036087348 */ /* 0x000fea0003c00000 */
[----:B------:R0:W1:Y:S02]  /*1c1a0*/  SHFL.DOWN P0, R55, R53, R3, R0 ;  /* 0x0800000335377389 */ /* 0x0000640000000000 */
[----:B01----:R-:W-:Y:S01]  /*1c1b0*/  ENDCOLLECTIVE ;  /* 0x000000000000791b */ /* 0x003fe20003800000 */
.L_x_6928:
[----:B------:R-:W-:Y:S01]  /*1c1c0*/  IMAD.MOV.U32 R3, RZ, RZ, 0x1 ;  /* 0x00000001ff037424 */ /* 0x000fe200078e00ff */
[----:B------:R-:W-:-:S05]  /*1c1d0*/  FMNMX R44, R41, R55, !PT ;  /* 0x00000037292c7209 */ /* 0x000fca0007800000 */
[----:B------:R-:W-:-:S07]  /*1c1e0*/  IMAD.MOV.U32 R53, RZ, RZ, R44 ;  /* 0x000000ffff357224 */ /* 0x000fce00078e002c */
[----:B------:R-:W-:Y:S05]  /*1c1f0*/  WARPSYNC.COLLECTIVE R54, `(.L_x_6929) ;  /* 0x0000000036087348 */ /* 0x000fea0003c00000 */
[----:B------:R0:W1:Y:S02]  /*1c200*/  SHFL.DOWN P0, R55, R53, R3, R0 ;  /* 0x0800000335377389 */ /* 0x0000640000000000 */
[----:B01----:R-:W-:Y:S01]  /*1c210*/  ENDCOLLECTIVE ;  /* 0x000000000000791b */ /* 0x003fe20003800000 */
.L_x_6929:
[----:B------:R-:W-:Y:S01]  /*1c220*/  FMNMX R56, R44, R55, !PT ;  /* 0x000000372c387209 */ /* 0x000fe20007800000 */
[----:B------:R-:W-:-:S07]  /*1c230*/  IMAD.MOV.U32 R55, RZ, RZ, 0x1f ;  /* 0x0000001fff377424 */ /* 0x000fce00078e00ff */
[----:B------:R-:W-:Y:S05]  /*1c240*/  WARPSYNC.COLLECTIVE R54, `(.L_x_6930) ;  /* 0x0000000036087348 */ /* 0x000fea0003c00000 */
[----:B------:R0:W1:Y:S02]  /*1c250*/  SHFL.IDX P0, R55, R56, R57, R55 ;  /* 0x0000003938377389 */ /* 0x0000640000000037 */
[----:B01----:R-:W-:Y:S01]  /*1c260*/  ENDCOLLECTIVE ;  /* 0x000000000000791b */ /* 0x003fe20003800000 */
.L_x_6930:
[----:B------:R-:W-:Y:S01]  /*1c270*/  IMAD.MOV.U32 R45, RZ, RZ, R55 ;  /* 0x000000ffff2d7224 */ /* 0x000fe200078e0037 */
[----:B------:R-:W-:Y:S06]  /*1c280*/  BRA `(.L_x_6931) ;  /* 0xffffff5c00ac7947 */ /* 0x000fec000383ffff */
.L_x_6534:
        /* <DEDUP_REMOVED lines=8> */
.L_x_6933:
[----:B------:R-:W-:Y:S05]  /*1c310*/  BSYNC B0 ;  /* 0x0000000000007941 */ /* 0x000fea0003800000 */
.L_x_6932:
        /* <DEDUP_REMOVED lines=8> */
.L_x_6934:
[----:B------:R-:W-:Y:S01]  /*1c3a0*/  IMAD.MOV.U32 R3, RZ, RZ, 0x4 ;  /* 0x00000004ff037424 */ /* 0x000fe200078e00ff */
[----:B------:R-:W-:-:S04]  /*1c3b0*/  FMNMX R41, R53, R55, !PT ;  /* 0x0000003735297209 */ /* 0x000fc80007800000 */
[----:B------:R-:W-:-:S07]  /*1c3c0*/  MOV R53, R41 ;  /* 0x0000002900357202 */ /* 0x000fce0000000f00 */
[----:B------:R-:W-:Y:S05]  /*1c3d0*/  WARPSYNC.COLLECTIVE R54, `(.L_x_6935) ;  /* 0x0000000036087348 */ /* 0x000fea0003c00000 */
[----:B------:R0:W1:Y:S02]  /*1c3e0*/  SHFL.DOWN P0, R55, R53, R3, R0 ;  /* 0x0800000335377389 */ /* 0x0000640000000000 */
[----:B01----:R-:W-:Y:S01]  /*1c3f0*/  ENDCOLLECTIVE ;  /* 0x000000000000791b */ /* 0x003fe20003800000 */
.L_x_6935:
[----:B------:R-:W-:Y:S01]  /*1c400*/  IMAD.MOV.U32 R3, RZ, RZ, 0x2 ;  /* 0x00000002ff037424 */ /* 0x000fe200078e00ff */
[----:B------:R-:W-:-:S05]  /*1c410*/  FMNMX R44, R41, R55, !PT ;  /* 0x00000037292c7209 */ /* 0x000fca0007800000 */
[----:B------:R-:W-:-:S07]  /*1c420*/  IMAD.MOV.U32 R53, RZ, RZ, R44 ;  /* 0x000000ffff357224 */ /* 0x000fce00078e002c */
[----:B------:R-:W-:Y:S05]  /*1c430*/  WARPSYNC.COLLECTIVE R54, `(.L_x_6936) ;  /* 0x0000000036087348 */ /* 0x000fea0003c00000 */
[----:B------:R0:W1:Y:S02]  /*1c440*/  SHFL.DOWN P0, R55, R53, R3, R0 ;  /* 0x0800000335377389 */ /* 0x0000640000000000 */
[----:B01----:R-:W-:Y:S01]  /*1c450*/  ENDCOLLECTIVE ;  /* 0x000000000000791b */ /* 0x003fe20003800000 */
.L_x_6936:
[----:B------:R-:W-:Y:S01]  /*1c460*/  IMAD.MOV.U32 R3, RZ, RZ, 0x1 ;  /* 0x00000001ff037424 */ /* 0x000fe200078e00ff */
[----:B------:R-:W-:-:S05]  /*1c470*/  FMNMX R45, R44, R55, !PT ;  /* 0x000000372c2d7209 */ /* 0x000fca0007800000 */
[----:B------:R-:W-:-:S07]  /*1c480*/  IMAD.MOV.U32 R53, RZ, RZ, R45 ;  /* 0x000000ffff357224 */ /* 0x000fce00078e002d */
[----:B------:R-:W-:Y:S05]  /*1c490*/  WARPSYNC.COLLECTIVE R54, `(.L_x_6937) ;  /* 0x0000000036087348 */ /* 0x000fea0003c00000 */
[----:B------:R0:W1:Y:S02]  /*1c4a0*/  SHFL.DOWN P0, R55, R53, R3, R0 ;  /* 0x0800000335377389 */ /* 0x0000640000000000 */
[----:B01----:R-:W-:Y:S01]  /*1c4b0*/  ENDCOLLECTIVE ;  /* 0x000000000000791b */ /* 0x003fe20003800000 */
.L_x_6937:
[----:B------:R-:W-:Y:S01]  /*1c4c0*/  FMNMX R56, R45, R55, !PT ;  /* 0x000000372d387209 */ /* 0x000fe20007800000 */
[----:B------:R-:W-:-:S07]  /*1c4d0*/  IMAD.MOV.U32 R55, RZ, RZ, 0x1f ;  /* 0x0000001fff377424 */ /* 0x000fce00078e00ff */
[----:B------:R-:W-:Y:S05]  /*1c4e0*/  WARPSYNC.COLLECTIVE R54, `(.L_x_6938) ;  /* 0x0000000036087348 */ /* 0x000fea0003c00000 */
[----:B------:R0:W1:Y:S02]  /*1c4f0*/  SHFL.IDX P0, R55, R56, R57, R55 ;  /* 0x0000003938377389 */ /* 0x0000640000000037 */
[----:B01----:R-:W-:Y:S01]  /*1c500*/  ENDCOLLECTIVE ;  /* 0x000000000000791b */ /* 0x003fe20003800000 */
.L_x_6938:
[----:B------:R-:W-:Y:S01]  /*1c510*/  IMAD.MOV.U32 R52, RZ, RZ, R55 ;  /* 0x000000ffff347224 */ /* 0x000fe200078e0037 */
[----:B------:R-:W-:Y:S06]  /*1c520*/  BRA `(.L_x_6939) ;  /* 0xffffff60002c7947 */ /* 0x000fec000383ffff */
.L_x_6542:
        /* <DEDUP_REMOVED lines=8> */
.L_x_6941:
[----:B------:R-:W-:Y:S05]  /*1c5b0*/  BSYNC B0 ;  /* 0x0000000000007941 */ /* 0x000fea0003800000 */
.L_x_6940:
        /* <DEDUP_REMOVED lines=8> */
.L_x_6942:
[----:B------:R-:W-:Y:S01]  /*1c640*/  HFMA2.MMA R3, -RZ, RZ, 0, 2.384185791015625e-07 ;  /* 0x00000004ff037435 */ /* 0x000fe200000001ff */
[----:B------:R-:W-:-:S05]  /*1c650*/  FMNMX R42, R53, R55, !PT ;  /* 0x00000037352a7209 */ /* 0x000fca0007800000 */
[----:B------:R-:W-:-:S07]  /*1c660*/  IMAD.MOV.U32 R53, RZ, RZ, R42 ;  /* 0x000000ffff357224 */ /* 0x000fce00078e002a */
[----:B------:R-:W-:Y:S05]  /*1c670*/  WARPSYNC.COLLECTIVE R54, `(.L_x_6943) ;  /* 0x0000000036087348 */ /* 0x000fea0003c00000 */
[----:B------:R0:W1:Y:S02]  /*1c680*/  SHFL.DOWN P0, R55, R53, R3, R0 ;  /* 0x0800000335377389 */ /* 0x0000640000000000 */
[----:B01----:R-:W-:Y:S01]  /*1c690*/  ENDCOLLECTIVE ;  /* 0x000000000000791b */ /* 0x003fe20003800000 */
.L_x_6943:
[----:B------:R-:W-:Y:S01]  /*1c6a0*/  IMAD.MOV.U32 R3, RZ, RZ, 0x2 ;  /* 0x00000002ff037424 */ /* 0x000fe200078e00ff */
[----:B------:R-:W-:-:S05]  /*1c6b0*/  FMNMX R43, R42, R55, !PT ;  /* 0x000000372a2b7209 */ /* 0x000fca0007800000 */
[----:B------:R-:W-:-:S07]  /*1c6c0*/  IMAD.MOV.U32 R53, RZ, RZ, R43 ;  /* 0x000000ffff357224 */ /* 0x000fce00078e002b */
[----:B------:R-:W-:Y:S05]  /*1c6d0*/  WARPSYNC.COLLECTIVE R54, `(.L_x_6944) ;  /* 0x0000000036087348 */ /* 0x000fea0003c00000 */
[----:B------:R0:W1:Y:S02]  /*1c6e0*/  SHFL.DOWN P0, R55, R53, R3, R0 ;  /* 0x0800000335377389 */ /* 0x0000640000000000 */
[----:B01----:R-:W-:Y:S01]  /*1c6f0*/  ENDCOLLECTIVE ;  /* 0x000000000000791b */ /* 0x003fe20003800000 */
.L_x_6944:
[----:B------:R-:W-:Y:S01]  /*1c700*/  IMAD.MOV.U32 R3, RZ, RZ, 0x1 ;  /* 0x00000001ff037424 */ /* 0x000fe200078e00ff */
[----:B------:R-:W-:-:S05]  /*1c710*/  FMNMX R44, R43, R55, !PT ;  /* 0x000000372b2c7209 */ /* 0x000fca0007800000 */
[----:B------:R-:W-:-:S07]  /*1c720*/  IMAD.MOV.U32 R53, RZ, RZ, R44 ;  /* 0x000000ffff357224 */ /* 0x000fce00078e002c */
[----:B------:R-:W-:Y:S05]  /*1c730*/  WARPSYNC.COLLECTIVE R54, `(.L_x_6945) ;  /* 0x0000000036087348 */ /* 0x000fea0003c00000 */
[----:B------:R0:W1:Y:S02]  /*1c740*/  SHFL.DOWN P0, R55, R53, R3, R0 ;  /* 0x0800000335377389 */ /* 0x0000640000000000 */
[----:B01----:R-:W-:Y:S01]  /*1c750*/  ENDCOLLECTIVE ;  /* 0x000000000000791b */ /* 0x003fe20003800000 */
.L_x_6945:
[----:B------:R-:W-:Y:S01]  /*1c760*/  FMNMX R56, R44, R55, !PT ;  /* 0x000000372c387209 */ /* 0x000fe20007800000 */
[----:B------:R-:W-:-:S07]  /*1c770*/  IMAD.MOV.U32 R55, RZ, RZ, 0x1f ;  /* 0x0000001fff377424 */ /* 0x000fce00078e00ff */
[----:B------:R-:W-:Y:S05]  /*1c780*/  WARPSYNC.COLLECTIVE R54, `(.L_x_6946) ;  /* 0x0000000036087348 */ /* 0x000fea0003c00000 */
[----:B------:R0:W1:Y:S02]  /*1c790*/  SHFL.IDX P0, R55, R56, R57, R55 ;  /* 0x0000003938377389 */ /* 0x0000640000000037 */
[----:B01----:R-:W-:Y:S01]  /*1c7a0*/  ENDCOLLECTIVE ;  /* 0x000000000000791b */ /* 0x003fe20003800000 */
.L_x_6946:
[----:B------:R-:W-:Y:S01]  /*1c7b0*/  IMAD.MOV.U32 R45, RZ, RZ, R55 ;  /* 0x000000ffff2d7224 */ /* 0x000fe200078e0037 */
[----:B------:R-:W-:Y:S06]  /*1c7c0*/  BRA `(.L_x_6947) ;  /* 0xffffff6000a87947 */ /* 0x000fec000383ffff */
.L_x_6550:
        /* <DEDUP_REMOVED lines=8> */
.L_x_6949:
[----:B------:R-:W-:Y:S05]  /*1c850*/  BSYNC B0 ;  /* 0x0000000000007941 */ /* 0x000fea0003800000 */
.L_x_6948:
        /* <DEDUP_REMOVED lines=8> */
.L_x_6950:
[----:B------:R-:W-:Y:S01]  /*1c8e0*/  IMAD.MOV.U32 R3, RZ, RZ, 0x4 ;  /* 0x00000004ff037424 */ /* 0x000fe200078e00ff */
[----:B------:R-:W-:-:S05]  /*1c8f0*/  FMNMX R43, R53, R55, !PT ;  /* 0x00000037352b7209 */ /* 0x000fca0007800000 */
[----:B------:R-:W-:-:S07]  /*1c900*/  IMAD.MOV.U32 R53, RZ, RZ, R43 ;  /* 0x000000ffff357224 */ /* 0x000fce00078e002b */
[----:B------:R-:W-:Y:S05]  /*1c910*/  WARPSYNC.COLLECTIVE R54, `(.L_x_6951) ;  /* 0x0000000036087348 */ /* 0x000fea0003c00000 */
[----:B------:R0:W1:Y:S02]  /*1c920*/  SHFL.DOWN P0, R55, R53, R3, R0 ;  /* 0x0800000335377389 */ /* 0x0000640000000000 */
[----:B01----:R-:W-:Y:S01]  /*1c930*/  ENDCOLLECTIVE ;  /* 0x000000000000791b */ /* 0x003fe20003800000 */
.L_x_6951:
[----:B------:R-:W-:Y:S01]  /*1c940*/  IMAD.MOV.U32 R3, RZ, RZ, 0x2 ;  /* 0x00000002ff037424 */ /* 0x000fe200078e00ff */
[----:B------:R-:W-:-:S04]  /*1c950*/  FMNMX R44, R43, R55, !PT ;  /* 0x000000372b2c7209 */ /* 0x000fc80007800000 */
[----:B------:R-:W-:-:S07]  /*1c960*/  MOV R53, R44 ;  /* 0x0000002c00357202 */ /* 0x000fce0000000f00 */
[----:B------:R-:W-:Y:S05]  /*1c970*/  WARPSYNC.COLLECTIVE R54, `(.L_x_6952) ;  /* 0x0000000036087348 */ /* 0x000fea0003c00000 */
[----:B------:R0:W1:Y:S02]  /*1c980*/  SHFL.DOWN P0, R55, R53, R3, R0 ;  /* 0x0800000335377389 */ /* 0x0000640000000000 */
[----:B01----:R-:W-:Y:S01]  /*1c990*/  ENDCOLLECTIVE ;  /* 0x000000000000791b */ /* 0x003fe20003800000 */
.L_x_6952:
[----:B------:R-:W-:Y:S01]  /*1c9a0*/  IMAD.MOV.U32 R3, RZ, RZ, 0x1 ;  /* 0x00000001ff037424 */ /* 0x000fe200078e00ff */
[----:B------:R-:W-:-:S05]  /*1c9b0*/  FMNMX R45, R44, R55, !PT ;  /* 0x000000372c2d7209 */ /* 0x000fca0007800000 */
[----:B------:R-:W-:-:S07]  /*1c9c0*/  IMAD.MOV.U32 R53, RZ, RZ, R45 ;  /* 0x000000ffff357224 */ /* 0x000fce00078e002d */
[----:B------:R-:W-:Y:S05]  /*1c9d0*/  WARPSYNC.COLLECTIVE R54, `(.L_x_6953) ;  /* 0x0000000036087348 */ /* 0x000fea0003c00000 */
[----:B------:R0:W1:Y:S02]  /*1c9e0*/  SHFL.DOWN P0, R55, R53, R3, R0 ;  /* 0x0800000335377389 */ /* 0x0000640000000000 */
[----:B01----:R-:W-:Y:S01]  /*1c9f0*/  ENDCOLLECTIVE ;  /* 0x000000000000791b */ /* 0x003fe20003800000 */
.L_x_6953:
[----:B------:R-:W-:Y:S01]  /*1ca00*/  FMNMX R56, R45, R55, !PT ;  /* 0x000000372d387209 */ /* 0x000fe20007800000 */
[----:B------:R-:W-:-:S07]  /*1ca10*/  IMAD.MOV.U32 R55, RZ, RZ, 0x1f ;  /* 0x0000001fff377424 */ /* 0x000fce00078e00ff */
[----:B------:R-:W-:Y:S05]  /*1ca20*/  WARPSYNC.COLLECTIVE R54, `(.L_x_6954) ;  /* 0x0000000036087348 */ /* 0x000fea0003c00000 */
[----:B------:R0:W1:Y:S02]  /*1ca30*/  SHFL.IDX P0, R55, R56, R57, R55 ;  /* 0x0000003938377389 */ /* 0x0000640000000037 */
[----:B01----:R-:W-:Y:S01]  /*1ca40*/  ENDCOLLECTIVE ;  /* 0x000000000000791b */ /* 0x003fe20003800000 */
.L_x_6954:
[----:B------:R-:W-:Y:S01]  /*1ca50*/  IMAD.MOV.U32 R52, RZ, RZ, R55 ;  /* 0x000000ffff347224 */ /* 0x000fe200078e0037 */
[----:B------:R-:W-:Y:S06]  /*1ca60*/  BRA `(.L_x_6955) ;  /* 0xffffff6400387947 */ /* 0x000fec000383ffff */
.L_x_6558:
        /* <DEDUP_REMOVED lines=8> */
.L_x_6957:
[----:B------:R-:W-:Y:S05]  /*1caf0*/  BSYNC B0 ;  /* 0x0000000000007941 */ /* 0x000fea0003800000 */
.L_x_6956:
        /* <DEDUP_REMOVED lines=8> */
.L_x_6958:
[----:B------:R-:W-:Y:S01]  /*1cb80*/  IMAD.MOV.U32 R3, RZ, RZ, 0x4 ;  /* 0x00000004ff037424 */ /* 0x000fe200078e00ff */
[----:B------:R-:W-:-:S05]  /*1cb90*/  FMNMX R44, R53, R55, !PT ;  /* 0x00000037352c7209 */ /* 0x000fca0007800000 */
[----:B------:R-:W-:-:S07]  /*1cba0*/  IMAD.MOV.U32 R53, RZ, RZ, R44 ;  /* 0x000000ffff357224 */ /* 0x000fce00078e002c */
[----:B------:R-:W-:Y:S05]  /*1cbb0*/  WARPSYNC.COLLECTIVE R54, `(.L_x_6959) ;  /* 0x0000000036087348 */ /* 0x000fea0003c00000 */
[----:B------:R0:W1:Y:S02]  /*1cbc0*/  SHFL.DOWN P0, R55, R53, R3, R0 ;  /* 0x0800000335377389 */ /* 0x0000640000000000 */
[----:B01----:R-:W-:Y:S01]  /*1cbd0*/  ENDCOLLECTIVE ;  /* 0x000000000000791b */ /* 0x003fe20003800000 */
.L_x_6959:
[----:B------:R-:W-:Y:S01]  /*1cbe0*/  HFMA2.MMA R3, -RZ, RZ, 0, 1.1920928955078125e-07 ;  /* 0x00000002ff037435 */ /* 0x000fe200000001ff */
[----:B------:R-:W-:-:S05]  /*1cbf0*/  FMNMX R45, R44, R55, !PT ;  /* 0x000000372c2d7209 */ /* 0x000fca0007800000 */
[----:B------:R-:W-:-:S07]  /*1cc00*/  IMAD.MOV.U32 R53, RZ, RZ, R45 ;  /* 0x000000ffff357224 */ /* 0x000fce00078e002d */
[----:B------:R-:W-:Y:S05]  /*1cc10*/  WARPSYNC.COLLECTIVE R54, `(.L_x_6960) ;  /* 0x0000000036087348 */ /* 0x000fea0003c00000 */
[----:B------:R0:W1:Y:S02]  /*1cc20*/  SHFL.DOWN P0, R55, R53, R3, R0 ;  /* 0x0800000335377389 */ /* 0x0000640000000000 */
[----:B01----:R-:W-:Y:S01]  /*1cc30*/  ENDCOLLECTIVE ;  /* 0x000000000000791b */ /* 0x003fe20003800000 */
.L_x_6960:
[----:B------:R-:W-:Y:S01]  /*1cc40*/  IMAD.MOV.U32 R3, RZ, RZ, 0x1 ;  /* 0x00000001ff037424 */ /* 0x000fe200078e00ff */
[----:B------:R-:W-:-:S05]  /*1cc50*/  FMNMX R52, R45, R55, !PT ;  /* 0x000000372d347209 */ /* 0x000fca0007800000 */
[----:B------:R-:W-:-:S07]  /*1cc60*/  IMAD.MOV.U32 R53, RZ, RZ, R52 ;  /* 0x000000ffff357224 */ /* 0x000fce00078e0034 */
[----:B------:R-:W-:Y:S05]  /*1cc70*/  WARPSYNC.COLLECTIVE R54, `(.L_x_6961) ;  /* 0x0000000036087348 */ /* 0x000fea0003c00000 */
[----:B------:R0:W1:Y:S02]  /*1cc80*/  SHFL.DOWN P0, R55, R53, R3, R0 ;  /* 0x0800000335377389 */ /* 0x0000640000000000 */
[----:B01----:R-:W-:Y:S01]  /*1cc90*/  ENDCOLLECTIVE ;  /* 0x000000000000791b */ /* 0x003fe20003800000 */
.L_x_6961:
[----:B------:R-:W-:Y:S01]  /*1cca0*/  FMNMX R56, R52, R55, !PT ;  /* 0x0000003734387209 */ /* 0x000fe20007800000 */
[----:B------:R-:W-:-:S07]  /*1ccb0*/  IMAD.MOV.U32 R55, RZ, RZ, 0x1f ;  /* 0x0000001fff377424 */ /* 0x000fce00078e00ff */
[----:B------:R-:W-:Y:S05]  /*1ccc0*/  WARPSYNC.COLLECTIVE R54, `(.L_x_6962) ;  /* 0x0000000036087348 */ /* 0x000fea0003c00000 */
[----:B------:R0:W1:Y:S02]  /*1ccd0*/  SHFL.IDX P0, R55, R56, R57, R55 ;  /* 0x0000003938377389 */ /* 0x0000640000000037 */
[----:B01----:R-:W-:Y:S01]  /*1cce0*/  ENDCOLLECTIVE ;  /* 0x000000000000791b */ /* 0x003fe20003800000 */
.L_x_6962:
[----:B------:R-:W-:Y:S01]  /*1ccf0*/  IMAD.MOV.U32 R58, RZ, RZ, R55 ;  /* 0x000000ffff3a7224 */ /* 0x000fe200078e0037 */
[----:B------:R-:W-:Y:S06]  /*1cd00*/  BRA `(.L_x_6963) ;  /* 0xffffff6400c87947 */ /* 0x000fec000383ffff */
.L_x_6566:
        /* <DEDUP_REMOVED lines=8> */
.L_x_6965:
[----:B------:R-:W-:Y:S05]  /*1cd90*/  BSYNC B0 ;  /* 0x0000000000007941 */ /* 0x000fea0003800000 */
.L_x_6964:
        /* <DEDUP_REMOVED lines=8> */
.L_x_6966:
[----:B------:R-:W-:Y:S01]  /*1ce20*/  IMAD.MOV.U32 R3, RZ, RZ, 0x4 ;  /* 0x00000004ff037424 */ /* 0x000fe200078e00ff */
[----:B------:R-:W-:-:S05]  /*1ce30*/  FMNMX R45, R53, R55, !PT ;  /* 0x00000037352d7209 */ /* 0x000fca0007800000 */
[----:B------:R-:W-:-:S07]  /*1ce40*/  IMAD.MOV.U32 R53, RZ, RZ, R45 ;  /* 0x000000ffff357224 */ /* 0x000fce00078e002d */
[----:B------:R-:W-:Y:S05]  /*1ce50*/  WARPSYNC.COLLECTIVE R54, `(.L_x_6967) ;  /* 0x0000000036087348 */ /* 0x000fea0003c00000 */
[----:B------:R0:W1:Y:S02]  /*1ce60*/  SHFL.DOWN P0, R55, R53, R3, R0 ;  /* 0x0800000335377389 */ /* 0x0000640000000000 */
[----:B01----:R-:W-:Y:S01]  /*1ce70*/  ENDCOLLECTIVE ;  /* 0x000000000000791b */ /* 0x003fe20003800000 */
.L_x_6967:
[----:B------:R-:W-:Y:S01]  /*1ce80*/  IMAD.MOV.U32 R3, RZ, RZ, 0x2 ;  /* 0x00000002ff037424 */ /* 0x000fe200078e00ff */
[----:B------:R-:W-:-:S05]  /*1ce90*/  FMNMX R52, R45, R55, !PT ;  /* 0x000000372d347209 */ /* 0x000fca0007800000 */
[----:B------:R-:W-:-:S07]  /*1cea0*/  IMAD.MOV.U32 R53, RZ, RZ, R52 ;  /* 0x000000ffff357224 */ /* 0x000fce00078e0034 */
[----:B------:R-:W-:Y:S05]  /*1ceb0*/  WARPSYNC.COLLECTIVE R54, `(.L_x_6968) ;  /* 0x0000000036087348 */ /* 0x000fea0003c00000 */
[----:B------:R0:W1:Y:S02]  /*1cec0*/  SHFL.DOWN P0, R55, R53, R3, R0 ;  /* 0x0800000335377389 */ /* 0x0000640000000000 */
[----:B01----:R-:W-:Y:S01]  /*1ced0*/  ENDCOLLECTIVE ;  /* 0x000000000000791b */ /* 0x003fe20003800000 */
.L_x_6968:
[----:B------:R-:W-:Y:S01]  /*1cee0*/  IMAD.MOV.U32 R3, RZ, RZ, 0x1 ;  /* 0x00000001ff037424 */ /* 0x000fe200078e00ff */
[----:B------:R-:W-:-:S04]  /*1cef0*/  FMNMX R56, R52, R55, !PT ;  /* 0x0000003734387209 */ /* 0x000fc80007800000 */
[----:B------:R-:W-:-:S07]  /*1cf00*/  MOV R53, R56 ;  /* 0x0000003800357202 */ /* 0x000fce0000000f00 */
[----:B------:R-:W-:Y:S05]  /*1cf10*/  WARPSYNC.COLLECTIVE R54, `(.L_x_6969) ;  /* 0x0000000036087348 */ /* 0x000fea0003c00000 */
[----:B------:R0:W1:Y:S02]  /*1cf20*/  SHFL.DOWN P0, R55, R53, R3, R0 ;  /* 0x0800000335377389 */ /* 0x0000640000000000 */
[----:B01----:R-:W-:Y:S01]  /*1cf30*/  ENDCOLLECTIVE ;  /* 0x000000000000791b */ /* 0x003fe20003800000 */
.L_x_6969:
[----:B------:R-:W-:Y:S01]  /*1cf40*/  FMNMX R56, R56, R55, !PT ;  /* 0x0000003738387209 */ /* 0x000fe20007800000 */
[----:B------:R-:W-:-:S07]  /*1cf50*/  IMAD.MOV.U32 R55, RZ, RZ, 0x1f ;  /* 0x0000001fff377424 */ /* 0x000fce00078e00ff */
[----:B------:R-:W-:Y:S05]  /*1cf60*/  WARPSYNC.COLLECTIVE R54, `(.L_x_6970) ;  /* 0x0000000036087348 */ /* 0x000fea0003c00000 */
[----:B------:R0:W1:Y:S02]  /*1cf70*/  SHFL.IDX P0, R55, R56, R57, R55 ;  /* 0x0000003938377389 */ /* 0x0000640000000037 */
[----:B01----:R-:W-:Y:S01]  /*1cf80*/  ENDCOLLECTIVE ;  /* 0x000000000000791b */ /* 0x003fe20003800000 */
.L_x_6970:
[----:B------:R-:W-:Y:S01]  /*1cf90*/  IMAD.MOV.U32 R58, RZ, RZ, R55 ;  /* 0x000000ffff3a7224 */ /* 0x000fe200078e0037 */
[----:B------:R-:W-:Y:S06]  /*1cfa0*/  BRA `(.L_x_6971) ;  /* 0xffffff6800587947 */ /* 0x000fec000383ffff */
.L_x_6574:
        /* <DEDUP_REMOVED lines=8> */
.L_x_6973:
[----:B------:R-:W-:Y:S05]  /*1d030*/  BSYNC B0 ;  /* 0x0000000000007941 */ /* 0x000fea0003800000 */
.L_x_6972:
[----:B------:R-:W-:Y:S01]  /*1d040*/  FMNMX R53, R60, R55, !PT ;  /* 0x000000373c357209 */ /* 0x000fe20007800000 */
[----:B------:R-:W-:Y:S02]  /*1d050*/  IMAD.MOV.U32 R3, RZ, RZ, 0x8 ;  /* 0x00000008ff037424 */ /* 0x000fe400078e00ff */
[----:B------:R-:W-:Y:S02]  /*1d060*/  IMAD.MOV.U32 R0, RZ, RZ, 0x1f ;  /* 0x0000001fff007424 */ /* 0x000fe400078e00ff */
[----:B------:R-:W-:-:S07]  /*1d070*/  IMAD.MOV.U32 R54, RZ, RZ, -0x1 ;  /* 0xffffffffff367424 */ /* 0x000fce00078e00ff */
[----:B------:R-:W-:Y:S05]  /*1d080*/  WARPSYNC.COLLECTIVE R54, `(.L_x_6974) ;  /* 0x0000000036087348 */ /* 0x000fea0003c00000 */
[----:B------:R0:W1:Y:S02]  /*1d090*/  SHFL.DOWN P0, R55, R53, R3, R0 ;  /* 0x0800000335377389 */ /* 0x0000640000000000 */
[----:B01----:R-:W-:Y:S01]  /*1d0a0*/  ENDCOLLECTIVE ;  /* 0x000000000000791b */ /* 0x003fe20003800000 */
.L_x_6974:
[----:B------:R-:W-:Y:S01]  /*1d0b0*/  IMAD.MOV.U32 R3, RZ, RZ, 0x4 ;  /* 0x00000004ff037424 */ /* 0x000fe200078e00ff */
[----:B------:R-:W-:-:S05]  /*1d0c0*/  FMNMX R52, R53, R55, !PT ;  /* 0x0000003735347209 */ /* 0x000fca0007800000 */
[----:B------:R-:W-:-:S07]  /*1d0d0*/  IMAD.MOV.U32 R53, RZ, RZ, R52 ;  /* 0x000000ffff357224 */ /* 0x000fce00078e0034 */
[----:B------:R-:W-:Y:S05]  /*1d0e0*/  WARPSYNC.COLLECTIVE R54, `(.L_x_6975) ;  /* 0x0000000036087348 */ /* 0x000fea0003c00000 */
[----:B------:R0:W1:Y:S02]  /*1d0f0*/  SHFL.DOWN P0, R55, R53, R3, R0 ;  /* 0x0800000335377389 */ /* 0x0000640000000000 */
[----:B01----:R-:W-:Y:S01]  /*1d100*/  ENDCOLLECTIVE ;  /* 0x000000000000791b */ /* 0x003fe20003800000 */
.L_x_6975:
[----:B------:R-:W-:Y:S01]  /*1d110*/  IMAD.MOV.U32 R3, RZ, RZ, 0x2 ;  /* 0x00000002ff037424 */ /* 0x000fe200078e00ff */
[----:B------:R-:W-:-:S05]  /*1d120*/  FMNMX R56, R52, R55, !PT ;  /* 0x0000003734387209 */ /* 0x000fca0007800000 */
[----:B------:R-:W-:-:S07]  /*1d130*/  IMAD.MOV.U32 R53, RZ, RZ, R56 ;  /* 0x000000ffff357224 */ /* 0x000fce00078e0038 */
[----:B------:R-:W-:Y:S05]  /*1d140*/  WARPSYNC.COLLECTIVE R54, `(.L_x_6976) ;  /* 0x0000000036087348 */ /* 0x000fea0003c00000 */
[----:B------:R0:W1:Y:S02]  /*1d150*/  SHFL.DOWN P0, R55, R53, R3, R0 ;  /* 0x0800000335377389 */ /* 0x0000640000000000 */
[----:B01----:R-:W-:Y:S01]  /*1d160*/  ENDCOLLECTIVE ;  /* 0x000000000000791b */ /* 0x003fe20003800000 */
.L_x_6976:
[----:B------:R-:W-:Y:S01]  /*1d170*/  HFMA2.MMA R3, -RZ, RZ, 0, 5.9604644775390625e-08 ;  /* 0x00000001ff037435 */ /* 0x000fe200000001ff */
[----:B------:R-:W-:-:S05]  /*1d180*/  FMNMX R57, R56, R55, !PT ;  /* 0x0000003738397209 */ /* 0x000fca0007800000 */
[----:B------:R-:W-:-:S07]  /*1d190*/  IMAD.MOV.U32 R53, RZ, RZ, R57 ;  /* 0x000000ffff357224 */ /* 0x000fce00078e0039 */
[----:B------:R-:W-:Y:S05]  /*1d1a0*/  WARPSYNC.COLLECTIVE R54, `(.L_x_6977) ;  /* 0x0000000036087348 */ /* 0x000fea0003c00000 */
[----:B------:R0:W1:Y:S02]  /*1d1b0*/  SHFL.DOWN P0, R55, R53, R3, R0 ;  /* 0x0800000335377389 */ /* 0x0000640000000000 */
[----:B01----:R-:W-:Y:S01]  /*1d1c0*/  ENDCOLLECTIVE ;  /* 0x000000000000791b */ /* 0x003fe20003800000 */
.L_x_6977:
[----:B------:R-:W-:Y:S01]  /*1d1d0*/  FMNMX R55, R57, R55, !PT ;  /* 0x0000003739377209 */ /* 0x000fe20007800000 */
[----:B------:R-:W-:-:S04]  /*1d1e0*/  IMAD.MOV.U32 R57, RZ, RZ, RZ ;  /* 0x000000ffff397224 */ /* 0x000fc800078e00ff */
[----:B------:R-:W-:Y:S02]  /*1d1f0*/  IMAD.MOV.U32 R56, RZ, RZ, R55 ;  /* 0x000000ffff387224 */ /* 0x000fe400078e0037 */
[----:B------:R-:W-:-:S07]  /*1d200*/  IMAD.MOV.U32 R55, RZ, RZ, 0x1f ;  /* 0x0000001fff377424 */ /* 0x000fce00078e00ff */
[----:B------:R-:W-:Y:S05]  /*1d210*/  WARPSYNC.COLLECTIVE R54, `(.L_x_6978) ;  /* 0x0000000036087348 */ /* 0x000fea0003c00000 */
[----:B------:R0:W1:Y:S02]  /*1d220*/  SHFL.IDX P0, R55, R56, R57, R55 ;  /* 0x0000003938377389 */ /* 0x0000640000000037 */
[----:B01----:R-:W-:Y:S01]  /*1d230*/  ENDCOLLECTIVE ;  /* 0x000000000000791b */ /* 0x003fe20003800000 */
.L_x_6978:
[----:B------:R-:W-:Y:S01]  /*1d240*/  IMAD.MOV.U32 R58, RZ, RZ, R55 ;  /* 0x000000ffff3a7224 */ /* 0x000fe200078e0037 */
[----:B------:R-:W-:Y:S06]  /*1d250*/  BRA `(.L_x_6979) ;  /* 0xffffff6800e47947 */ /* 0x000fec000383ffff */
.L_x_6582:
        /* <DEDUP_REMOVED lines=8> */
.L_x_6981:
[----:B------:R-:W-:Y:S05]  /*1d2e0*/  BSYNC B0 ;  /* 0x0000000000007941 */ /* 0x000fea0003800000 */
.L_x_6980:
[----:B------:R-:W-:Y:S01]  /*1d2f0*/  FMNMX R53, R60, R55, !PT ;  /* 0x000000373c357209 */ /* 0x000fe20007800000 */
[----:B------:R-:W-:Y:S02]  /*1d300*/  IMAD.MOV.U32 R3, RZ, RZ, 0x8 ;  /* 0x00000008ff037424 */ /* 0x000fe400078e00ff */
[----:B------:R-:W-:Y:S02]  /*1d310*/  IMAD.MOV.U32 R0, RZ, RZ, 0x1f ;  /* 0x0000001fff007424 */ /* 0x000fe400078e00ff */
[----:B------:R-:W-:-:S07]  /*1d320*/  IMAD.MOV.U32 R54, RZ, RZ, -0x1 ;  /* 0xffffffffff367424 */ /* 0x000fce00078e00ff */
[----:B------:R-:W-:Y:S05]  /*1d330*/  WARPSYNC.COLLECTIVE R54, `(.L_x_6982) ;  /* 0x0000000036087348 */ /* 0x000fea0003c00000 */
[----:B------:R0:W1:Y:S02]  /*1d340*/  SHFL.DOWN P0, R55, R53, R3, R0 ;  /* 0x0800000335377389 */ /* 0x0000640000000000 */
[----:B01----:R-:W-:Y:S01]  /*1d350*/  ENDCOLLECTIVE ;  /* 0x000000000000791b */ /* 0x003fe20003800000 */
.L_x_6982:
[----:B------:R-:W-:Y:S01]  /*1d360*/  IMAD.MOV.U32 R3, RZ, RZ, 0x4 ;  /* 0x00000004ff037424 */ /* 0x000fe200078e00ff */
[----:B------:R-:W-:-:S05]  /*1d370*/  FMNMX R56, R53, R55, !PT ;  /* 0x0000003735387209 */ /* 0x000fca0007800000 */
[----:B------:R-:W-:-:S07]  /*1d380*/  IMAD.MOV.U32 R53, RZ, RZ, R56 ;  /* 0x000000ffff357224 */ /* 0x000fce00078e0038 */
[----:B------:R-:W-:Y:S05]  /*1d390*/  WARPSYNC.COLLECTIVE R54, `(.L_x_6983) ;  /* 0x0000000036087348 */ /* 0x000fea0003c00000 */
[----:B------:R0:W1:Y:S02]  /*1d3a0*/  SHFL.DOWN P0, R55, R53, R3, R0 ;  /* 0x0800000335377389 */ /* 0x0000640000000000 */
[----:B01----:R-:W-:Y:S01]  /*1d3b0*/  ENDCOLLECTIVE ;  /* 0x000000000000791b */ /* 0x003fe20003800000 */
.L_x_6983:
[----:B------:R-:W-:Y:S01]  /*1d3c0*/  IMAD.MOV.U32 R3, RZ, RZ, 0x2 ;  /* 0x00000002ff037424 */ /* 0x000fe200078e00ff */
[----:B------:R-:W-:-:S05]  /*1d3d0*/  FMNMX R57, R56, R55, !PT ;  /* 0x0000003738397209 */ /* 0x000fca0007800000 */
[----:B------:R-:W-:-:S07]  /*1d3e0*/  IMAD.MOV.U32 R53, RZ, RZ, R57 ;  /* 0x000000ffff357224 */ /* 0x000fce00078e0039 */
[----:B------:R-:W-:Y:S05]  /*1d3f0*/  WARPSYNC.COLLECTIVE R54, `(.L_x_6984) ;  /* 0x0000000036087348 */ /* 0x000fea0003c00000 */
[----:B------:R0:W1:Y:S02]  /*1d400*/  SHFL.DOWN P0, R55, R53, R3, R0 ;  /* 0x0800000335377389 */ /* 0x0000640000000000 */
[----:B01----:R-:W-:Y:S01]  /*1d410*/  ENDCOLLECTIVE ;  /* 0x000000000000791b */ /* 0x003fe20003800000 */
.L_x_6984:
[----:B------:R-:W-:Y:S02]  /*1d420*/  MOV R3, 0x1 ;  /* 0x0000000100037802 */ /* 0x000fe40000000f00 */
[----:B------:R-:W-:Y:S01]  /*1d430*/  FMNMX R58, R57, R55, !PT ;  /* 0x00000037393a7209 */ /* 0x000fe20007800000 */
[----:B------:R-:W-:-:S04]  /*1d440*/  IMAD.MOV.U32 R57, RZ, RZ, RZ ;  /* 0x000000ffff397224 */ /* 0x000fc800078e00ff */
[----:B------:R-:W-:-:S07]  /*1d450*/  IMAD.MOV.U32 R53, RZ, RZ, R58 ;  /* 0x000000ffff357224 */ /* 0x000fce00078e003a */
[----:B------:R-:W-:Y:S05]  /*1d460*/  WARPSYNC.COLLECTIVE R54, `(.L_x_6985) ;  /* 0x0000000036087348 */ /* 0x000fea0003c00000 */
[----:B------:R0:W1:Y:S02]  /*1d470*/  SHFL.DOWN P0, R55, R53, R3, R0 ;  /* 0x0800000335377389 */ /* 0x0000640000000000 */
[----:B01----:R-:W-:Y:S01]  /*1d480*/  ENDCOLLECTIVE ;  /* 0x000000000000791b */ /* 0x003fe20003800000 */
.L_x_6985:
[----:B------:R-:W-:-:S05]  /*1d490*/  FMNMX R55, R58, R55, !PT ;  /* 0x000000373a377209 */ /* 0x000fca0007800000 */
[----:B------:R-:W-:Y:S02]  /*1d4a0*/  IMAD.MOV.U32 R56, RZ, RZ, R55 ;  /* 0x000000ffff387224 */ /* 0x000fe400078e0037 */
[----:B------:R-:W-:-:S07]  /*1d4b0*/  IMAD.MOV.U32 R55, RZ, RZ, 0x1f ;  /* 0x0000001fff377424 */ /* 0x000fce00078e00ff */
[----:B------:R-:W-:Y:S05]  /*1d4c0*/  WARPSYNC.COLLECTIVE R54, `(.L_x_6986) ;  /* 0x0000000036087348 */ /* 0x000fea0003c00000 */
[----:B------:R0:W1:Y:S02]  /*1d4d0*/  SHFL.IDX P0, R55, R56, R57, R55 ;  /* 0x0000003938377389 */ /* 0x0000640000000037 */
[----:B01----:R-:W-:Y:S01]  /*1d4e0*/  ENDCOLLECTIVE ;  /* 0x000000000000791b */ /* 0x003fe20003800000 */
.L_x_6986:
[----:B------:R-:W-:Y:S01]  /*1d4f0*/  IMAD.MOV.U32 R59, RZ, RZ, R55 ;  /* 0x000000ffff3b7224 */ /* 0x000fe200078e0037 */
[----:B------:R-:W-:Y:S06]  /*1d500*/  BRA `(.L_x_6987) ;  /* 0xffffff6c006c7947 */ /* 0x000fec000383ffff */
        .weak           $__internal_14_$__cuda_sm20_rcp_rn_f32_slowpath
        .type           $__internal_14_$__cuda_sm20_rcp_rn_f32_slowpath,@function
        .size           $__internal_14_$__cuda_sm20_rcp_rn_f32_slowpath,($__internal_15_$__cuda_sm3x_div_rn_noftz_f32_slowpath - $__internal_14_$__cuda_sm20_rcp_rn_f32_slowpath)
$__internal_14_$__cuda_sm20_rcp_rn_f32_slowpath:
        /* <DEDUP_REMOVED lines=15> */
.L_x_6989:
        /* <DEDUP_REMOVED lines=33> */
.L_x_6991:
[----:B------:R0:W1:Y:S02]  /*1d810*/  MUFU.RCP R53, R0 ;  /* 0x0000000000357308 */ /* 0x0000640000001000 */
.L_x_6990:
[----:B------:R-:W-:Y:S05]  /*1d820*/  BSYNC B0 ;  /* 0x0000000000007941 */ /* 0x000fea0003800000 */
.L_x_6988:
[----:B------:R-:W-:-:S04]  /*1d830*/  IMAD.MOV.U32 R55, RZ, RZ, 0x0 ;  /* 0x00000000ff377424 */ /* 0x000fc800078e00ff */
[----:B01----:R-:W-:Y:S05]  /*1d840*/  RET.REL.NODEC R54 `(_ZN18transformer_engine71_GLOBAL__N__fadcdbdc_38_quantize_transpose_vector_blockwise_cu_d4a478bd37block_scaled_1d_cast_transpose_kernelILb1Ef6__half13__nv_fp8_e5m2EEvPKT1_PT2_S8_PT0_SA_mmmmmmfNS_6detail25FP8BlockwiseRowwiseOptionENSB_28FP8BlockwiseColumnwiseOptionEbPKf) ;  /* 0xfffffe2436ec7950 */ /* 0x003fea0003c3ffff */
        .weak           $__internal_15_$__cuda_sm3x_div_rn_noftz_f32_slowpath
        .type           $__internal_15_$__cuda_sm3x_div_rn_noftz_f32_slowpath,@function
        .size           $__internal_15_$__cuda_sm3x_div_rn_noftz_f32_slowpath,(.L_x_10527 - $__internal_15_$__cuda_sm3x_div_rn_noftz_f32_slowpath)
$__internal_15_$__cuda_sm3x_div_rn_noftz_f32_slowpath:
[----:B------:R-:W-:Y:S01]  /*1d850*/  SHF.R.U32.HI R55, RZ, 0x17, R3 ;  /* 0x00000017ff377819 */ /* 0x000fe20000011603 */
[----:B------:R-:W-:Y:S01]  /*1d860*/  BSSY B0, `(.L_x_6992) ;  /* 0x0000064000007945 */ /* 0x000fe20003800000 */
[----:B------:R-:W-:Y:S01]  /*1d870*/  SHF.R.U32.HI R57, RZ, 0x17, R2 ;  /* 0x00000017ff397819 */ /* 0x000fe20000011602 */
[----:B------:R-:W-:Y:S01]  /*1d880*/  HFMA2.MMA R56, -RZ, RZ, 7.375, 0 ;  /* 0x47600000ff387435 */ /* 0x000fe200000001ff */
        /* <DEDUP_REMOVED lines=32> */
.L_x_6993:
        /* <DEDUP_REMOVED lines=51> */
.L_x_7000:
[----:B------:R-:W-:-:S04]  /*1ddc0*/  LOP3.LUT R0, R0, 0x80000000, RZ, 0xc0, !PT ;  /* 0x8000000000007812 */ /* 0x000fc800078ec0ff */
[----:B------:R-:W-:Y:S01]  /*1ddd0*/  LOP3.LUT R0, R0, 0x7f800000, RZ, 0xfc, !PT ;  /* 0x7f80000000007812 */ /* 0x000fe200078efcff */
[----:B------:R-:W-:Y:S06]  /*1dde0*/  BRA `(.L_x_7001) ;  /* 0x0000000000047947 */ /* 0x000fec0003800000 */
.L_x_6999:
[----:B------:R-:W-:-:S07]  /*1ddf0*/  IMAD R0, R55, 0x800000, R0 ;  /* 0x0080000037007824 */ /* 0x000fce00078e0200 */
.L_x_7001:
[----:B------:R-:W-:Y:S05]  /*1de00*/  BSYNC B1 ;  /* 0x0000000000017941 */ /* 0x000fea0003800000 */
.L_x_6998:
[----:B------:R-:W-:Y:S05]  /*1de10*/  BRA `(.L_x_7002) ;  /* 0x0000000000207947 */ /* 0x000fea0003800000 */
.L_x_6997:
[----:B------:R-:W-:-:S04]  /*1de20*/  LOP3.LUT R3, R3, 0x80000000, R56, 0x48, !PT ;  /* 0x8000000003037812 */ /* 0x000fc800078e4838 */
[----:B------:R-:W-:Y:S01]  /*1de30*/  LOP3.LUT R0, R3, 0x7f800000, RZ, 0xfc, !PT ;  /* 0x7f80000003007812 */ /* 0x000fe200078efcff */
[----:B------:R-:W-:Y:S06]  /*1de40*/  BRA `(.L_x_7002) ;  /* 0x0000000000147947 */ /* 0x000fec0003800000 */
.L_x_6996:
[----:B------:R-:W-:Y:S01]  /*1de50*/  LOP3.LUT R0, R3, 0x80000000, R56, 0x48, !PT ;  /* 0x8000000003007812 */ /* 0x000fe200078e4838 */
[----:B------:R-:W-:Y:S06]  /*1de60*/  BRA `(.L_x_7002) ;  /* 0x00000000000c7947 */ /* 0x000fec0003800000 */
.L_x_6995:
[----:B------:R-:W0:Y:S01]  /*1de70*/  MUFU.RSQ R0, -QNAN ;  /* 0xffc0000000007908 */ /* 0x000e220000001400 */
[----:B------:R-:W-:Y:S05]  /*1de80*/  BRA `(.L_x_7002) ;  /* 0x0000000000047947 */ /* 0x000fea0003800000 */
.L_x_6994:
[----:B------:R-:W-:-:S07]  /*1de90*/  FADD.FTZ R0, R0, R3 ;  /* 0x0000000300007221 */ /* 0x000fce0000010000 */
.L_x_7002:
[----:B------:R-:W-:Y:S05]  /*1dea0*/  BSYNC B0 ;  /* 0x0000000000007941 */ /* 0x000fea0003800000 */
.L_x_6992:
[----:B------:R-:W-:-:S04]  /*1deb0*/  IMAD.MOV.U32 R55, RZ, RZ, 0x0 ;  /* 0x00000000ff377424 */ /* 0x000fc800078e00ff */
[----:B0-----:R-:W-:Y:S05]  /*1dec0*/  RET.REL.NODEC R54 `(_ZN18transformer_engine71_GLOBAL__N__fadcdbdc_38_quantize_transpose_vector_blockwise_cu_d4a478bd37block_scaled_1d_cast_transpose_kernelILb1Ef6__half13__nv_fp8_e5m2EEvPKT1_PT2_S8_PT0_SA_mmmmmmfNS_6detail25FP8BlockwiseRowwiseOptionENSB_28FP8BlockwiseColumnwiseOptionEbPKf) ;  /* 0xfffffe20364c7950 */ /* 0x001fea0003c3ffff */
.L_x_7003:
        /* <DEDUP_REMOVED lines=11> */
.L_x_10527:


//--------------------- .text._ZN18transformer_engine71_GLOBAL__N__fadcdbdc_38_quantize_transpose_vector_blockwise_cu_d4a478bd37block_scaled_1d_cast_transpose_kernelILb0Eff13__nv_fp8_e4m3EEvPKT1_PT2_S7_PT0_S9_mmmmmmfNS_6detail25FP8BlockwiseRowwiseOptionENSA_28FP8BlockwiseColumnwiseOptionEbPKf --------------------------
	.section	.text._ZN18transformer_engine71_GLOBAL__N__fadcdbdc_38_quantize_transpose_vector_blockwise_cu_d4a478bd37block_scaled_1d_cast_transpose_kernelILb0Eff13__nv_fp8_e4m3EEvPKT1_PT2_S7_PT0_S9_mmmmmmfNS_6detail25FP8BlockwiseRowwiseOptionENSA_28FP8BlockwiseColumnwiseOptionEbPKf,"ax",@progbits
	.align	128
.text._ZN18transformer_engine71_GLOBAL__N__fadcdbdc_38_quantize_transpose_vector_blockwise_cu_d4a478bd37block_scaled_1d_cast_transpose_kernelILb0Eff13__nv_fp8_e4m3EEvPKT1_PT2_S7_PT0_S9_mmmmmmfNS_6detail25FP8BlockwiseRowwiseOptionENSA_28FP8BlockwiseColumnwiseOptionEbPKf:
        .type           _ZN18transformer_engine71_GLOBAL__N__fadcdbdc_38_quantize_transpose_vector_blockwise_cu_d4a478bd37block_scaled_1d_cast_transpose_kernelILb0Eff13__nv_fp8_e4m3EEvPKT1_PT2_S7_PT0_S9_mmmmmmfNS_6detail25FP8BlockwiseRowwiseOptionENSA_28FP8BlockwiseColumnwiseOptionEbPKf,@function
        .size           _ZN18transformer_engine71_GLOBAL__N__fadcdbdc_38_quantize_transpose_vector_blockwise_cu_d4a478bd37block_scaled_1d_cast_transpose_kernelILb0Eff13__nv_fp8_e4m3EEvPKT1_PT2_S7_PT0_S9_mmmmmmfNS_6detail25FP8BlockwiseRowwiseOptionENSA_28FP8BlockwiseColumnwiseOptionEbPKf,(.L_x_10530 - _ZN18transformer_engine71_GLOBAL__N__fadcdbdc_38_quantize_transpose_vector_blockwise_cu_d4a478bd37block_scaled_1d_cast_transpose_kernelILb0Eff13__nv_fp8_e4m3EEvPKT1_PT2_S7_PT0_S9_mmmmmmfNS_6detail25FP8BlockwiseRowwiseOptionENSA_28FP8BlockwiseColumnwiseOptionEbPKf)
        .other          _ZN18transformer_engine71_GLOBAL__N__fadcdbdc_38_quantize_transpose_vector_blockwise_cu_d4a478bd37block_scaled_1d_cast_transpose_kernelILb0Eff13__nv_fp8_e4m3EEvPKT1_PT2_S7_PT0_S9_mmmmmmfNS_6detail25FP8BlockwiseRowwiseOptionENSA_28FP8BlockwiseColumnwiseOptionEbPKf,@"STO_CUDA_ENTRY STV_DEFAULT"
_ZN18transformer_engine71_GLOBAL__N__fadcdbdc_38_quantize_transpose_vector_blockwise_cu_d4a478bd37block_scaled_1d_cast_transpose_kernelILb0Eff13__nv_fp8_e4m3EEvPKT1_PT2_S7_PT0_S9_mmmmmmfNS_6detail25FP8BlockwiseRowwiseOptionENSA_28FP8BlockwiseColumnwiseOptionEbPKf:
        /* <DEDUP_REMOVED lines=10> */
.L_x_7004:
        /* <DEDUP_REMOVED lines=10> */
[----:B------:R-:W-:Y:S01]  /*0140*/  IMAD.MOV.U32 R16, RZ, RZ, RZ ;  /* 0x000000ffff107224 */ /* 0x000fe200078e00ff */
[----:B------:R-:W-:-:S02]  /*0150*/  CS2R R20, SRZ ;  /* 0x0000000000147805 */ /* 0x000fc4000001ff00 */
[----:B------:R-:W-:Y:S02]  /*0160*/  CS2R R22, SRZ ;  /* 0x0000000000167805 */ /* 0x000fe4000001ff00 */
[----:B------:R-:W-:Y:S02]  /*0170*/  CS2R R14, SRZ ;  /* 0x00000000000e7805 */ /* 0x000fe4000001ff00 */
[----:B0-----:R-:W-:Y:S01]  /*0180*/  SHF.R.U32.HI R6, RZ, 0x4, R45 ;  /* 0x00000004ff067819 */ /* 0x001fe2000001162d */
[----:B------:R-:W-:Y:S02]  /*0190*/  IMAD.SHL.U32 R5, R45, 0x8, RZ ;  /* 0x000000082d057824 */ /* 0x000fe400078e00ff */
[----:B-1----:R-:W-:-:S04]  /*01a0*/  IMAD.WIDE.U32 R46, R25, 0x80, RZ ;  /* 0x00000080192e7825 */ /* 0x002fc800078e00ff */
[----:B--2---:R-:W-:Y:S01]  /*01b0*/  IMAD.WIDE.U32 R2, R44, 0x80, R6 ;  /* 0x000000802c027825 */ /* 0x004fe200078e0006 */
[----:B------:R-:W-:-:S03]  /*01c0*/  LOP3.LUT R12, R46, 0x78, R5, 0xf8, !PT ;  /* 0x000000782e0c7812 */ /* 0x000fc600078ef805 */
[----:B------:R-:W-:Y:S01]  /*01d0*/  IMAD R9, R3, UR10, RZ ;  /* 0x0000000a03097c24 */ /* 0x000fe2000f8e02ff */
[----:B------:R-:W-:Y:S01]  /*01e0*/  IADD3 R24, P1, -R12, UR10, RZ ;  /* 0x0000000a0c187c10 */ /* 0x000fe2000ff3e1ff */
[----:B------:R-:W-:Y:S02]  /*01f0*/  IMAD.MOV.U32 R13, RZ, RZ, R47 ;  /* 0x000000ffff0d7224 */ /* 0x000fe400078e002f */
[C---:B------:R-:W-:Y:S01]  /*0200*/  IMAD R9, R2.reuse, UR11, R9 ;  /* 0x0000000b02097c24 */ /* 0x040fe2000f8e0209 */
[----:B------:R-:W-:Y:S01]  /*0210*/  IADD3.X R26, ~R47, UR11, RZ, P1, !PT ;  /* 0x0000000b2f1a7c10 */ /* 0x000fe20008ffe5ff */
[C---:B------:R-:W-:Y:S01]  /*0220*/  IMAD.WIDE.U32 R10, R2.reuse, UR10, R12 ;  /* 0x0000000a020a7c25 */ /* 0x040fe2000f8e000c */
[----:B------:R-:W-:Y:S02]  /*0230*/  ISETP.GE.U32.AND P1, PT, R2, UR14, PT ;  /* 0x0000000e02007c0c */ /* 0x000fe4000bf26070 */
[----:B------:R-:W-:Y:S01]  /*0240*/  ISETP.LT.U32.AND P2, PT, R24, 0x8, PT ;  /* 0x000000081800780c */ /* 0x000fe20003f41070 */
[----:B------:R-:W-:Y:S01]  /*0250*/  IMAD.IADD R9, R11, 0x1, R9 ;  /* 0x000000010b097824 */ /* 0x000fe200078e0209 */
[----:B------:R-:W-:-:S02]  /*0260*/  ISETP.GE.U32.AND.EX P1, PT, R3, UR15, PT, P1 ;  /* 0x0000000f03007c0c */ /* 0x000fc4000bf26110 */
[C---:B------:R-:W-:Y:S02]  /*0270*/  LEA R8, P0, R10.reuse, UR4, 0x2 ;  /* 0x000000040a087c11 */ /* 0x040fe4000f8010ff */
[----:B------:R-:W-:Y:S02]  /*0280*/  SHF.L.U64.HI R10, R10, 0x2, R9 ;  /* 0x000000020a0a7819 */ /* 0x000fe40000010209 */
[----:B------:R-:W-:Y:S02]  /*0290*/  ISETP.LT.U32.AND.EX P2, PT, R26, RZ, PT, P2 ;  /* 0x000000ff1a00720c */ /* 0x000fe40003f41120 */
[----:B------:R-:W-:Y:S02]  /*02a0*/  IADD3.X R9, R10, UR5, RZ, P0, !PT ;  /* 0x000000050a097c10 */ /* 0x000fe400087fe4ff */
[----:B------:R-:W-:Y:S02]  /*02b0*/  ISETP.GE.U32.AND P0, PT, R12, UR10, PT ;  /* 0x0000000a0c007c0c */ /* 0x000fe4000bf06070 */
[----:B------:R-:W-:-:S02]  /*02c0*/  CS2R R12, SRZ ;  /* 0x00000000000c7805 */ /* 0x000fc4000001ff00 */
[----:B------:R-:W-:Y:S02]  /*02d0*/  SEL R24, R24, 0x8, P2 ;  /* 0x0000000818187807 */ /* 0x000fe40001000000 */
[----:B------:R-:W-:Y:S02]  /*02e0*/  ISETP.GE.U32.AND.EX P0, PT, R47, UR11, PT, P0 ;  /* 0x0000000b2f007c0c */ /* 0x000fe4000bf06100 */
[----:B------:R-:W-:Y:S02]  /*02f0*/  SEL R26, R26, RZ, P2 ;  /* 0x000000ff1a1a7207 */ /* 0x000fe40001000000 */
        /* <DEDUP_REMOVED lines=8> */
[----:B------:R0:W5:Y:S04]  /*0380*/  LDG.E.128 R20, desc[UR8][R8.64] ;  /* 0x0000000808147981 */ /* 0x000168000c1e1d00 */
[----:B------:R0:W5:Y:S01]  /*0390*/  LDG.E.128 R12, desc[UR8][R8.64+0x10] ;  /* 0x00001008080c7981 */ /* 0x000162000c1e1d00 */
[----:B------:R-:W-:Y:S05]  /*03a0*/  BRA `(.L_x_7006) ;  /* 0x0000000000687947 */ /* 0x000fea0003800000 */
.L_x_7007:
[C---:B------:R-:W-:Y:S02]  /*03b0*/  ISETP.NE.U32.AND P1, PT, R24.reuse, RZ, PT ;  /* 0x000000ff1800720c */ /* 0x040fe40003f25070 */
[----:B------:R-:W-:Y:S02]  /*03c0*/  CS2R R20, SRZ ;  /* 0x0000000000147805 */ /* 0x000fe4000001ff00 */
[----:B------:R-:W-:Y:S02]  /*03d0*/  ISETP.GE.U32.AND P4, PT, R24, 0x2, PT ;  /* 0x000000021800780c */ /* 0x000fe40003f86070 */
[----:B------:R-:W-:Y:S02]  /*03e0*/  ISETP.NE.AND.EX P1, PT, R26, RZ, PT, P1 ;  /* 0x000000ff1a00720c */ /* 0x000fe40003f25310 */
[C---:B------:R-:W-:Y:S02]  /*03f0*/  ISETP.GE.U32.AND P3, PT, R24.reuse, 0x3, PT ;  /* 0x000000031800780c */ /* 0x040fe40003f66070 */
[----:B------:R-:W-:-:S02]  /*0400*/  ISETP.GE.U32.AND P6, PT, R24, 0x4, PT ;  /* 0x000000041800780c */ /* 0x000fc40003fc6070 */
[C---:B------:R-:W-:Y:S02]  /*0410*/  ISETP.GE.U32.AND P5, PT, R24.reuse, 0x5, PT ;  /* 0x000000051800780c */ /* 0x040fe40003fa6070 */
[----:B------:R-:W-:-:S05]  /*0420*/  ISETP.GE.U32.AND P2, PT, R24, 0x6, PT ;  /* 0x000000061800780c */ /* 0x000fca0003f46070 */
[----:B------:R1:W5:Y:S01]  /*0430*/  @P1 LDG.E R20, desc[UR8][R8.64] ;  /* 0x0000000808141981 */ /* 0x000362000c1e1900 */
[----:B------:R-:W-:Y:S02]  /*0440*/  ISETP.GE.U32.AND P1, PT, R24, 0x7, PT ;  /* 0x000000071800780c */ /* 0x000fe40003f26070 */
[----:B------:R-:W-:Y:S02]  /*0450*/  CS2R R22, SRZ ;  /* 0x0000000000167805 */ /* 0x000fe4000001ff00 */
[C---:B------:R-:W-:Y:S02]  /*0460*/  ISETP.GE.U32.AND.EX P4, PT, R26.reuse, RZ, PT, P4 ;  /* 0x000000ff1a00720c */ /* 0x040fe40003f86140 */
[----:B------:R-:W-:Y:S02]  /*0470*/  CS2R R14, SRZ ;  /* 0x00000000000e7805 */ /* 0x000fe4000001ff00 */
[----:B------:R-:W-:Y:S02]  /*0480*/  ISETP.GE.U32.AND.EX P3, PT, R26, RZ, PT, P3 ;  /* 0x000000ff1a00720c */ /* 0x000fe40003f66130 */
[----:B------:R-:W-:-:S02]  /*0490*/  CS2R R12, SRZ ;  /* 0x00000000000c7805 */ /* 0x000fc4000001ff00 */
[C---:B------:R-:W-:Y:S02]  /*04a0*/  ISETP.GE.U32.AND.EX P6, PT, R26.reuse, RZ, PT, P6 ;  /* 0x000000ff1a00720c */ /* 0x040fe40003fc6160 */
[C---:B------:R-:W-:Y:S01]  /*04b0*/  ISETP.GE.U32.AND.EX P5, PT, R26.reuse, RZ, PT, P5 ;  /* 0x000000ff1a00720c */ /* 0x040fe20003fa6150 */
[----:B------:R1:W5:Y:S01]  /*04c0*/  @P0 LDG.E R15, desc[UR8][R8.64+0x1c] ;  /* 0x00001c08080f0981 */ /* 0x000362000c1e1900 */
[C---:B------:R-:W-:Y:S02]  /*04d0*/  ISETP.GE.U32.AND.EX P2, PT, R26.reuse, RZ, PT, P2 ;  /* 0x000000ff1a00720c */ /* 0x040fe40003f46120 */
[----:B------:R-:W-:Y:S01]  /*04e0*/  ISETP.GE.U32.AND.EX P1, PT, R26, RZ, PT, P1 ;  /* 0x000000ff1a00720c */ /* 0x000fe20003f26110 */
[----:B------:R1:W5:Y:S04]  /*04f0*/  @P4 LDG.E R21, desc[UR8][R8.64+0x4] ;  /* 0x0000040808154981 */ /* 0x000368000c1e1900 */
[----:B------:R1:W5:Y:S04]  /*0500*/  @P3 LDG.E R22, desc[UR8][R8.64+0x8] ;  /* 0x0000080808163981 */ /* 0x000368000c1e1900 */
[----:B------:R1:W5:Y:S04]  /*0510*/  @P6 LDG.E R23, desc[UR8][R8.64+0xc] ;  /* 0x00000c0808176981 */ /* 0x000368000c1e1900 */
[----:B------:R1:W5:Y:S04]  /*0520*/  @P5 LDG.E R12, desc[UR8][R8.64+0x10] ;  /* 0x00001008080c5981 */ /* 0x000368000c1e1900 */
[----:B------:R1:W5:Y:S04]  /*0530*/  @P2 LDG.E R13, desc[UR8][R8.64+0x14] ;  /* 0x00001408080d2981 */ /* 0x000368000c1e1900 */
[----:B------:R1:W5:Y:S02]  /*0540*/  @P1 LDG.E R14, desc[UR8][R8.64+0x18] ;  /* 0x00001808080e1981 */ /* 0x000364000c1e1900 */
.L_x_7006:
[----:B------:R-:W-:Y:S05]  /*0550*/  BSYNC B0 ;  /* 0x0000000000007941 */ /* 0x000fea0003800000 */
.L_x_7005:
[----:B------:R-:W2:Y:S01]  /*0560*/  S2UR UR5, SR_CgaCtaId ;  /* 0x00000000000579c3 */ /* 0x000ea20000008800 */
[----:B------:R-:W-:Y:S01]  /*0570*/  IMAD.SHL.U32 R7, R45, 0x4, RZ ;  /* 0x000000042d077824 */ /* 0x000fe200078e00ff */
[----:B------:R-:W-:Y:S01]  /*0580*/  UMOV UR4, 0x400 ;  /* 0x0000040000047882 */ /* 0x000fe20000000000 */
[----:B------:R-:W-:Y:S01]  /*0590*/  IADD3 R4, P1, R2, 0x10, RZ ;  /* 0x0000001002047810 */ /* 0x000fe20007f3e0ff */
[----:B------:R-:W-:Y:S01]  /*05a0*/  USHF.L.U32 UR12, UR6, 0x2, URZ ;  /* 0x00000002060c7899 */ /* 0x000fe2000800063f */
[----:B------:R-:W-:Y:S01]  /*05b0*/  BSSY B0, `(.L_x_7008) ;  /* 0x0000036000007945 */ /* 0x000fe20003800000 */
[----:B------:R-:W-:Y:S01]  /*05c0*/  LOP3.LUT R7, R7, 0x3c, RZ, 0xe2, !PT ;  /* 0x0000003c07077812 */ /* 0x000fe200078ee2ff */
[----:B------:R-:W-:Y:S01]  /*05d0*/  IMAD.MOV.U32 R17, RZ, RZ, RZ ;  /* 0x000000ffff117224 */ /* 0x000fe200078e00ff */
[----:B------:R-:W-:Y:S01]  /*05e0*/  ISETP.GE.U32.AND P0, PT, R4, UR14, PT ;  /* 0x0000000e04007c0c */ /* 0x000fe2000bf06070 */
[----:B------:R-:W-:Y:S01]  /*05f0*/  IMAD.X R4, RZ, RZ, R3, P1 ;  /* 0x000000ffff047224 */ /* 0x000fe200008e0603 */
[----:B------:R-:W-:Y:S01]  /*0600*/  CS2R R18, SRZ ;  /* 0x0000000000127805 */ /* 0x000fe2000001ff00 */
[----:B------:R-:W-:Y:S01]  /*0610*/  IMAD R7, R6, 0x41, R7 ;  /* 0x0000004106077824 */ /* 0x000fe200078e0207 */
[----:B------:R-:W-:-:S02]  /*0620*/  IADD3 R6, P1, R8, UR12, RZ ;  /* 0x0000000c08067c10 */ /* 0x000fc4000ff3e0ff */
[----:B------:R-:W-:Y:S01]  /*0630*/  ISETP.GE.U32.AND.EX P0, PT, R4, UR15, PT, P0 ;  /* 0x0000000f04007c0c */ /* 0x000fe2000bf06100 */
[----:B--2---:R-:W-:Y:S02]  /*0640*/  ULEA UR4, UR5, UR4, 0x18 ;  /* 0x0000000405047291 */ /* 0x004fe4000f8ec03f */
[----:B------:R-:W-:-:S04]  /*0650*/  USHF.L.U64.HI UR5, UR6, 0x2, UR7 ;  /* 0x0000000206057899 */ /* 0x000fc80008010207 */
[----:B------:R-:W-:Y:S02]  /*0660*/  LEA R0, R7, UR4, 0x3 ;  /* 0x0000000407007c11 */ /* 0x000fe4000f8e18ff */
[----:B------:R-:W-:-:S03]  /*0670*/  IADD3.X R7, R9, UR5, RZ, P1, !PT ;  /* 0x0000000509077c10 */ /* 0x000fc60008ffe4ff */
[----:B-----5:R-:W-:Y:S04]  /*0680*/  STS.64 [R0], R20 ;  /* 0x0000001400007388 */ /* 0x020fe80000000a00 */
[----:B------:R-:W-:Y:S04]  /*0690*/  STS.64 [R0+0x8], R22 ;  /* 0x0000081600007388 */ /* 0x000fe80000000a00 */
[----:B------:R2:W-:Y:S04]  /*06a0*/  STS.64 [R0+0x10], R12 ;  /* 0x0000100c00007388 */ /* 0x0005e80000000a00 */
[----:B------:R3:W-:Y:S01]  /*06b0*/  STS.64 [R0+0x18], R14 ;  /* 0x0000180e00007388 */ /* 0x0007e20000000a00 */
[----:B--2---:R-:W-:-:S02]  /*06c0*/  CS2R R12, SRZ ;  /* 0x00000000000c7805 */ /* 0x004fc4000001ff00 */
[----:B---3--:R-:W-:Y:S01]  /*06d0*/  CS2R R14, SRZ ;  /* 0x00000000000e7805 */ /* 0x008fe2000001ff00 */
        /* <DEDUP_REMOVED lines=9> */
.L_x_7010:
        /* <DEDUP_REMOVED lines=26> */
.L_x_7009:
[----:B------:R-:W-:Y:S05]  /*0910*/  BSYNC B0 ;  /* 0x0000000000007941 */ /* 0x000fea0003800000 */
.L_x_7008:
[----:B------:R-:W-:Y:S01]  /*0920*/  IADD3 R4, P1, R2, 0x20, RZ ;  /* 0x0000002002047810 */ /* 0x000fe20007f3e0ff */
[----:B-----5:R-:W-:Y:S01]  /*0930*/  STS.64 [R0+0x2080], R16 ;  /* 0x0020801000007388 */ /* 0x020fe20000000a00 */
[----:B------:R-:W-:Y:S01]  /*0940*/  BSSY B0, `(.L_x_7011) ;  /* 0x0000031000007945 */ /* 0x000fe20003800000 */
[----:B01----:R-:W-:Y:S01]  /*0950*/  IMAD.MOV.U32 R8, RZ, RZ, RZ ;  /* 0x000000ffff087224 */ /* 0x003fe200078e00ff */
[----:B------:R-:W-:Y:S01]  /*0960*/  ISETP.GE.U32.AND P0, PT, R4, UR14, PT ;  /* 0x0000000e04007c0c */ /* 0x000fe2000bf06070 */
[----:B------:R-:W-:Y:S01]  /*0970*/  STS.64 [R0+0x2088], R18 ;  /* 0x0020881200007388 */ /* 0x000fe20000000a00 */
[----:B------:R-:W-:Y:S01]  /*0980*/  IMAD.X R4, RZ, RZ, R3, P1 ;  /* 0x000000ffff047224 */ /* 0x000fe200008e0603 */
[----:B--23--:R-:W-:Y:S02]  /*0990*/  IADD3 R6, P1, R6, UR12, RZ ;  /* 0x0000000c06067c10 */ /* 0x00cfe4000ff3e0ff */
[----:B------:R-:W-:Y:S01]  /*09a0*/  CS2R R20, SRZ ;  /* 0x0000000000147805 */ /* 0x000fe2000001ff00 */
[----:B------:R0:W-:Y:S01]  /*09b0*/  STS.64 [R0+0x2090], R12 ;  /* 0x0020900c00007388 */ /* 0x0001e20000000a00 */
[----:B------:R-:W-:-:S02]  /*09c0*/  CS2R R22, SRZ ;  /* 0x0000000000167805 */ /* 0x000fc4000001ff00 */
[----:B------:R-:W-:Y:S01]  /*09d0*/  ISETP.GE.U32.AND.EX P0, PT, R4, UR15, PT, P0 ;  /* 0x0000000f04007c0c */ /* 0x000fe2000bf06100 */
[----:B------:R1:W-:Y:S01]  /*09e0*/  STS.64 [R0+0x2098], R14 ;  /* 0x0020980e00007388 */ /* 0x0003e20000000a00 */
[----:B------:R-:W-:Y:S02]  /*09f0*/  IADD3.X R7, R7, UR5, RZ, P1, !PT ;  /* 0x0000000507077c10 */ /* 0x000fe40008ffe4ff */
[----:B0-----:R-:W-:Y:S02]  /*0a00*/  CS2R R12, SRZ ;  /* 0x00000000000c7805 */ /* 0x001fe4000001ff00 */
[----:B-1----:R-:W-:-:S07]  /*0a10*/  CS2R R14, SRZ ;  /* 0x00000000000e7805 */ /* 0x002fce000001ff00 */
[----:B------:R-:W-:Y:S05]  /*0a20*/  @P0 BRA `(.L_x_7012) ;  /* 0x0000000000880947 */ /* 0x000fea0003800000 */
        /* <DEDUP_REMOVED lines=8> */
.L_x_7013:
        /* <DEDUP_REMOVED lines=26> */
.L_x_7012:
[----:B------:R-:W-:Y:S05]  /*0c50*/  BSYNC B0 ;  /* 0x0000000000007941 */ /* 0x000fea0003800000 */
.L_x_7011:
[----:B------:R-:W-:Y:S01]  /*0c60*/  IADD3 R4, P1, R2, 0x30, RZ ;  /* 0x0000003002047810 */ /* 0x000fe20007f3e0ff */
[----:B-----5:R2:W-:Y:S01]  /*0c70*/  STS.64 [R0+0x4100], R20 ;  /* 0x0041001400007388 */ /* 0x0205e20000000a00 */
[----:B------:R-:W-:Y:S01]  /*0c80*/  BSSY B0, `(.L_x_7014) ;  /* 0x0000030000007945 */ /* 0x000fe20003800000 */
[----:B------:R-:W-:Y:S01]  /*0c90*/  IMAD.MOV.U32 R9, RZ, RZ, RZ ;  /* 0x000000ffff097224 */ /* 0x000fe200078e00ff */
[----:B------:R-:W-:Y:S01]  /*0ca0*/  ISETP.GE.U32.AND P0, PT, R4, UR14, PT ;  /* 0x0000000e04007c0c */ /* 0x000fe2000bf06070 */
[----:B------:R2:W-:Y:S01]  /*0cb0*/  STS.64 [R0+0x4108], R22 ;  /* 0x0041081600007388 */ /* 0x0005e20000000a00 */
[----:B------:R-:W-:Y:S01]  /*0cc0*/  IMAD.X R4, RZ, RZ, R3, P1 ;  /* 0x000000ffff047224 */ /* 0x000fe200008e0603 */
[----:B01----:R-:W-:Y:S02]  /*0cd0*/  IADD3 R6, P1, R6, UR12, RZ ;  /* 0x0000000c06067c10 */ /* 0x003fe4000ff3e0ff */
[----:B------:R-:W-:Y:S01]  /*0ce0*/  CS2R R10, SRZ ;  /* 0x00000000000a7805 */ /* 0x000fe2000001ff00 */
[----:B------:R2:W-:Y:S01]  /*0cf0*/  STS.64 [R0+0x4110], R12 ;  /* 0x0041100c00007388 */ /* 0x0005e20000000a00 */
[----:B------:R-:W-:-:S02]  /*0d00*/  CS2R R16, SRZ ;  /* 0x0000000000107805 */ /* 0x000fc4000001ff00 */
[----:B------:R-:W-:Y:S02]  /*0d10*/  ISETP.GE.U32.AND.EX P0, PT, R4, UR15, PT, P0 ;  /* 0x0000000f04007c0c */ /* 0x000fe4000bf06100 */
[----:B------:R-:W-:Y:S01]  /*0d20*/  CS2R R18, SRZ ;  /* 0x0000000000127805 */ /* 0x000fe2000001ff00 */
[----:B------:R2:W-:Y:S01]  /*0d30*/  STS.64 [R0+0x4118], R14 ;  /* 0x0041180e00007388 */ /* 0x0005e20000000a00 */
[----:B------:R-:W-:-:S09]  /*0d40*/  IADD3.X R7, R7, UR5, RZ, P1, !PT ;  /* 0x0000000507077c10 */ /* 0x000fd20008ffe4ff */
        /* <DEDUP_REMOVED lines=9> */
.L_x_7016:
        /* <DEDUP_REMOVED lines=26> */
.L_x_7015:
[----:B------:R-:W-:Y:S05]  /*0f80*/  BSYNC B0 ;  /* 0x0000000000007941 */ /* 0x000fea0003800000 */
.L_x_7014:
[----:B------:R-:W-:Y:S01]  /*0f90*/  IADD3 R4, P1, R2, 0x40, RZ ;  /* 0x0000004002047810 */ /* 0x000fe20007f3e0ff */
[----:B-----5:R-:W-:Y:S01]  /*0fa0*/  STS.64 [R0+0x6190], R16 ;  /* 0x0061901000007388 */ /* 0x020fe20000000a00 */
[----:B------:R-:W-:Y:S01]  /*0fb0*/  BSSY B0, `(.L_x_7017) ;  /* 0x0000031000007945 */ /* 0x000fe20003800000 */
[----:B--2---:R-:W-:Y:S01]  /*0fc0*/  IMAD.MOV.U32 R12, RZ, RZ, RZ ;  /* 0x000000ffff0c7224 */ /* 0x004fe200078e00ff */
[----:B------:R-:W-:Y:S01]  /*0fd0*/  ISETP.GE.U32.AND P0, PT, R4, UR14, PT ;  /* 0x0000000e04007c0c */ /* 0x000fe2000bf06070 */
[----:B------:R-:W-:Y:S01]  /*0fe0*/  STS.64 [R0+0x6198], R18 ;  /* 0x0061981200007388 */ /* 0x000fe20000000a00 */
[----:B------:R-:W-:Y:S01]  /*0ff0*/  IMAD.X R4, RZ, RZ, R3, P1 ;  /* 0x000000ffff047224 */ /* 0x000fe200008e0603 */
[----:B01----:R-:W-:Y:S02]  /*1000*/  IADD3 R6, P1, R6, UR12, RZ ;  /* 0x0000000c06067c10 */ /* 0x003fe4000ff3e0ff */
        /* <DEDUP_REMOVED lines=17> */
.L_x_7019:
        /* <DEDUP_REMOVED lines=26> */
.L_x_7018:
[----:B------:R-:W-:Y:S05]  /*12c0*/  BSYNC B0 ;  /* 0x0000000000007941 */ /* 0x000fea0003800000 */
.L_x_7017:
        /* <DEDUP_REMOVED lines=24> */
.L_x_7022:
        /* <DEDUP_REMOVED lines=26> */
.L_x_7021:
[----:B------:R-:W-:Y:S05]  /*15f0*/  BSYNC B0 ;  /* 0x0000000000007941 */ /* 0x000fea0003800000 */
.L_x_7020:
        /* <DEDUP_REMOVED lines=25> */
.L_x_7025:
        /* <DEDUP_REMOVED lines=26> */
.L_x_7024:
[----:B------:R-:W-:Y:S05]  /*1930*/  BSYNC B0 ;  /* 0x0000000000007941 */ /* 0x000fea0003800000 */
.L_x_7023:
[----:B------:R-:W-:Y:S01]  /*1940*/  IADD3 R2, P0, R2, 0x70, RZ ;  /* 0x0000007002027810 */ /* 0x000fe20007f1e0ff */
[----:B-----5:R2:W-:Y:S01]  /*1950*/  STS.64 [R0+0xc300], R20 ;  /* 0x00c3001400007388 */ /* 0x0205e20000000a00 */
[----:B------:R-:W-:Y:S01]  /*1960*/  BSSY B0, `(.L_x_7026) ;  /* 0x0000030000007945 */ /* 0x000fe20003800000 */
[----:B------:R-:W-:Y:S01]  /*1970*/  IMAD.MOV.U32 R9, RZ, RZ, RZ ;  /* 0x000000ffff097224 */ /* 0x000fe200078e00ff */
[----:B------:R-:W-:Y:S01]  /*1980*/  CS2R R10, SRZ ;  /* 0x00000000000a7805 */ /* 0x000fe2000001ff00 */
[----:B------:R2:W-:Y:S01]  /*1990*/  STS.64 [R0+0xc308], R22 ;  /* 0x00c3081600007388 */ /* 0x0005e20000000a00 */
[----:B------:R-:W-:Y:S01]  /*19a0*/  IMAD.X R3, RZ, RZ, R3, P0 ;  /* 0x000000ffff037224 */ /* 0x000fe200000e0603 */
[----:B------:R-:W-:Y:S02]  /*19b0*/  ISETP.GE.U32.AND P0, PT, R2, UR14, PT ;  /* 0x0000000e02007c0c */ /* 0x000fe4000bf06070 */
[----:B------:R-:W-:Y:S01]  /*19c0*/  CS2R R16, SRZ ;  /* 0x0000000000107805 */ /* 0x000fe2000001ff00 */
[----:B------:R2:W-:Y:S01]  /*19d0*/  STS.64 [R0+0xc310], R12 ;  /* 0x00c3100c00007388 */ /* 0x0005e20000000a00 */
[----:B------:R-:W-:-:S02]  /*19e0*/  IADD3 R2, P1, R6, UR12, RZ ;  /* 0x0000000c06027c10 */ /* 0x000fc4000ff3e0ff */
[----:B------:R-:W-:Y:S02]  /*19f0*/  CS2R R18, SRZ ;  /* 0x0000000000127805 */ /* 0x000fe4000001ff00 */
[----:B------:R-:W-:Y:S01]  /*1a00*/  ISETP.GE.U32.AND.EX P0, PT, R3, UR15, PT, P0 ;  /* 0x0000000f03007c0c */ /* 0x000fe2000bf06100 */
[----:B------:R2:W-:Y:S01]  /*1a10*/  STS.64 [R0+0xc318], R14 ;  /* 0x00c3180e00007388 */ /* 0x0005e20000000a00 */
[----:B------:R-:W-:-:S11]  /*1a20*/  IADD3.X R3, R7, UR5, RZ, P1, !PT ;  /* 0x0000000507037c10 */ /* 0x000fd60008ffe4ff */
[----:B--2---:R-:W-:Y:S05]  /*1a30*/  @P0 BRA `(.L_x_7027) ;  /* 0x0000000000880947 */ /* 0x004fea0003800000 */
        /* <DEDUP_REMOVED lines=8> */
.L_x_7028:
        /* <DEDUP_REMOVED lines=26> */
.L_x_7027:
[----:B------:R-:W-:Y:S05]  /*1c60*/  BSYNC B0 ;  /* 0x0000000000007941 */ /* 0x000fea0003800000 */
.L_x_7026:
[----:B------:R-:W-:Y:S01]  /*1c70*/  ULDC UR5, c[0x0][0x26c] ;  /* 0x00009b0000057ab9 */ /* 0x000fe20000000800 */
[----:B-----5:R4:W-:Y:S01]  /*1c80*/  STS.64 [R0+0xe380], R8 ;  /* 0x00e3800800007388 */ /* 0x0209e20000000a00 */
[----:B------:R-:W-:Y:S01]  /*1c90*/  ISETP.NE.AND P0, PT, RZ, UR5, PT ;  /* 0x00000005ff007c0c */ /* 0x000fe2000bf05270 */
[----:B--23--:R-:W-:Y:S02]  /*1ca0*/  IMAD.MOV.U32 R2, RZ, RZ, 0x43e00000 ;  /* 0x43e00000ff027424 */ /* 0x00cfe400078e00ff */
[----:B------:R4:W-:Y:S04]  /*1cb0*/  STS.64 [R0+0xe388], R10 ;  /* 0x00e3880a00007388 */ /* 0x0009e80000000a00 */
[----:B------:R4:W-:Y:S04]  /*1cc0*/  STS.64 [R0+0xe390], R16 ;  /* 0x00e3901000007388 */ /* 0x0009e80000000a00 */
[----:B------:R4:W-:Y:S01]  /*1cd0*/  STS.64 [R0+0xe398], R18 ;  /* 0x00e3981200007388 */ /* 0x0009e20000000a00 */
[----:B------:R-:W-:Y:S06]  /*1ce0*/  BAR.SYNC.DEFER_BLOCKING 0x0 ;  /* 0x0000000000007b1d */ /* 0x000fec0000010000 */
[----:B------:R-:W-:Y:S05]  /*1cf0*/  @!P0 BRA `(.L_x_7029) ;  /* 0x0000006800a08947 */ /* 0x000fea0003800000 */
[----:B------:R-:W-:Y:S01]  /*1d00*/  LOP3.LUT R5, R5, 0x38, RZ, 0xc0, !PT ;  /* 0x0000003805057812 */ /* 0x000fe200078ec0ff */
[----:B------:R-:W-:Y:S01]  /*1d10*/  ULDC.64 UR6, c[0x0][0x248] ;  /* 0x0000920000067ab9 */ /* 0x000fe20000000a00 */
[----:B------:R-:W-:Y:S01]  /*1d20*/  SHF.R.U32.HI R38, RZ, 0x3, R45 ;  /* 0x00000003ff267819 */ /* 0x000fe2000001162d */
[----:B01----:R-:W-:Y:S01]  /*1d30*/  IMAD.WIDE.U32 R6, R25, UR6, RZ ;  /* 0x0000000619067c25 */ /* 0x003fe2000f8e00ff */
[----:B------:R-:W-:Y:S01]  /*1d40*/  ULDC.64 UR12, c[0x0][0x228] ;  /* 0x00008a00000c7ab9 */ /* 0x000fe20000000a00 */
[----:B------:R-:W-:Y:S01]  /*1d50*/  ULDC.U8 UR5, c[0x0][0x274] ;  /* 0x00009d0000057ab9 */ /* 0x000fe20000000000 */
[----:B------:R-:W-:Y:S01]  /*1d60*/  LOP3.LUT R31, R45, 0x18, RZ, 0xc0, !PT ;  /* 0x000000182d1f7812 */ /* 0x000fe200078ec0ff */
[C---:B------:R-:W-:Y:S01]  /*1d70*/  IMAD R5, R38.reuse, 0x41, R5 ;  /* 0x0000004126057824 */ /* 0x040fe200078e0205 */
[----:B------:R-:W-:Y:S01]  /*1d80*/  UPRMT UR5, UR5, 0x8880, URZ ;  /* 0x0000888005057896 */ /* 0x000fe2000800003f */
[----:B------:R-:W-:Y:S01]  /*1d90*/  IMAD.MOV.U32 R39, RZ, RZ, RZ ;  /* 0x000000ffff277224 */ /* 0x000fe200078e00ff */
[----:B------:R-:W-:Y:S01]  /*1da0*/  BSSY B0, `(.L_x_7029) ;  /* 0x000069d000007945 */ /* 0x000fe20003800000 */
[----:B------:R-:W-:Y:S01]  /*1db0*/  IMAD.MOV.U32 R12, RZ, RZ, R6 ;  /* 0x000000ffff0c7224 */ /* 0x000fe200078e0006 */
[----:B------:R-:W-:Y:S01]  /*1dc0*/  LEA R32, R5, UR4, 0x3 ;  /* 0x0000000405207c11 */ /* 0x000fe2000f8e18ff */
[C---:B------:R-:W-:Y:S01]  /*1dd0*/  VIADD R4, R38.reuse, 0x20 ;  /* 0x0000002026047836 */ /* 0x040fe20000000000 */
[----:B------:R-:W-:Y:S01]  /*1de0*/  LOP3.LUT R33, R45, 0x7, RZ, 0xc0, !PT ;  /* 0x000000072d217812 */ /* 0x000fe200078ec0ff */
[----:B------:R-:W-:-:S02]  /*1df0*/  VIADD R6, R38, 0x40 ;  /* 0x0000004026067836 */ /* 0x000fc40000000000 */
[----:B----4-:R-:W-:Y:S01]  /*1e00*/  VIADD R8, R38, 0x60 ;  /* 0x0000006026087836 */ /* 0x010fe20000000000 */
[----:B------:R-:W-:Y:S01]  /*1e10*/  LDS.64 R22, [R32+0x28] ;  /* 0x0000280020167984 */ /* 0x000fe20000000a00 */
[----:B------:R-:W-:-:S03]  /*1e20*/  IMAD.WIDE.U32 R38, R44, 0x80, R38 ;  /* 0x000000802c267825 */ /* 0x000fc600078e0026 */
[----:B------:R-:W-:Y:S01]  /*1e30*/  LDS.64 R26, [R32+0x38] ;  /* 0x00003800201a7984 */ /* 0x000fe20000000a00 */
[----:B------:R-:W-:Y:S02]  /*1e40*/  IMAD.MOV.U32 R5, RZ, RZ, RZ ;  /* 0x000000ffff057224 */ /* 0x000fe400078e00ff */
[----:B------:R-:W-:Y:S01]  /*1e50*/  IMAD R13, R25, UR7, R7 ;  /* 0x00000007190d7c24 */ /* 0x000fe2000f8e0207 */
[----:B------:R-:W-:Y:S01]  /*1e60*/  ULDC.64 UR6, c[0x0][0x250] ;  /* 0x0000940000067ab9 */ /* 0x000fe20000000a00 */
[----:B------:R-:W-:Y:S01]  /*1e70*/  IMAD.MOV.U32 R7, RZ, RZ, RZ ;  /* 0x000000ffff077224 */ /* 0x000fe200078e00ff */
[----:B------:R-:W-:Y:S01]  /*1e80*/  LDS.64 R24, [R32+0x30] ;  /* 0x0000300020187984 */ /* 0x000fe20000000a00 */
[----:B------:R-:W-:Y:S02]  /*1e90*/  IMAD.MOV.U32 R9, RZ, RZ, RZ ;  /* 0x000000ffff097224 */ /* 0x000fe400078e00ff */
[----:B------:R-:W-:-:S04]  /*1ea0*/  IMAD.WIDE.U32 R4, R44, 0x80, R4 ;  /* 0x000000802c047825 */ /* 0x000fc800078e0004 */
[----:B------:R-:W-:Y:S02]  /*1eb0*/  IMAD R3, R39, UR6, RZ ;  /* 0x0000000627037c24 */ /* 0x000fe4000f8e02ff */
[----:B------:R-:W-:-:S04]  /*1ec0*/  IMAD.WIDE.U32 R6, R44, 0x80, R6 ;  /* 0x000000802c067825 */ /* 0x000fc800078e0006 */
[----:B------:R-:W-:-:S04]  /*1ed0*/  IMAD.WIDE.U32 R8, R44, 0x80, R8 ;  /* 0x000000802c087825 */ /* 0x000fc800078e0008 */
[----:B------:R-:W-:Y:S02]  /*1ee0*/  IMAD R5, R5, UR6, RZ ;  /* 0x0000000605057c24 */ /* 0x000fe4000f8e02ff */
[C---:B------:R-:W-:Y:S02]  /*1ef0*/  IMAD R3, R38.reuse, UR7, R3 ;  /* 0x0000000726037c24 */ /* 0x040fe4000f8e0203 */
[----:B------:R-:W-:-:S04]  /*1f00*/  IMAD.WIDE.U32 R10, R38, UR6, R12 ;  /* 0x00000006260a7c25 */ /* 0x000fc8000f8e000c */
[----:B------:R-:W-:Y:S01]  /*1f10*/  IMAD R7, R7, UR6, RZ ;  /* 0x0000000607077c24 */ /* 0x000fe2000f8e02ff */
[----:B------:R-:W-:Y:S01]  /*1f20*/  LEA R54, P0, R10, UR12, 0x2 ;  /* 0x0000000c0a367c11 */ /* 0x000fe2000f8010ff */
[----:B------:R-:W-:Y:S02]  /*1f30*/  IMAD R9, R9, UR6, RZ ;  /* 0x0000000609097c24 */ /* 0x000fe4000f8e02ff */
[C---:B------:R-:W-:Y:S02]  /*1f40*/  IMAD R19, R4.reuse, UR7, R5 ;  /* 0x0000000704137c24 */ /* 0x040fe4000f8e0205 */
[----:B------:R-:W-:Y:S02]  /*1f50*/  IMAD.IADD R3, R11, 0x1, R3 ;  /* 0x000000010b037824 */ /* 0x000fe400078e0203 */
[----:B------:R-:W-:-:S03]  /*1f60*/  IMAD.WIDE.U32 R4, R4, UR6, R12 ;  /* 0x0000000604047c25 */ /* 0x000fc6000f8e000c */
[----:B------:R-:W-:Y:S01]  /*1f70*/  LEA.HI.X R55, R10, UR13, R3, 0x2, P0 ;  /* 0x0000000d0a377c11 */ /* 0x000fe200080f1403 */
[----:B------:R-:W-:Y:S01]  /*1f80*/  IMAD.SHL.U32 R0, R45, 0x10, RZ ;  /* 0x000000102d007824 */ /* 0x000fe200078e00ff */
[----:B------:R-:W-:Y:S01]  /*1f90*/  LEA R50, P1, R4, UR12, 0x2 ;  /* 0x0000000c04327c11 */ /* 0x000fe2000f8210ff */
[C---:B------:R-:W-:Y:S02]  /*1fa0*/  IMAD R21, R6.reuse, UR7, R7 ;  /* 0x0000000706157c24 */ /* 0x040fe4000f8e0207 */
[----:B------:R-:W-:Y:S01]  /*1fb0*/  IMAD.WIDE.U32 R14, R6, UR6, R12 ;  /* 0x00000006060e7c25 */ /* 0x000fe2000f8e000c */
[----:B------:R-:W-:-:S03]  /*1fc0*/  LOP3.LUT R7, R0, 0x70, RZ, 0xc0, !PT ;  /* 0x0000007000077812 */ /* 0x000fc600078ec0ff */
[----:B------:R-:W-:Y:S01]  /*1fd0*/  IMAD.WIDE.U32 R16, R8, UR6, R12 ;  /* 0x0000000608107c25 */ /* 0x000fe2000f8e000c */
[----:B------:R-:W-:Y:S01]  /*1fe0*/  LEA R42, P2, R14, UR12, 0x2 ;  /* 0x0000000c0e2a7c11 */ /* 0x000fe2000f8410ff */
[----:B------:R-:W0:Y:S01]  /*1ff0*/  LDS.64 R12, [R32] ;  /* 0x00000000200c7984 */ /* 0x000e220000000a00 */
[----:B------:R-:W-:Y:S01]  /*2000*/  IADD3 R6, P0, R46, R7, RZ ;  /* 0x000000072e067210 */ /* 0x000fe20007f1e0ff */
[----:B------:R-:W-:Y:S01]  /*2010*/  IMAD R11, R8, UR7, R9 ;  /* 0x00000007080b7c24 */ /* 0x000fe2000f8e0209 */
[----:B------:R-:W-:Y:S01]  /*2020*/  LEA R36, P3, R16, UR12, 0x2 ;  /* 0x0000000c10247c11 */ /* 0x000fe2000f8610ff */
[----:B------:R-:W-:Y:S01]  /*2030*/  IMAD.IADD R9, R5, 0x1, R19 ;  /* 0x0000000105097824 */ /* 0x000fe200078e0213 */
[----:B------:R-:W-:Y:S01]  /*2040*/  USHF.L.U32 UR6, UR10, 0x5, URZ ;  /* 0x000000050a067899 */ /* 0x000fe2000800063f */
[----:B------:R-:W-:Y:S01]  /*2050*/  IMAD.IADD R5, R15, 0x1, R21 ;  /* 0x000000010f057824 */ /* 0x000fe200078e0215 */
[----:B------:R1:W2:Y:S01]  /*2060*/  LDS.64 R18, [R32+0x18] ;  /* 0x0000180020127984 */ /* 0x0002a20000000a00 */
[----:B------:R-:W-:Y:S01]  /*2070*/  IMAD.IADD R3, R17, 0x1, R11 ;  /* 0x0000000111037824 */ /* 0x000fe200078e020b */
[----:B------:R-:W-:Y:S01]  /*2080*/  LEA.HI.X R51, R4, UR13, R9, 0x2, P1 ;  /* 0x0000000d04337c11 */ /* 0x000fe200088f1409 */
[----:B------:R-:W-:Y:S01]  /*2090*/  IMAD.X R7, RZ, RZ, R47, P0 ;  /* 0x000000ffff077224 */ /* 0x000fe200000e062f */
[----:B------:R-:W-:Y:S01]  /*20a0*/  LEA.HI.X R43, R14, UR13, R5, 0x2, P2 ;  /* 0x0000000d0e2b7c11 */ /* 0x000fe200090f1405 */
[----:B------:R1:W3:Y:S01]  /*20b0*/  LDS.64 R20, [R32+0x20] ;  /* 0x0000200020147984 */ /* 0x0002e20000000a00 */
[----:B------:R-:W-:Y:S01]  /*20c0*/  LEA.HI.X R37, R16, UR13, R3, 0x2, P3 ;  /* 0x0000000d10257c11 */ /* 0x000fe200098f1403 */
[----:B------:R-:W-:Y:S01]  /*20d0*/  IMAD R3, R39, UR10, RZ ;  /* 0x0000000a27037c24 */ /* 0x000fe2000f8e02ff */
[----:B------:R-:W-:Y:S01]  /*20e0*/  ULDC.64 UR12, c[0x0][0x218] ;  /* 0x00008600000c7ab9 */ /* 0x000fe20000000a00 */
[----:B------:R1:W4:Y:S01]  /*20f0*/  LDS.64 R14, [R32+0x8] ;  /* 0x00000800200e7984 */ /* 0x0003220000000a00 */
[----:B------:R-:W-:Y:S01]  /*2100*/  IMAD.WIDE.U32 R4, R38, UR10, R6 ;  /* 0x0000000a26047c25 */ /* 0x000fe2000f8e0006 */
[----:B------:R-:W-:Y:S01]  /*2110*/  IADD3 R29, P1, -R6, UR10, RZ ;  /* 0x0000000a061d7c10 */ /* 0x000fe2000ff3e1ff */
[----:B------:R-:W-:Y:S01]  /*2120*/  USHF.L.U64.HI UR7, UR10, 0x5, UR11 ;  /* 0x000000050a077899 */ /* 0x000fe2000801020b */
[----:B------:R1:W1:Y:S01]  /*2130*/  LDS.64 R16, [R32+0x10] ;  /* 0x0000100020107984 */ /* 0x0002620000000a00 */
[----:B------:R-:W-:Y:S01]  /*2140*/  IMAD R3, R38, UR11, R3 ;  /* 0x0000000b26037c24 */ /* 0x000fe2000f8e0203 */
[----:B------:R-:W-:Y:S01]  /*2150*/  IADD3 R52, P0, R4, UR12, RZ ;  /* 0x0000000c04347c10 */ /* 0x000fe2000ff1e0ff */
[----:B------:R-:W-:Y:S01]  /*2160*/  IMAD.MOV.U32 R30, RZ, RZ, 0xff ;  /* 0x000000ffff1e7424 */ /* 0x000fe200078e00ff */
[----:B------:R-:W-:-:S02]  /*2170*/  ISETP.NE.AND P2, PT, RZ, UR5, PT ;  /* 0x00000005ff007c0c */ /* 0x000fc4000bf45270 */
[----:B------:R-:W-:Y:S02]  /*2180*/  IADD3.X R53, R5, UR13, R3, P0, !PT ;  /* 0x0000000d05357c10 */ /* 0x000fe400087fe403 */
[----:B------:R-:W-:Y:S02]  /*2190*/  ISETP.GE.U32.AND P0, PT, R6, UR10, PT ;  /* 0x0000000a06007c0c */ /* 0x000fe4000bf06070 */
[----:B------:R-:W-:Y:S02]  /*21a0*/  IADD3.X R6, ~R7, UR11, RZ, P1, !PT ;  /* 0x0000000b07067c10 */ /* 0x000fe40008ffe5ff */
[----:B------:R-:W-:Y:S02]  /*21b0*/  ISETP.LT.U32.AND P1, PT, R29, 0x10, PT ;  /* 0x000000101d00780c */ /* 0x000fe40003f21070 */
[----:B------:R-:W-:Y:S02]  /*21c0*/  IADD3 R48, P3, R52, UR6, RZ ;  /* 0x0000000634307c10 */ /* 0x000fe4000ff7e0ff */
[----:B------:R-:W-:-:S02]  /*21d0*/  ISETP.LT.U32.AND.EX P1, PT, R6, RZ, PT, P1 ;  /* 0x000000ff0600720c */ /* 0x000fc40003f21110 */
[----:B------:R-:W-:Y:S02]  /*21e0*/  IADD3.X R49, R53, UR7, RZ, P3, !PT ;  /* 0x0000000735317c10 */ /* 0x000fe40009ffe4ff */
[----:B------:R-:W-:Y:S02]  /*21f0*/  IADD3 R40, P3, R48, UR6, RZ ;  /* 0x0000000630287c10 */ /* 0x000fe4000ff7e0ff */
[----:B------:R-:W-:Y:S02]  /*2200*/  SEL R29, R29, 0x10, P1 ;  /* 0x000000101d1d7807 */ /* 0x000fe40000800000 */
[----:B------:R-:W-:Y:S02]  /*2210*/  SEL R28, R6, RZ, P1 ;  /* 0x000000ff061c7207 */ /* 0x000fe40000800000 */
[----:B------:R-:W-:Y:S02]  /*2220*/  IADD3.X R41, R49, UR7, RZ, P3, !PT ;  /* 0x0000000731297c10 */ /* 0x000fe40009ffe4ff */
[----:B------:R-:W-:-:S02]  /*2230*/  IADD3 R34, P1, R40, UR6, RZ ;  /* 0x0000000628227c10 */ /* 0x000fc4000ff3e0ff */
[----:B------:R-:W-:Y:S02]  /*2240*/  ISETP.GE.U32.AND.EX P0, PT, R7, UR11, PT, P0 ;  /* 0x0000000b07007c0c */ /* 0x000fe4000bf06100 */
[----:B------:R-:W-:Y:S02]  /*2250*/  IADD3.X R35, R41, UR7, RZ, P1, !PT ;  /* 0x0000000729237c10 */ /* 0x000fe40008ffe4ff */
[----:B------:R-:W-:Y:S02]  /*2260*/  SHF.L.U32 R30, R30, R31, RZ ;  /* 0x0000001f1e1e7219 */ /* 0x000fe400000006ff */
[----:B0-----:R-:W-:Y:S02]  /*2270*/  FMNMX R0, RZ, |R12|, !PT ;  /* 0x4000000cff007209 */ /* 0x001fe40007800000 */
[----:B------:R-:W-:Y:S02]  /*2280*/  SEL R29, R29, RZ, !P0 ;  /* 0x000000ff1d1d7207 */ /* 0x000fe40004000000 */
[----:B------:R-:W-:Y:S01]  /*2290*/  SEL R28, R28, RZ, !P0 ;  /* 0x000000ff1c1c7207 */ /* 0x000fe20004000000 */
[----:B-1234-:R-:W-:Y:S06]  /*22a0*/  @!P2 BRA `(.L_x_7030) ;  /* 0x0000003000a4a947 */ /* 0x01efec0003800000 */
[----:B------:R-:W-:Y:S01]  /*22b0*/  FMNMX R3, |R13|, R0, !PT ;  /* 0x000000000d037209 */ /* 0x000fe20007800200 */
[----:B------:R-:W0:Y:S08]  /*22c0*/  MATCH.ANY R5, R30 ;  /* 0x000000001e0573a1 */ /* 0x000e3000000e8000 */
[----:B------:R-:W1:Y:S01]  /*22d0*/  REDUX.OR UR5, R30 ;  /* 0x000000001e0573c4 */ /* 0x000e620000004000 */
[----:B------:R-:W-:Y:S01]  /*22e0*/  VOTEU.ANY UR7, UPT, PT ;  /* 0x0000000000077886 */ /* 0x000fe200038e0100 */
[----:B------:R-:W-:-:S04]  /*22f0*/  FMNMX R0, |R14|, R3, !PT ;  /* 0x000000030e007209 */ /* 0x000fc80007800200 */
[----:B------:R-:W-:-:S04]  /*2300*/  FMNMX R3, |R15|, R0, !PT ;  /* 0x000000000f037209 */ /* 0x000fc80007800200 */
[----:B------:R-:W-:-:S04]  /*2310*/  FMNMX R0, |R16|, R3, !PT ;  /* 0x0000000310007209 */ /* 0x000fc80007800200 */
[----:B------:R-:W-:-:S04]  /*2320*/  FMNMX R3, |R17|, R0, !PT ;  /* 0x0000000011037209 */ /* 0x000fc80007800200 */
[----:B------:R-:W-:-:S04]  /*2330*/  FMNMX R0, |R18|, R3, !PT ;  /* 0x0000000312007209 */ /* 0x000fc80007800200 */
[----:B------:R-:W-:Y:S02]  /*2340*/  FMNMX R3, |R19|, R0, !PT ;  /* 0x0000000013037209 */ /* 0x000fe40007800200 */
[----:B0-----:R-:W-:Y:S02]  /*2350*/  LOP3.LUT P0, RZ, R30, UR7, R5, 0x40, !PT ;  /* 0x000000071eff7c12 */ /* 0x001fe4000f804005 */
[----:B------:R-:W-:-:S04]  /*2360*/  FMNMX R0, |R20|, R3, !PT ;  /* 0x0000000314007209 */ /* 0x000fc80007800200 */
[----:B------:R-:W-:-:S04]  /*2370*/  FMNMX R3, |R21|, R0, !PT ;  /* 0x0000000015037209 */ /* 0x000fc80007800200 */
[----:B------:R-:W-:-:S04]  /*2380*/  FMNMX R0, |R22|, R3, !PT ;  /* 0x0000000316007209 */ /* 0x000fc80007800200 */
[----:B------:R-:W-:-:S04]  /*2390*/  FMNMX R3, |R23|, R0, !PT ;  /* 0x0000000017037209 */ /* 0x000fc80007800200 */
[----:B------:R-:W-:-:S04]  /*23a0*/  FMNMX R0, |R24|, R3, !PT ;  /* 0x0000000318007209 */ /* 0x000fc80007800200 */
[----:B------:R-:W-:-:S04]  /*23b0*/  FMNMX R3, |R25|, R0, !PT ;  /* 0x0000000019037209 */ /* 0x000fc80007800200 */
[----:B------:R-:W-:-:S04]  /*23c0*/  FMNMX R0, |R26|, R3, !PT ;  /* 0x000000031a007209 */ /* 0x000fc80007800200 */
[----:B------:R-:W-:Y:S01]  /*23d0*/  FMNMX R8, |R27|, R0, !PT ;  /* 0x000000001b087209 */ /* 0x000fe20007800200 */
[----:B-1----:R-:W-:Y:S06]  /*23e0*/  @!P0 BRA.DIV UR5, `(.L_x_7031) ;  /* 0x0000017605308947 */ /* 0x002fec000b800000 */
[----:B------:R-:W0:Y:S02]  /*23f0*/  SHFL.DOWN PT, R0, R8, 0x4, 0x1f ;  /* 0x08801f0008007f89 */ /* 0x000e2400000e0000 */
[----:B0-----:R-:W-:-:S05]  /*2400*/  FMNMX R3, R8, R0, !PT ;  /* 0x0000000008037209 */ /* 0x001fca0007800000 */
[----:B------:R-:W0:Y:S02]  /*2410*/  SHFL.DOWN PT, R0, R3, 0x2, 0x1f ;  /* 0x08401f0003007f89 */ /* 0x000e2400000e0000 */
[----:B0-----:R-:W-:-:S05]  /*2420*/  FMNMX R9, R3, R0, !PT ;  /* 0x0000000003097209 */ /* 0x001fca0007800000 */
[----:B------:R-:W0:Y:S02]  /*2430*/  SHFL.DOWN PT, R0, R9, 0x1, 0x1f ;  /* 0x08201f0009007f89 */ /* 0x000e2400000e0000 */
[----:B0-----:R-:W-:-:S05]  /*2440*/  FMNMX R4, R9, R0, !PT ;  /* 0x0000000009047209 */ /* 0x001fca0007800000 */
[----:B------:R0:W1:Y:S02]  /*2450*/  SHFL.IDX PT, R0, R4, R31, 0x1f ;  /* 0x00001f1f04007589 */ /* 0x00006400000e0000 */
.L_x_7508:
        /* <DEDUP_REMOVED lines=14> */
[----:B0-----:R-:W-:-:S04]  /*2540*/  FFMA R4, R0, 448, RZ ;  /* 0x43e0000000047823 */ /* 0x001fc800000000ff */
[----:B------:R-:W-:-:S04]  /*2550*/  FFMA R5, -R3, R4, 448 ;  /* 0x43e0000003057423 */ /* 0x000fc80000000104 */
[----:B------:R-:W-:Y:S01]  /*2560*/  FFMA R0, R0, R5, R4 ;  /* 0x0000000500007223 */ /* 0x000fe20000000004 */
[----:B--2---:R-:W-:Y:S06]  /*2570*/  @!P0 BRA `(.L_x_7035) ;  /* 0x0000000000088947 */ /* 0x004fec0003800000 */
[----:B------:R-:W-:-:S07]  /*2580*/  MOV R4, 0x25a0 ;  /* 0x000025a000047802 */ /* 0x000fce0000000f00 */
[----:B------:R-:W-:Y:S05]  /*2590*/  CALL.REL.NOINC `($__internal_17_$__cuda_sm3x_div_rn_noftz_f32_slowpath) ;  /* 0x000001f000747944 */ /* 0x000fea0003c00000 */
.L_x_7035:
[----:B------:R-:W-:Y:S05]  /*25a0*/  BSYNC B4 ;  /* 0x0000000000047941 */ /* 0x000fea0003800000 */
.L_x_7034:
[----:B------:R-:W-:-:S04]  /*25b0*/  FSETP.NEU.AND P0, PT, |R0|, +INF , PT ;  /* 0x7f8000000000780b */ /* 0x000fc80003f0d200 */
[----:B------:R-:W-:-:S04]  /*25c0*/  FSEL R0, R0, 3.40282346638528859812e+38, P0 ;  /* 0x7f7fffff00007808 */ /* 0x000fc80000000000 */
[----:B------:R-:W-:-:S07]  /*25d0*/  LOP3.LUT R0, R0, 0xff800000, RZ, 0xc0, !PT ;  /* 0xff80000000007812 */ /* 0x000fce00078ec0ff */
.L_x_7033:
[----:B------:R-:W-:Y:S05]  /*25e0*/  BSYNC B3 ;  /* 0x0000000000037941 */ /* 0x000fea0003800000 */
.L_x_7032:
        /* <DEDUP_REMOVED lines=12> */
[----:B0-----:R-:W-:-:S07]  /*26b0*/  MOV R4, 0x26d0 ;  /* 0x000026d000047802 */ /* 0x001fce0000000f00 */
[----:B------:R-:W-:Y:S05]  /*26c0*/  CALL.REL.NOINC `($__internal_16_$__cuda_sm20_rcp_rn_f32_slowpath) ;  /* 0x000001ec00547944 */ /* 0x000fea0003c00000 */
[----:B------:R-:W-:Y:S05]  /*26d0*/  BRA `(.L_x_7040) ;  /* 0x0000000000107947 */ /* 0x000fea0003800000 */
.L_x_7039:
[----:B------:R-:W1:Y:S02]  /*26e0*/  MUFU.RCP R5, R0 ;  /* 0x0000000000057308 */ /* 0x000e640000001000 */
[----:B-1----:R-:W-:-:S04]  /*26f0*/  FFMA R3, R5, R0, -1 ;  /* 0xbf80000005037423 */ /* 0x002fc80000000000 */
[----:B0-----:R-:W-:-:S04]  /*2700*/  FADD.FTZ R4, -R3, -RZ ;  /* 0x800000ff03047221 */ /* 0x001fc80000010100 */
[----:B------:R-:W-:-:S07]  /*2710*/  FFMA R5, R5, R4, R5 ;  /* 0x0000000405057223 */ /* 0x000fce0000000005 */
.L_x_7040:
[----:B------:R-:W-:Y:S05]  /*2720*/  BSYNC B3 ;  /* 0x0000000000037941 */ /* 0x000fea0003800000 */
.L_x_7038:
[----:B------:R1:W-:Y:S02]  /*2730*/  STG.E desc[UR8][R54.64], R5 ;  /* 0x0000000536007986 */ /* 0x0003e4000c101908 */
.L_x_7037:
[----:B------:R-:W-:Y:S05]  /*2740*/  BSYNC B2 ;  /* 0x0000000000027941 */ /* 0x000fea0003800000 */
.L_x_7036:
[----:B------:R-:W-:Y:S04]  /*2750*/  BSSY B1, `(.L_x_7041) ;  /* 0x0000077000017945 */ /* 0x000fe80003800000 */
[----:B------:R-:W-:Y:S05]  /*2760*/  @P1 BRA `(.L_x_7042) ;  /* 0x0000000400d41947 */ /* 0x000fea0003800000 */
[----:B------:R-:W-:Y:S01]  /*2770*/  ISETP.GE.U32.AND P0, PT, R29, 0x10, PT ;  /* 0x000000101d00780c */ /* 0x000fe20003f06070 */
[-C--:B------:R-:W-:Y:S01]  /*2780*/  FMUL R12, R12, R0.reuse ;  /* 0x000000000c0c7220 */ /* 0x080fe20000400000 */
[----:B------:R-:W-:Y:S01]  /*2790*/  LOP3.LUT P1, RZ, R52, 0xf, RZ, 0xc0, !PT ;  /* 0x0000000f34ff7812 */ /* 0x000fe2000782c0ff */
[-C--:B------:R-:W-:Y:S01]  /*27a0*/  FMUL R13, R13, R0.reuse ;  /* 0x000000000d0d7220 */ /* 0x080fe20000400000 */
[----:B------:R-:W-:Y:S01]  /*27b0*/  ISETP.GE.U32.AND.EX P0, PT, R28, RZ, PT, P0 ;  /* 0x000000ff1c00720c */ /* 0x000fe20003f06100 */
[-C--:B------:R-:W-:Y:S01]  /*27c0*/  FMUL R14, R14, R0.reuse ;  /* 0x000000000e0e7220 */ /* 0x080fe20000400000 */
[-C--:B------:R-:W-:Y:S01]  /*27d0*/  FMUL R15, R15, R0.reuse ;  /* 0x000000000f0f7220 */ /* 0x080fe20000400000 */
[-C--:B------:R-:W-:Y:S01]  /*27e0*/  FMUL R16, R16, R0.reuse ;  /* 0x0000000010107220 */ /* 0x080fe20000400000 */
[----:B------:R-:W-:Y:S01]  /*27f0*/  PLOP3.LUT P1, PT, P0, P1, PT, 0x8a, 0x0 ;  /* 0x000000000000781c */ /* 0x000fe20000723172 */
[-C--:B------:R-:W-:Y:S01]  /*2800*/  FMUL R17, R17, R0.reuse ;  /* 0x0000000011117220 */ /* 0x080fe20000400000 */
        /* <DEDUP_REMOVED lines=14> */
[----:B-1----:R-:W-:Y:S02]  /*28f0*/  F2FP.SATFINITE.E4M3.F32.PACK_AB_MERGE_C R5, RZ, R16, RZ ;  /* 0x00000010ff05723e */ /* 0x002fe400048070ff */
        /* <DEDUP_REMOVED lines=14> */
[----:B0-----:R-:W-:Y:S02]  /*29e0*/  LOP3.LUT R4, R5, 0xff, RZ, 0xc0, !PT ;  /* 0x000000ff05047812 */ /* 0x001fe400078ec0ff */
        /* <DEDUP_REMOVED lines=31> */
.L_x_7043:
        /* <DEDUP_REMOVED lines=46> */
.L_x_7042:
[----:B------:R-:W-:Y:S05]  /*2ec0*/  BSYNC B1 ;  /* 0x0000000000017941 */ /* 0x000fea0003800000 */
.L_x_7041:
[----:B---3--:R-:W3:Y:S01]  /*2ed0*/  LDS.64 R12, [R32+0x4100] ;  /* 0x00410000200c7984 */ /* 0x008ee20000000a00 */
[----:B-1----:R-:W1:Y:S08]  /*2ee0*/  MATCH.ANY R5, R30 ;  /* 0x000000001e0573a1 */ /* 0x002e7000000e8000 */
[----:B------:R-:W4:Y:S01]  /*2ef0*/  REDUX.OR UR5, R30 ;  /* 0x000000001e0573c4 */ /* 0x000f220000004000 */
[----:B------:R-:W-:Y:S01]  /*2f00*/  VOTEU.ANY UR7, UPT, PT ;  /* 0x0000000000077886 */ /* 0x000fe200038e0100 */
[----:B------:R-:W5:Y:S01]  /*2f10*/  LDS.64 R14, [R32+0x4108] ;  /* 0x00410800200e7984 */ /* 0x000f620000000a00 */
[----:B------:R-:W-:-:S03]  /*2f20*/  IADD3 R33, P0, R38, 0x20, RZ ;  /* 0x0000002026217810 */ /* 0x000fc60007f1e0ff */
[----:B------:R-:W0:Y:S02]  /*2f30*/  LDS.64 R16, [R32+0x4110] ;  /* 0x0041100020107984 */ /* 0x000e240000000a00 */
[----:B------:R-:W-:Y:S02]  /*2f40*/  IMAD.X R54, RZ, RZ, R39, P0 ;  /* 0x000000ffff367224 */ /* 0x000fe400000e0627 */
[----:B------:R-:W2:Y:S04]  /*2f50*/  LDS.64 R18, [R32+0x4118] ;  /* 0x0041180020127984 */ /* 0x000ea80000000a00 */
[----:B------:R-:W4:Y:S04]  /*2f60*/  LDS.64 R20, [R32+0x4120] ;  /* 0x0041200020147984 */ /* 0x000f280000000a00 */
[----:B------:R-:W4:Y:S04]  /*2f70*/  LDS.64 R22, [R32+0x4128] ;  /* 0x0041280020167984 */ /* 0x000f280000000a00 */
[----:B------:R-:W4:Y:S01]  /*2f80*/  LDS.64 R24, [R32+0x4130] ;  /* 0x0041300020187984 */ /* 0x000f220000000a00 */
[----:B-1----:R-:W-:-:S03]  /*2f90*/  LOP3.LUT P1, RZ, R30, UR7, R5, 0x40, !PT ;  /* 0x000000071eff7c12 */ /* 0x002fc6000f824005 */
[----:B------:R-:W1:Y:S01]  /*2fa0*/  LDS.64 R26, [R32+0x4138] ;  /* 0x00413800201a7984 */ /* 0x000e620000000a00 */
[----:B---3--:R-:W-:-:S04]  /*2fb0*/  FMNMX R0, RZ, |R12|, !PT ;  /* 0x4000000cff007209 */ /* 0x008fc80007800000 */
[----:B------:R-:W-:-:S04]  /*2fc0*/  FMNMX R3, |R13|, R0, !PT ;  /* 0x000000000d037209 */ /* 0x000fc80007800200 */
[----:B-----5:R-:W-:-:S04]  /*2fd0*/  FMNMX R0, |R14|, R3, !PT ;  /* 0x000000030e007209 */ /* 0x020fc80007800200 */
[----:B------:R-:W-:-:S04]  /*2fe0*/  FMNMX R3, |R15|, R0, !PT ;  /* 0x000000000f037209 */ /* 0x000fc80007800200 */
[----:B0-----:R-:W-:-:S04]  /*2ff0*/  FMNMX R0, |R16|, R3, !PT ;  /* 0x0000000310007209 */ /* 0x001fc80007800200 */
[----:B------:R-:W-:-:S04]  /*3000*/  FMNMX R3, |R17|, R0, !PT ;  /* 0x0000000011037209 */ /* 0x000fc80007800200 */
[----:B--2---:R-:W-:-:S04]  /*3010*/  FMNMX R0, |R18|, R3, !PT ;  /* 0x0000000312007209 */ /* 0x004fc80007800200 */
[----:B------:R-:W-:-:S04]  /*3020*/  FMNMX R3, |R19|, R0, !PT ;  /* 0x0000000013037209 */ /* 0x000fc80007800200 */
[----:B----4-:R-:W-:-:S04]  /*3030*/  FMNMX R0, |R20|, R3, !PT ;  /* 0x0000000314007209 */ /* 0x010fc80007800200 */
[----:B------:R-:W-:-:S04]  /*3040*/  FMNMX R3, |R21|, R0, !PT ;  /* 0x0000000015037209 */ /* 0x000fc80007800200 */
[----:B------:R-:W-:-:S04]  /*3050*/  FMNMX R0, |R22|, R3, !PT ;  /* 0x0000000316007209 */ /* 0x000fc80007800200 */
[----:B------:R-:W-:-:S04]  /*3060*/  FMNMX R3, |R23|, R0, !PT ;  /* 0x0000000017037209 */ /* 0x000fc80007800200 */
[----:B------:R-:W-:-:S04]  /*3070*/  FMNMX R0, |R24|, R3, !PT ;  /* 0x0000000318007209 */ /* 0x000fc80007800200 */
[----:B------:R-:W-:-:S04]  /*3080*/  FMNMX R3, |R25|, R0, !PT ;  /* 0x0000000019037209 */ /* 0x000fc80007800200 */
[----:B-1----:R-:W-:-:S04]  /*3090*/  FMNMX R0, |R26|, R3, !PT ;  /* 0x000000031a007209 */ /* 0x002fc80007800200 */
[----:B------:R-:W-:Y:S01]  /*30a0*/  FMNMX R8, |R27|, R0, !PT ;  /* 0x000000001b087209 */ /* 0x000fe20007800200 */
        /* <DEDUP_REMOVED lines=8> */
.L_x_7517:
        /* <DEDUP_REMOVED lines=20> */
.L_x_7048:
[----:B------:R-:W-:Y:S05]  /*3270*/  BSYNC B4 ;  /* 0x0000000000047941 */ /* 0x000fea0003800000 */
.L_x_7047:
[----:B------:R-:W-:-:S04]  /*3280*/  FSETP.NEU.AND P0, PT, |R0|, +INF , PT ;  /* 0x7f8000000000780b */ /* 0x000fc80003f0d200 */
[----:B------:R-:W-:-:S04]  /*3290*/  FSEL R0, R0, 3.40282346638528859812e+38, P0 ;  /* 0x7f7fffff00007808 */ /* 0x000fc80000000000 */
[----:B------:R-:W-:-:S07]  /*32a0*/  LOP3.LUT R0, R0, 0xff800000, RZ, 0xc0, !PT ;  /* 0xff80000000007812 */ /* 0x000fce00078ec0ff */
.L_x_7046:
[----:B------:R-:W-:Y:S05]  /*32b0*/  BSYNC B3 ;  /* 0x0000000000037941 */ /* 0x000fea0003800000 */
.L_x_7045:
        /* <DEDUP_REMOVED lines=14> */
.L_x_7052:
[----:B------:R-:W1:Y:S02]  /*33a0*/  MUFU.RCP R5, R0 ;  /* 0x0000000000057308 */ /* 0x000e640000001000 */
[----:B-1----:R-:W-:-:S04]  /*33b0*/  FFMA R3, R5, R0, -1 ;  /* 0xbf80000005037423 */ /* 0x002fc80000000000 */
[----:B0-----:R-:W-:-:S04]  /*33c0*/  FADD.FTZ R4, -R3, -RZ ;  /* 0x800000ff03047221 */ /* 0x001fc80000010100 */
[----:B------:R-:W-:-:S07]  /*33d0*/  FFMA R5, R5, R4, R5 ;  /* 0x0000000405057223 */ /* 0x000fce0000000005 */
.L_x_7053:
[----:B------:R-:W-:Y:S05]  /*33e0*/  BSYNC B3 ;  /* 0x0000000000037941 */ /* 0x000fea0003800000 */
.L_x_7051:
[----:B------:R1:W-:Y:S02]  /*33f0*/  STG.E desc[UR8][R50.64], R5 ;  /* 0x0000000532007986 */ /* 0x0003e4000c101908 */
.L_x_7050:
[----:B------:R-:W-:Y:S05]  /*3400*/  BSYNC B2 ;  /* 0x0000000000027941 */ /* 0x000fea0003800000 */
.L_x_7049:
[----:B------:R-:W-:Y:S01]  /*3410*/  BSSY B1, `(.L_x_7054) ;  /* 0x0000078000017945 */ /* 0x000fe20003800000 */
[----:B------:R-:W-:-:S03]  /*3420*/  VIADD R33, R52, UR6 ;  /* 0x0000000634217c36 */ /* 0x000fc60008000000 */
        /* <DEDUP_REMOVED lines=72> */
.L_x_7056:
        /* <DEDUP_REMOVED lines=46> */
.L_x_7055:
[----:B------:R-:W-:Y:S05]  /*3b90*/  BSYNC B1 ;  /* 0x0000000000017941 */ /* 0x000fea0003800000 */
.L_x_7054:
[----:B--2---:R-:W2:Y:S01]  /*3ba0*/  LDS.64 R12, [R32+0x8200] ;  /* 0x00820000200c7984 */ /* 0x004ea20000000a00 */
[----:B-1----:R-:W1:Y:S08]  /*3bb0*/  MATCH.ANY R5, R30 ;  /* 0x000000001e0573a1 */ /* 0x002e7000000e8000 */
[----:B------:R-:W4:Y:S01]  /*3bc0*/  REDUX.OR UR5, R30 ;  /* 0x000000001e0573c4 */ /* 0x000f220000004000 */
[----:B------:R-:W-:Y:S01]  /*3bd0*/  VOTEU.ANY UR7, UPT, PT ;  /* 0x0000000000077886 */ /* 0x000fe200038e0100 */
[----:B------:R-:W5:Y:S01]  /*3be0*/  LDS.64 R14, [R32+0x8208] ;  /* 0x00820800200e7984 */ /* 0x000f620000000a00 */
[----:B---3--:R-:W-:-:S03]  /*3bf0*/  IADD3 R48, P0, R38, 0x40, RZ ;  /* 0x0000004026307810 */ /* 0x008fc60007f1e0ff */
[----:B------:R-:W3:Y:S02]  /*3c00*/  LDS.64 R16, [R32+0x8210] ;  /* 0x0082100020107984 */ /* 0x000ee40000000a00 */
[----:B------:R-:W-:Y:S02]  /*3c10*/  IMAD.X R49, RZ, RZ, R39, P0 ;  /* 0x000000ffff317224 */ /* 0x000fe400000e0627 */
[----:B------:R-:W0:Y:S04]  /*3c20*/  LDS.64 R18, [R32+0x8218] ;  /* 0x0082180020127984 */ /* 0x000e280000000a00 */
[----:B------:R-:W4:Y:S04]  /*3c30*/  LDS.64 R20, [R32+0x8220] ;  /* 0x0082200020147984 */ /* 0x000f280000000a00 */
[----:B------:R-:W4:Y:S04]  /*3c40*/  LDS.64 R22, [R32+0x8228] ;  /* 0x0082280020167984 */ /* 0x000f280000000a00 */
[----:B------:R-:W4:Y:S01]  /*3c50*/  LDS.64 R24, [R32+0x8230] ;  /* 0x0082300020187984 */ /* 0x000f220000000a00 */
[----:B-1----:R-:W-:-:S03]  /*3c60*/  LOP3.LUT P1, RZ, R30, UR7, R5, 0x40, !PT ;  /* 0x000000071eff7c12 */ /* 0x002fc6000f824005 */
[----:B------:R-:W1:Y:S01]  /*3c70*/  LDS.64 R26, [R32+0x8238] ;  /* 0x00823800201a7984 */ /* 0x000e620000000a00 */
[----:B--2---:R-:W-:-:S04]  /*3c80*/  FMNMX R0, RZ, |R12|, !PT ;  /* 0x4000000cff007209 */ /* 0x004fc80007800000 */
[----:B------:R-:W-:-:S04]  /*3c90*/  FMNMX R3, |R13|, R0, !PT ;  /* 0x000000000d037209 */ /* 0x000fc80007800200 */
[----:B-----5:R-:W-:-:S04]  /*3ca0*/  FMNMX R0, |R14|, R3, !PT ;  /* 0x000000030e007209 */ /* 0x020fc80007800200 */
[----:B------:R-:W-:-:S04]  /*3cb0*/  FMNMX R3, |R15|, R0, !PT ;  /* 0x000000000f037209 */ /* 0x000fc80007800200 */
[----:B---3--:R-:W-:-:S04]  /*3cc0*/  FMNMX R0, |R16|, R3, !PT ;  /* 0x0000000310007209 */ /* 0x008fc80007800200 */
[----:B------:R-:W-:-:S04]  /*3cd0*/  FMNMX R3, |R17|, R0, !PT ;  /* 0x0000000011037209 */ /* 0x000fc80007800200 */
[----:B0-----:R-:W-:-:S04]  /*3ce0*/  FMNMX R0, |R18|, R3, !PT ;  /* 0x0000000312007209 */ /* 0x001fc80007800200 */
        /* <DEDUP_REMOVED lines=17> */
.L_x_7526:
        /* <DEDUP_REMOVED lines=20> */
.L_x_7061:
[----:B------:R-:W-:Y:S05]  /*3f40*/  BSYNC B4 ;  /* 0x0000000000047941 */ /* 0x000fea0003800000 */
.L_x_7060:
[----:B------:R-:W-:-:S04]  /*3f50*/  FSETP.NEU.AND P0, PT, |R0|, +INF , PT ;  /* 0x7f8000000000780b */ /* 0x000fc80003f0d200 */
[----:B------:R-:W-:-:S04]  /*3f60*/  FSEL R0, R0, 3.40282346638528859812e+38, P0 ;  /* 0x7f7fffff00007808 */ /* 0x000fc80000000000 */
[----:B------:R-:W-:-:S07]  /*3f70*/  LOP3.LUT R0, R0, 0xff800000, RZ, 0xc0, !PT ;  /* 0xff80000000007812 */ /* 0x000fce00078ec0ff */
.L_x_7059:
[----:B------:R-:W-:Y:S05]  /*3f80*/  BSYNC B3 ;  /* 0x0000000000037941 */ /* 0x000fea0003800000 */
.L_x_7058:
        /* <DEDUP_REMOVED lines=14> */
.L_x_7065:
[----:B------:R-:W1:Y:S02]  /*4070*/  MUFU.RCP R5, R0 ;  /* 0x0000000000057308 */ /* 0x000e640000001000 */
[----:B-1----:R-:W-:-:S04]  /*4080*/  FFMA R3, R5, R0, -1 ;  /* 0xbf80000005037423 */ /* 0x002fc80000000000 */
[----:B0-----:R-:W-:-:S04]  /*4090*/  FADD.FTZ R4, -R3, -RZ ;  /* 0x800000ff03047221 */ /* 0x001fc80000010100 */
[----:B------:R-:W-:-:S07]  /*40a0*/  FFMA R5, R5, R4, R5 ;  /* 0x0000000405057223 */ /* 0x000fce0000000005 */
.L_x_7066:
[----:B------:R-:W-:Y:S05]  /*40b0*/  BSYNC B3 ;  /* 0x0000000000037941 */ /* 0x000fea0003800000 */
.L_x_7064:
[----:B------:R1:W-:Y:S02]  /*40c0*/  STG.E desc[UR8][R42.64], R5 ;  /* 0x000000052a007986 */ /* 0x0003e4000c101908 */
.L_x_7063:
[----:B------:R-:W-:Y:S05]  /*40d0*/  BSYNC B2 ;  /* 0x0000000000027941 */ /* 0x000fea0003800000 */
.L_x_7062:
        /* <DEDUP_REMOVED lines=74> */
.L_x_7069:
        /* <DEDUP_REMOVED lines=46> */
.L_x_7068:
[----:B------:R-:W-:Y:S05]  /*4860*/  BSYNC B1 ;  /* 0x0000000000017941 */ /* 0x000fea0003800000 */
.L_x_7067:
        /* <DEDUP_REMOVED lines=13> */
[----:B------:R1:W4:Y:S02]  /*4940*/  LDS.64 R26, [R32+0xc338] ;  /* 0x00c33800201a7984 */ /* 0x0003240000000a00 */
[----:B-1----:R-:W-:Y:S01]  /*4950*/  VIADD R32, R33, UR6 ;  /* 0x0000000621207c36 */ /* 0x002fe20008000000 */
        /* <DEDUP_REMOVED lines=14> */
[----:B------:R-:W-:-:S04]  /*4a40*/  FMNMX R0, |R26|, R3, !PT ;  /* 0x000000031a007209 */ /* 0x000fc80007800200 */
        /* <DEDUP_REMOVED lines=9> */
.L_x_7535:
        /* <DEDUP_REMOVED lines=20> */
.L_x_7074:
[----:B------:R-:W-:Y:S05]  /*4c20*/  BSYNC B4 ;  /* 0x0000000000047941 */ /* 0x000fea0003800000 */
.L_x_7073:
[----:B------:R-:W-:-:S04]  /*4c30*/  FSETP.NEU.AND P0, PT, |R0|, +INF , PT ;  /* 0x7f8000000000780b */ /* 0x000fc80003f0d200 */
[----:B------:R-:W-:-:S04]  /*4c40*/  FSEL R0, R0, 3.40282346638528859812e+38, P0 ;  /* 0x7f7fffff00007808 */ /* 0x000fc80000000000 */
[----:B------:R-:W-:-:S07]  /*4c50*/  LOP3.LUT R0, R0, 0xff800000, RZ, 0xc0, !PT ;  /* 0xff80000000007812 */ /* 0x000fce00078ec0ff */
.L_x_7072:
[----:B------:R-:W-:Y:S05]  /*4c60*/  BSYNC B3 ;  /* 0x0000000000037941 */ /* 0x000fea0003800000 */
.L_x_7071:
        /* <DEDUP_REMOVED lines=14> */
.L_x_7078:
[----:B------:R-:W1:Y:S02]  /*4d50*/  MUFU.RCP R5, R0 ;  /* 0x0000000000057308 */ /* 0x000e640000001000 */
[----:B-1----:R-:W-:-:S04]  /*4d60*/  FFMA R3, R5, R0, -1 ;  /* 0xbf80000005037423 */ /* 0x002fc80000000000 */
[----:B0-----:R-:W-:-:S04]  /*4d70*/  FADD.FTZ R4, -R3, -RZ ;  /* 0x800000ff03047221 */ /* 0x001fc80000010100 */
[----:B------:R-:W-:-:S07]  /*4d80*/  FFMA R5, R5, R4, R5 ;  /* 0x0000000405057223 */ /* 0x000fce0000000005 */
.L_x_7079:
[----:B------:R-:W-:Y:S05]  /*4d90*/  BSYNC B3 ;  /* 0x0000000000037941 */ /* 0x000fea0003800000 */
.L_x_7077:
[----:B------:R1:W-:Y:S02]  /*4da0*/  STG.E desc[UR8][R36.64], R5 ;  /* 0x0000000524007986 */ /* 0x0003e4000c101908 */
.L_x_7076:
[----:B------:R-:W-:Y:S05]  /*4db0*/  BSYNC B2 ;  /* 0x0000000000027941 */ /* 0x000fea0003800000 */
.L_x_7075:
        /* <DEDUP_REMOVED lines=31> */
[----:B0-----:R-:W-:Y:S02]  /*4fb0*/  F2FP.SATFINITE.E4M3.F32.PACK_AB_MERGE_C R31, RZ, R22, RZ ;  /* 0x00000016ff1f723e */ /* 0x001fe400048070ff */
        /* <DEDUP_REMOVED lines=40> */
.L_x_7081:
        /* <DEDUP_REMOVED lines=48> */
.L_x_7030:
        /* <DEDUP_REMOVED lines=27> */
.L_x_7544:
        /* <DEDUP_REMOVED lines=20> */
.L_x_7086:
[----:B------:R-:W-:Y:S05]  /*5830*/  BSYNC B4 ;  /* 0x0000000000047941 */ /* 0x000fea0003800000 */
.L_x_7085:
[----:B------:R-:W-:-:S04]  /*5840*/  FSETP.NEU.AND P0, PT, |R0|, +INF , PT ;  /* 0x7f8000000000780b */ /* 0x000fc80003f0d200 */
[----:B------:R-:W-:-:S09]  /*5850*/  FSEL R0, R0, 3.40282346638528859812e+38, P0 ;  /* 0x7f7fffff00007808 */ /* 0x000fd20000000000 */
.L_x_7084:
[----:B------:R-:W-:Y:S05]  /*5860*/  BSYNC B3 ;  /* 0x0000000000037941 */ /* 0x000fea0003800000 */
.L_x_7083:
        /* <DEDUP_REMOVED lines=15> */
.L_x_7090:
[----:B------:R-:W1:Y:S02]  /*5960*/  MUFU.RCP R5, R0 ;  /* 0x0000000000057308 */ /* 0x000e640000001000 */
[----:B-1----:R-:W-:-:S04]  /*5970*/  FFMA R3, R5, R0, -1 ;  /* 0xbf80000005037423 */ /* 0x002fc80000000000 */
[----:B0-----:R-:W-:-:S04]  /*5980*/  FADD.FTZ R4, -R3, -RZ ;  /* 0x800000ff03047221 */ /* 0x001fc80000010100 */
[----:B------:R-:W-:-:S07]  /*5990*/  FFMA R5, R5, R4, R5 ;  /* 0x0000000405057223 */ /* 0x000fce0000000005 */
.L_x_7091:
[----:B------:R-:W-:Y:S05]  /*59a0*/  BSYNC B3 ;  /* 0x0000000000037941 */ /* 0x000fea0003800000 */
.L_x_7089:
[----:B------:R1:W-:Y:S02]  /*59b0*/  STG.E desc[UR8][R54.64], R5 ;  /* 0x0000000536007986 */ /* 0x0003e4000c101908 */
.L_x_7088:
[----:B------:R-:W-:Y:S05]  /*59c0*/  BSYNC B2 ;  /* 0x0000000000027941 */ /* 0x000fea0003800000 */
.L_x_7087:
        /* <DEDUP_REMOVED lines=73> */
.L_x_7094:
        /* <DEDUP_REMOVED lines=46> */
.L_x_7093:
[----:B------:R-:W-:Y:S05]  /*6140*/  BSYNC B1 ;  /* 0x0000000000017941 */ /* 0x000fea0003800000 */
.L_x_7092:
        /* <DEDUP_REMOVED lines=38> */
.L_x_7553:
        /* <DEDUP_REMOVED lines=20> */
.L_x_7099:
[----:B------:R-:W-:Y:S05]  /*64f0*/  BSYNC B4 ;  /* 0x0000000000047941 */ /* 0x000fea0003800000 */
.L_x_7098:
[----:B------:R-:W-:-:S04]  /*6500*/  FSETP.NEU.AND P0, PT, |R0|, +INF , PT ;  /* 0x7f8000000000780b */ /* 0x000fc80003f0d200 */
[----:B------:R-:W-:-:S09]  /*6510*/  FSEL R0, R0, 3.40282346638528859812e+38, P0 ;  /* 0x7f7fffff00007808 */ /* 0x000fd20000000000 */
.L_x_7097:
[----:B------:R-:W-:Y:S05]  /*6520*/  BSYNC B3 ;  /* 0x0000000000037941 */ /* 0x000fea0003800000 */
.L_x_7096:
        /* <DEDUP_REMOVED lines=14> */
.L_x_7103:
[----:B------:R-:W1:Y:S02]  /*6610*/  MUFU.RCP R5, R0 ;  /* 0x0000000000057308 */ /* 0x000e640000001000 */
[----:B-1----:R-:W-:-:S04]  /*6620*/  FFMA R3, R5, R0, -1 ;  /* 0xbf80000005037423 */ /* 0x002fc80000000000 */
[----:B0-----:R-:W-:-:S04]  /*6630*/  FADD.FTZ R4, -R3, -RZ ;  /* 0x800000ff03047221 */ /* 0x001fc80000010100 */
[----:B------:R-:W-:-:S07]  /*6640*/  FFMA R5, R5, R4, R5 ;  /* 0x0000000405057223 */ /* 0x000fce0000000005 */
.L_x_7104:
[----:B------:R-:W-:Y:S05]  /*6650*/  BSYNC B3 ;  /* 0x0000000000037941 */ /* 0x000fea0003800000 */
.L_x_7102:
[----:B------:R1:W-:Y:S02]  /*6660*/  STG.E desc[UR8][R50.64], R5 ;  /* 0x0000000532007986 */ /* 0x0003e4000c101908 */
.L_x_7101:
[----:B------:R-:W-:Y:S05]  /*6670*/  BSYNC B2 ;  /* 0x0000000000027941 */ /* 0x000fea0003800000 */
.L_x_7100:
        /* <DEDUP_REMOVED lines=74> */
.L_x_7107:
        /* <DEDUP_REMOVED lines=46> */
.L_x_7106:
[----:B------:R-:W-:Y:S05]  /*6e00*/  BSYNC B1 ;  /* 0x0000000000017941 */ /* 0x000fea0003800000 */
.L_x_7105:
[----:B---3--:R-:W3:Y:S01]  /*6e10*/  LDS.64 R12, [R32+0x8200] ;  /* 0x00820000200c7984 */ /* 0x008ee20000000a00 */
[----:B-1----:R-:W1:Y:S08]  /*6e20*/  MATCH.ANY R5, R30 ;  /* 0x000000001e0573a1 */ /* 0x002e7000000e8000 */
[----:B------:R-:W4:Y:S01]  /*6e30*/  REDUX.OR UR5, R30 ;  /* 0x000000001e0573c4 */ /* 0x000f220000004000 */
[----:B------:R-:W-:Y:S01]  /*6e40*/  VOTEU.ANY UR7, UPT, PT ;  /* 0x0000000000077886 */ /* 0x000fe200038e0100 */
[----:B------:R-:W5:Y:S01]  /*6e50*/  LDS.64 R14, [R32+0x8208] ;  /* 0x00820800200e7984 */ /* 0x000f620000000a00 */
[----:B--2---:R-:W-:-:S03]  /*6e60*/  IADD3 R48, P0, R38, 0x40, RZ ;  /* 0x0000004026307810 */ /* 0x004fc60007f1e0ff */
[----:B------:R-:W2:Y:S02]  /*6e70*/  LDS.64 R16, [R32+0x8210] ;  /* 0x0082100020107984 */ /* 0x000ea40000000a00 */
[----:B------:R-:W-:Y:S02]  /*6e80*/  IMAD.X R49, RZ, RZ, R39, P0 ;  /* 0x000000ffff317224 */ /* 0x000fe400000e0627 */
[----:B------:R-:W0:Y:S04]  /*6e90*/  LDS.64 R18, [R32+0x8218] ;  /* 0x0082180020127984 */ /* 0x000e280000000a00 */
        /* <DEDUP_REMOVED lines=9> */
[----:B--2---:R-:W-:-:S04]  /*6f30*/  FMNMX R0, |R16|, R3, !PT ;  /* 0x0000000310007209 */ /* 0x004fc80007800200 */
        /* <DEDUP_REMOVED lines=19> */
.L_x_7562:
        /* <DEDUP_REMOVED lines=20> */
.L_x_7112:
[----:B------:R-:W-:Y:S05]  /*71b0*/  BSYNC B4 ;  /* 0x0000000000047941 */ /* 0x000fea0003800000 */
.L_x_7111:
[----:B------:R-:W-:-:S04]  /*71c0*/  FSETP.NEU.AND P0, PT, |R0|, +INF , PT ;  /* 0x7f8000000000780b */ /* 0x000fc80003f0d200 */
[----:B------:R-:W-:-:S09]  /*71d0*/  FSEL R0, R0, 3.40282346638528859812e+38, P0 ;  /* 0x7f7fffff00007808 */ /* 0x000fd20000000000 */
.L_x_7110:
[----:B------:R-:W-:Y:S05]  /*71e0*/  BSYNC B3 ;  /* 0x0000000000037941 */ /* 0x000fea0003800000 */
.L_x_7109:
        /* <DEDUP_REMOVED lines=14> */
.L_x_7116:
[----:B------:R-:W1:Y:S02]  /*72d0*/  MUFU.RCP R5, R0 ;  /* 0x0000000000057308 */ /* 0x000e640000001000 */
[----:B-1----:R-:W-:-:S04]  /*72e0*/  FFMA R3, R5, R0, -1 ;  /* 0xbf80000005037423 */ /* 0x002fc80000000000 */
[----:B0-----:R-:W-:-:S04]  /*72f0*/  FADD.FTZ R4, -R3, -RZ ;  /* 0x800000ff03047221 */ /* 0x001fc80000010100 */
[----:B------:R-:W-:-:S07]  /*7300*/  FFMA R5, R5, R4, R5 ;  /* 0x0000000405057223 */ /* 0x000fce0000000005 */
.L_x_7117:
[----:B------:R-:W-:Y:S05]  /*7310*/  BSYNC B3 ;  /* 0x0000000000037941 */ /* 0x000fea0003800000 */
.L_x_7115:
[----:B------:R1:W-:Y:S02]  /*7320*/  STG.E desc[UR8][R42.64], R5 ;  /* 0x000000052a007986 */ /* 0x0003e4000c101908 */
.L_x_7114:
[----:B------:R-:W-:Y:S05]  /*7330*/  BSYNC B2 ;  /* 0x0000000000027941 */ /* 0x000fea0003800000 */
.L_x_7113:
        /* <DEDUP_REMOVED lines=74> */
.L_x_7120:
        /* <DEDUP_REMOVED lines=46> */
.L_x_7119:
[----:B------:R-:W-:Y:S05]  /*7ac0*/  BSYNC B1 ;  /* 0x0000000000017941 */ /* 0x000fea0003800000 */
.L_x_7118:
        /* <DEDUP_REMOVED lines=39> */
.L_x_7571:
        /* <DEDUP_REMOVED lines=20> */
.L_x_7125:
[----:B------:R-:W-:Y:S05]  /*7e80*/  BSYNC B4 ;  /* 0x0000000000047941 */ /* 0x000fea0003800000 */
.L_x_7124:
[----:B------:R-:W-:-:S04]  /*7e90*/  FSETP.NEU.AND P0, PT, |R0|, +INF , PT ;  /* 0x7f8000000000780b */ /* 0x000fc80003f0d200 */
[----:B------:R-:W-:-:S09]  /*7ea0*/  FSEL R0, R0, 3.40282346638528859812e+38, P0 ;  /* 0x7f7fffff00007808 */ /* 0x000fd20000000000 */
.L_x_7123:
[----:B------:R-:W-:Y:S05]  /*7eb0*/  BSYNC B3 ;  /* 0x0000000000037941 */ /* 0x000fea0003800000 */
.L_x_7122:
        /* <DEDUP_REMOVED lines=14> */
.L_x_7129:
[----:B------:R-:W1:Y:S02]  /*7fa0*/  MUFU.RCP R5, R0 ;  /* 0x0000000000057308 */ /* 0x000e640000001000 */
[----:B-1----:R-:W-:-:S04]  /*7fb0*/  FFMA R3, R5, R0, -1 ;  /* 0xbf80000005037423 */ /* 0x002fc80000000000 */
[----:B0-----:R-:W-:-:S04]  /*7fc0*/  FADD.FTZ R4, -R3, -RZ ;  /* 0x800000ff03047221 */ /* 0x001fc80000010100 */
[----:B------:R-:W-:-:S07]  /*7fd0*/  FFMA R5, R5, R4, R5 ;  /* 0x0000000405057223 */ /* 0x000fce0000000005 */
.L_x_7130:
[----:B------:R-:W-:Y:S05]  /*7fe0*/  BSYNC B3 ;  /* 0x0000000000037941 */ /* 0x000fea0003800000 */
.L_x_7128:
[----:B------:R1:W-:Y:S02]  /*7ff0*/  STG.E desc[UR8][R36.64], R5 ;  /* 0x0000000524007986 */ /* 0x0003e4000c101908 */
.L_x_7127:
[----:B------:R-:W-:Y:S05]  /*8000*/  BSYNC B2 ;  /* 0x0000000000027941 */ /* 0x000fea0003800000 */
.L_x_7126:
        /* <DEDUP_REMOVED lines=72> */
.L_x_7131:
        /* <DEDUP_REMOVED lines=46> */
.L_x_7080:
[----:B------:R-:W-:Y:S05]  /*8770*/  BSYNC B0 ;  /* 0x0000000000007941 */ /* 0x000fea0003800000 */
.L_x_7029:
[----:B----4-:R-:W4:Y:S02]  /*8780*/  LDC R0, c[0x0][0x270] ;  /* 0x00009c00ff007b82 */ /* 0x010f240000000800 */
[----:B----4-:R-:W-:-:S13]  /*8790*/  ISETP.NE.AND P0, PT, R0, 0x2, PT ;  /* 0x000000020000780c */ /* 0x010fda0003f05270 */
[----:B------:R-:W-:Y:S05]  /*87a0*/  @!P0 BRA `(.L_x_7132) ;  /* 0x0000006400f48947 */ /* 0x000fea0003800000 */
[----:B------:R-:W-:-:S13]  /*87b0*/  ISETP.NE.AND P0, PT, R0, 0x1, PT ;  /* 0x000000010000780c */ /* 0x000fda0003f05270 */
[----:B------:R-:W-:Y:S05]  /*87c0*/  @P0 EXIT ;  /* 0x000000000000094d */ /* 0x000fea0003800000 */
[----:B------:R-:W-:Y:S01]  /*87d0*/  SHF.R.U32.HI R57, RZ, 0x3, R45 ;  /* 0x00000003ff397819 */ /* 0x000fe2000001162d */
[C---:B0-----:R-:W-:Y:S01]  /*87e0*/  IMAD.SHL.U32 R4, R45.reuse, 0x10, RZ ;  /* 0x000000102d047824 */ /* 0x041fe200078e00ff */
[----:B------:R-:W-:Y:S01]  /*87f0*/  LOP3.LUT R48, R45, 0x7, RZ, 0xc0, !PT ;  /* 0x000000072d307812 */ /* 0x000fe200078ec0ff */
[----:B-12---:R-:W-:Y:S01]  /*8800*/  IMAD.MOV.U32 R5, RZ, RZ, RZ ;  /* 0x000000ffff057224 */ /* 0x006fe200078e00ff */
[----:B------:R-:W-:Y:S01]  /*8810*/  ULDC.64 UR16, c[0x0][0x240] ;  /* 0x0000900000107ab9 */ /* 0x000fe20000000a00 */
[----:B------:R-:W-:Y:S01]  /*8820*/  ULDC.64 UR12, c[0x0][0x220] ;  /* 0x00008800000c7ab9 */ /* 0x000fe20000000a00 */
[----:B------:R-:W-:Y:S01]  /*8830*/  LOP3.LUT R4, R4, 0x70, RZ, 0xc0, !PT ;  /* 0x0000007004047812 */ /* 0x000fe200078ec0ff */
[----:B------:R-:W-:Y:S01]  /*8840*/  IMAD R55, R48, 0x410, R57 ;  /* 0x0000041030377824 */ /* 0x000fe200078e0239 */
[----:B------:R-:W-:Y:S01]  /*8850*/  ULDC.64 UR14, c[0x0][0x258] ;  /* 0x00009600000e7ab9 */ /* 0x000fe20000000a00 */
[----:B------:R-:W-:Y:S01]  /*8860*/  IMAD.SHL.U32 R57, R57, 0x2, RZ ;  /* 0x0000000239397824 */ /* 0x000fe200078e00ff */
[----:B------:R-:W-:Y:S01]  /*8870*/  ULDC.U8 UR5, c[0x0][0x274] ;  /* 0x00009d0000057ab9 */ /* 0x000fe20000000000 */
[----:B------:R-:W-:Y:S01]  /*8880*/  IMAD.WIDE.U32 R4, R44, 0x80, R4 ;  /* 0x000000802c047825 */ /* 0x000fe200078e0004 */
[----:B------:R-:W-:Y:S01]  /*8890*/  LEA R55, R55, UR4, 0x3 ;  /* 0x0000000437377c11 */ /* 0x000fe2000f8e18ff */
[----:B------:R-:W-:Y:S01]  /*88a0*/  UPRMT UR5, UR5, 0x8880, URZ ;  /* 0x0000888005057896 */ /* 0x000fe2000800003f */
[----:B------:R-:W-:Y:S01]  /*88b0*/  IADD3 R50, P0, R46, R57, RZ ;  /* 0x000000392e327210 */ /* 0x000fe20007f1e0ff */
[----:B------:R-:W-:Y:S01]  /*88c0*/  IMAD.WIDE.U32 R62, R44, UR14, RZ ;  /* 0x0000000e2c3e7c25 */ /* 0x000fe2000f8e00ff */
[----:B------:R-:W-:Y:S01]  /*88d0*/  IADD3 R52, P1, -R4, UR16, RZ ;  /* 0x0000001004347c10 */ /* 0x000fe2000ff3e1ff */
[----:B------:R-:W0:Y:S01]  /*88e0*/  LDS.64 R12, [R55] ;  /* 0x00000000370c7984 */ /* 0x000e220000000a00 */
[----:B------:R-:W-:Y:S01]  /*88f0*/  LOP3.LUT R54, R45, 0x18, RZ, 0xc0, !PT ;  /* 0x000000182d367812 */ /* 0x000fe200078ec0ff */
[----:B------:R-:W-:Y:S01]  /*8900*/  IMAD.X R49, RZ, RZ, R47, P0 ;  /* 0x000000ffff317224 */ /* 0x000fe200000e062f */
[----:B------:R-:W-:Y:S01]  /*8910*/  IADD3.X R51, ~R5, UR17, RZ, P1, !PT ;  /* 0x0000001105337c10 */ /* 0x000fe20008ffe5ff */
[----:B------:R-:W1:Y:S01]  /*8920*/  LDS.64 R14, [R55+0x208] ;  /* 0x00020800370e7984 */ /* 0x000e620000000a00 */
[----:B------:R-:W-:Y:S01]  /*8930*/  IMAD.WIDE.U32 R6, R50, UR16, R4 ;  /* 0x0000001032067c25 */ /* 0x000fe2000f8e0004 */
[----:B------:R-:W-:Y:S01]  /*8940*/  ISETP.GE.U32.AND P0, PT, R4, UR16, PT ;  /* 0x0000001004007c0c */ /* 0x000fe2000bf06070 */
[----:B------:R-:W-:Y:S01]  /*8950*/  BSSY B0, `(.L_x_7133) ;  /* 0x000032e000007945 */ /* 0x000fe20003800000 */
[----:B------:R-:W2:Y:S01]  /*8960*/  LDS.64 R16, [R55+0x410] ;  /* 0x0004100037107984 */ /* 0x000ea20000000a00 */
[----:B------:R-:W-:Y:S01]  /*8970*/  IMAD R3, R49, UR16, RZ ;  /* 0x0000001031037c24 */ /* 0x000fe2000f8e02ff */
[----:B------:R-:W-:Y:S01]  /*8980*/  IADD3 R64, P1, R6, UR12, RZ ;  /* 0x0000000c06407c10 */ /* 0x000fe2000ff3e0ff */
[----:B------:R-:W-:Y:S01]  /*8990*/  IMAD R61, R44, UR15, R63 ;  /* 0x0000000f2c3d7c24 */ /* 0x000fe2000f8e023f */
[----:B------:R-:W4:Y:S01]  /*89a0*/  LDS.64 R18, [R55+0x618] ;  /* 0x0006180037127984 */ /* 0x000f220000000a00 */
[C---:B------:R-:W-:Y:S01]  /*89b0*/  IMAD R3, R50.reuse, UR17, R3 ;  /* 0x0000001132037c24 */ /* 0x040fe2000f8e0203 */
[----:B------:R-:W-:Y:S01]  /*89c0*/  ISETP.GE.U32.AND.EX P0, PT, R5, UR17, PT, P0 ;  /* 0x0000001105007c0c */ /* 0x000fe2000bf06100 */
[----:B------:R-:W-:Y:S01]  /*89d0*/  IMAD.MOV.U32 R60, RZ, RZ, R62 ;  /* 0x000000ffff3c7224 */ /* 0x000fe200078e003e */
[----:B------:R-:W5:Y:S01]  /*89e0*/  LDS.64 R20, [R55+0x820] ;  /* 0x0008200037147984 */ /* 0x000f620000000a00 */
[----:B------:R-:W-:Y:S01]  /*89f0*/  ULDC.64 UR14, c[0x0][0x230] ;  /* 0x00008c00000e7ab9 */ /* 0x000fe20000000a00 */
[----:B------:R-:W-:Y:S01]  /*8a00*/  IADD3.X R65, R7, UR13, R3, P1, !PT ;  /* 0x0000000d07417c10 */ /* 0x000fe20008ffe403 */
[----:B------:R-:W-:Y:S01]  /*8a10*/  ULDC.64 UR12, c[0x0][0x260] ;  /* 0x00009800000c7ab9 */ /* 0x000fe20000000a00 */
[----:B------:R-:W5:Y:S01]  /*8a20*/  LDS.64 R22, [R55+0xa28] ;  /* 0x000a280037167984 */ /* 0x000f620000000a00 */
[----:B---3--:R-:W-:Y:S01]  /*8a30*/  IMAD R9, R49, UR12, RZ ;  /* 0x0000000c31097c24 */ /* 0x008fe2000f8e02ff */
[C---:B------:R-:W-:Y:S01]  /*8a40*/  IADD3 R58, P1, R50.reuse, 0x1, RZ ;  /* 0x00000001323a7810 */ /* 0x040fe20007f3e0ff */
[----:B------:R-:W-:Y:S01]  /*8a50*/  IMAD.WIDE.U32 R4, R50, UR12, R60 ;  /* 0x0000000c32047c25 */ /* 0x000fe2000f8e003c */
[----:B------:R-:W3:Y:S01]  /*8a60*/  LDS.64 R24, [R55+0xc30] ;  /* 0x000c300037187984 */ /* 0x000ee20000000a00 */
[----:B------:R-:W-:-:S02]  /*8a70*/  ISETP.NE.AND P5, PT, RZ, UR5, PT ;  /* 0x00000005ff007c0c */ /* 0x000fc4000bfa5270 */
[----:B------:R-:W-:Y:S01]  /*8a80*/  IMAD R9, R50, UR13, R9 ;  /* 0x0000000d32097c24 */ /* 0x000fe2000f8e0209 */
[----:B------:R-:W3:Y:S01]  /*8a90*/  LDS.64 R26, [R55+0xe38] ;  /* 0x000e3800371a7984 */ /* 0x000ee20000000a00 */
[----:B------:R-:W-:Y:S01]  /*8aa0*/  IMAD.X R56, RZ, RZ, R49, P1 ;  /* 0x000000ffff387224 */ /* 0x000fe200008e0631 */
[----:B------:R-:W-:Y:S01]  /*8ab0*/  LEA R70, P1, R4, UR14, 0x2 ;  /* 0x0000000e04467c11 */ /* 0x000fe2000f8210ff */
[----:B------:R-:W-:Y:S01]  /*8ac0*/  IMAD.IADD R9, R5, 0x1, R9 ;  /* 0x0000000105097824 */ /* 0x000fe200078e0209 */
[----:B------:R-:W3:Y:S01]  /*8ad0*/  LDS.64 R28, [R55+0x1040] ;  /* 0x00104000371c7984 */ /* 0x000ee20000000a00 */
[----:B------:R-:W-:Y:S01]  /*8ae0*/  IMAD R11, R56, UR12, RZ ;  /* 0x0000000c380b7c24 */ /* 0x000fe2000f8e02ff */
[----:B------:R-:W-:Y:S01]  /*8af0*/  IADD3 R66, P3, R64, UR16, RZ ;  /* 0x0000001040427c10 */ /* 0x000fe2000ff7e0ff */
[----:B------:R-:W-:Y:S01]  /*8b00*/  IMAD.WIDE.U32 R6, R58, UR12, R60 ;  /* 0x0000000c3a067c25 */ /* 0x000fe2000f8e003c */
[----:B------:R-:W3:Y:S01]  /*8b10*/  LDS.64 R30, [R55+0x1248] ;  /* 0x00124800371e7984 */ /* 0x000ee20000000a00 */
[----:B------:R-:W-:-:S02]  /*8b20*/  LEA.HI.X R71, R4, UR15, R9, 0x2, P1 ;  /* 0x0000000f04477c11 */ /* 0x000fc400088f1409 */
[----:B------:R-:W-:Y:S01]  /*8b30*/  IMAD R11, R58, UR13, R11 ;  /* 0x0000000d3a0b7c24 */ /* 0x000fe2000f8e020b */
[----:B------:R-:W3:Y:S01]  /*8b40*/  LDS.64 R32, [R55+0x1450] ;  /* 0x0014500037207984 */ /* 0x000ee20000000a00 */
[----:B0-----:R-:W-:Y:S01]  /*8b50*/  FMNMX R3, RZ, |R12|, !PT ;  /* 0x4000000cff037209 */ /* 0x001fe20007800000 */
[----:B------:R-:W-:Y:S01]  /*8b60*/  IMAD.MOV.U32 R53, RZ, RZ, 0xff ;  /* 0x000000ffff357424 */ /* 0x000fe200078e00ff */
[----:B------:R-:W-:Y:S01]  /*8b70*/  ISETP.LT.U32.AND P1, PT, R52, 0x10, PT ;  /* 0x000000103400780c */ /* 0x000fe20003f21070 */
[----:B------:R-:W0:Y:S01]  /*8b80*/  LDS.64 R34, [R55+0x1658] ;  /* 0x0016580037227984 */ /* 0x000e220000000a00 */
[----:B-1----:R-:W-:Y:S01]  /*8b90*/  FMNMX R3, |R14|, R3, !PT ;  /* 0x000000030e037209 */ /* 0x002fe20007800200 */
[----:B------:R-:W-:Y:S01]  /*8ba0*/  IMAD.IADD R5, R7, 0x1, R11 ;  /* 0x0000000107057824 */ /* 0x000fe200078e020b */
[----:B------:R-:W-:Y:S01]  /*8bb0*/  ISETP.LT.U32.AND.EX P1, PT, R51, RZ, PT, P1 ;  /* 0x000000ff3300720c */ /* 0x000fe20003f21110 */
[----:B------:R-:W1:Y:S01]  /*8bc0*/  LDS.64 R36, [R55+0x1860] ;  /* 0x0018600037247984 */ /* 0x000e620000000a00 */
[----:B--2---:R-:W-:-:S02]  /*8bd0*/  FMNMX R3, |R16|, R3, !PT ;  /* 0x0000000310037209 */ /* 0x004fc40007800200 */
[----:B------:R-:W-:Y:S01]  /*8be0*/  LEA R68, P2, R6, UR14, 0x2 ;  /* 0x0000000e06447c11 */ /* 0x000fe2000f8410ff */
[----:B------:R-:W2:Y:S01]  /*8bf0*/  LDS.64 R38, [R55+0x1a68] ;  /* 0x001a680037267984 */ /* 0x000ea20000000a00 */
[----:B----4-:R-:W-:Y:S02]  /*8c00*/  FMNMX R3, |R18|, R3, !PT ;  /* 0x0000000312037209 */ /* 0x010fe40007800200 */
[----:B------:R-:W-:Y:S01]  /*8c10*/  SEL R52, R52, 0x10, P1 ;  /* 0x0000001034347807 */ /* 0x000fe20000800000 */
[----:B------:R-:W4:Y:S01]  /*8c20*/  LDS.64 R40, [R55+0x1c70] ;  /* 0x001c700037287984 */ /* 0x000f220000000a00 */
[----:B-----5:R-:W-:Y:S02]  /*8c30*/  FMNMX R3, |R20|, R3, !PT ;  /* 0x0000000314037209 */ /* 0x020fe40007800200 */
[----:B------:R-:W-:Y:S01]  /*8c40*/  SEL R51, R51, RZ, P1 ;  /* 0x000000ff33337207 */ /* 0x000fe20000800000 */
[----:B------:R-:W5:Y:S01]  /*8c50*/  LDS.64 R42, [R55+0x1e78] ;  /* 0x001e7800372a7984 */ /* 0x000f620000000a00 */
[----:B------:R-:W-:-:S02]  /*8c60*/  FMNMX R3, |R22|, R3, !PT ;  /* 0x0000000316037209 */ /* 0x000fc40007800200 */
[----:B------:R-:W-:Y:S02]  /*8c70*/  LEA.HI.X R69, R6, UR15, R5, 0x2, P2 ;  /* 0x0000000f06457c11 */ /* 0x000fe400090f1405 */
[----:B---3--:R-:W-:Y:S02]  /*8c80*/  FMNMX R3, |R24|, R3, !PT ;  /* 0x0000000318037209 */ /* 0x008fe40007800200 */
[----:B------:R-:W-:Y:S02]  /*8c90*/  IADD3.X R67, R65, UR17, RZ, P3, !PT ;  /* 0x0000001141437c10 */ /* 0x000fe40009ffe4ff */
[----:B------:R-:W-:Y:S02]  /*8ca0*/  FMNMX R3, |R26|, R3, !PT ;  /* 0x000000031a037209 */ /* 0x000fe40007800200 */
[----:B------:R-:W-:Y:S02]  /*8cb0*/  SHF.L.U32 R53, R53, R54, RZ ;  /* 0x0000003635357219 */ /* 0x000fe400000006ff */
[----:B------:R-:W-:-:S02]  /*8cc0*/  FMNMX R3, |R28|, R3, !PT ;  /* 0x000000031c037209 */ /* 0x000fc40007800200 */
[----:B------:R-:W-:Y:S02]  /*8cd0*/  SEL R52, R52, RZ, !P0 ;  /* 0x000000ff34347207 */ /* 0x000fe40004000000 */
[----:B------:R-:W-:Y:S02]  /*8ce0*/  FMNMX R3, |R30|, R3, !PT ;  /* 0x000000031e037209 */ /* 0x000fe40007800200 */
[----:B------:R-:W-:Y:S02]  /*8cf0*/  SEL R51, R51, RZ, !P0 ;  /* 0x000000ff33337207 */ /* 0x000fe40004000000 */
[----:B------:R-:W-:-:S04]  /*8d00*/  FMNMX R3, |R32|, R3, !PT ;  /* 0x0000000320037209 */ /* 0x000fc80007800200 */
[----:B0-----:R-:W-:-:S04]  /*8d10*/  FMNMX R3, |R34|, R3, !PT ;  /* 0x0000000322037209 */ /* 0x001fc80007800200 */
[----:B-1----:R-:W-:-:S04]  /*8d20*/  FMNMX R3, |R36|, R3, !PT ;  /* 0x0000000324037209 */ /* 0x002fc80007800200 */
[----:B--2---:R-:W-:-:S04]  /*8d30*/  FMNMX R3, |R38|, R3, !PT ;  /* 0x0000000326037209 */ /* 0x004fc80007800200 */
[----:B----4-:R-:W-:-:S04]  /*8d40*/  FMNMX R3, |R40|, R3, !PT ;  /* 0x0000000328037209 */ /* 0x010fc80007800200 */
[----:B-----5:R-:W-:Y:S01]  /*8d50*/  FMNMX R8, |R42|, R3, !PT ;  /* 0x000000032a087209 */ /* 0x020fe20007800200 */
        /* <DEDUP_REMOVED lines=13> */
.L_x_7580:
        /* <DEDUP_REMOVED lines=19> */
[----:B0-----:R-:W-:Y:S05]  /*8f60*/  CALL.REL.NOINC `($__internal_17_$__cuda_sm3x_div_rn_noftz_f32_slowpath) ;  /* 0x0000018800007944 */ /* 0x001fea0003c00000 */
.L_x_7139:
[----:B------:R-:W-:Y:S05]  /*8f70*/  BSYNC B4 ;  /* 0x0000000000047941 */ /* 0x000fea0003800000 */
.L_x_7138:
[----:B------:R-:W-:-:S04]  /*8f80*/  FSETP.NEU.AND P0, PT, |R0|, +INF , PT ;  /* 0x7f8000000000780b */ /* 0x000fc80003f0d200 */
[----:B------:R-:W-:-:S04]  /*8f90*/  FSEL R0, R0, 3.40282346638528859812e+38, P0 ;  /* 0x7f7fffff00007808 */ /* 0x000fc80000000000 */
[----:B------:R-:W-:-:S07]  /*8fa0*/  LOP3.LUT R11, R0, 0xff800000, RZ, 0xc0, !PT ;  /* 0xff800000000b7812 */ /* 0x000fce00078ec0ff */
.L_x_7137:
[----:B------:R-:W-:Y:S05]  /*8fb0*/  BSYNC B3 ;  /* 0x0000000000037941 */ /* 0x000fea0003800000 */
.L_x_7136:
        /* <DEDUP_REMOVED lines=14> */
[----:B0-----:R-:W-:Y:S05]  /*90a0*/  CALL.REL.NOINC `($__internal_16_$__cuda_sm20_rcp_rn_f32_slowpath) ;  /* 0x0000018000dc7944 */ /* 0x001fea0003c00000 */
[----:B------:R-:W-:Y:S05]  /*90b0*/  BRA `(.L_x_7144) ;  /* 0x0000000000107947 */ /* 0x000fea0003800000 */
.L_x_7143:
[----:B------:R-:W1:Y:S02]  /*90c0*/  MUFU.RCP R0, R11 ;  /* 0x0000000b00007308 */ /* 0x000e640000001000 */
[----:B-1----:R-:W-:-:S04]  /*90d0*/  FFMA R3, R0, R11, -1 ;  /* 0xbf80000000037423 */ /* 0x002fc8000000000b */
[----:B------:R-:W-:-:S04]  /*90e0*/  FADD.FTZ R3, -R3, -RZ ;  /* 0x800000ff03037221 */ /* 0x000fc80000010100 */
[----:B------:R-:W-:-:S07]  /*90f0*/  FFMA R5, R0, R3, R0 ;  /* 0x0000000300057223 */ /* 0x000fce0000000000 */
.L_x_7144:
[----:B------:R-:W-:Y:S05]  /*9100*/  BSYNC B3 ;  /* 0x0000000000037941 */ /* 0x000fea0003800000 */
.L_x_7142:
[----:B------:R1:W-:Y:S02]  /*9110*/  STG.E desc[UR8][R70.64], R5 ;  /* 0x0000000546007986 */ /* 0x0003e4000c101908 */
.L_x_7141:
[----:B------:R-:W-:Y:S05]  /*9120*/  BSYNC B2 ;  /* 0x0000000000027941 */ /* 0x000fea0003800000 */
.L_x_7140:
        /* <DEDUP_REMOVED lines=23> */
[----:B-1----:R-:W-:Y:S02]  /*92a0*/  F2FP.SATFINITE.E4M3.F32.PACK_AB_MERGE_C R5, RZ, R14, RZ ;  /* 0x0000000eff05723e */ /* 0x002fe400048070ff */
        /* <DEDUP_REMOVED lines=21> */
[----:B------:R-:W-:Y:S02]  /*9400*/  PRMT R5, R5, 0x7604, R4 ;  /* 0x0000760405057816 */ /* 0x000fe40000000004 */
[----:B------:R-:W-:Y:S02]  /*9410*/  LOP3.LUT R8, R85, 0xff, RZ, 0xc0, !PT ;  /* 0x000000ff55087812 */ /* 0x000fe400078ec0ff */
[----:B------:R-:W-:Y:S02]  /*9420*/  LOP3.LUT R9, R87, 0xffff, RZ, 0xc0, !PT ;  /* 0x0000ffff57097812 */ /* 0x000fe400078ec0ff */
[----:B------:R-:W-:Y:S02]  /*9430*/  PRMT R3, R3, 0x7604, R0 ;  /* 0x0000760403037816 */ /* 0x000fe40000000000 */
[----:B------:R-:W-:Y:S02]  /*9440*/  PRMT R7, R7, 0x7604, R6 ;  /* 0x0000760407077816 */ /* 0x000fe40000000006 */
        /* <DEDUP_REMOVED lines=15> */
[----:B------:R-:W-:Y:S01]  /*9540*/  LOP3.LUT R5, R5, R4, RZ, 0xfc, !PT ;  /* 0x0000000405057212 */ /* 0x000fe200078efcff */
[----:B------:R-:W-:Y:S01]  /*9550*/  IMAD.SHL.U32 R0, R0, 0x1000000, RZ ;  /* 0x0100000000007824 */ /* 0x000fe200078e00ff */
[----:B------:R-:W-:-:S02]  /*9560*/  PRMT R8, R11, 0x5410, R8 ;  /* 0x000054100b087816 */ /* 0x000fc40000000008 */
[----:B------:R-:W-:Y:S02]  /*9570*/  LOP3.LUT R6, R9, R6, RZ, 0xfc, !PT ;  /* 0x0000000609067212 */ /* 0x000fe400078efcff */
[----:B------:R-:W-:Y:S02]  /*9580*/  LOP3.LUT R7, R8, R7, RZ, 0xfc, !PT ;  /* 0x0000000708077212 */ /* 0x000fe400078efcff */
[----:B------:R-:W-:-:S05]  /*9590*/  LOP3.LUT R4, R3, R0, RZ, 0xfc, !PT ;  /* 0x0000000003047212 */ /* 0x000fca00078efcff */
[----:B------:R2:W-:Y:S01]  /*95a0*/  STG.E.128 desc[UR8][R64.64], R4 ;  /* 0x0000000440007986 */ /* 0x0005e2000c101d08 */
[----:B------:R-:W-:Y:S05]  /*95b0*/  BRA `(.L_x_7146) ;  /* 0x0000000000b87947 */ /* 0x000fea0003800000 */
.L_x_7147:
        /* <DEDUP_REMOVED lines=46> */
.L_x_7146:
[----:B------:R-:W-:Y:S05]  /*98a0*/  BSYNC B1 ;  /* 0x0000000000017941 */ /* 0x000fea0003800000 */
.L_x_7145:
[----:B------:R-:W-:Y:S01]  /*98b0*/  FMNMX R0, RZ, |R13|, !PT ;  /* 0x4000000dff007209 */ /* 0x000fe20007800000 */
[----:B--2---:R-:W2:Y:S08]  /*98c0*/  MATCH.ANY R4, R53 ;  /* 0x00000000350473a1 */ /* 0x004eb000000e8000 */
[----:B------:R-:W4:Y:S01]  /*98d0*/  REDUX.OR UR5, R53 ;  /* 0x00000000350573c4 */ /* 0x000f220000004000 */
[----:B------:R-:W-:Y:S01]  /*98e0*/  VOTEU.ANY UR7, UPT, PT ;  /* 0x0000000000077886 */ /* 0x000fe200038e0100 */
[----:B------:R-:W-:-:S04]  /*98f0*/  FMNMX R0, |R15|, R0, !PT ;  /* 0x000000000f007209 */ /* 0x000fc80007800200 */
[----:B------:R-:W-:-:S04]  /*9900*/  FMNMX R0, |R17|, R0, !PT ;  /* 0x0000000011007209 */ /* 0x000fc80007800200 */
[----:B------:R-:W-:-:S04]  /*9910*/  FMNMX R0, |R19|, R0, !PT ;  /* 0x0000000013007209 */ /* 0x000fc80007800200 */
[----:B------:R-:W-:-:S04]  /*9920*/  FMNMX R0, |R21|, R0, !PT ;  /* 0x0000000015007209 */ /* 0x000fc80007800200 */
[----:B------:R-:W-:-:S04]  /*9930*/  FMNMX R0, |R23|, R0, !PT ;  /* 0x0000000017007209 */ /* 0x000fc80007800200 */
[----:B------:R-:W-:Y:S02]  /*9940*/  FMNMX R0, |R25|, R0, !PT ;  /* 0x0000000019007209 */ /* 0x000fe40007800200 */
[----:B--2---:R-:W-:Y:S02]  /*9950*/  LOP3.LUT P0, RZ, R53, UR7, R4, 0x40, !PT ;  /* 0x0000000735ff7c12 */ /* 0x004fe4000f804004 */
[----:B------:R-:W-:-:S04]  /*9960*/  FMNMX R0, |R27|, R0, !PT ;  /* 0x000000001b007209 */ /* 0x000fc80007800200 */
        /* <DEDUP_REMOVED lines=8> */
[----:B----4-:R-:W-:Y:S06]  /*99f0*/  @!P0 BRA.DIV UR5, `(.L_x_7148) ;  /* 0x0000011605088947 */ /* 0x010fec000b800000 */
[----:B------:R-:W2:Y:S02]  /*9a00*/  SHFL.DOWN PT, R0, R8, 0x4, 0x1f ;  /* 0x08801f0008007f89 */ /* 0x000ea400000e0000 */
[----:B--2---:R-:W-:-:S05]  /*9a10*/  FMNMX R4, R8, R0, !PT ;  /* 0x0000000008047209 */ /* 0x004fca0007800000 */
[----:B------:R-:W2:Y:S02]  /*9a20*/  SHFL.DOWN PT, R0, R4, 0x2, 0x1f ;  /* 0x08401f0004007f89 */ /* 0x000ea400000e0000 */
[----:B--2---:R-:W-:-:S05]  /*9a30*/  FMNMX R10, R4, R0, !PT ;  /* 0x00000000040a7209 */ /* 0x004fca0007800000 */
[----:B------:R-:W2:Y:S02]  /*9a40*/  SHFL.DOWN PT, R0, R10, 0x1, 0x1f ;  /* 0x08201f000a007f89 */ /* 0x000ea400000e0000 */
[----:B--2---:R-:W-:-:S06]  /*9a50*/  FMNMX R0, R10, R0, !PT ;  /* 0x000000000a007209 */ /* 0x004fcc0007800000 */
[----:B------:R2:W4:Y:S02]  /*9a60*/  SHFL.IDX PT, R0, R0, R54, 0x1f ;  /* 0x00001f3600007589 */ /* 0x00052400000e0000 */
.L_x_7589:
[----:B------:R-:W-:Y:S01]  /*9a70*/  ULDC UR5, c[0x0][0x268] ;  /* 0x00009a0000057ab9 */ /* 0x000fe20000000800 */
[----:B------:R-:W-:Y:S01]  /*9a80*/  BSSY B3, `(.L_x_7149) ;  /* 0x0000017000037945 */ /* 0x000fe20003800000 */
[----:B----4-:R-:W-:-:S04]  /*9a90*/  FSETP.GEU.AND P0, PT, R0, UR5, PT ;  /* 0x0000000500007c0b */ /* 0x010fc8000bf0e000 */
[----:B---3--:R-:W-:Y:S01]  /*9aa0*/  FSEL R3, R0, UR5, P0 ;  /* 0x0000000500037c08 */ /* 0x008fe20008000000 */
[----:B------:R-:W-:-:S03]  /*9ab0*/  IMAD.MOV.U32 R0, RZ, RZ, 0x3f800000 ;  /* 0x3f800000ff007424 */ /* 0x000fc600078e00ff */
[----:B------:R-:W-:-:S04]  /*9ac0*/  FSETP.NEU.AND P0, PT, R3, RZ, PT ;  /* 0x000000ff0300720b */ /* 0x000fc80003f0d000 */
[----:B------:R-:W-:-:S04]  /*9ad0*/  FSETP.EQ.OR P0, PT, |R3|, +INF , !P0 ;  /* 0x7f8000000300780b */ /* 0x000fc80004702600 */
[----:B------:R-:W-:-:S13]  /*9ae0*/  FSETP.GTU.OR P0, PT, |R3|, +INF , P0 ;  /* 0x7f8000000300780b */ /* 0x000fda000070c600 */
[----:B------:R-:W-:Y:S05]  /*9af0*/  @P0 BRA `(.L_x_7150) ;  /* 0x00000000003c0947 */ /* 0x000fea0003800000 */
[----:B------:R-:W1:Y:S01]  /*9b00*/  MUFU.RCP R0, R3 ;  /* 0x0000000300007308 */ /* 0x000e620000001000 */
[----:B------:R-:W-:Y:S07]  /*9b10*/  BSSY B4, `(.L_x_7151) ;  /* 0x000000a000047945 */ /* 0x000fee0003800000 */
[----:B------:R-:W3:Y:S01]  /*9b20*/  FCHK P0, R2, R3 ;  /* 0x0000000302007302 */ /* 0x000ee20000000000 */
[----:B-1----:R-:W-:-:S04]  /*9b30*/  FFMA R5, -R3, R0, 1 ;  /* 0x3f80000003057423 */ /* 0x002fc80000000100 */
[----:B------:R-:W-:-:S04]  /*9b40*/  FFMA R0, R0, R5, R0 ;  /* 0x0000000500007223 */ /* 0x000fc80000000000 */
[----:B------:R-:W-:-:S04]  /*9b50*/  FFMA R4, R0, 448, RZ ;  /* 0x43e0000000047823 */ /* 0x000fc800000000ff */
[----:B------:R-:W-:-:S04]  /*9b60*/  FFMA R5, -R3, R4, 448 ;  /* 0x43e0000003057423 */ /* 0x000fc80000000104 */
[----:B------:R-:W-:Y:S01]  /*9b70*/  FFMA R0, R0, R5, R4 ;  /* 0x0000000500007223 */ /* 0x000fe20000000004 */
[----:B---3--:R-:W-:Y:S06]  /*9b80*/  @!P0 BRA `(.L_x_7152) ;  /* 0x0000000000088947 */ /* 0x008fec0003800000 */
[----:B------:R-:W-:-:S07]  /*9b90*/  MOV R4, 0x9bb0 ;  /* 0x00009bb000047802 */ /* 0x000fce0000000f00 */
[----:B0-2---:R-:W-:Y:S05]  /*9ba0*/  CALL.REL.NOINC `($__internal_17_$__cuda_sm3x_div_rn_noftz_f32_slowpath) ;  /* 0x0000017800f07944 */ /* 0x005fea0003c00000 */
.L_x_7152:
[----:B------:R-:W-:Y:S05]  /*9bb0*/  BSYNC B4 ;  /* 0x0000000000047941 */ /* 0x000fea0003800000 */
.L_x_7151:
[----:B------:R-:W-:-:S04]  /*9bc0*/  FSETP.NEU.AND P0, PT, |R0|, +INF , PT ;  /* 0x7f8000000000780b */ /* 0x000fc80003f0d200 */
[----:B------:R-:W-:-:S04]  /*9bd0*/  FSEL R0, R0, 3.40282346638528859812e+38, P0 ;  /* 0x7f7fffff00007808 */ /* 0x000fc80000000000 */
[----:B------:R-:W-:-:S07]  /*9be0*/  LOP3.LUT R0, R0, 0xff800000, RZ, 0xc0, !PT ;  /* 0xff80000000007812 */ /* 0x000fce00078ec0ff */
.L_x_7150:
[----:B------:R-:W-:Y:S05]  /*9bf0*/  BSYNC B3 ;  /* 0x0000000000037941 */ /* 0x000fea0003800000 */
.L_x_7149:
        /* <DEDUP_REMOVED lines=12> */
[----:B012---:R-:W-:Y:S05]  /*9cc0*/  CALL.REL.NOINC `($__internal_16_$__cuda_sm20_rcp_rn_f32_slowpath) ;  /* 0x0000017400d47944 */ /* 0x007fea0003c00000 */
[----:B------:R-:W-:Y:S05]  /*9cd0*/  BRA `(.L_x_7157) ;  /* 0x0000000000107947 */ /* 0x000fea0003800000 */
.L_x_7156:
[----:B-1----:R-:W1:Y:S02]  /*9ce0*/  MUFU.RCP R5, R0 ;  /* 0x0000000000057308 */ /* 0x002e640000001000 */
[----:B-1----:R-:W-:-:S04]  /*9cf0*/  FFMA R3, R5, R0, -1 ;  /* 0xbf80000005037423 */ /* 0x002fc80000000000 */
[----:B------:R-:W-:-:S04]  /*9d00*/  FADD.FTZ R4, -R3, -RZ ;  /* 0x800000ff03047221 */ /* 0x000fc80000010100 */
[----:B------:R-:W-:-:S07]  /*9d10*/  FFMA R5, R5, R4, R5 ;  /* 0x0000000405057223 */ /* 0x000fce0000000005 */
.L_x_7157:
[----:B------:R-:W-:Y:S05]  /*9d20*/  BSYNC B3 ;  /* 0x0000000000037941 */ /* 0x000fea0003800000 */
.L_x_7155:
[----:B------:R3:W-:Y:S02]  /*9d30*/  STG.E desc[UR8][R68.64], R5 ;  /* 0x0000000544007986 */ /* 0x0007e4000c101908 */
.L_x_7154:
[----:B------:R-:W-:Y:S05]  /*9d40*/  BSYNC B2 ;  /* 0x0000000000027941 */ /* 0x000fea0003800000 */
.L_x_7153:
[----:B------:R-:W-:Y:S05]  /*9d50*/  @P1 BRA `(.L_x_7158) ;  /* 0x0000001c00b41947 */ /* 0x000fea0003800000 */
[----:B------:R-:W-:Y:S01]  /*9d60*/  ULDC UR5, c[0x0][0x240] ;  /* 0x0000900000057ab9 */ /* 0x000fe20000000800 */
[----:B------:R-:W-:Y:S01]  /*9d70*/  ISETP.GE.U32.AND P0, PT, R52, 0x10, PT ;  /* 0x000000103400780c */ /* 0x000fe20003f06070 */
[----:B------:R-:W-:Y:S02]  /*9d80*/  VIADD R3, R64, UR5 ;  /* 0x0000000540037c36 */ /* 0x000fe40008000000 */
[-C--:B------:R-:W-:Y:S01]  /*9d90*/  FMUL R13, R13, R0.reuse ;  /* 0x000000000d0d7220 */ /* 0x080fe20000400000 */
[-C--:B------:R-:W-:Y:S01]  /*9da0*/  FMUL R15, R15, R0.reuse ;  /* 0x000000000f0f7220 */ /* 0x080fe20000400000 */
[----:B------:R-:W-:Y:S01]  /*9db0*/  ISETP.GE.U32.AND.EX P0, PT, R51, RZ, PT, P0 ;  /* 0x000000ff3300720c */ /* 0x000fe20003f06100 */
[-C--:B------:R-:W-:Y:S01]  /*9dc0*/  FMUL R17, R17, R0.reuse ;  /* 0x0000000011117220 */ /* 0x080fe20000400000 */
[----:B------:R-:W-:Y:S01]  /*9dd0*/  LOP3.LUT P1, RZ, R3, 0xf, RZ, 0xc0, !PT ;  /* 0x0000000f03ff7812 */ /* 0x000fe2000782c0ff */
        /* <DEDUP_REMOVED lines=36> */
[----:B-1-3--:R-:W-:-:S02]  /*a020*/  LOP3.LUT R5, R23, 0xffff, RZ, 0xc0, !PT ;  /* 0x0000ffff17057812 */ /* 0x00afc400078ec0ff */
        /* <DEDUP_REMOVED lines=28> */
.L_x_7159:
        /* <DEDUP_REMOVED lines=48> */
.L_x_7134:
        /* <DEDUP_REMOVED lines=12> */
.L_x_7598:
        /* <DEDUP_REMOVED lines=20> */
.L_x_7164:
[----:B------:R-:W-:Y:S05]  /*a6f0*/  BSYNC B4 ;  /* 0x0000000000047941 */ /* 0x000fea0003800000 */
.L_x_7163:
[----:B------:R-:W-:-:S04]  /*a700*/  FSETP.NEU.AND P0, PT, |R0|, +INF , PT ;  /* 0x7f8000000000780b */ /* 0x000fc80003f0d200 */
[----:B------:R-:W-:-:S09]  /*a710*/  FSEL R11, R0, 3.40282346638528859812e+38, P0 ;  /* 0x7f7fffff000b7808 */ /* 0x000fd20000000000 */
.L_x_7162:
[----:B------:R-:W-:Y:S05]  /*a720*/  BSYNC B3 ;  /* 0x0000000000037941 */ /* 0x000fea0003800000 */
.L_x_7161:
        /* <DEDUP_REMOVED lines=16> */
.L_x_7168:
[----:B------:R-:W1:Y:S02]  /*a830*/  MUFU.RCP R0, R11 ;  /* 0x0000000b00007308 */ /* 0x000e640000001000 */
[----:B-1----:R-:W-:-:S04]  /*a840*/  FFMA R3, R0, R11, -1 ;  /* 0xbf80000000037423 */ /* 0x002fc8000000000b */
[----:B------:R-:W-:-:S04]  /*a850*/  FADD.FTZ R3, -R3, -RZ ;  /* 0x800000ff03037221 */ /* 0x000fc80000010100 */
[----:B------:R-:W-:-:S07]  /*a860*/  FFMA R5, R0, R3, R0 ;  /* 0x0000000300057223 */ /* 0x000fce0000000000 */
.L_x_7169:
[----:B------:R-:W-:Y:S05]  /*a870*/  BSYNC B3 ;  /* 0x0000000000037941 */ /* 0x000fea0003800000 */
.L_x_7167:
[----:B------:R1:W-:Y:S02]  /*a880*/  STG.E desc[UR8][R70.64], R5 ;  /* 0x0000000546007986 */ /* 0x0003e4000c101908 */
.L_x_7166:
[----:B------:R-:W-:Y:S05]  /*a890*/  BSYNC B2 ;  /* 0x0000000000027941 */ /* 0x000fea0003800000 */
.L_x_7165:
        /* <DEDUP_REMOVED lines=73> */
.L_x_7172:
        /* <DEDUP_REMOVED lines=46> */
.L_x_7171:
[----:B------:R-:W-:Y:S05]  /*b010*/  BSYNC B1 ;  /* 0x0000000000017941 */ /* 0x000fea0003800000 */
.L_x_7170:
        /* <DEDUP_REMOVED lines=19> */
[----:B---3--:R-:W-:Y:S01]  /*b150*/  FMNMX R3, |R43|, R0, !PT ;  /* 0x000000002b037209 */ /* 0x008fe20007800200 */
[----:B----4-:R-:W-:Y:S06]  /*b160*/  @!P0 BRA.DIV UR5, `(.L_x_7173) ;  /* 0x0000010205648947 */ /* 0x010fec000b800000 */
[----:B------:R-:W2:Y:S02]  /*b170*/  SHFL.DOWN PT, R0, R3, 0x4, 0x1f ;  /* 0x08801f0003007f89 */ /* 0x000ea400000e0000 */
[----:B--2---:R-:W-:-:S05]  /*b180*/  FMNMX R8, R3, R0, !PT ;  /* 0x0000000003087209 */ /* 0x004fca0007800000 */
[----:B------:R-:W2:Y:S02]  /*b190*/  SHFL.DOWN PT, R0, R8, 0x2, 0x1f ;  /* 0x08401f0008007f89 */ /* 0x000ea400000e0000 */
[----:B--2---:R-:W-:-:S05]  /*b1a0*/  FMNMX R4, R8, R0, !PT ;  /* 0x0000000008047209 */ /* 0x004fca0007800000 */
[----:B------:R-:W2:Y:S02]  /*b1b0*/  SHFL.DOWN PT, R0, R4, 0x1, 0x1f ;  /* 0x08201f0004007f89 */ /* 0x000ea400000e0000 */
[----:B--2---:R-:W-:-:S06]  /*b1c0*/  FMNMX R0, R4, R0, !PT ;  /* 0x0000000004007209 */ /* 0x004fcc0007800000 */
[----:B------:R2:W3:Y:S02]  /*b1d0*/  SHFL.IDX PT, R0, R0, R54, 0x1f ;  /* 0x00001f3600007589 */ /* 0x0004e400000e0000 */
.L_x_7607:
        /* <DEDUP_REMOVED lines=20> */
.L_x_7177:
[----:B------:R-:W-:Y:S05]  /*b320*/  BSYNC B4 ;  /* 0x0000000000047941 */ /* 0x000fea0003800000 */
.L_x_7176:
[----:B------:R-:W-:-:S04]  /*b330*/  FSETP.NEU.AND P0, PT, |R0|, +INF , PT ;  /* 0x7f8000000000780b */ /* 0x000fc80003f0d200 */
[----:B------:R-:W-:-:S09]  /*b340*/  FSEL R0, R0, 3.40282346638528859812e+38, P0 ;  /* 0x7f7fffff00007808 */ /* 0x000fd20000000000 */
.L_x_7175:
[----:B------:R-:W-:Y:S05]  /*b350*/  BSYNC B3 ;  /* 0x0000000000037941 */ /* 0x000fea0003800000 */
.L_x_7174:
        /* <DEDUP_REMOVED lines=14> */
.L_x_7181:
[----:B-1----:R-:W1:Y:S02]  /*b440*/  MUFU.RCP R5, R0 ;  /* 0x0000000000057308 */ /* 0x002e640000001000 */
[----:B-1----:R-:W-:-:S04]  /*b450*/  FFMA R3, R5, R0, -1 ;  /* 0xbf80000005037423 */ /* 0x002fc80000000000 */
[----:B------:R-:W-:-:S04]  /*b460*/  FADD.FTZ R4, -R3, -RZ ;  /* 0x800000ff03047221 */ /* 0x000fc80000010100 */
[----:B------:R-:W-:-:S07]  /*b470*/  FFMA R5, R5, R4, R5 ;  /* 0x0000000405057223 */ /* 0x000fce0000000005 */
.L_x_7182:
[----:B------:R-:W-:Y:S05]  /*b480*/  BSYNC B3 ;  /* 0x0000000000037941 */ /* 0x000fea0003800000 */
.L_x_7180:
[----:B------:R3:W-:Y:S02]  /*b490*/  STG.E desc[UR8][R68.64], R5 ;  /* 0x0000000544007986 */ /* 0x0007e4000c101908 */
.L_x_7179:
[----:B------:R-:W-:Y:S05]  /*b4a0*/  BSYNC B2 ;  /* 0x0000000000027941 */ /* 0x000fea0003800000 */
.L_x_7178:
        /* <DEDUP_REMOVED lines=74> */
.L_x_7183:
        /* <DEDUP_REMOVED lines=46> */
.L_x_7158:
[----:B------:R-:W-:Y:S05]  /*bc30*/  BSYNC B0 ;  /* 0x0000000000007941 */ /* 0x000fea0003800000 */
.L_x_7133:
[----:B----4-:R-:W4:Y:S01]  /*bc40*/  LDS.64 R12, [R55+0x100] ;  /* 0x00010000370c7984 */ /* 0x010f220000000a00 */
[----:B01----:R-:W0:Y:S01]  /*bc50*/  LDC.64 R66, c[0x0][0x240] ;  /* 0x00009000ff427b82 */ /* 0x003e220000000a00 */
[----:B------:R-:W-:Y:S01]  /*bc60*/  VIADD R57, R57, 0x40 ;  /* 0x0000004039397836 */ /* 0x000fe20000000000 */
[----:B------:R-:W-:Y:S01]  /*bc70*/  ULDC.64 UR12, c[0x0][0x260] ;  /* 0x00009800000c7ab9 */ /* 0x000fe20000000a00 */
[----:B------:R-:W1:Y:S01]  /*bc80*/  LDS.64 R14, [R55+0x308] ;  /* 0x00030800370e7984 */ /* 0x000e620000000a00 */
[----:B------:R-:W-:Y:S01]  /*bc90*/  IMAD.MOV.U32 R6, RZ, RZ, R62 ;  /* 0x000000ffff067224 */ /* 0x000fe200078e003e */
[----:B------:R-:W-:Y:S01]  /*bca0*/  BSSY B0, `(.L_x_7184) ;  /* 0x000032a000007945 */ /* 0x000fe20003800000 */
[----:B------:R-:W-:Y:S01]  /*bcb0*/  IADD3 R57, P0, R46, R57, RZ ;  /* 0x000000392e397210 */ /* 0x000fe20007f1e0ff */
[----:B------:R-:W5:Y:S01]  /*bcc0*/  LDS.64 R16, [R55+0x510] ;  /* 0x0005100037107984 */ /* 0x000f620000000a00 */
[----:B------:R-:W-:-:S03]  /*bcd0*/  IMAD.MOV.U32 R7, RZ, RZ, R61 ;  /* 0x000000ffff077224 */ /* 0x000fc600078e003d */
[----:B------:R-:W2:Y:S01]  /*bce0*/  LDS.64 R18, [R55+0x718] ;  /* 0x0007180037127984 */ /* 0x000ea20000000a00 */
[----:B------:R-:W-:Y:S01]  /*bcf0*/  IMAD.X R0, RZ, RZ, R47, P0 ;  /* 0x000000ffff007224 */ /* 0x000fe200000e062f */
[C---:B------:R-:W-:Y:S02]  /*bd00*/  IADD3 R9, P0, R57.reuse, 0x1, RZ ;  /* 0x0000000139097810 */ /* 0x040fe40007f1e0ff */
[----:B------:R-:W2:Y:S01]  /*bd10*/  LDS.64 R20, [R55+0x920] ;  /* 0x0009200037147984 */ /* 0x000ea20000000a00 */
[----:B------:R-:W-:Y:S02]  /*bd20*/  IMAD R4, R0, UR12, RZ ;  /* 0x0000000c00047c24 */ /* 0x000fe4000f8e02ff */
[----:B------:R-:W-:Y:S01]  /*bd30*/  IMAD.X R0, RZ, RZ, R0, P0 ;  /* 0x000000ffff007224 */ /* 0x000fe200000e0600 */
[----:B------:R-:W2:Y:S01]  /*bd40*/  LDS.64 R22, [R55+0xb28] ;  /* 0x000b280037167984 */ /* 0x000ea20000000a00 */
[C---:B------:R-:W-:Y:S02]  /*bd50*/  IMAD R11, R57.reuse, UR13, R4 ;  /* 0x0000000d390b7c24 */ /* 0x040fe4000f8e0204 */
[----:B------:R-:W-:Y:S01]  /*bd60*/  IMAD R0, R0, UR12, RZ ;  /* 0x0000000c00007c24 */ /* 0x000fe2000f8e02ff */
[----:B------:R-:W2:Y:S01]  /*bd70*/  LDS.64 R24, [R55+0xd30] ;  /* 0x000d300037187984 */ /* 0x000ea20000000a00 */
[----:B---3--:R-:W-:-:S03]  /*bd80*/  IMAD.WIDE.U32 R4, R57, UR12, R6 ;  /* 0x0000000c39047c25 */ /* 0x008fc6000f8e0006 */
[----:B------:R-:W3:Y:S01]  /*bd90*/  LDS.64 R26, [R55+0xf38] ;  /* 0x000f3800371a7984 */ /* 0x000ee20000000a00 */
[----:B0-----:R-:W-:Y:S02]  /*bda0*/  IMAD.SHL.U32 R63, R66, 0x40, RZ ;  /* 0x00000040423f7824 */ /* 0x001fe400078e00ff */
[----:B------:R-:W-:Y:S01]  /*bdb0*/  IMAD.WIDE.U32 R6, R9, UR12, R6 ;  /* 0x0000000c09067c25 */ /* 0x000fe2000f8e0006 */
[----:B------:R-:W0:Y:S02]  /*bdc0*/  LDS.64 R28, [R55+0x1140] ;  /* 0x00114000371c7984 */ /* 0x000e240000000a00 */
[----:B------:R-:W-:Y:S01]  /*bdd0*/  IADD3 R56, P1, P2, R64, R66, R63 ;  /* 0x0000004240387210 */ /* 0x000fe20007a3e03f */
[----:B------:R-:W-:Y:S01]  /*bde0*/  IMAD.IADD R5, R5, 0x1, R11 ;  /* 0x0000000105057824 */ /* 0x000fe200078e020b */
[----:B------:R-:W0:Y:S04]  /*bdf0*/  LDS.64 R30, [R55+0x1348] ;  /* 0x00134800371e7984 */ /* 0x000e280000000a00 */
[----:B------:R-:W0:Y:S01]  /*be00*/  LDS.64 R32, [R55+0x1550] ;  /* 0x0015500037207984 */ /* 0x000e220000000a00 */
[----:B----4-:R-:W-:-:S03]  /*be10*/  FMNMX R3, RZ, |R12|, !PT ;  /* 0x4000000cff037209 */ /* 0x010fc60007800000 */
[----:B------:R-:W4:Y:S01]  /*be20*/  LDS.64 R34, [R55+0x1758] ;  /* 0x0017580037227984 */ /* 0x000f220000000a00 */
[----:B-1----:R-:W-:-:S03]  /*be30*/  FMNMX R3, |R14|, R3, !PT ;  /* 0x000000030e037209 */ /* 0x002fc60007800200 */
[----:B------:R-:W1:Y:S01]  /*be40*/  LDS.64 R36, [R55+0x1960] ;  /* 0x0019600037247984 */ /* 0x000e620000000a00 */
[----:B-----5:R-:W-:-:S03]  /*be50*/  FMNMX R3, |R16|, R3, !PT ;  /* 0x0000000310037209 */ /* 0x020fc60007800200 */
[----:B------:R-:W5:Y:S01]  /*be60*/  LDS.64 R38, [R55+0x1b68] ;  /* 0x001b680037267984 */ /* 0x000f620000000a00 */
[----:B--2---:R-:W-:-:S03]  /*be70*/  FMNMX R3, |R18|, R3, !PT ;  /* 0x0000000312037209 */ /* 0x004fc60007800200 */
[----:B------:R-:W2:Y:S01]  /*be80*/  LDS.64 R40, [R55+0x1d70] ;  /* 0x001d700037287984 */ /* 0x000ea20000000a00 */
[----:B------:R-:W-:-:S03]  /*be90*/  FMNMX R3, |R20|, R3, !PT ;  /* 0x0000000314037209 */ /* 0x000fc60007800200 */
[----:B------:R3:W2:Y:S01]  /*bea0*/  LDS.64 R42, [R55+0x1f78] ;  /* 0x001f7800372a7984 */ /* 0x0006a20000000a00 */
[----:B------:R-:W-:-:S04]  /*beb0*/  FMNMX R3, |R22|, R3, !PT ;  /* 0x0000000316037209 */ /* 0x000fc80007800200 */
[----:B------:R-:W-:Y:S01]  /*bec0*/  FMNMX R3, |R24|, R3, !PT ;  /* 0x0000000318037209 */ /* 0x000fe20007800200 */
[----:B---3--:R-:W-:-:S03]  /*bed0*/  IMAD R55, R9, UR13, R0 ;  /* 0x0000000d09377c24 */ /* 0x008fc6000f8e0200 */
[----:B------:R-:W-:Y:S01]  /*bee0*/  FMNMX R3, |R26|, R3, !PT ;  /* 0x000000031a037209 */ /* 0x000fe20007800200 */
[----:B------:R-:W-:Y:S01]  /*bef0*/  ULDC.64 UR12, c[0x0][0x230] ;  /* 0x00008c00000c7ab9 */ /* 0x000fe20000000a00 */
[----:B------:R-:W-:Y:S02]  /*bf00*/  SHF.L.U64.HI R9, R66, 0x6, R67 ;  /* 0x0000000642097819 */ /* 0x000fe40000010243 */
[----:B0-----:R-:W-:Y:S02]  /*bf10*/  FMNMX R3, |R28|, R3, !PT ;  /* 0x000000031c037209 */ /* 0x001fe40007800200 */
[----:B------:R-:W-:Y:S02]  /*bf20*/  LEA R58, P0, R4, UR12, 0x2 ;  /* 0x0000000c043a7c11 */ /* 0x000fe4000f8010ff */
[----:B------:R-:W-:Y:S02]  /*bf30*/  FMNMX R3, |R30|, R3, !PT ;  /* 0x000000031e037209 */ /* 0x000fe40007800200 */
[----:B------:R-:W-:Y:S01]  /*bf40*/  LEA.HI.X R59, R4, UR13, R5, 0x2, P0 ;  /* 0x0000000d043b7c11 */ /* 0x000fe200080f1405 */
[----:B------:R-:W-:Y:S01]  /*bf50*/  IMAD.IADD R5, R7, 0x1, R55 ;  /* 0x0000000107057824 */ /* 0x000fe200078e0237 */
[----:B------:R-:W-:-:S02]  /*bf60*/  FMNMX R3, |R32|, R3, !PT ;  /* 0x0000000320037209 */ /* 0x000fc40007800200 */
[----:B------:R-:W-:Y:S02]  /*bf70*/  IADD3.X R57, R65, R67, R9, P1, P2 ;  /* 0x0000004341397210 */ /* 0x000fe40000fe4409 */
[----:B----4-:R-:W-:Y:S02]  /*bf80*/  FMNMX R3, |R34|, R3, !PT ;  /* 0x0000000322037209 */ /* 0x010fe40007800200 */
[----:B------:R-:W-:Y:S02]  /*bf90*/  LEA R60, P2, R6, UR12, 0x2 ;  /* 0x0000000c063c7c11 */ /* 0x000fe4000f8410ff */
[----:B-1----:R-:W-:Y:S02]  /*bfa0*/  FMNMX R3, |R36|, R3, !PT ;  /* 0x0000000324037209 */ /* 0x002fe40007800200 */
[----:B------:R-:W-:Y:S02]  /*bfb0*/  IADD3 R62, P0, R63, R64, RZ ;  /* 0x000000403f3e7210 */ /* 0x000fe40007f1e0ff */
[----:B-----5:R-:W-:-:S02]  /*bfc0*/  FMNMX R3, |R38|, R3, !PT ;  /* 0x0000000326037209 */ /* 0x020fc40007800200 */
[----:B------:R-:W-:Y:S01]  /*bfd0*/  IADD3 R55, P1, R50, 0x40, RZ ;  /* 0x0000004032377810 */ /* 0x000fe20007f3e0ff */
[----:B------:R-:W-:Y:S01]  /*bfe0*/  IMAD.X R63, R9, 0x1, R65, P0 ;  /* 0x00000001093f7824 */ /* 0x000fe200000e0641 */
[----:B--2---:R-:W-:Y:S02]  /*bff0*/  FMNMX R3, |R40|, R3, !PT ;  /* 0x0000000328037209 */ /* 0x004fe40007800200 */
[----:B------:R-:W-:Y:S01]  /*c000*/  LEA.HI.X R61, R6, UR13, R5, 0x2, P2 ;  /* 0x0000000d063d7c11 */ /* 0x000fe200090f1405 */
[----:B------:R-:W-:Y:S01]  /*c010*/  IMAD.X R64, RZ, RZ, R49, P1 ;  /* 0x000000ffff407224 */ /* 0x000fe200008e0631 */
[----:B------:R-:W-:Y:S01]  /*c020*/  FMNMX R8, |R42|, R3, !PT ;  /* 0x000000032a087209 */ /* 0x000fe20007800200 */
        /* <DEDUP_REMOVED lines=13> */
.L_x_7616:
        /* <DEDUP_REMOVED lines=20> */
.L_x_7190:
[----:B------:R-:W-:Y:S05]  /*c240*/  BSYNC B4 ;  /* 0x0000000000047941 */ /* 0x000fea0003800000 */
.L_x_7189:
[----:B------:R-:W-:-:S04]  /*c250*/  FSETP.NEU.AND P0, PT, |R0|, +INF , PT ;  /* 0x7f8000000000780b */ /* 0x000fc80003f0d200 */
[----:B------:R-:W-:-:S04]  /*c260*/  FSEL R0, R0, 3.40282346638528859812e+38, P0 ;  /* 0x7f7fffff00007808 */ /* 0x000fc80000000000 */
[----:B------:R-:W-:-:S07]  /*c270*/  LOP3.LUT R11, R0, 0xff800000, RZ, 0xc0, !PT ;  /* 0xff800000000b7812 */ /* 0x000fce00078ec0ff */
.L_x_7188:
[----:B------:R-:W-:Y:S05]  /*c280*/  BSYNC B3 ;  /* 0x0000000000037941 */ /* 0x000fea0003800000 */
.L_x_7187:
        /* <DEDUP_REMOVED lines=16> */
.L_x_7194:
[----:B------:R-:W1:Y:S02]  /*c390*/  MUFU.RCP R0, R11 ;  /* 0x0000000b00007308 */ /* 0x000e640000001000 */
[----:B-1----:R-:W-:-:S04]  /*c3a0*/  FFMA R3, R0, R11, -1 ;  /* 0xbf80000000037423 */ /* 0x002fc8000000000b */
[----:B------:R-:W-:-:S04]  /*c3b0*/  FADD.FTZ R3, -R3, -RZ ;  /* 0x800000ff03037221 */ /* 0x000fc80000010100 */
[----:B------:R-:W-:-:S07]  /*c3c0*/  FFMA R5, R0, R3, R0 ;  /* 0x0000000300057223 */ /* 0x000fce0000000000 */
.L_x_7195:
[----:B------:R-:W-:Y:S05]  /*c3d0*/  BSYNC B3 ;  /* 0x0000000000037941 */ /* 0x000fea0003800000 */
.L_x_7193:
[----:B------:R1:W-:Y:S02]  /*c3e0*/  STG.E desc[UR8][R58.64], R5 ;  /* 0x000000053a007986 */ /* 0x0003e4000c101908 */
.L_x_7192:
[----:B------:R-:W-:Y:S05]  /*c3f0*/  BSYNC B2 ;  /* 0x0000000000027941 */ /* 0x000fea0003800000 */
.L_x_7191:
        /* <DEDUP_REMOVED lines=73> */
.L_x_7198:
        /* <DEDUP_REMOVED lines=46> */
.L_x_7197:
[----:B------:R-:W-:Y:S05]  /*cb70*/  BSYNC B1 ;  /* 0x0000000000017941 */ /* 0x000fea0003800000 */
.L_x_7196:
[----:B------:R-:W-:Y:S01]  /*cb80*/  FMNMX R0, RZ, |R13|, !PT ;  /* 0x4000000dff007209 */ /* 0x000fe20007800000 */
[----:B---3--:R-:W3:Y:S08]  /*cb90*/  MATCH.ANY R4, R53 ;  /* 0x00000000350473a1 */ /* 0x008ef000000e8000 */
        /* <DEDUP_REMOVED lines=8> */
[----:B---3--:R-:W-:Y:S02]  /*cc20*/  LOP3.LUT P0, RZ, R53, UR7, R4, 0x40, !PT ;  /* 0x0000000735ff7c12 */ /* 0x008fe4000f804004 */
        /* <DEDUP_REMOVED lines=10> */
[----:B------:R-:W3:Y:S02]  /*ccd0*/  SHFL.DOWN PT, R0, R8, 0x4, 0x1f ;  /* 0x08801f0008007f89 */ /* 0x000ee400000e0000 */
[----:B---3--:R-:W-:-:S05]  /*cce0*/  FMNMX R4, R8, R0, !PT ;  /* 0x0000000008047209 */ /* 0x008fca0007800000 */
[----:B------:R-:W3:Y:S02]  /*ccf0*/  SHFL.DOWN PT, R0, R4, 0x2, 0x1f ;  /* 0x08401f0004007f89 */ /* 0x000ee400000e0000 */
[----:B---3--:R-:W-:-:S05]  /*cd00*/  FMNMX R10, R4, R0, !PT ;  /* 0x00000000040a7209 */ /* 0x008fca0007800000 */
[----:B------:R-:W3:Y:S02]  /*cd10*/  SHFL.DOWN PT, R0, R10, 0x1, 0x1f ;  /* 0x08201f000a007f89 */ /* 0x000ee400000e0000 */
[----:B---3--:R-:W-:-:S06]  /*cd20*/  FMNMX R0, R10, R0, !PT ;  /* 0x000000000a007209 */ /* 0x008fcc0007800000 */
[----:B------:R3:W4:Y:S02]  /*cd30*/  SHFL.IDX PT, R0, R0, R54, 0x1f ;  /* 0x00001f3600007589 */ /* 0x00072400000e0000 */
.L_x_7625:
[----:B------:R-:W-:Y:S01]  /*cd40*/  ULDC UR5, c[0x0][0x268] ;  /* 0x00009a0000057ab9 */ /* 0x000fe20000000800 */
[----:B------:R-:W-:Y:S01]  /*cd50*/  BSSY B3, `(.L_x_7200) ;  /* 0x0000017000037945 */ /* 0x000fe20003800000 */
[----:B----4-:R-:W-:-:S04]  /*cd60*/  FSETP.GEU.AND P0, PT, R0, UR5, PT ;  /* 0x0000000500007c0b */ /* 0x010fc8000bf0e000 */
[----:B--2---:R-:W-:Y:S01]  /*cd70*/  FSEL R3, R0, UR5, P0 ;  /* 0x0000000500037c08 */ /* 0x004fe20008000000 */
        /* <DEDUP_REMOVED lines=15> */
[----:B0--3--:R-:W-:Y:S05]  /*ce70*/  CALL.REL.NOINC `($__internal_17_$__cuda_sm3x_div_rn_noftz_f32_slowpath) ;  /* 0x00000148003c7944 */ /* 0x009fea0003c00000 */
.L_x_7203:
[----:B------:R-:W-:Y:S05]  /*ce80*/  BSYNC B4 ;  /* 0x0000000000047941 */ /* 0x000fea0003800000 */
.L_x_7202:
[----:B------:R-:W-:-:S04]  /*ce90*/  FSETP.NEU.AND P0, PT, |R0|, +INF , PT ;  /* 0x7f8000000000780b */ /* 0x000fc80003f0d200 */
[----:B------:R-:W-:-:S04]  /*cea0*/  FSEL R0, R0, 3.40282346638528859812e+38, P0 ;  /* 0x7f7fffff00007808 */ /* 0x000fc80000000000 */
[----:B------:R-:W-:-:S07]  /*ceb0*/  LOP3.LUT R0, R0, 0xff800000, RZ, 0xc0, !PT ;  /* 0xff80000000007812 */ /* 0x000fce00078ec0ff */
.L_x_7201:
[----:B------:R-:W-:Y:S05]  /*cec0*/  BSYNC B3 ;  /* 0x0000000000037941 */ /* 0x000fea0003800000 */
.L_x_7200:
        /* <DEDUP_REMOVED lines=14> */
[----:B01-3--:R-:W-:Y:S05]  /*cfb0*/  CALL.REL.NOINC `($__internal_16_$__cuda_sm20_rcp_rn_f32_slowpath) ;  /* 0x0000014400187944 */ /* 0x00bfea0003c00000 */
[----:B------:R-:W-:Y:S05]  /*cfc0*/  BRA `(.L_x_7208) ;  /* 0x0000000000107947 */ /* 0x000fea0003800000 */
.L_x_7207:
[----:B-1----:R-:W1:Y:S02]  /*cfd0*/  MUFU.RCP R5, R0 ;  /* 0x0000000000057308 */ /* 0x002e640000001000 */
[----:B-1----:R-:W-:-:S04]  /*cfe0*/  FFMA R3, R5, R0, -1 ;  /* 0xbf80000005037423 */ /* 0x002fc80000000000 */
[----:B------:R-:W-:-:S04]  /*cff0*/  FADD.FTZ R4, -R3, -RZ ;  /* 0x800000ff03047221 */ /* 0x000fc80000010100 */
[----:B------:R-:W-:-:S07]  /*d000*/  FFMA R5, R5, R4, R5 ;  /* 0x0000000405057223 */ /* 0x000fce0000000005 */
.L_x_7208:
[----:B------:R-:W-:Y:S05]  /*d010*/  BSYNC B3 ;  /* 0x0000000000037941 */ /* 0x000fea0003800000 */
.L_x_7206:
[----:B------:R2:W-:Y:S02]  /*d020*/  STG.E desc[UR8][R60.64], R5 ;  /* 0x000000053c007986 */ /* 0x0005e4000c101908 */
.L_x_7205:
[----:B------:R-:W-:Y:S05]  /*d030*/  BSYNC B2 ;  /* 0x0000000000027941 */ /* 0x000fea0003800000 */
.L_x_7204:
        /* <DEDUP_REMOVED lines=45> */
[----:B-12---:R-:W-:-:S02]  /*d310*/  LOP3.LUT R5, R23, 0xffff, RZ, 0xc0, !PT ;  /* 0x0000ffff17057812 */ /* 0x006fc400078ec0ff */
        /* <DEDUP_REMOVED lines=28> */
.L_x_7210:
        /* <DEDUP_REMOVED lines=48> */
.L_x_7185:
        /* <DEDUP_REMOVED lines=12> */
.L_x_7634:
        /* <DEDUP_REMOVED lines=20> */
.L_x_7215:
[----:B------:R-:W-:Y:S05]  /*d9e0*/  BSYNC B4 ;  /* 0x0000000000047941 */ /* 0x000fea0003800000 */
.L_x_7214:
[----:B------:R-:W-:-:S04]  /*d9f0*/  FSETP.NEU.AND P0, PT, |R0|, +INF , PT ;  /* 0x7f8000000000780b */ /* 0x000fc80003f0d200 */
[----:B------:R-:W-:-:S09]  /*da00*/  FSEL R11, R0, 3.40282346638528859812e+38, P0 ;  /* 0x7f7fffff000b7808 */ /* 0x000fd20000000000 */
.L_x_7213:
[----:B------:R-:W-:Y:S05]  /*da10*/  BSYNC B3 ;  /* 0x0000000000037941 */ /* 0x000fea0003800000 */
.L_x_7212:
        /* <DEDUP_REMOVED lines=16> */
.L_x_7219:
[----:B------:R-:W1:Y:S02]  /*db20*/  MUFU.RCP R0, R11 ;  /* 0x0000000b00007308 */ /* 0x000e640000001000 */
[----:B-1----:R-:W-:-:S04]  /*db30*/  FFMA R3, R0, R11, -1 ;  /* 0xbf80000000037423 */ /* 0x002fc8000000000b */
[----:B------:R-:W-:-:S04]  /*db40*/  FADD.FTZ R3, -R3, -RZ ;  /* 0x800000ff03037221 */ /* 0x000fc80000010100 */
[----:B------:R-:W-:-:S07]  /*db50*/  FFMA R5, R0, R3, R0 ;  /* 0x0000000300057223 */ /* 0x000fce0000000000 */
.L_x_7220:
[----:B------:R-:W-:Y:S05]  /*db60*/  BSYNC B3 ;  /* 0x0000000000037941 */ /* 0x000fea0003800000 */
.L_x_7218:
[----:B------:R1:W-:Y:S02]  /*db70*/  STG.E desc[UR8][R58.64], R5 ;  /* 0x000000053a007986 */ /* 0x0003e4000c101908 */
.L_x_7217:
[----:B------:R-:W-:Y:S05]  /*db80*/  BSYNC B2 ;  /* 0x0000000000027941 */ /* 0x000fea0003800000 */
.L_x_7216:
        /* <DEDUP_REMOVED lines=73> */
.L_x_7223:
        /* <DEDUP_REMOVED lines=46> */
.L_x_7222:
[----:B------:R-:W-:Y:S05]  /*e300*/  BSYNC B1 ;  /* 0x0000000000017941 */ /* 0x000fea0003800000 */
.L_x_7221:
        /* <DEDUP_REMOVED lines=19> */
[----:B--2---:R-:W-:Y:S01]  /*e440*/  FMNMX R3, |R43|, R0, !PT ;  /* 0x000000002b037209 */ /* 0x004fe20007800200 */
        /* <DEDUP_REMOVED lines=8> */
.L_x_7643:
        /* <DEDUP_REMOVED lines=20> */
.L_x_7228:
[----:B------:R-:W-:Y:S05]  /*e610*/  BSYNC B4 ;  /* 0x0000000000047941 */ /* 0x000fea0003800000 */
.L_x_7227:
[----:B------:R-:W-:-:S04]  /*e620*/  FSETP.NEU.AND P0, PT, |R0|, +INF , PT ;  /* 0x7f8000000000780b */ /* 0x000fc80003f0d200 */
[----:B------:R-:W-:-:S09]  /*e630*/  FSEL R0, R0, 3.40282346638528859812e+38, P0 ;  /* 0x7f7fffff00007808 */ /* 0x000fd20000000000 */
.L_x_7226:
[----:B------:R-:W-:Y:S05]  /*e640*/  BSYNC B3 ;  /* 0x0000000000037941 */ /* 0x000fea0003800000 */
.L_x_7225:
        /* <DEDUP_REMOVED lines=16> */
.L_x_7232:
[----:B-1----:R-:W1:Y:S02]  /*e750*/  MUFU.RCP R5, R0 ;  /* 0x0000000000057308 */ /* 0x002e640000001000 */
[----:B-1----:R-:W-:-:S04]  /*e760*/  FFMA R3, R5, R0, -1 ;  /* 0xbf80000005037423 */ /* 0x002fc80000000000 */
[----:B------:R-:W-:-:S04]  /*e770*/  FADD.FTZ R4, -R3, -RZ ;  /* 0x800000ff03047221 */ /* 0x000fc80000010100 */
[----:B------:R-:W-:-:S07]  /*e780*/  FFMA R5, R5, R4, R5 ;  /* 0x0000000405057223 */ /* 0x000fce0000000005 */
.L_x_7233:
[----:B------:R-:W-:Y:S05]  /*e790*/  BSYNC B3 ;  /* 0x0000000000037941 */ /* 0x000fea0003800000 */
.L_x_7231:
[----:B------:R3:W-:Y:S02]  /*e7a0*/  STG.E desc[UR8][R60.64], R5 ;  /* 0x000000053c007986 */ /* 0x0007e4000c101908 */
.L_x_7230:
[----:B------:R-:W-:Y:S05]  /*e7b0*/  BSYNC B2 ;  /* 0x0000000000027941 */ /* 0x000fea0003800000 */
.L_x_7229:
        /* <DEDUP_REMOVED lines=74> */
.L_x_7234:
        /* <DEDUP_REMOVED lines=46> */
.L_x_7209:
[----:B------:R-:W-:Y:S05]  /*ef40*/  BSYNC B0 ;  /* 0x0000000000007941 */ /* 0x000fea0003800000 */
.L_x_7184:
[----:B------:R-:W5:Y:S02]  /*ef50*/  LDC R0, c[0x0][0x270] ;  /* 0x00009c00ff007b82 */ /* 0x000f640000000800 */
[----:B-----5:R-:W-:-:S13]  /*ef60*/  ISETP.NE.AND P0, PT, R0, 0x2, PT ;  /* 0x000000020000780c */ /* 0x020fda0003f05270 */
[----:B------:R-:W-:Y:S05]  /*ef70*/  @P0 EXIT ;  /* 0x000000000000094d */ /* 0x000fea0003800000 */
.L_x_7132:
[----:B--2---:R-:W-:Y:S01]  /*ef80*/  SHF.R.U32.HI R3, RZ, 0x5, R45 ;  /* 0x00000005ff037819 */ /* 0x004fe2000001162d */
[----:B------:R-:W-:Y:S01]  /*ef90*/  ULDC.64 UR12, c[0x0][0x260] ;  /* 0x00009800000c7ab9 */ /* 0x000fe20000000a00 */
[----:B------:R-:W-:Y:S01]  /*efa0*/  ULDC.64 UR14, c[0x0][0x258] ;  /* 0x00009600000e7ab9 */ /* 0x000fe20000000a00 */
[C---:B------:R-:W-:Y:S01]  /*efb0*/  IMAD.WIDE.U32 R98, R44.reuse, UR12, RZ ;  /* 0x0000000c2c627c25 */ /* 0x040fe2000f8e00ff */
[----:B------:R-:W-:Y:S01]  /*efc0*/  LEA R79, P0, R3, R46, 0x4 ;  /* 0x0000002e034f7211 */ /* 0x000fe200078020ff */
[----:B------:R-:W-:Y:S01]  /*efd0*/  ULDC.64 UR16, c[0x0][0x230] ;  /* 0x00008c0000107ab9 */ /* 0x000fe20000000a00 */
[----:B------:R-:W-:Y:S01]  /*efe0*/  LOP3.LUT R45, R45, 0x1f, RZ, 0xc0, !PT ;  /* 0x0000001f2d2d7812 */ /* 0x000fe200078ec0ff */
[----:B------:R-:W-:Y:S01]  /*eff0*/  IMAD R101, R44, UR13, R99 ;  /* 0x0000000d2c657c24 */ /* 0x000fe2000f8e0263 */
[C---:B------:R-:W-:Y:S01]  /*f000*/  IADD3 R96, P1, R79.reuse, 0x1, RZ ;  /* 0x000000014f607810 */ /* 0x040fe20007f3e0ff */
[----:B------:R-:W-:Y:S01]  /*f010*/  IMAD.X R80, RZ, RZ, R47, P0 ;  /* 0x000000ffff507224 */ /* 0x000fe200000e062f */
[C---:B------:R-:W-:Y:S01]  /*f020*/  IADD3 R95, P2, R79.reuse, 0x2, RZ ;  /* 0x000000024f5f7810 */ /* 0x040fe20007f5e0ff */
[----:B------:R-:W-:Y:S01]  /*f030*/  IMAD.MOV.U32 R100, RZ, RZ, R98 ;  /* 0x000000ffff647224 */ /* 0x000fe200078e0062 */
[C---:B------:R-:W-:Y:S01]  /*f040*/  IADD3 R86, P3, R79.reuse, 0x5, RZ ;  /* 0x000000054f567810 */ /* 0x040fe20007f7e0ff */
[----:B------:R-:W-:Y:S01]  /*f050*/  IMAD R0, R80, UR14, RZ ;  /* 0x0000000e50007c24 */ /* 0x000fe2000f8e02ff */
[----:B------:R-:W-:Y:S01]  /*f060*/  ULDC.64 UR12, c[0x0][0x238] ;  /* 0x00008e00000c7ab9 */ /* 0x000fe20000000a00 */
[C---:B01-3--:R-:W-:Y:S01]  /*f070*/  IMAD.WIDE.U32 R4, R79.reuse, UR14, R100 ;  /* 0x0000000e4f047c25 */ /* 0x04bfe2000f8e0064 */
[----:B------:R-:W-:Y:S01]  /*f080*/  ULDC.U8 UR5, c[0x0][0x274] ;  /* 0x00009d0000057ab9 */ /* 0x000fe20000000000 */
[----:B------:R-:W-:Y:S01]  /*f090*/  BSSY B0, `(.L_x_7235) ;  /* 0x0000875000007945 */ /* 0x000fe20003800000 */
[----:B------:R-:W-:Y:S01]  /*f0a0*/  UPRMT UR5, UR5, 0x8880, URZ ;  /* 0x0000888005057896 */ /* 0x000fe2000800003f */
[----:B------:R-:W-:Y:S01]  /*f0b0*/  IMAD R7, R79, UR15, R0 ;  /* 0x0000000f4f077c24 */ /* 0x000fe2000f8e0200 */
[----:B------:R-:W-:Y:S01]  /*f0c0*/  LEA R116, P0, R4, UR16, 0x2 ;  /* 0x0000001004747c11 */ /* 0x000fe2000f8010ff */
[----:B------:R-:W-:-:S02]  /*f0d0*/  IMAD.SHL.U32 R0, R3, 0x8, RZ ;  /* 0x0000000803007824 */ /* 0x000fc400078e00ff */
[----:B------:R-:W-:Y:S02]  /*f0e0*/  IMAD.IADD R3, R5, 0x1, R7 ;  /* 0x0000000105037824 */ /* 0x000fe400078e0207 */
[--C-:B------:R-:W-:Y:S02]  /*f0f0*/  IMAD.X R91, RZ, RZ, R80.reuse, P1 ;  /* 0x000000ffff5b7224 */ /* 0x100fe400008e0650 */
[----:B------:R-:W-:Y:S01]  /*f100*/  IMAD.X R90, RZ, RZ, R80, P2 ;  /* 0x000000ffff5a7224 */ /* 0x000fe200010e0650 */
[----:B------:R-:W-:Y:S01]  /*f110*/  LEA.HI.X R117, R4, UR17, R3, 0x2, P0 ;  /* 0x0000001104757c11 */ /* 0x000fe200080f1403 */
[----:B------:R-:W-:Y:S01]  /*f120*/  IMAD R3, R91, UR14, RZ ;  /* 0x0000000e5b037c24 */ /* 0x000fe2000f8e02ff */
[C---:B------:R-:W-:Y:S01]  /*f130*/  IADD3 R94, P0, R79.reuse, 0x3, RZ ;  /* 0x000000034f5e7810 */ /* 0x040fe20007f1e0ff */
[----:B----4-:R-:W-:Y:S01]  /*f140*/  IMAD R8, R90, UR14, RZ ;  /* 0x0000000e5a087c24 */ /* 0x010fe2000f8e02ff */
[----:B------:R-:W-:Y:S01]  /*f150*/  IADD3 R88, P2, R79, 0x4, RZ ;  /* 0x000000044f587810 */ /* 0x000fe20007f5e0ff */
[----:B------:R-:W-:-:S04]  /*f160*/  IMAD.WIDE.U32 R4, R96, UR14, R100 ;  /* 0x0000000e60047c25 */ /* 0x000fc8000f8e0064 */
[----:B------:R-:W-:Y:S02]  /*f170*/  IMAD R3, R96, UR15, R3 ;  /* 0x0000000f60037c24 */ /* 0x000fe4000f8e0203 */
[----:B------:R-:W-:-:S04]  /*f180*/  IMAD.WIDE.U32 R6, R95, UR14, R100 ;  /* 0x0000000e5f067c25 */ /* 0x000fc8000f8e0064 */
[----:B------:R-:W-:Y:S01]  /*f190*/  IMAD R9, R95, UR15, R8 ;  /* 0x0000000f5f097c24 */ /* 0x000fe2000f8e0208 */
[----:B------:R-:W-:Y:S01]  /*f1a0*/  LEA R112, P1, R6, UR16, 0x2 ;  /* 0x0000001006707c11 */ /* 0x000fe2000f8210ff */
[----:B------:R-:W-:Y:S02]  /*f1b0*/  IMAD.IADD R5, R5, 0x1, R3 ;  /* 0x0000000105057824 */ /* 0x000fe400078e0203 */
[----:B------:R-:W-:Y:S02]  /*f1c0*/  IMAD.IADD R3, R7, 0x1, R9 ;  /* 0x0000000107037824 */ /* 0x000fe400078e0209 */
[--C-:B------:R-:W-:Y:S01]  /*f1d0*/  IMAD.X R89, RZ, RZ, R80.reuse, P0 ;  /* 0x000000ffff597224 */ /* 0x100fe200000e0650 */
[----:B------:R-:W-:Y:S01]  /*f1e0*/  LEA R114, P0, R4, UR16, 0x2 ;  /* 0x0000001004727c11 */ /* 0x000fe2000f8010ff */
[----:B------:R-:W-:Y:S01]  /*f1f0*/  IMAD.X R85, RZ, RZ, R80, P3 ;  /* 0x000000ffff557224 */ /* 0x000fe200018e0650 */
[----:B------:R-:W-:Y:S01]  /*f200*/  LEA.HI.X R113, R6, UR17, R3, 0x2, P1 ;  /* 0x0000001106717c11 */ /* 0x000fe200088f1403 */
[----:B------:R-:W-:Y:S01]  /*f210*/  IMAD R3, R89, UR14, RZ ;  /* 0x0000000e59037c24 */ /* 0x000fe2000f8e02ff */
[----:B------:R-:W-:Y:S01]  /*f220*/  LEA.HI.X R115, R4, UR17, R5, 0x2, P0 ;  /* 0x0000001104737c11 */ /* 0x000fe200080f1405 */
[----:B------:R-:W-:-:S04]  /*f230*/  IMAD.WIDE.U32 R4, R94, UR14, R100 ;  /* 0x0000000e5e047c25 */ /* 0x000fc8000f8e0064 */
[----:B------:R-:W-:Y:S01]  /*f240*/  IMAD R3, R94, UR15, R3 ;  /* 0x0000000f5e037c24 */ /* 0x000fe2000f8e0203 */
[----:B------:R-:W-:Y:S01]  /*f250*/  LEA R110, P0, R4, UR16, 0x2 ;  /* 0x00000010046e7c11 */ /* 0x000fe2000f8010ff */
[----:B------:R-:W-:Y:S02]  /*f260*/  IMAD R0, R45, 0x104, R0 ;  /* 0x000001042d007824 */ /* 0x000fe400078e0200 */
[----:B------:R-:W-:Y:S02]  /*f270*/  IMAD R13, R85, UR14, RZ ;  /* 0x0000000e550d7c24 */ /* 0x000fe4000f8e02ff */
[----:B------:R-:W-:Y:S01]  /*f280*/  IMAD.IADD R3, R5, 0x1, R3 ;  /* 0x0000000105037824 */ /* 0x000fe200078e0203 */
[----:B------:R-:W-:Y:S01]  /*f290*/  LEA R0, R0, UR4, 0x3 ;  /* 0x0000000400007c11 */ /* 0x000fe2000f8e18ff */
[C---:B------:R-:W-:Y:S02]  /*f2a0*/  IMAD R13, R86.reuse, UR15, R13 ;  /* 0x0000000f560d7c24 */ /* 0x040fe4000f8e020d */
[----:B------:R-:W-:Y:S01]  /*f2b0*/  IMAD.WIDE.U32 R8, R86, UR14, R100 ;  /* 0x0000000e56087c25 */ /* 0x000fe2000f8e0064 */
[----:B------:R-:W-:Y:S01]  /*f2c0*/  LEA.HI.X R111, R4, UR17, R3, 0x2, P0 ;  /* 0x00000011046f7c11 */ /* 0x000fe200080f1403 */
[----:B------:R-:W-:Y:S02]  /*f2d0*/  LDS.64 R68, [R0+0x208] ;  /* 0x0002080000447984 */ /* 0x000fe40000000a00 */
[----:B------:R-:W-:Y:S01]  /*f2e0*/  IMAD.X R87, RZ, RZ, R80, P2 ;  /* 0x000000ffff577224 */ /* 0x000fe200010e0650 */
[----:B------:R-:W-:Y:S01]  /*f2f0*/  IADD3 R82, P2, R79, 0x7, RZ ;  /* 0x000000074f527810 */ /* 0x000fe20007f5e0ff */
[----:B------:R-:W-:Y:S01]  /*f300*/  IMAD.IADD R3, R9, 0x1, R13 ;  /* 0x0000000109037824 */ /* 0x000fe200078e020d */
[----:B------:R-:W-:Y:S01]  /*f310*/  LDS.128 R16, [R0+0x410] ;  /* 0x0004100000107984 */ /* 0x000fe20000000c00 */
[----:B------:R-:W-:Y:S01]  /*f320*/  IMAD R11, R87, UR14, RZ ;  /* 0x0000000e570b7c24 */ /* 0x000fe2000f8e02ff */
[----:B------:R-:W-:Y:S01]  /*f330*/  LEA R106, P0, R8, UR16, 0x2 ;  /* 0x00000010086a7c11 */ /* 0x000fe2000f8010ff */
[----:B------:R-:W-:Y:S01]  /*f340*/  IMAD.WIDE.U32 R6, R88, UR14, R100 ;  /* 0x0000000e58067c25 */ /* 0x000fe2000f8e0064 */
[----:B------:R-:W0:Y:S02]  /*f350*/  LDS.128 R12, [R0] ;  /* 0x00000000000c7984 */ /* 0x000e240000000c00 */
[----:B------:R-:W-:Y:S01]  /*f360*/  LEA.HI.X R107, R8, UR17, R3, 0x2, P0 ;  /* 0x00000011086b7c11 */ /* 0x000fe200080f1403 */
[----:B------:R-:W-:Y:S01]  /*f370*/  IMAD R11, R88, UR15, R11 ;  /* 0x0000000f580b7c24 */ /* 0x000fe2000f8e020b */
[----:B------:R-:W-:Y:S01]  /*f380*/  LEA R108, P1, R6, UR16, 0x2 ;  /* 0x00000010066c7c11 */ /* 0x000fe2000f8210ff */
[----:B------:R-:W1:Y:S01]  /*f390*/  LDS.64 R70, [R0+0x618] ;  /* 0x0006180000467984 */ /* 0x000e620000000a00 */
[----:B------:R-:W-:Y:S01]  /*f3a0*/  IMAD.X R81, RZ, RZ, R80, P2 ;  /* 0x000000ffff517224 */ /* 0x000fe200010e0650 */
[----:B------:R-:W-:Y:S01]  /*f3b0*/  IADD3 R78, P0, -R79, UR12, RZ ;  /* 0x0000000c4f4e7c10 */ /* 0x000fe2000ff1e1ff */
[----:B------:R-:W-:Y:S01]  /*f3c0*/  IMAD.IADD R5, R7, 0x1, R11 ;  /* 0x0000000107057824 */ /* 0x000fe200078e020b */
[----:B------:R2:W3:Y:S01]  /*f3d0*/  LDS.64 R72, [R0+0x240] ;  /* 0x0002400000487984 */ /* 0x0004e20000000a00 */
[----:B------:R-:W-:Y:S01]  /*f3e0*/  IMAD R9, R81, UR14, RZ ;  /* 0x0000000e51097c24 */ /* 0x000fe2000f8e02ff */
[----:B------:R-:W-:-:S02]  /*f3f0*/  IADD3.X R77, ~R80, UR13, RZ, P0, !PT ;  /* 0x0000000d504d7c10 */ /* 0x000fc400087fe5ff */
[----:B------:R-:W-:Y:S01]  /*f400*/  LEA.HI.X R109, R6, UR17, R5, 0x2, P1 ;  /* 0x00000011066d7c11 */ /* 0x000fe200088f1405 */
[----:B------:R2:W4:Y:S01]  /*f410*/  LDS.64 R74, [R0+0x650] ;  /* 0x00065000004a7984 */ /* 0x0005220000000a00 */
[C---:B------:R-:W-:Y:S01]  /*f420*/  IADD3 R84, P1, R79.reuse, 0x6, RZ ;  /* 0x000000064f547810 */ /* 0x040fe20007f3e0ff */
[----:B------:R-:W-:Y:S01]  /*f430*/  IMAD.WIDE.U32 R4, R82, UR14, R100 ;  /* 0x0000000e52047c25 */ /* 0x000fe2000f8e0064 */
[----:B------:R-:W-:Y:S01]  /*f440*/  ISETP.GE.U32.AND P0, PT, R79, UR12, PT ;  /* 0x0000000c4f007c0c */ /* 0x000fe2000bf06070 */
[----:B------:R2:W1:Y:S02]  /*f450*/  LDS.128 R20, [R0+0x10] ;  /* 0x0000100000147984 */ /* 0x0004640000000c00 */
[----:B------:R-:W-:Y:S01]  /*f460*/  IMAD.X R83, RZ, RZ, R80, P1 ;  /* 0x000000ffff537224 */ /* 0x000fe200008e0650 */
[----:B------:R-:W-:Y:S01]  /*f470*/  ISETP.LT.U32.AND P1, PT, R78, 0x10, PT ;  /* 0x000000104e00780c */ /* 0x000fe20003f21070 */
[----:B------:R2:W2:Y:S01]  /*f480*/  LDS.128 R24, [R0+0x20] ;  /* 0x0000200000187984 */ /* 0x0004a20000000c00 */
[----:B------:R-:W-:Y:S01]  /*f490*/  IMAD.WIDE.U32 R6, R84, UR14, R100 ;  /* 0x0000000e54067c25 */ /* 0x000fe2000f8e0064 */
[----:B------:R-:W-:-:S02]  /*f4a0*/  LEA R102, P3, R4, UR16, 0x2 ;  /* 0x0000001004667c11 */ /* 0x000fc4000f8610ff */
[----:B------:R0:W2:Y:S01]  /*f4b0*/  LDS.128 R28, [R0+0x30] ;  /* 0x00003000001c7984 */ /* 0x0000a20000000c00 */
[----:B------:R-:W-:Y:S01]  /*f4c0*/  IMAD R3, R83, UR14, RZ ;  /* 0x0000000e53037c24 */ /* 0x000fe2000f8e02ff */
[----:B------:R-:W-:Y:S01]  /*f4d0*/  ISETP.LT.U32.AND.EX P1, PT, R77, RZ, PT, P1 ;  /* 0x000000ff4d00720c */ /* 0x000fe20003f21110 */
[----:B------:R-:W-:Y:S01]  /*f4e0*/  IMAD R9, R82, UR15, R9 ;  /* 0x0000000f52097c24 */ /* 0x000fe2000f8e0209 */
[----:B------:R0:W2:Y:S01]  /*f4f0*/  LDS.128 R32, [R0+0x210] ;  /* 0x0002100000207984 */ /* 0x0000a20000000c00 */
[----:B------:R-:W-:Y:S01]  /*f500*/  IMAD R3, R84, UR15, R3 ;  /* 0x0000000f54037c24 */ /* 0x000fe2000f8e0203 */
[----:B------:R-:W-:Y:S02]  /*f510*/  SEL R78, R78, 0x10, P1 ;  /* 0x000000104e4e7807 */ /* 0x000fe40000800000 */
[----:B------:R0:W2:Y:S01]  /*f520*/  LDS.128 R36, [R0+0x220] ;  /* 0x0002200000247984 */ /* 0x0000a20000000c00 */
[----:B------:R-:W-:Y:S01]  /*f530*/  IMAD.IADD R7, R7, 0x1, R3 ;  /* 0x0000000107077824 */ /* 0x000fe200078e0203 */
[----:B------:R-:W-:Y:S01]  /*f540*/  SEL R77, R77, RZ, P1 ;  /* 0x000000ff4d4d7207 */ /* 0x000fe20000800000 */
[----:B------:R-:W-:Y:S01]  /*f550*/  IMAD.IADD R3, R5, 0x1, R9 ;  /* 0x0000000105037824 */ /* 0x000fe200078e0209 */
[----:B------:R1:W2:Y:S01]  /*f560*/  LDS.128 R40, [R0+0x230] ;  /* 0x0002300000287984 */ /* 0x0002a20000000c00 */
[----:B------:R-:W-:-:S02]  /*f570*/  ISETP.NE.AND P1, PT, RZ, UR5, PT ;  /* 0x00000005ff007c0c */ /* 0x000fc4000bf25270 */
[----:B------:R-:W-:Y:S01]  /*f580*/  LEA R104, P2, R6, UR16, 0x2 ;  /* 0x0000001006687c11 */ /* 0x000fe2000f8410ff */
[----:B------:R1:W2:Y:S01]  /*f590*/  LDS.128 R44, [R0+0x420] ;  /* 0x00042000002c7984 */ /* 0x0002a20000000c00 */
[----:B------:R-:W-:Y:S02]  /*f5a0*/  LEA.HI.X R103, R4, UR17, R3, 0x2, P3 ;  /* 0x0000001104677c11 */ /* 0x000fe400098f1403 */
[----:B0-----:R-:W-:Y:S01]  /*f5b0*/  FMNMX R3, RZ, |R12|, !PT ;  /* 0x4000000cff037209 */ /* 0x001fe20007800000 */
[----:B------:R0:W0:Y:S01]  /*f5c0*/  LDS.128 R48, [R0+0x430] ;  /* 0x0004300000307984 */ /* 0x0000220000000c00 */
[----:B------:R-:W-:Y:S02]  /*f5d0*/  ISETP.GE.U32.AND.EX P0, PT, R80, UR13, PT, P0 ;  /* 0x0000000d50007c0c */ /* 0x000fe4000bf06100 */
[----:B------:R-:W-:Y:S01]  /*f5e0*/  FMNMX R3, |R68|, R3, !PT ;  /* 0x0000000344037209 */ /* 0x000fe20007800200 */
[----:B------:R0:W0:Y:S01]  /*f5f0*/  LDS.128 R52, [R0+0x440] ;  /* 0x0004400000347984 */ /* 0x0000220000000c00 */
[----:B------:R-:W-:-:S02]  /*f600*/  LEA.HI.X R105, R6, UR17, R7, 0x2, P2 ;  /* 0x0000001106697c11 */ /* 0x000fc400090f1407 */
[----:B------:R-:W-:Y:S01]  /*f610*/  FMNMX R3, |R16|, R3, !PT ;  /* 0x0000000310037209 */ /* 0x000fe20007800200 */
[----:B------:R0:W0:Y:S01]  /*f620*/  LDS.128 R56, [R0+0x620] ;  /* 0x0006200000387984 */ /* 0x0000220000000c00 */
[----:B------:R-:W-:Y:S02]  /*f630*/  SEL R78, R78, RZ, !P0 ;  /* 0x000000ff4e4e7207 */ /* 0x000fe40004000000 */
[----:B------:R-:W-:Y:S01]  /*f640*/  SEL R77, R77, RZ, !P0 ;  /* 0x000000ff4d4d7207 */ /* 0x000fe20004000000 */
[----:B------:R0:W0:Y:S01]  /*f650*/  LDS.128 R60, [R0+0x630] ;  /* 0x00063000003c7984 */ /* 0x0000220000000c00 */
[----:B-1----:R-:W-:-:S03]  /*f660*/  FMNMX R8, |R70|, R3, !PT ;  /* 0x0000000346087209 */ /* 0x002fc60007800200 */
[----:B------:R1:W0:Y:S01]  /*f670*/  LDS.128 R64, [R0+0x640] ;  /* 0x0006400000407984 */ /* 0x0002220000000c00 */
[----:B---34-:R-:W-:Y:S05]  /*f680*/  @!P1 BRA `(.L_x_7236) ;  /* 0x0000004000509947 */ /* 0x018fea0003800000 */
[----:B------:R-:W-:-:S03]  /*f690*/  UMOV UR5, 0xffffffff ;  /* 0xffffffff00057882 */ /* 0x000fc60000000000 */
[----:B------:R-:W-:Y:S05]  /*f6a0*/  BRA.DIV UR5, `(.L_x_7237) ;  /* 0x000000ca05207947 */ /* 0x000fea000b800000 */
[----:B012---:R-:W0:Y:S02]  /*f6b0*/  SHFL.DOWN PT, R0, R8, 0x10, 0x1f ;  /* 0x0a001f0008007f89 */ /* 0x007e2400000e0000 */
        /* <DEDUP_REMOVED lines=10> */
.L_x_7651:
        /* <DEDUP_REMOVED lines=17> */
[----:B------:R-:W-:Y:S05]  /*f870*/  CALL.REL.NOINC `($__internal_17_$__cuda_sm3x_div_rn_noftz_f32_slowpath) ;  /* 0x0000011c00bc7944 */ /* 0x000fea0003c00000 */
.L_x_7239:
[----:B------:R-:W-:-:S04]  /*f880*/  FSETP.NEU.AND P0, PT, |R0|, +INF , PT ;  /* 0x7f8000000000780b */ /* 0x000fc80003f0d200 */
[----:B------:R-:W-:-:S04]  /*f890*/  FSEL R0, R0, 3.40282346638528859812e+38, P0 ;  /* 0x7f7fffff00007808 */ /* 0x000fc80000000000 */
[----:B------:R-:W-:-:S07]  /*f8a0*/  LOP3.LUT R93, R0, 0xff800000, RZ, 0xc0, !PT ;  /* 0xff800000005d7812 */ /* 0x000fce00078ec0ff */
.L_x_7238:
        /* <DEDUP_REMOVED lines=14> */
[----:B------:R-:W-:Y:S05]  /*f990*/  CALL.REL.NOINC `($__internal_16_$__cuda_sm20_rcp_rn_f32_slowpath) ;  /* 0x0000011800a07944 */ /* 0x000fea0003c00000 */
[----:B------:R-:W-:Y:S05]  /*f9a0*/  BRA `(.L_x_7244) ;  /* 0x0000000000107947 */ /* 0x000fea0003800000 */
.L_x_7243:
[----:B------:R-:W0:Y:S02]  /*f9b0*/  MUFU.RCP R0, R93 ;  /* 0x0000005d00007308 */ /* 0x000e240000001000 */
[----:B0-----:R-:W-:-:S04]  /*f9c0*/  FFMA R3, R93, R0, -1 ;  /* 0xbf8000005d037423 */ /* 0x001fc80000000000 */
[----:B------:R-:W-:-:S04]  /*f9d0*/  FADD.FTZ R3, -R3, -RZ ;  /* 0x800000ff03037221 */ /* 0x000fc80000010100 */
[----:B------:R-:W-:-:S07]  /*f9e0*/  FFMA R5, R0, R3, R0 ;  /* 0x0000000300057223 */ /* 0x000fce0000000000 */
.L_x_7244:
[----:B------:R-:W-:Y:S05]  /*f9f0*/  BSYNC B3 ;  /* 0x0000000000037941 */ /* 0x000fea0003800000 */
.L_x_7242:
[----:B------:R0:W-:Y:S02]  /*fa00*/  STG.E desc[UR8][R116.64], R5 ;  /* 0x0000000574007986 */ /* 0x0001e4000c101908 */
.L_x_7241:
[----:B------:R-:W-:Y:S05]  /*fa10*/  BSYNC B2 ;  /* 0x0000000000027941 */ /* 0x000fea0003800000 */
.L_x_7240:
[----:B------:R-:W-:Y:S01]  /*fa20*/  FMNMX R0, RZ, |R13|, !PT ;  /* 0x4000000dff007209 */ /* 0x000fe20007800000 */
[----:B------:R-:W-:-:S03]  /*fa30*/  UMOV UR5, 0xffffffff ;  /* 0xffffffff00057882 */ /* 0x000fc60000000000 */
[----:B------:R-:W-:-:S04]  /*fa40*/  FMNMX R0, |R69|, R0, !PT ;  /* 0x0000000045007209 */ /* 0x000fc80007800200 */
[----:B------:R-:W-:-:S04]  /*fa50*/  FMNMX R0, |R17|, R0, !PT ;  /* 0x0000000011007209 */ /* 0x000fc80007800200 */
[----:B------:R-:W-:Y:S01]  /*fa60*/  FMNMX R8, |R71|, R0, !PT ;  /* 0x0000000047087209 */ /* 0x000fe20007800200 */
        /* <DEDUP_REMOVED lines=12> */
.L_x_7659:
        /* <DEDUP_REMOVED lines=8> */
[----:B-1----:R-:W0:Y:S08]  /*fbb0*/  MUFU.RCP R0, R3 ;  /* 0x0000000300007308 */ /* 0x002e300000001000 */
        /* <DEDUP_REMOVED lines=9> */
.L_x_7247:
[----:B------:R-:W-:-:S04]  /*fc50*/  FSETP.NEU.AND P0, PT, |R0|, +INF , PT ;  /* 0x7f8000000000780b */ /* 0x000fc80003f0d200 */
[----:B------:R-:W-:-:S04]  /*fc60*/  FSEL R0, R0, 3.40282346638528859812e+38, P0 ;  /* 0x7f7fffff00007808 */ /* 0x000fc80000000000 */
[----:B------:R-:W-:-:S07]  /*fc70*/  LOP3.LUT R92, R0, 0xff800000, RZ, 0xc0, !PT ;  /* 0xff800000005c7812 */ /* 0x000fce00078ec0ff */
.L_x_7246:
[----:B------:R-:W-:Y:S01]  /*fc80*/  ULDC.64 UR12, c[0x0][0x238] ;  /* 0x00008e00000c7ab9 */ /* 0x000fe20000000a00 */
[----:B------:R-:W-:Y:S01]  /*fc90*/  BSSY B2, `(.L_x_7248) ;  /* 0x0000013000027945 */ /* 0x000fe20003800000 */
[----:B------:R-:W-:-:S04]  /*fca0*/  ISETP.GE.U32.AND P0, PT, R96, UR12, PT ;  /* 0x0000000c60007c0c */ /* 0x000fc8000bf06070 */
[----:B------:R-:W-:-:S13]  /*fcb0*/  ISETP.GE.U32.OR.EX P0, PT, R91, UR13, P3, P0 ;  /* 0x0000000d5b007c0c */ /* 0x000fda0009f06500 */
[----:B------:R-:W-:Y:S05]  /*fcc0*/  @P0 BRA `(.L_x_7249) ;  /* 0x00000000003c0947 */ /* 0x000fea0003800000 */
[----:B-1----:R-:W-:Y:S01]  /*fcd0*/  VIADD R0, R92, 0x1800000 ;  /* 0x018000005c007836 */ /* 0x002fe20000000000 */
        /* <DEDUP_REMOVED lines=8> */
.L_x_7251:
[----:B0-----:R-:W0:Y:S02]  /*fd60*/  MUFU.RCP R5, R92 ;  /* 0x0000005c00057308 */ /* 0x001e240000001000 */
[----:B0-----:R-:W-:-:S04]  /*fd70*/  FFMA R0, R92, R5, -1 ;  /* 0xbf8000005c007423 */ /* 0x001fc80000000005 */
[----:B------:R-:W-:-:S04]  /*fd80*/  FADD.FTZ R0, -R0, -RZ ;  /* 0x800000ff00007221 */ /* 0x000fc80000010100 */
[----:B------:R-:W-:-:S07]  /*fd90*/  FFMA R5, R5, R0, R5 ;  /* 0x0000000005057223 */ /* 0x000fce0000000005 */
.L_x_7252:
[----:B------:R-:W-:Y:S05]  /*fda0*/  BSYNC B3 ;  /* 0x0000000000037941 */ /* 0x000fea0003800000 */
.L_x_7250:
[----:B------:R2:W-:Y:S02]  /*fdb0*/  STG.E desc[UR8][R114.64], R5 ;  /* 0x0000000572007986 */ /* 0x0005e4000c101908 */
.L_x_7249:
[----:B------:R-:W-:Y:S05]  /*fdc0*/  BSYNC B2 ;  /* 0x0000000000027941 */ /* 0x000fea0003800000 */
.L_x_7248:
[----:B------:R-:W-:Y:S01]  /*fdd0*/  FMNMX R3, RZ, |R14|, !PT ;  /* 0x4000000eff037209 */ /* 0x000fe20007800000 */
[----:B------:R-:W-:-:S03]  /*fde0*/  UMOV UR5, 0xffffffff ;  /* 0xffffffff00057882 */ /* 0x000fc60000000000 */
[----:B------:R-:W-:-:S04]  /*fdf0*/  FMNMX R3, |R32|, R3, !PT ;  /* 0x0000000320037209 */ /* 0x000fc80007800200 */
[----:B------:R-:W-:-:S04]  /*fe00*/  FMNMX R3, |R18|, R3, !PT ;  /* 0x0000000312037209 */ /* 0x000fc80007800200 */
[----:B------:R-:W-:Y:S01]  /*fe10*/  FMNMX R8, |R56|, R3, !PT ;  /* 0x0000000338087209 */ /* 0x000fe20007800200 */
[----:B------:R-:W-:Y:S06]  /*fe20*/  BRA.DIV UR5, `(.L_x_7253) ;  /* 0x000000c605907947 */ /* 0x000fec000b800000 */
[----:B-1----:R-:W1:Y:S02]  /*fe30*/  SHFL.DOWN PT, R0, R8, 0x10, 0x1f ;  /* 0x0a001f0008007f89 */ /* 0x002e6400000e0000 */
        /* <DEDUP_REMOVED lines=9> */
[----:B------:R1:W3:Y:S02]  /*fed0*/  SHFL.IDX PT, R10, R0, RZ, 0x1f ;  /* 0x00001fff000a7589 */ /* 0x0002e400000e0000 */
.L_x_7667:
        /* <DEDUP_REMOVED lines=8> */
[----:B-1----:R-:W0:Y:S08]  /*ff60*/  MUFU.RCP R0, R3 ;  /* 0x0000000300007308 */ /* 0x002e300000001000 */
[----:B------:R-:W1:Y:S01]  /*ff70*/  FCHK P0, R2, R3 ;  /* 0x0000000302007302 */ /* 0x000e620000000000 */
[----:B0-2---:R-:W-:-:S04]  /*ff80*/  FFMA R5, -R3, R0, 1 ;  /* 0x3f80000003057423 */ /* 0x005fc80000000100 */
[----:B------:R-:W-:-:S04]  /*ff90*/  FFMA R0, R0, R5, R0 ;  /* 0x0000000500007223 */ /* 0x000fc80000000000 */
[----:B------:R-:W-:-:S04]  /*ffa0*/  FFMA R4, R0, 448, RZ ;  /* 0x43e0000000047823 */ /* 0x000fc800000000ff */
[----:B------:R-:W-:-:S04]  /*ffb0*/  FFMA R5, -R3, R4, 448 ;  /* 0x43e0000003057423 */ /* 0x000fc80000000104 */
[----:B------:R-:W-:Y:S01]  /*ffc0*/  FFMA R0, R0, R5, R4 ;  /* 0x0000000500007223 */ /* 0x000fe20000000004 */
[----:B-1----:R-:W-:Y:S06]  /*ffd0*/  @!P0 BRA `(.L_x_7255) ;  /* 0x0000000000088947 */ /* 0x002fec0003800000 */
[----:B------:R-:W-:-:S07]  /*ffe0*/  MOV R4, 0x10000 ;  /* 0x0001000000047802 */ /* 0x000fce0000000f00 */
[----:B------:R-:W-:Y:S05]  /*fff0*/  CALL.REL.NOINC `($__internal_17_$__cuda_sm3x_div_rn_noftz_f32_slowpath) ;  /* 0x0000011400dc7944 */ /* 0x000fea0003c00000 */
.L_x_7255:
[----:B------:R-:W-:-:S04]  /*10000*/  FSETP.NEU.AND P0, PT, |R0|, +INF , PT ;  /* 0x7f8000000000780b */ /* 0x000fc80003f0d200 */
[----:B------:R-:W-:-:S04]  /*10010*/  FSEL R0, R0, 3.40282346638528859812e+38, P0 ;  /* 0x7f7fffff00007808 */ /* 0x000fc80000000000 */
[----:B------:R-:W-:-:S07]  /*10020*/  LOP3.LUT R91, R0, 0xff800000, RZ, 0xc0, !PT ;  /* 0xff800000005b7812 */ /* 0x000fce00078ec0ff */
.L_x_7254:
        /* <DEDUP_REMOVED lines=12> */
[----:B0-2---:R-:W-:Y:S05]  /*100f0*/  CALL.REL.NOINC `($__internal_16_$__cuda_sm20_rcp_rn_f32_slowpath) ;  /* 0x0000011000c87944 */ /* 0x005fea0003c00000 */
[----:B------:R-:W-:Y:S05]  /*10100*/  BRA `(.L_x_7260) ;  /* 0x0000000000107947 */ /* 0x000fea0003800000 */
.L_x_7259:
[----:B------:R-:W1:Y:S02]  /*10110*/  MUFU.RCP R0, R91 ;  /* 0x0000005b00007308 */ /* 0x000e640000001000 */
[----:B-1----:R-:W-:-:S04]  /*10120*/  FFMA R3, R91, R0, -1 ;  /* 0xbf8000005b037423 */ /* 0x002fc80000000000 */
[----:B------:R-:W-:-:S04]  /*10130*/  FADD.FTZ R3, -R3, -RZ ;  /* 0x800000ff03037221 */ /* 0x000fc80000010100 */
[----:B0-2---:R-:W-:-:S07]  /*10140*/  FFMA R5, R0, R3, R0 ;  /* 0x0000000300057223 */ /* 0x005fce0000000000 */
.L_x_7260:
[----:B------:R-:W-:Y:S05]  /*10150*/  BSYNC B3 ;  /* 0x0000000000037941 */ /* 0x000fea0003800000 */
.L_x_7258:
[----:B------:R3:W-:Y:S02]  /*10160*/  STG.E desc[UR8][R112.64], R5 ;  /* 0x0000000570007986 */ /* 0x0007e4000c101908 */
.L_x_7257:
[----:B------:R-:W-:Y:S05]  /*10170*/  BSYNC B2 ;  /* 0x0000000000027941 */ /* 0x000fea0003800000 */
.L_x_7256:
[----:B-1----:R-:W-:Y:S01]  /*10180*/  FMNMX R0, RZ, |R15|, !PT ;  /* 0x4000000fff007209 */ /* 0x002fe20007800000 */
        /* <DEDUP_REMOVED lines=15> */
[----:B------:R1:W4:Y:S02]  /*10280*/  SHFL.IDX PT, R10, R0, RZ, 0x1f ;  /* 0x00001fff000a7589 */ /* 0x00032400000e0000 */
.L_x_7675:
        /* <DEDUP_REMOVED lines=8> */
[----:B-1----:R-:W0:Y:S08]  /*10310*/  MUFU.RCP R0, R3 ;  /* 0x0000000300007308 */ /* 0x002e300000001000 */
[----:B------:R-:W1:Y:S01]  /*10320*/  FCHK P0, R2, R3 ;  /* 0x0000000302007302 */ /* 0x000e620000000000 */
[----:B0-23--:R-:W-:-:S04]  /*10330*/  FFMA R5, -R3, R0, 1 ;  /* 0x3f80000003057423 */ /* 0x00dfc80000000100 */
[----:B------:R-:W-:-:S04]  /*10340*/  FFMA R0, R0, R5, R0 ;  /* 0x0000000500007223 */ /* 0x000fc80000000000 */
[----:B------:R-:W-:-:S04]  /*10350*/  FFMA R4, R0, 448, RZ ;  /* 0x43e0000000047823 */ /* 0x000fc800000000ff */
[----:B------:R-:W-:-:S04]  /*10360*/  FFMA R5, -R3, R4, 448 ;  /* 0x43e0000003057423 */ /* 0x000fc80000000104 */
[----:B------:R-:W-:Y:S01]  /*10370*/  FFMA R0, R0, R5, R4 ;  /* 0x0000000500007223 */ /* 0x000fe20000000004 */
[----:B-1----:R-:W-:Y:S06]  /*10380*/  @!P0 BRA `(.L_x_7263) ;  /* 0x0000000000088947 */ /* 0x002fec0003800000 */
[----:B------:R-:W-:-:S07]  /*10390*/  MOV R4, 0x103b0 ;  /* 0x000103b000047802 */ /* 0x000fce0000000f00 */
[----:B------:R-:W-:Y:S05]  /*103a0*/  CALL.REL.NOINC `($__internal_17_$__cuda_sm3x_div_rn_noftz_f32_slowpath) ;  /* 0x0000011000f07944 */ /* 0x000fea0003c00000 */
.L_x_7263:
[----:B------:R-:W-:-:S04]  /*103b0*/  FSETP.NEU.AND P0, PT, |R0|, +INF , PT ;  /* 0x7f8000000000780b */ /* 0x000fc80003f0d200 */
[----:B------:R-:W-:-:S04]  /*103c0*/  FSEL R0, R0, 3.40282346638528859812e+38, P0 ;  /* 0x7f7fffff00007808 */ /* 0x000fc80000000000 */
[----:B------:R-:W-:-:S07]  /*103d0*/  LOP3.LUT R90, R0, 0xff800000, RZ, 0xc0, !PT ;  /* 0xff800000005a7812 */ /* 0x000fce00078ec0ff */
.L_x_7262:
        /* <DEDUP_REMOVED lines=12> */
[----:B0-23--:R-:W-:Y:S05]  /*104a0*/  CALL.REL.NOINC `($__internal_16_$__cuda_sm20_rcp_rn_f32_slowpath) ;  /* 0x0000010c00dc7944 */ /* 0x00dfea0003c00000 */
[----:B------:R-:W-:Y:S05]  /*104b0*/  BRA `(.L_x_7268) ;  /* 0x0000000000107947 */ /* 0x000fea0003800000 */
.L_x_7267:
[----:B0-23--:R-:W0:Y:S02]  /*104c0*/  MUFU.RCP R5, R90 ;  /* 0x0000005a00057308 */ /* 0x00de240000001000 */
[----:B0-----:R-:W-:-:S04]  /*104d0*/  FFMA R0, R90, R5, -1 ;  /* 0xbf8000005a007423 */ /* 0x001fc80000000005 */
[----:B------:R-:W-:-:S04]  /*104e0*/  FADD.FTZ R0, -R0, -RZ ;  /* 0x800000ff00007221 */ /* 0x000fc80000010100 */
[----:B------:R-:W-:-:S07]  /*104f0*/  FFMA R5, R5, R0, R5 ;  /* 0x0000000005057223 */ /* 0x000fce0000000005 */
.L_x_7268:
[----:B------:R-:W-:Y:S05]  /*10500*/  BSYNC B3 ;  /* 0x0000000000037941 */ /* 0x000fea0003800000 */
.L_x_7266:
[----:B------:R4:W-:Y:S02]  /*10510*/  STG.E desc[UR8][R110.64], R5 ;  /* 0x000000056e007986 */ /* 0x0009e4000c101908 */
.L_x_7265:
[----:B------:R-:W-:Y:S05]  /*10520*/  BSYNC B2 ;  /* 0x0000000000027941 */ /* 0x000fea0003800000 */
.L_x_7264:
        /* <DEDUP_REMOVED lines=16> */
[----:B------:R1:W0:Y:S02]  /*10630*/  SHFL.IDX PT, R10, R0, RZ, 0x1f ;  /* 0x00001fff000a7589 */ /* 0x00022400000e0000 */
.L_x_7683:
[----:B------:R-:W-:Y:S01]  /*10640*/  ULDC UR5, c[0x0][0x268] ;  /* 0x00009a0000057ab9 */ /* 0x000fe20000000800 */
[----:B------:R-:W-:Y:S01]  /*10650*/  IMAD.MOV.U32 R89, RZ, RZ, 0x3f800000 ;  /* 0x3f800000ff597424 */ /* 0x000fe200078e00ff */
[----:B0-----:R-:W-:-:S04]  /*10660*/  FSETP.GEU.AND P0, PT, R10, UR5, PT ;  /* 0x000000050a007c0b */ /* 0x001fc8000bf0e000 */
[----:B------:R-:W-:-:S04]  /*10670*/  FSEL R3, R10, UR5, P0 ;  /* 0x000000050a037c08 */ /* 0x000fc80008000000 */
[----:B------:R-:W-:-:S04]  /*10680*/  FSETP.NEU.AND P0, PT, R3, RZ, PT ;  /* 0x000000ff0300720b */ /* 0x000fc80003f0d000 */
[----:B------:R-:W-:-:S04]  /*10690*/  FSETP.EQ.OR P0, PT, |R3|, +INF , !P0 ;  /* 0x7f8000000300780b */ /* 0x000fc80004702600 */
[----:B------:R-:W-:-:S13]  /*106a0*/  FSETP.GTU.OR P0, PT, |R3|, +INF , P0 ;  /* 0x7f8000000300780b */ /* 0x000fda000070c600 */
[----:B------:R-:W-:Y:S05]  /*106b0*/  @P0 BRA `(.L_x_7270) ;  /* 0x0000000000340947 */ /* 0x000fea0003800000 */
[----:B-1----:R-:W2:Y:S08]  /*106c0*/  MUFU.RCP R0, R3 ;  /* 0x0000000300007308 */ /* 0x002eb00000001000 */
[----:B------:R-:W0:Y:S01]  /*106d0*/  FCHK P0, R2, R3 ;  /* 0x0000000302007302 */ /* 0x000e220000000000 */
[----:B--234-:R-:W-:-:S04]  /*106e0*/  FFMA R5, -R3, R0, 1 ;  /* 0x3f80000003057423 */ /* 0x01cfc80000000100 */
[----:B------:R-:W-:-:S04]  /*106f0*/  FFMA R0, R0, R5, R0 ;  /* 0x0000000500007223 */ /* 0x000fc80000000000 */
[----:B------:R-:W-:-:S04]  /*10700*/  FFMA R4, R0, 448, RZ ;  /* 0x43e0000000047823 */ /* 0x000fc800000000ff */
[----:B------:R-:W-:-:S04]  /*10710*/  FFMA R5, -R3, R4, 448 ;  /* 0x43e0000003057423 */ /* 0x000fc80000000104 */
[----:B------:R-:W-:Y:S01]  /*10720*/  FFMA R0, R0, R5, R4 ;  /* 0x0000000500007223 */ /* 0x000fe20000000004 */
[----:B0-----:R-:W-:Y:S06]  /*10730*/  @!P0 BRA `(.L_x_7271) ;  /* 0x0000000000088947 */ /* 0x001fec0003800000 */
[----:B------:R-:W-:-:S07]  /*10740*/  MOV R4, 0x10760 ;  /* 0x0001076000047802 */ /* 0x000fce0000000f00 */
[----:B------:R-:W-:Y:S05]  /*10750*/  CALL.REL.NOINC `($__internal_17_$__cuda_sm3x_div_rn_noftz_f32_slowpath) ;  /* 0x0000011000047944 */ /* 0x000fea0003c00000 */
.L_x_7271:
[----:B------:R-:W-:-:S04]  /*10760*/  FSETP.NEU.AND P0, PT, |R0|, +INF , PT ;  /* 0x7f8000000000780b */ /* 0x000fc80003f0d200 */
[----:B------:R-:W-:-:S04]  /*10770*/  FSEL R0, R0, 3.40282346638528859812e+38, P0 ;  /* 0x7f7fffff00007808 */ /* 0x000fc80000000000 */
[----:B------:R-:W-:-:S07]  /*10780*/  LOP3.LUT R89, R0, 0xff800000, RZ, 0xc0, !PT ;  /* 0xff80000000597812 */ /* 0x000fce00078ec0ff */
.L_x_7270:
        /* <DEDUP_REMOVED lines=12> */
[----:B--234-:R-:W-:Y:S05]  /*10850*/  CALL.REL.NOINC `($__internal_16_$__cuda_sm20_rcp_rn_f32_slowpath) ;  /* 0x0000010800f07944 */ /* 0x01cfea0003c00000 */
[----:B------:R-:W-:Y:S05]  /*10860*/  BRA `(.L_x_7276) ;  /* 0x0000000000107947 */ /* 0x000fea0003800000 */
.L_x_7275:
[----:B------:R-:W0:Y:S02]  /*10870*/  MUFU.RCP R0, R89 ;  /* 0x0000005900007308 */ /* 0x000e240000001000 */
[----:B0-----:R-:W-:-:S04]  /*10880*/  FFMA R3, R89, R0, -1 ;  /* 0xbf80000059037423 */ /* 0x001fc80000000000 */
[----:B------:R-:W-:-:S04]  /*10890*/  FADD.FTZ R3, -R3, -RZ ;  /* 0x800000ff03037221 */ /* 0x000fc80000010100 */
[----:B--234-:R-:W-:-:S07]  /*108a0*/  FFMA R5, R0, R3, R0 ;  /* 0x0000000300057223 */ /* 0x01cfce0000000000 */
.L_x_7276:
[----:B------:R-:W-:Y:S05]  /*108b0*/  BSYNC B3 ;  /* 0x0000000000037941 */ /* 0x000fea0003800000 */
.L_x_7274:
[----:B------:R0:W-:Y:S02]  /*108c0*/  STG.E desc[UR8][R108.64], R5 ;  /* 0x000000056c007986 */ /* 0x0001e4000c101908 */
.L_x_7273:
[----:B------:R-:W-:Y:S05]  /*108d0*/  BSYNC B2 ;  /* 0x0000000000027941 */ /* 0x000fea0003800000 */
.L_x_7272:
        /* <DEDUP_REMOVED lines=17> */
.L_x_7691:
        /* <DEDUP_REMOVED lines=18> */
.L_x_7279:
[----:B------:R-:W-:-:S04]  /*10b10*/  FSETP.NEU.AND P0, PT, |R0|, +INF , PT ;  /* 0x7f8000000000780b */ /* 0x000fc80003f0d200 */
[----:B------:R-:W-:-:S04]  /*10b20*/  FSEL R0, R0, 3.40282346638528859812e+38, P0 ;  /* 0x7f7fffff00007808 */ /* 0x000fc80000000000 */
[----:B------:R-:W-:-:S07]  /*10b30*/  LOP3.LUT R88, R0, 0xff800000, RZ, 0xc0, !PT ;  /* 0xff80000000587812 */ /* 0x000fce00078ec0ff */
.L_x_7278:
        /* <DEDUP_REMOVED lines=14> */
.L_x_7283:
[----:B--234-:R-:W0:Y:S02]  /*10c20*/  MUFU.RCP R5, R88 ;  /* 0x0000005800057308 */ /* 0x01ce240000001000 */
[----:B0-----:R-:W-:-:S04]  /*10c30*/  FFMA R0, R88, R5, -1 ;  /* 0xbf80000058007423 */ /* 0x001fc80000000005 */
[----:B------:R-:W-:-:S04]  /*10c40*/  FADD.FTZ R0, -R0, -RZ ;  /* 0x800000ff00007221 */ /* 0x000fc80000010100 */
[----:B------:R-:W-:-:S07]  /*10c50*/  FFMA R5, R5, R0, R5 ;  /* 0x0000000005057223 */ /* 0x000fce0000000005 */
.L_x_7284:
[----:B------:R-:W-:Y:S05]  /*10c60*/  BSYNC B3 ;  /* 0x0000000000037941 */ /* 0x000fea0003800000 */
.L_x_7282:
[----:B------:R0:W-:Y:S02]  /*10c70*/  STG.E desc[UR8][R106.64], R5 ;  /* 0x000000056a007986 */ /* 0x0001e4000c101908 */
.L_x_7281:
[----:B------:R-:W-:Y:S05]  /*10c80*/  BSYNC B2 ;  /* 0x0000000000027941 */ /* 0x000fea0003800000 */
.L_x_7280:
        /* <DEDUP_REMOVED lines=17> */
.L_x_7699:
        /* <DEDUP_REMOVED lines=18> */
.L_x_7287:
[----:B------:R-:W-:-:S04]  /*10ec0*/  FSETP.NEU.AND P0, PT, |R0|, +INF , PT ;  /* 0x7f8000000000780b */ /* 0x000fc80003f0d200 */
[----:B------:R-:W-:-:S04]  /*10ed0*/  FSEL R0, R0, 3.40282346638528859812e+38, P0 ;  /* 0x7f7fffff00007808 */ /* 0x000fc80000000000 */
[----:B------:R-:W-:-:S07]  /*10ee0*/  LOP3.LUT R87, R0, 0xff800000, RZ, 0xc0, !PT ;  /* 0xff80000000577812 */ /* 0x000fce00078ec0ff */
.L_x_7286:
        /* <DEDUP_REMOVED lines=14> */
.L_x_7291:
[----:B------:R-:W0:Y:S02]  /*10fd0*/  MUFU.RCP R0, R87 ;  /* 0x0000005700007308 */ /* 0x000e240000001000 */
[----:B0-----:R-:W-:-:S04]  /*10fe0*/  FFMA R3, R87, R0, -1 ;  /* 0xbf80000057037423 */ /* 0x001fc80000000000 */
[----:B------:R-:W-:-:S04]  /*10ff0*/  FADD.FTZ R3, -R3, -RZ ;  /* 0x800000ff03037221 */ /* 0x000fc80000010100 */
[----:B--234-:R-:W-:-:S07]  /*11000*/  FFMA R5, R0, R3, R0 ;  /* 0x0000000300057223 */ /* 0x01cfce0000000000 */
.L_x_7292:
[----:B------:R-:W-:Y:S05]  /*11010*/  BSYNC B3 ;  /* 0x0000000000037941 */ /* 0x000fea0003800000 */
.L_x_7290:
[----:B------:R0:W-:Y:S02]  /*11020*/  STG.E desc[UR8][R104.64], R5 ;  /* 0x0000000568007986 */ /* 0x0001e4000c101908 */
.L_x_7289:
[----:B------:R-:W-:Y:S05]  /*11030*/  BSYNC B2 ;  /* 0x0000000000027941 */ /* 0x000fea0003800000 */
.L_x_7288:
        /* <DEDUP_REMOVED lines=17> */
.L_x_7707:
        /* <DEDUP_REMOVED lines=18> */
.L_x_7295:
[----:B------:R-:W-:-:S04]  /*11270*/  FSETP.NEU.AND P0, PT, |R0|, +INF , PT ;  /* 0x7f8000000000780b */ /* 0x000fc80003f0d200 */
[----:B------:R-:W-:-:S04]  /*11280*/  FSEL R0, R0, 3.40282346638528859812e+38, P0 ;  /* 0x7f7fffff00007808 */ /* 0x000fc80000000000 */
[----:B------:R-:W-:-:S07]  /*11290*/  LOP3.LUT R86, R0, 0xff800000, RZ, 0xc0, !PT ;  /* 0xff80000000567812 */ /* 0x000fce00078ec0ff */
.L_x_7294:
        /* <DEDUP_REMOVED lines=14> */
.L_x_7299:
[----:B--234-:R-:W0:Y:S02]  /*11380*/  MUFU.RCP R5, R86 ;  /* 0x0000005600057308 */ /* 0x01ce240000001000 */
[----:B0-----:R-:W-:-:S04]  /*11390*/  FFMA R0, R86, R5, -1 ;  /* 0xbf80000056007423 */ /* 0x001fc80000000005 */
[----:B------:R-:W-:-:S04]  /*113a0*/  FADD.FTZ R0, -R0, -RZ ;  /* 0x800000ff00007221 */ /* 0x000fc80000010100 */
[----:B------:R-:W-:-:S07]  /*113b0*/  FFMA R5, R5, R0, R5 ;  /* 0x0000000005057223 */ /* 0x000fce0000000005 */
.L_x_7300:
[----:B------:R-:W-:Y:S05]  /*113c0*/  BSYNC B3 ;  /* 0x0000000000037941 */ /* 0x000fea0003800000 */
.L_x_7298:
[----:B------:R0:W-:Y:S02]  /*113d0*/  STG.E desc[UR8][R102.64], R5 ;  /* 0x0000000566007986 */ /* 0x0001e4000c101908 */
.L_x_7297:
[----:B------:R-:W-:Y:S05]  /*113e0*/  BSYNC B2 ;  /* 0x0000000000027941 */ /* 0x000fea0003800000 */
.L_x_7296:
        /* <DEDUP_REMOVED lines=17> */
.L_x_7715:
        /* <DEDUP_REMOVED lines=18> */
.L_x_7303:
[----:B------:R-:W-:-:S04]  /*11620*/  FSETP.NEU.AND P0, PT, |R0|, +INF , PT ;  /* 0x7f8000000000780b */ /* 0x000fc80003f0d200 */
[----:B------:R-:W-:-:S04]  /*11630*/  FSEL R0, R0, 3.40282346638528859812e+38, P0 ;  /* 0x7f7fffff00007808 */ /* 0x000fc80000000000 */
[----:B------:R-:W-:-:S07]  /*11640*/  LOP3.LUT R85, R0, 0xff800000, RZ, 0xc0, !PT ;  /* 0xff80000000557812 */ /* 0x000fce00078ec0ff */
.L_x_7302:
[----:B------:R-:W-:Y:S01]  /*11650*/  IADD3 R11, P1, R79, 0x8, RZ ;  /* 0x000000084f0b7810 */ /* 0x000fe20007f3e0ff */
[----:B------:R-:W-:Y:S01]  /*11660*/  ULDC.64 UR12, c[0x0][0x238] ;  /* 0x00008e00000c7ab9 */ /* 0x000fe20000000a00 */
[----:B------:R-:W-:Y:S02]  /*11670*/  BSSY B2, `(.L_x_7304) ;  /* 0x000001f000027945 */ /* 0x000fe40003800000 */
[----:B------:R-:W-:Y:S01]  /*11680*/  ISETP.GE.U32.AND P0, PT, R11, UR12, PT ;  /* 0x0000000c0b007c0c */ /* 0x000fe2000bf06070 */
[----:B------:R-:W-:-:S05]  /*11690*/  IMAD.X R81, RZ, RZ, R80, P1 ;  /* 0x000000ffff517224 */ /* 0x000fca00008e0650 */
        /* <DEDUP_REMOVED lines=10> */
[----:B------:R-:W-:Y:S01]  /*11740*/  IMAD.MOV.U32 R3, RZ, RZ, R5 ;  /* 0x000000ffff037224 */ /* 0x000fe200078e0005 */
[----:B------:R-:W-:Y:S06]  /*11750*/  BRA `(.L_x_7308) ;  /* 0x0000000000107947 */ /* 0x000fec0003800000 */
.L_x_7307:
[----:B------:R-:W0:Y:S02]  /*11760*/  MUFU.RCP R0, R85 ;  /* 0x0000005500007308 */ /* 0x000e240000001000 */
[----:B0-----:R-:W-:-:S04]  /*11770*/  FFMA R3, R85, R0, -1 ;  /* 0xbf80000055037423 */ /* 0x001fc80000000000 */
[----:B------:R-:W-:-:S04]  /*11780*/  FADD.FTZ R3, -R3, -RZ ;  /* 0x800000ff03037221 */ /* 0x000fc80000010100 */
[----:B------:R-:W-:-:S07]  /*11790*/  FFMA R3, R0, R3, R0 ;  /* 0x0000000300037223 */ /* 0x000fce0000000000 */
.L_x_7308:
[----:B------:R-:W-:Y:S05]  /*117a0*/  BSYNC B3 ;  /* 0x0000000000037941 */ /* 0x000fea0003800000 */
.L_x_7306:
[----:B------:R-:W-:Y:S01]  /*117b0*/  ULDC.64 UR12, c[0x0][0x258] ;  /* 0x00009600000c7ab9 */ /* 0x000fe20000000a00 */
[----:B------:R-:W-:Y:S02]  /*117c0*/  IMAD.MOV.U32 R4, RZ, RZ, R98 ;  /* 0x000000ffff047224 */ /* 0x000fe400078e0062 */
[----:B--234-:R-:W-:Y:S02]  /*117d0*/  IMAD.MOV.U32 R5, RZ, RZ, R101 ;  /* 0x000000ffff057224 */ /* 0x01cfe400078e0065 */
        /* <DEDUP_REMOVED lines=8> */
.L_x_7305:
[----:B------:R-:W-:Y:S05]  /*11860*/  BSYNC B2 ;  /* 0x0000000000027941 */ /* 0x000fea0003800000 */
.L_x_7304:
        /* <DEDUP_REMOVED lines=17> */
.L_x_7723:
        /* <DEDUP_REMOVED lines=8> */
[----:B0-----:R-:W2:Y:S08]  /*11a00*/  MUFU.RCP R0, R3 ;  /* 0x0000000300007308 */ /* 0x001eb00000001000 */
        /* <DEDUP_REMOVED lines=9> */
.L_x_7311:
[----:B------:R-:W-:-:S04]  /*11aa0*/  FSETP.NEU.AND P0, PT, |R0|, +INF , PT ;  /* 0x7f8000000000780b */ /* 0x000fc80003f0d200 */
[----:B------:R-:W-:-:S04]  /*11ab0*/  FSEL R0, R0, 3.40282346638528859812e+38, P0 ;  /* 0x7f7fffff00007808 */ /* 0x000fc80000000000 */
[----:B------:R-:W-:-:S07]  /*11ac0*/  LOP3.LUT R84, R0, 0xff800000, RZ, 0xc0, !PT ;  /* 0xff80000000547812 */ /* 0x000fce00078ec0ff */
.L_x_7310:
        /* <DEDUP_REMOVED lines=17> */
.L_x_7315:
[----:B------:R-:W0:Y:S02]  /*11be0*/  MUFU.RCP R3, R84 ;  /* 0x0000005400037308 */ /* 0x000e240000001000 */
[----:B0-----:R-:W-:-:S04]  /*11bf0*/  FFMA R0, R84, R3, -1 ;  /* 0xbf80000054007423 */ /* 0x001fc80000000003 */
[----:B------:R-:W-:-:S04]  /*11c00*/  FADD.FTZ R0, -R0, -RZ ;  /* 0x800000ff00007221 */ /* 0x000fc80000010100 */
[----:B------:R-:W-:-:S07]  /*11c10*/  FFMA R3, R3, R0, R3 ;  /* 0x0000000003037223 */ /* 0x000fce0000000003 */
.L_x_7316:
[----:B------:R-:W-:Y:S05]  /*11c20*/  BSYNC B3 ;  /* 0x0000000000037941 */ /* 0x000fea0003800000 */
.L_x_7314:
        /* <DEDUP_REMOVED lines=11> */
.L_x_7313:
[----:B------:R-:W-:Y:S05]  /*11ce0*/  BSYNC B2 ;  /* 0x0000000000027941 */ /* 0x000fea0003800000 */
.L_x_7312:
[----:B-1----:R-:W-:Y:S01]  /*11cf0*/  FMNMX R3, RZ, |R26|, !PT ;  /* 0x4000001aff037209 */ /* 0x002fe20007800000 */
[----:B------:R-:W-:-:S03]  /*11d00*/  UMOV UR5, 0xffffffff ;  /* 0xffffffff00057882 */ /* 0x000fc60000000000 */
[----:B------:R-:W-:-:S04]  /*11d10*/  FMNMX R3, |R40|, R3, !PT ;  /* 0x0000000328037209 */ /* 0x000fc80007800200 */
[----:B------:R-:W-:-:S04]  /*11d20*/  FMNMX R3, |R50|, R3, !PT ;  /* 0x0000000332037209 */ /* 0x000fc80007800200 */
[----:B------:R-:W-:Y:S01]  /*11d30*/  FMNMX R8, |R64|, R3, !PT ;  /* 0x0000000340087209 */ /* 0x000fe20007800200 */
        /* <DEDUP_REMOVED lines=12> */
.L_x_7731:
        /* <DEDUP_REMOVED lines=18> */
.L_x_7319:
[----:B------:R-:W-:-:S04]  /*11f20*/  FSETP.NEU.AND P0, PT, |R0|, +INF , PT ;  /* 0x7f8000000000780b */ /* 0x000fc80003f0d200 */
[----:B------:R-:W-:-:S04]  /*11f30*/  FSEL R0, R0, 3.40282346638528859812e+38, P0 ;  /* 0x7f7fffff00007808 */ /* 0x000fc80000000000 */
[----:B------:R-:W-:-:S07]  /*11f40*/  LOP3.LUT R83, R0, 0xff800000, RZ, 0xc0, !PT ;  /* 0xff80000000537812 */ /* 0x000fce00078ec0ff */
.L_x_7318:
[----:B------:R-:W1:Y:S01]  /*11f50*/  S2R R94, SR_TID.X ;  /* 0x00000000005e7919 */ /* 0x000e620000002100 */
[----:B------:R-:W-:Y:S01]  /*11f60*/  IMAD.MOV.U32 R95, RZ, RZ, RZ ;  /* 0x000000ffff5f7224 */ /* 0x000fe200078e00ff */
[----:B------:R-:W-:Y:S01]  /*11f70*/  ULDC.64 UR12, c[0x0][0x238] ;  /* 0x00008e00000c7ab9 */ /* 0x000fe20000000a00 */
[----:B------:R-:W-:Y:S01]  /*11f80*/  BSSY B2, `(.L_x_7320) ;  /* 0x0000023000027945 */ /* 0x000fe20003800000 */
[----:B------:R-:W5:Y:S01]  /*11f90*/  S2R R3, SR_CTAID.X ;  /* 0x0000000000037919 */ /* 0x000f620000002500 */
[----:B-1----:R-:W-:-:S04]  /*11fa0*/  SHF.R.U32.HI R94, RZ, 0x1, R94 ;  /* 0x00000001ff5e7819 */ /* 0x002fc8000001165e */
[----:B------:R-:W-:-:S05]  /*11fb0*/  LOP3.LUT R94, R94, 0x7ffffff0, RZ, 0xc0, !PT ;  /* 0x7ffffff05e5e7812 */ /* 0x000fca00078ec0ff */
[----:B-----5:R-:W-:-:S03]  /*11fc0*/  IMAD.WIDE.U32 R94, R3, 0x80, R94 ;  /* 0x00000080035e7825 */ /* 0x020fc600078e005e */
        /* <DEDUP_REMOVED lines=14> */
.L_x_7323:
[----:B------:R-:W0:Y:S02]  /*120b0*/  MUFU.RCP R0, R83 ;  /* 0x0000005300007308 */ /* 0x000e240000001000 */
[----:B0-----:R-:W-:-:S04]  /*120c0*/  FFMA R3, R83, R0, -1 ;  /* 0xbf80000053037423 */ /* 0x001fc80000000000 */
[----:B------:R-:W-:-:S04]  /*120d0*/  FADD.FTZ R3, -R3, -RZ ;  /* 0x800000ff03037221 */ /* 0x000fc80000010100 */
[----:B------:R-:W-:-:S07]  /*120e0*/  FFMA R3, R0, R3, R0 ;  /* 0x0000000300037223 */ /* 0x000fce0000000000 */
.L_x_7324:
[----:B------:R-:W-:Y:S05]  /*120f0*/  BSYNC B3 ;  /* 0x0000000000037941 */ /* 0x000fea0003800000 */
.L_x_7322:
        /* <DEDUP_REMOVED lines=11> */
.L_x_7321:
[----:B------:R-:W-:Y:S05]  /*121b0*/  BSYNC B2 ;  /* 0x0000000000027941 */ /* 0x000fea0003800000 */
.L_x_7320:
[----:B0-----:R-:W-:Y:S01]  /*121c0*/  FMNMX R0, RZ, |R27|, !PT ;  /* 0x4000001bff007209 */ /* 0x001fe20007800000 */
[----:B------:R-:W-:-:S03]  /*121d0*/  UMOV UR5, 0xffffffff ;  /* 0xffffffff00057882 */ /* 0x000fc60000000000 */
[----:B------:R-:W-:-:S04]  /*121e0*/  FMNMX R0, |R41|, R0, !PT ;  /* 0x0000000029007209 */ /* 0x000fc80007800200 */
[----:B------:R-:W-:-:S04]  /*121f0*/  FMNMX R0, |R51|, R0, !PT ;  /* 0x0000000033007209 */ /* 0x000fc80007800200 */
[----:B------:R-:W-:Y:S01]  /*12200*/  FMNMX R8, |R65|, R0, !PT ;  /* 0x0000000041087209 */ /* 0x000fe20007800200 */
[----:B------:R-:W-:Y:S06]  /*12210*/  BRA.DIV UR5, `(.L_x_7325) ;  /* 0x000000ba057c7947 */ /* 0x000fec000b800000 */
[----:B------:R-:W0:Y:S02]  /*12220*/  SHFL.DOWN PT, R0, R8, 0x10, 0x1f ;  /* 0x0a001f0008007f89 */ /* 0x000e2400000e0000 */
[----:B0-----:R-:W-:-:S05]  /*12230*/  FMNMX R8, R8, R0, !PT ;  /* 0x0000000008087209 */ /* 0x001fca0007800000 */
        /* <DEDUP_REMOVED lines=9> */
.L_x_7739:
        /* <DEDUP_REMOVED lines=18> */
.L_x_7327:
[----:B------:R-:W-:-:S04]  /*123f0*/  FSETP.NEU.AND P0, PT, |R0|, +INF , PT ;  /* 0x7f8000000000780b */ /* 0x000fc80003f0d200 */
[----:B------:R-:W-:-:S04]  /*12400*/  FSEL R0, R0, 3.40282346638528859812e+38, P0 ;  /* 0x7f7fffff00007808 */ /* 0x000fc80000000000 */
[----:B------:R-:W-:-:S07]  /*12410*/  LOP3.LUT R82, R0, 0xff800000, RZ, 0xc0, !PT ;  /* 0xff80000000527812 */ /* 0x000fce00078ec0ff */
.L_x_7326:
        /* <DEDUP_REMOVED lines=16> */
.L_x_7331:
[----:B------:R-:W0:Y:S02]  /*12520*/  MUFU.RCP R3, R82 ;  /* 0x0000005200037308 */ /* 0x000e240000001000 */
[----:B0-----:R-:W-:-:S04]  /*12530*/  FFMA R0, R82, R3, -1 ;  /* 0xbf80000052007423 */ /* 0x001fc80000000003 */
[----:B------:R-:W-:-:S04]  /*12540*/  FADD.FTZ R0, -R0, -RZ ;  /* 0x800000ff00007221 */ /* 0x000fc80000010100 */
[----:B------:R-:W-:-:S07]  /*12550*/  FFMA R3, R3, R0, R3 ;  /* 0x0000000003037223 */ /* 0x000fce0000000003 */
.L_x_7332:
[----:B------:R-:W-:Y:S05]  /*12560*/  BSYNC B3 ;  /* 0x0000000000037941 */ /* 0x000fea0003800000 */
.L_x_7330:
        /* <DEDUP_REMOVED lines=11> */
.L_x_7329:
[----:B------:R-:W-:Y:S05]  /*12620*/  BSYNC B2 ;  /* 0x0000000000027941 */ /* 0x000fea0003800000 */
.L_x_7328:
        /* <DEDUP_REMOVED lines=17> */
.L_x_7747:
        /* <DEDUP_REMOVED lines=18> */
.L_x_7335:
[----:B------:R-:W-:-:S04]  /*12860*/  FSETP.NEU.AND P0, PT, |R0|, +INF , PT ;  /* 0x7f8000000000780b */ /* 0x000fc80003f0d200 */
[----:B------:R-:W-:-:S04]  /*12870*/  FSEL R0, R0, 3.40282346638528859812e+38, P0 ;  /* 0x7f7fffff00007808 */ /* 0x000fc80000000000 */
[----:B------:R-:W-:-:S07]  /*12880*/  LOP3.LUT R81, R0, 0xff800000, RZ, 0xc0, !PT ;  /* 0xff80000000517812 */ /* 0x000fce00078ec0ff */
.L_x_7334:
        /* <DEDUP_REMOVED lines=16> */
.L_x_7339:
[----:B------:R-:W0:Y:S02]  /*12990*/  MUFU.RCP R0, R81 ;  /* 0x0000005100007308 */ /* 0x000e240000001000 */
[----:B0-----:R-:W-:-:S04]  /*129a0*/  FFMA R3, R81, R0, -1 ;  /* 0xbf80000051037423 */ /* 0x001fc80000000000 */
[----:B------:R-:W-:-:S04]  /*129b0*/  FADD.FTZ R3, -R3, -RZ ;  /* 0x800000ff03037221 */ /* 0x000fc80000010100 */
[----:B------:R-:W-:-:S07]  /*129c0*/  FFMA R3, R0, R3, R0 ;  /* 0x0000000300037223 */ /* 0x000fce0000000000 */
.L_x_7340:
[----:B------:R-:W-:Y:S05]  /*129d0*/  BSYNC B3 ;  /* 0x0000000000037941 */ /* 0x000fea0003800000 */
.L_x_7338:
        /* <DEDUP_REMOVED lines=11> */
.L_x_7337:
[----:B------:R-:W-:Y:S05]  /*12a90*/  BSYNC B2 ;  /* 0x0000000000027941 */ /* 0x000fea0003800000 */
.L_x_7336:
        /* <DEDUP_REMOVED lines=17> */
.L_x_7755:
        /* <DEDUP_REMOVED lines=18> */
.L_x_7343:
[----:B------:R-:W-:-:S04]  /*12cd0*/  FSETP.NEU.AND P0, PT, |R0|, +INF , PT ;  /* 0x7f8000000000780b */ /* 0x000fc80003f0d200 */
[----:B------:R-:W-:-:S04]  /*12ce0*/  FSEL R0, R0, 3.40282346638528859812e+38, P0 ;  /* 0x7f7fffff00007808 */ /* 0x000fc80000000000 */
[----:B------:R-:W-:-:S07]  /*12cf0*/  LOP3.LUT R80, R0, 0xff800000, RZ, 0xc0, !PT ;  /* 0xff80000000507812 */ /* 0x000fce00078ec0ff */
.L_x_7342:
        /* <DEDUP_REMOVED lines=16> */
.L_x_7347:
[----:B------:R-:W0:Y:S02]  /*12e00*/  MUFU.RCP R3, R80 ;  /* 0x0000005000037308 */ /* 0x000e240000001000 */
[----:B0-----:R-:W-:-:S04]  /*12e10*/  FFMA R0, R80, R3, -1 ;  /* 0xbf80000050007423 */ /* 0x001fc80000000003 */
[----:B------:R-:W-:-:S04]  /*12e20*/  FADD.FTZ R0, -R0, -RZ ;  /* 0x800000ff00007221 */ /* 0x000fc80000010100 */
[----:B------:R-:W-:-:S07]  /*12e30*/  FFMA R3, R3, R0, R3 ;  /* 0x0000000003037223 */ /* 0x000fce0000000003 */
.L_x_7348:
[----:B------:R-:W-:Y:S05]  /*12e40*/  BSYNC B3 ;  /* 0x0000000000037941 */ /* 0x000fea0003800000 */
.L_x_7346:
        /* <DEDUP_REMOVED lines=11> */
.L_x_7345:
[----:B------:R-:W-:Y:S05]  /*12f00*/  BSYNC B2 ;  /* 0x0000000000027941 */ /* 0x000fea0003800000 */
.L_x_7344:
        /* <DEDUP_REMOVED lines=17> */
.L_x_7763:
        /* <DEDUP_REMOVED lines=18> */
.L_x_7351:
[----:B------:R-:W-:-:S04]  /*13140*/  FSETP.NEU.AND P0, PT, |R0|, +INF , PT ;  /* 0x7f8000000000780b */ /* 0x000fc80003f0d200 */
[----:B------:R-:W-:-:S04]  /*13150*/  FSEL R0, R0, 3.40282346638528859812e+38, P0 ;  /* 0x7f7fffff00007808 */ /* 0x000fc80000000000 */
[----:B------:R-:W-:-:S07]  /*13160*/  LOP3.LUT R79, R0, 0xff800000, RZ, 0xc0, !PT ;  /* 0xff800000004f7812 */ /* 0x000fce00078ec0ff */
.L_x_7350:
        /* <DEDUP_REMOVED lines=16> */
.L_x_7355:
[----:B------:R-:W0:Y:S02]  /*13270*/  MUFU.RCP R0, R79 ;  /* 0x0000004f00007308 */ /* 0x000e240000001000 */
[----:B0-----:R-:W-:-:S04]  /*13280*/  FFMA R3, R79, R0, -1 ;  /* 0xbf8000004f037423 */ /* 0x001fc80000000000 */
[----:B------:R-:W-:-:S04]  /*13290*/  FADD.FTZ R3, -R3, -RZ ;  /* 0x800000ff03037221 */ /* 0x000fc80000010100 */
[----:B------:R-:W-:-:S07]  /*132a0*/  FFMA R3, R0, R3, R0 ;  /* 0x0000000300037223 */ /* 0x000fce0000000000 */
.L_x_7356:
[----:B------:R-:W-:Y:S05]  /*132b0*/  BSYNC B3 ;  /* 0x0000000000037941 */ /* 0x000fea0003800000 */
.L_x_7354:
        /* <DEDUP_REMOVED lines=11> */
.L_x_7353:
[----:B------:R-:W-:Y:S05]  /*13370*/  BSYNC B2 ;  /* 0x0000000000027941 */ /* 0x000fea0003800000 */
.L_x_7352:
        /* <DEDUP_REMOVED lines=17> */
.L_x_7771:
        /* <DEDUP_REMOVED lines=8> */
[----:B------:R-:W2:Y:S08]  /*13510*/  MUFU.RCP R0, R3 ;  /* 0x0000000300007308 */ /* 0x000eb00000001000 */
        /* <DEDUP_REMOVED lines=9> */
.L_x_7359:
[----:B------:R-:W-:-:S04]  /*135b0*/  FSETP.NEU.AND P0, PT, |R0|, +INF , PT ;  /* 0x7f8000000000780b */ /* 0x000fc80003f0d200 */
[----:B------:R-:W-:-:S04]  /*135c0*/  FSEL R0, R0, 3.40282346638528859812e+38, P0 ;  /* 0x7f7fffff00007808 */ /* 0x000fc80000000000 */
[----:B------:R-:W-:-:S07]  /*135d0*/  LOP3.LUT R0, R0, 0xff800000, RZ, 0xc0, !PT ;  /* 0xff80000000007812 */ /* 0x000fce00078ec0ff */
.L_x_7358:
        /* <DEDUP_REMOVED lines=11> */
[----:B--234-:R-:W-:Y:S05]  /*13690*/  CALL.REL.NOINC `($__internal_16_$__cuda_sm20_rcp_rn_f32_slowpath) ;  /* 0x000000dc00607944 */ /* 0x01cfea0003c00000 */
[----:B------:R-:W-:Y:S01]  /*136a0*/  IMAD.MOV.U32 R7, RZ, RZ, R5 ;  /* 0x000000ffff077224 */ /* 0x000fe200078e0005 */
[----:B------:R-:W-:Y:S06]  /*136b0*/  BRA `(.L_x_7363) ;  /* 0x0000000000107947 */ /* 0x000fec0003800000 */
.L_x_7362:
[----:B------:R-:W0:Y:S02]  /*136c0*/  MUFU.RCP R7, R0 ;  /* 0x0000000000077308 */ /* 0x000e240000001000 */
[----:B0-----:R-:W-:-:S04]  /*136d0*/  FFMA R3, R0, R7, -1 ;  /* 0xbf80000000037423 */ /* 0x001fc80000000007 */
[----:B------:R-:W-:-:S04]  /*136e0*/  FADD.FTZ R4, -R3, -RZ ;  /* 0x800000ff03047221 */ /* 0x000fc80000010100 */
[----:B------:R-:W-:-:S07]  /*136f0*/  FFMA R7, R7, R4, R7 ;  /* 0x0000000407077223 */ /* 0x000fce0000000007 */
.L_x_7363:
[----:B------:R-:W-:Y:S05]  /*13700*/  BSYNC B2 ;  /* 0x0000000000027941 */ /* 0x000fea0003800000 */
.L_x_7361:
[----:B------:R-:W-:Y:S01]  /*13710*/  ULDC.64 UR12, c[0x0][0x258] ;  /* 0x00009600000c7ab9 */ /* 0x000fe20000000a00 */
[----:B------:R-:W-:Y:S02]  /*13720*/  IMAD.MOV.U32 R4, RZ, RZ, R98 ;  /* 0x000000ffff047224 */ /* 0x000fe400078e0062 */
[----:B------:R-:W-:Y:S02]  /*13730*/  IMAD R3, R95, UR12, RZ ;  /* 0x0000000c5f037c24 */ /* 0x000fe4000f8e02ff */
[----:B--234-:R-:W-:Y:S02]  /*13740*/  IMAD.MOV.U32 R5, RZ, RZ, R101 ;  /* 0x000000ffff057224 */ /* 0x01cfe400078e0065 */
[C---:B------:R-:W-:Y:S02]  /*13750*/  IMAD R3, R2.reuse, UR13, R3 ;  /* 0x0000000d02037c24 */ /* 0x040fe4000f8e0203 */
[----:B------:R-:W-:Y:S01]  /*13760*/  IMAD.WIDE.U32 R4, R2, UR12, R4 ;  /* 0x0000000c02047c25 */ /* 0x000fe2000f8e0004 */
[----:B------:R-:W-:-:S03]  /*13770*/  ULDC.64 UR12, c[0x0][0x230] ;  /* 0x00008c00000c7ab9 */ /* 0x000fc60000000a00 */
[----:B------:R-:W-:Y:S01]  /*13780*/  IMAD.IADD R3, R5, 0x1, R3 ;  /* 0x0000000105037824 */ /* 0x000fe200078e0203 */
[----:B------:R-:W-:-:S04]  /*13790*/  LEA R2, P0, R4, UR12, 0x2 ;  /* 0x0000000c04027c11 */ /* 0x000fc8000f8010ff */
[----:B------:R-:W-:-:S05]  /*137a0*/  LEA.HI.X R3, R4, UR13, R3, 0x2, P0 ;  /* 0x0000000d04037c11 */ /* 0x000fca00080f1403 */
[----:B------:R0:W-:Y:S01]  /*137b0*/  STG.E desc[UR8][R2.64], R7 ;  /* 0x0000000702007986 */ /* 0x0001e2000c101908 */
[----:B------:R-:W-:Y:S05]  /*137c0*/  BRA `(.L_x_7360) ;  /* 0x0000004000047947 */ /* 0x000fea0003800000 */
.L_x_7236:
        /* <DEDUP_REMOVED lines=13> */
.L_x_7779:
        /* <DEDUP_REMOVED lines=18> */
.L_x_7366:
[----:B------:R-:W-:-:S04]  /*139c0*/  FSETP.NEU.AND P0, PT, |R0|, +INF , PT ;  /* 0x7f8000000000780b */ /* 0x000fc80003f0d200 */
[----:B------:R-:W-:-:S09]  /*139d0*/  FSEL R93, R0, 3.40282346638528859812e+38, P0 ;  /* 0x7f7fffff005d7808 */ /* 0x000fd20000000000 */
.L_x_7365:
        /* <DEDUP_REMOVED lines=16> */
.L_x_7370:
[----:B------:R-:W0:Y:S02]  /*13ae0*/  MUFU.RCP R0, R93 ;  /* 0x0000005d00007308 */ /* 0x000e240000001000 */
[----:B0-----:R-:W-:-:S04]  /*13af0*/  FFMA R3, R93, R0, -1 ;  /* 0xbf8000005d037423 */ /* 0x001fc80000000000 */
[----:B------:R-:W-:-:S04]  /*13b00*/  FADD.FTZ R3, -R3, -RZ ;  /* 0x800000ff03037221 */ /* 0x000fc80000010100 */
[----:B------:R-:W-:-:S07]  /*13b10*/  FFMA R5, R0, R3, R0 ;  /* 0x0000000300057223 */ /* 0x000fce0000000000 */
.L_x_7371:
[----:B------:R-:W-:Y:S05]  /*13b20*/  BSYNC B3 ;  /* 0x0000000000037941 */ /* 0x000fea0003800000 */
.L_x_7369:
[----:B------:R0:W-:Y:S02]  /*13b30*/  STG.E desc[UR8][R116.64], R5 ;  /* 0x0000000574007986 */ /* 0x0001e4000c101908 */
.L_x_7368:
[----:B------:R-:W-:Y:S05]  /*13b40*/  BSYNC B2 ;  /* 0x0000000000027941 */ /* 0x000fea0003800000 */
.L_x_7367:
        /* <DEDUP_REMOVED lines=17> */
.L_x_7787:
        /* <DEDUP_REMOVED lines=18> */
.L_x_7374:
[----:B------:R-:W-:-:S04]  /*13d80*/  FSETP.NEU.AND P0, PT, |R0|, +INF , PT ;  /* 0x7f8000000000780b */ /* 0x000fc80003f0d200 */
[----:B------:R-:W-:-:S09]  /*13d90*/  FSEL R92, R0, 3.40282346638528859812e+38, P0 ;  /* 0x7f7fffff005c7808 */ /* 0x000fd20000000000 */
.L_x_7373:
        /* <DEDUP_REMOVED lines=14> */
.L_x_7378:
[----:B0-----:R-:W0:Y:S02]  /*13e80*/  MUFU.RCP R5, R92 ;  /* 0x0000005c00057308 */ /* 0x001e240000001000 */
[----:B0-----:R-:W-:-:S04]  /*13e90*/  FFMA R0, R92, R5, -1 ;  /* 0xbf8000005c007423 */ /* 0x001fc80000000005 */
[----:B------:R-:W-:-:S04]  /*13ea0*/  FADD.FTZ R0, -R0, -RZ ;  /* 0x800000ff00007221 */ /* 0x000fc80000010100 */
[----:B------:R-:W-:-:S07]  /*13eb0*/  FFMA R5, R5, R0, R5 ;  /* 0x0000000005057223 */ /* 0x000fce0000000005 */
.L_x_7379:
[----:B------:R-:W-:Y:S05]  /*13ec0*/  BSYNC B3 ;  /* 0x0000000000037941 */ /* 0x000fea0003800000 */
.L_x_7377:
[----:B------:R2:W-:Y:S02]  /*13ed0*/  STG.E desc[UR8][R114.64], R5 ;  /* 0x0000000572007986 */ /* 0x0005e4000c101908 */
.L_x_7376:
[----:B------:R-:W-:Y:S05]  /*13ee0*/  BSYNC B2 ;  /* 0x0000000000027941 */ /* 0x000fea0003800000 */
.L_x_7375:
        /* <DEDUP_REMOVED lines=17> */
.L_x_7795:
        /* <DEDUP_REMOVED lines=18> */
.L_x_7382:
[----:B------:R-:W-:-:S04]  /*14120*/  FSETP.NEU.AND P0, PT, |R0|, +INF , PT ;  /* 0x7f8000000000780b */ /* 0x000fc80003f0d200 */
[----:B------:R-:W-:-:S09]  /*14130*/  FSEL R91, R0, 3.40282346638528859812e+38, P0 ;  /* 0x7f7fffff005b7808 */ /* 0x000fd20000000000 */
.L_x_7381:
        /* <DEDUP_REMOVED lines=14> */
.L_x_7386:
[----:B------:R-:W1:Y:S02]  /*14220*/  MUFU.RCP R0, R91 ;  /* 0x0000005b00007308 */ /* 0x000e640000001000 */
[----:B-1----:R-:W-:-:S04]  /*14230*/  FFMA R3, R91, R0, -1 ;  /* 0xbf8000005b037423 */ /* 0x002fc80000000000 */
[----:B------:R-:W-:-:S04]  /*14240*/  FADD.FTZ R3, -R3, -RZ ;  /* 0x800000ff03037221 */ /* 0x000fc80000010100 */
[----:B0-2---:R-:W-:-:S07]  /*14250*/  FFMA R5, R0, R3, R0 ;  /* 0x0000000300057223 */ /* 0x005fce0000000000 */
.L_x_7387:
[----:B------:R-:W-:Y:S05]  /*14260*/  BSYNC B3 ;  /* 0x0000000000037941 */ /* 0x000fea0003800000 */
.L_x_7385:
[----:B------:R3:W-:Y:S02]  /*14270*/  STG.E desc[UR8][R112.64], R5 ;  /* 0x0000000570007986 */ /* 0x0007e4000c101908 */
.L_x_7384:
[----:B------:R-:W-:Y:S05]  /*14280*/  BSYNC B2 ;  /* 0x0000000000027941 */ /* 0x000fea0003800000 */
.L_x_7383:
        /* <DEDUP_REMOVED lines=17> */
.L_x_7803:
        /* <DEDUP_REMOVED lines=18> */
.L_x_7390:
[----:B------:R-:W-:-:S04]  /*144c0*/  FSETP.NEU.AND P0, PT, |R0|, +INF , PT ;  /* 0x7f8000000000780b */ /* 0x000fc80003f0d200 */
[----:B------:R-:W-:-:S09]  /*144d0*/  FSEL R90, R0, 3.40282346638528859812e+38, P0 ;  /* 0x7f7fffff005a7808 */ /* 0x000fd20000000000 */
.L_x_7389:
        /* <DEDUP_REMOVED lines=14> */
.L_x_7394:
[----:B0-23--:R-:W0:Y:S02]  /*145c0*/  MUFU.RCP R5, R90 ;  /* 0x0000005a00057308 */ /* 0x00de240000001000 */
[----:B0-----:R-:W-:-:S04]  /*145d0*/  FFMA R0, R90, R5, -1 ;  /* 0xbf8000005a007423 */ /* 0x001fc80000000005 */
[----:B------:R-:W-:-:S04]  /*145e0*/  FADD.FTZ R0, -R0, -RZ ;  /* 0x800000ff00007221 */ /* 0x000fc80000010100 */
[----:B------:R-:W-:-:S07]  /*145f0*/  FFMA R5, R5, R0, R5 ;  /* 0x0000000005057223 */ /* 0x000fce0000000005 */
.L_x_7395:
[----:B------:R-:W-:Y:S05]  /*14600*/  BSYNC B3 ;  /* 0x0000000000037941 */ /* 0x000fea0003800000 */
.L_x_7393:
[----:B------:R4:W-:Y:S02]  /*14610*/  STG.E desc[UR8][R110.64], R5 ;  /* 0x000000056e007986 */ /* 0x0009e4000c101908 */
.L_x_7392:
[----:B------:R-:W-:Y:S05]  /*14620*/  BSYNC B2 ;  /* 0x0000000000027941 */ /* 0x000fea0003800000 */
.L_x_7391:
        /* <DEDUP_REMOVED lines=17> */
.L_x_7811:
        /* <DEDUP_REMOVED lines=18> */
.L_x_7398:
[----:B------:R-:W-:-:S04]  /*14860*/  FSETP.NEU.AND P0, PT, |R0|, +INF , PT ;  /* 0x7f8000000000780b */ /* 0x000fc80003f0d200 */
[----:B------:R-:W-:-:S09]  /*14870*/  FSEL R89, R0, 3.40282346638528859812e+38, P0 ;  /* 0x7f7fffff00597808 */ /* 0x000fd20000000000 */
.L_x_7397:
        /* <DEDUP_REMOVED lines=14> */
.L_x_7402:
[----:B------:R-:W0:Y:S02]  /*14960*/  MUFU.RCP R0, R89 ;  /* 0x0000005900007308 */ /* 0x000e240000001000 */
[----:B0-----:R-:W-:-:S04]  /*14970*/  FFMA R3, R89, R0, -1 ;  /* 0xbf80000059037423 */ /* 0x001fc80000000000 */
[----:B------:R-:W-:-:S04]  /*14980*/  FADD.FTZ R3, -R3, -RZ ;  /* 0x800000ff03037221 */ /* 0x000fc80000010100 */
[----:B--234-:R-:W-:-:S07]  /*14990*/  FFMA R5, R0, R3, R0 ;  /* 0x0000000300057223 */ /* 0x01cfce0000000000 */
.L_x_7403:
[----:B------:R-:W-:Y:S05]  /*149a0*/  BSYNC B3 ;  /* 0x0000000000037941 */ /* 0x000fea0003800000 */
.L_x_7401:
[----:B------:R0:W-:Y:S02]  /*149b0*/  STG.E desc[UR8][R108.64], R5 ;  /* 0x000000056c007986 */ /* 0x0001e4000c101908 */
.L_x_7400:
[----:B------:R-:W-:Y:S05]  /*149c0*/  BSYNC B2 ;  /* 0x0000000000027941 */ /* 0x000fea0003800000 */
.L_x_7399:
        /* <DEDUP_REMOVED lines=17> */
.L_x_7819:
        /* <DEDUP_REMOVED lines=18> */
.L_x_7406:
[----:B------:R-:W-:-:S04]  /*14c00*/  FSETP.NEU.AND P0, PT, |R0|, +INF , PT ;  /* 0x7f8000000000780b */ /* 0x000fc80003f0d200 */
[----:B------:R-:W-:-:S09]  /*14c10*/  FSEL R88, R0, 3.40282346638528859812e+38, P0 ;  /* 0x7f7fffff00587808 */ /* 0x000fd20000000000 */
.L_x_7405:
        /* <DEDUP_REMOVED lines=14> */
.L_x_7410:
[----:B--234-:R-:W0:Y:S02]  /*14d00*/  MUFU.RCP R5, R88 ;  /* 0x0000005800057308 */ /* 0x01ce240000001000 */
[----:B0-----:R-:W-:-:S04]  /*14d10*/  FFMA R0, R88, R5, -1 ;  /* 0xbf80000058007423 */ /* 0x001fc80000000005 */
[----:B------:R-:W-:-:S04]  /*14d20*/  FADD.FTZ R0, -R0, -RZ ;  /* 0x800000ff00007221 */ /* 0x000fc80000010100 */
[----:B------:R-:W-:-:S07]  /*14d30*/  FFMA R5, R5, R0, R5 ;  /* 0x0000000005057223 */ /* 0x000fce0000000005 */
.L_x_7411:
[----:B------:R-:W-:Y:S05]  /*14d40*/  BSYNC B3 ;  /* 0x0000000000037941 */ /* 0x000fea0003800000 */
.L_x_7409:
[----:B------:R0:W-:Y:S02]  /*14d50*/  STG.E desc[UR8][R106.64], R5 ;  /* 0x000000056a007986 */ /* 0x0001e4000c101908 */
.L_x_7408:
[----:B------:R-:W-:Y:S05]  /*14d60*/  BSYNC B2 ;  /* 0x0000000000027941 */ /* 0x000fea0003800000 */
.L_x_7407:
        /* <DEDUP_REMOVED lines=17> */
.L_x_7827:
        /* <DEDUP_REMOVED lines=18> */
.L_x_7414:
[----:B------:R-:W-:-:S04]  /*14fa0*/  FSETP.NEU.AND P0, PT, |R0|, +INF , PT ;  /* 0x7f8000000000780b */ /* 0x000fc80003f0d200 */
[----:B------:R-:W-:-:S09]  /*14fb0*/  FSEL R87, R0, 3.40282346638528859812e+38, P0 ;  /* 0x7f7fffff00577808 */ /* 0x000fd20000000000 */
.L_x_7413:
        /* <DEDUP_REMOVED lines=14> */
.L_x_7418:
[----:B------:R-:W0:Y:S02]  /*150a0*/  MUFU.RCP R0, R87 ;  /* 0x0000005700007308 */ /* 0x000e240000001000 */
[----:B0-----:R-:W-:-:S04]  /*150b0*/  FFMA R3, R87, R0, -1 ;  /* 0xbf80000057037423 */ /* 0x001fc80000000000 */
[----:B------:R-:W-:-:S04]  /*150c0*/  FADD.FTZ R3, -R3, -RZ ;  /* 0x800000ff03037221 */ /* 0x000fc80000010100 */
[----:B--234-:R-:W-:-:S07]  /*150d0*/  FFMA R5, R0, R3, R0 ;  /* 0x0000000300057223 */ /* 0x01cfce0000000000 */
.L_x_7419:
[----:B------:R-:W-:Y:S05]  /*150e0*/  BSYNC B3 ;  /* 0x0000000000037941 */ /* 0x000fea0003800000 */
.L_x_7417:
[----:B------:R0:W-:Y:S02]  /*150f0*/  STG.E desc[UR8][R104.64], R5 ;  /* 0x0000000568007986 */ /* 0x0001e4000c101908 */
.L_x_7416:
[----:B------:R-:W-:Y:S05]  /*15100*/  BSYNC B2 ;  /* 0x0000000000027941 */ /* 0x000fea0003800000 */
.L_x_7415:
        /* <DEDUP_REMOVED lines=17> */
.L_x_7835:
        /* <DEDUP_REMOVED lines=18> */
.L_x_7422:
[----:B------:R-:W-:-:S04]  /*15340*/  FSETP.NEU.AND P0, PT, |R0|, +INF , PT ;  /* 0x7f8000000000780b */ /* 0x000fc80003f0d200 */
[----:B------:R-:W-:-:S09]  /*15350*/  FSEL R86, R0, 3.40282346638528859812e+38, P0 ;  /* 0x7f7fffff00567808 */ /* 0x000fd20000000000 */
.L_x_7421:
        /* <DEDUP_REMOVED lines=14> */
.L_x_7426:
[----:B--234-:R-:W0:Y:S02]  /*15440*/  MUFU.RCP R5, R86 ;  /* 0x0000005600057308 */ /* 0x01ce240000001000 */
[----:B0-----:R-:W-:-:S04]  /*15450*/  FFMA R0, R86, R5, -1 ;  /* 0xbf80000056007423 */ /* 0x001fc80000000005 */
[----:B------:R-:W-:-:S04]  /*15460*/  FADD.FTZ R0, -R0, -RZ ;  /* 0x800000ff00007221 */ /* 0x000fc80000010100 */
[----:B------:R-:W-:-:S07]  /*15470*/  FFMA R5, R5, R0, R5 ;  /* 0x0000000005057223 */ /* 0x000fce0000000005 */
.L_x_7427:
[----:B------:R-:W-:Y:S05]  /*15480*/  BSYNC B3 ;  /* 0x0000000000037941 */ /* 0x000fea0003800000 */
.L_x_7425:
[----:B------:R0:W-:Y:S02]  /*15490*/  STG.E desc[UR8][R102.64], R5 ;  /* 0x0000000566007986 */ /* 0x0001e4000c101908 */
.L_x_7424:
[----:B------:R-:W-:Y:S05]  /*154a0*/  BSYNC B2 ;  /* 0x0000000000027941 */ /* 0x000fea0003800000 */
.L_x_7423:
        /* <DEDUP_REMOVED lines=17> */
.L_x_7843:
        /* <DEDUP_REMOVED lines=18> */
.L_x_7430:
[----:B------:R-:W-:-:S04]  /*156e0*/  FSETP.NEU.AND P0, PT, |R0|, +INF , PT ;  /* 0x7f8000000000780b */ /* 0x000fc80003f0d200 */
[----:B------:R-:W-:-:S09]  /*156f0*/  FSEL R85, R0, 3.40282346638528859812e+38, P0 ;  /* 0x7f7fffff00557808 */ /* 0x000fd20000000000 */
.L_x_7429:
        /* <DEDUP_REMOVED lines=17> */
.L_x_7434:
[----:B------:R-:W0:Y:S02]  /*15810*/  MUFU.RCP R0, R85 ;  /* 0x0000005500007308 */ /* 0x000e240000001000 */
[----:B0-----:R-:W-:-:S04]  /*15820*/  FFMA R3, R85, R0, -1 ;  /* 0xbf80000055037423 */ /* 0x001fc80000000000 */
[----:B------:R-:W-:-:S04]  /*15830*/  FADD.FTZ R3, -R3, -RZ ;  /* 0x800000ff03037221 */ /* 0x000fc80000010100 */
[----:B------:R-:W-:-:S07]  /*15840*/  FFMA R3, R0, R3, R0 ;  /* 0x0000000300037223 */ /* 0x000fce0000000000 */
.L_x_7435:
[----:B------:R-:W-:Y:S05]  /*15850*/  BSYNC B3 ;  /* 0x0000000000037941 */ /* 0x000fea0003800000 */
.L_x_7433:
        /* <DEDUP_REMOVED lines=11> */
.L_x_7432:
[----:B------:R-:W-:Y:S05]  /*15910*/  BSYNC B2 ;  /* 0x0000000000027941 */ /* 0x000fea0003800000 */
.L_x_7431:
        /* <DEDUP_REMOVED lines=17> */
.L_x_7851:
        /* <DEDUP_REMOVED lines=18> */
.L_x_7438:
[----:B------:R-:W-:-:S04]  /*15b50*/  FSETP.NEU.AND P0, PT, |R0|, +INF , PT ;  /* 0x7f8000000000780b */ /* 0x000fc80003f0d200 */
[----:B------:R-:W-:-:S09]  /*15b60*/  FSEL R84, R0, 3.40282346638528859812e+38, P0 ;  /* 0x7f7fffff00547808 */ /* 0x000fd20000000000 */
.L_x_7437:
        /* <DEDUP_REMOVED lines=17> */
.L_x_7442:
[----:B------:R-:W0:Y:S02]  /*15c80*/  MUFU.RCP R3, R84 ;  /* 0x0000005400037308 */ /* 0x000e240000001000 */
[----:B0-----:R-:W-:-:S04]  /*15c90*/  FFMA R0, R84, R3, -1 ;  /* 0xbf80000054007423 */ /* 0x001fc80000000003 */
[----:B------:R-:W-:-:S04]  /*15ca0*/  FADD.FTZ R0, -R0, -RZ ;  /* 0x800000ff00007221 */ /* 0x000fc80000010100 */
[----:B------:R-:W-:-:S07]  /*15cb0*/  FFMA R3, R3, R0, R3 ;  /* 0x0000000003037223 */ /* 0x000fce0000000003 */
.L_x_7443:
[----:B------:R-:W-:Y:S05]  /*15cc0*/  BSYNC B3 ;  /* 0x0000000000037941 */ /* 0x000fea0003800000 */
.L_x_7441:
        /* <DEDUP_REMOVED lines=11> */
.L_x_7440:
[----:B------:R-:W-:Y:S05]  /*15d80*/  BSYNC B2 ;  /* 0x0000000000027941 */ /* 0x000fea0003800000 */
.L_x_7439:
        /* <DEDUP_REMOVED lines=17> */
.L_x_7859:
        /* <DEDUP_REMOVED lines=18> */
.L_x_7446:
[----:B------:R-:W-:-:S04]  /*15fc0*/  FSETP.NEU.AND P0, PT, |R0|, +INF , PT ;  /* 0x7f8000000000780b */ /* 0x000fc80003f0d200 */
[----:B------:R-:W-:-:S09]  /*15fd0*/  FSEL R83, R0, 3.40282346638528859812e+38, P0 ;  /* 0x7f7fffff00537808 */ /* 0x000fd20000000000 */
.L_x_7445:
[----:B0-----:R-:W0:Y:S01]  /*15fe0*/  S2R R0, SR_TID.X ;  /* 0x0000000000007919 */ /* 0x001e220000002100 */
[----:B------:R-:W-:Y:S01]  /*15ff0*/  IMAD.MOV.U32 R95, RZ, RZ, RZ ;  /* 0x000000ffff5f7224 */ /* 0x000fe200078e00ff */
        /* <DEDUP_REMOVED lines=20> */
.L_x_7450:
[----:B------:R-:W0:Y:S02]  /*16140*/  MUFU.RCP R0, R83 ;  /* 0x0000005300007308 */ /* 0x000e240000001000 */
[----:B0-----:R-:W-:-:S04]  /*16150*/  FFMA R3, R83, R0, -1 ;  /* 0xbf80000053037423 */ /* 0x001fc80000000000 */
[----:B------:R-:W-:-:S04]  /*16160*/  FADD.FTZ R3, -R3, -RZ ;  /* 0x800000ff03037221 */ /* 0x000fc80000010100 */
[----:B------:R-:W-:-:S07]  /*16170*/  FFMA R3, R0, R3, R0 ;  /* 0x0000000300037223 */ /* 0x000fce0000000000 */
.L_x_7451:
[----:B------:R-:W-:Y:S05]  /*16180*/  BSYNC B3 ;  /* 0x0000000000037941 */ /* 0x000fea0003800000 */
.L_x_7449:
        /* <DEDUP_REMOVED lines=11> */
.L_x_7448:
[----:B------:R-:W-:Y:S05]  /*16240*/  BSYNC B2 ;  /* 0x0000000000027941 */ /* 0x000fea0003800000 */
.L_x_7447:
        /* <DEDUP_REMOVED lines=17> */
.L_x_7867:
        /* <DEDUP_REMOVED lines=18> */
.L_x_7454:
[----:B------:R-:W-:-:S04]  /*16480*/  FSETP.NEU.AND P0, PT, |R0|, +INF , PT ;  /* 0x7f8000000000780b */ /* 0x000fc80003f0d200 */
[----:B------:R-:W-:-:S09]  /*16490*/  FSEL R82, R0, 3.40282346638528859812e+38, P0 ;  /* 0x7f7fffff00527808 */ /* 0x000fd20000000000 */
.L_x_7453:
        /* <DEDUP_REMOVED lines=16> */
.L_x_7458:
[----:B------:R-:W0:Y:S02]  /*165a0*/  MUFU.RCP R3, R82 ;  /* 0x0000005200037308 */ /* 0x000e240000001000 */
[----:B0-----:R-:W-:-:S04]  /*165b0*/  FFMA R0, R82, R3, -1 ;  /* 0xbf80000052007423 */ /* 0x001fc80000000003 */
[----:B------:R-:W-:-:S04]  /*165c0*/  FADD.FTZ R0, -R0, -RZ ;  /* 0x800000ff00007221 */ /* 0x000fc80000010100 */
[----:B------:R-:W-:-:S07]  /*165d0*/  FFMA R3, R3, R0, R3 ;  /* 0x0000000003037223 */ /* 0x000fce0000000003 */
.L_x_7459:
[----:B------:R-:W-:Y:S05]  /*165e0*/  BSYNC B3 ;  /* 0x0000000000037941 */ /* 0x000fea0003800000 */
.L_x_7457:
        /* <DEDUP_REMOVED lines=11> */
.L_x_7456:
[----:B------:R-:W-:Y:S05]  /*166a0*/  BSYNC B2 ;  /* 0x0000000000027941 */ /* 0x000fea0003800000 */
.L_x_7455:
        /* <DEDUP_REMOVED lines=17> */
.L_x_7875:
        /* <DEDUP_REMOVED lines=18> */
.L_x_7462:
[----:B------:R-:W-:-:S04]  /*168e0*/  FSETP.NEU.AND P0, PT, |R0|, +INF , PT ;  /* 0x7f8000000000780b */ /* 0x000fc80003f0d200 */
[----:B------:R-:W-:-:S09]  /*168f0*/  FSEL R81, R0, 3.40282346638528859812e+38, P0 ;  /* 0x7f7fffff00517808 */ /* 0x000fd20000000000 */
.L_x_7461:
        /* <DEDUP_REMOVED lines=16> */
.L_x_7466:
[----:B------:R-:W0:Y:S02]  /*16a00*/  MUFU.RCP R0, R81 ;  /* 0x0000005100007308 */ /* 0x000e240000001000 */
[----:B0-----:R-:W-:-:S04]  /*16a10*/  FFMA R3, R81, R0, -1 ;  /* 0xbf80000051037423 */ /* 0x001fc80000000000 */
[----:B------:R-:W-:-:S04]  /*16a20*/  FADD.FTZ R3, -R3, -RZ ;  /* 0x800000ff03037221 */ /* 0x000fc80000010100 */
[----:B------:R-:W-:-:S07]  /*16a30*/  FFMA R3, R0, R3, R0 ;  /* 0x0000000300037223 */ /* 0x000fce0000000000 */
.L_x_7467:
[----:B------:R-:W-:Y:S05]  /*16a40*/  BSYNC B3 ;  /* 0x0000000000037941 */ /* 0x000fea0003800000 */
.L_x_7465:
        /* <DEDUP_REMOVED lines=11> */
.L_x_7464:
[----:B------:R-:W-:Y:S05]  /*16b00*/  BSYNC B2 ;  /* 0x0000000000027941 */ /* 0x000fea0003800000 */
.L_x_7463:
        /* <DEDUP_REMOVED lines=17> */
.L_x_7883:
        /* <DEDUP_REMOVED lines=18> */
.L_x_7470:
[----:B------:R-:W-:-:S04]  /*16d40*/  FSETP.NEU.AND P0, PT, |R0|, +INF , PT ;  /* 0x7f8000000000780b */ /* 0x000fc80003f0d200 */
[----:B------:R-:W-:-:S09]  /*16d50*/  FSEL R80, R0, 3.40282346638528859812e+38, P0 ;  /* 0x7f7fffff00507808 */ /* 0x000fd20000000000 */
.L_x_7469:
        /* <DEDUP_REMOVED lines=16> */
.L_x_7474:
[----:B------:R-:W0:Y:S02]  /*16e60*/  MUFU.RCP R3, R80 ;  /* 0x0000005000037308 */ /* 0x000e240000001000 */
[----:B0-----:R-:W-:-:S04]  /*16e70*/  FFMA R0, R80, R3, -1 ;  /* 0xbf80000050007423 */ /* 0x001fc80000000003 */
[----:B------:R-:W-:-:S04]  /*16e80*/  FADD.FTZ R0, -R0, -RZ ;  /* 0x800000ff00007221 */ /* 0x000fc80000010100 */
[----:B------:R-:W-:-:S07]  /*16e90*/  FFMA R3, R3, R0, R3 ;  /* 0x0000000003037223 */ /* 0x000fce0000000003 */
.L_x_7475:
[----:B------:R-:W-:Y:S05]  /*16ea0*/  BSYNC B3 ;  /* 0x0000000000037941 */ /* 0x000fea0003800000 */
.L_x_7473:
        /* <DEDUP_REMOVED lines=11> */
.L_x_7472:
[----:B------:R-:W-:Y:S05]  /*16f60*/  BSYNC B2 ;  /* 0x0000000000027941 */ /* 0x000fea0003800000 */
.L_x_7471:
        /* <DEDUP_REMOVED lines=17> */
.L_x_7891:
        /* <DEDUP_REMOVED lines=18> */
.L_x_7478:
[----:B------:R-:W-:-:S04]  /*171a0*/  FSETP.NEU.AND P0, PT, |R0|, +INF , PT ;  /* 0x7f8000000000780b */ /* 0x000fc80003f0d200 */
[----:B------:R-:W-:-:S09]  /*171b0*/  FSEL R79, R0, 3.40282346638528859812e+38, P0 ;  /* 0x7f7fffff004f7808 */ /* 0x000fd20000000000 */
.L_x_7477:
        /* <DEDUP_REMOVED lines=16> */
.L_x_7482:
[----:B------:R-:W0:Y:S02]  /*172c0*/  MUFU.RCP R0, R79 ;  /* 0x0000004f00007308 */ /* 0x000e240000001000 */
[----:B0-----:R-:W-:-:S04]  /*172d0*/  FFMA R3, R79, R0, -1 ;  /* 0xbf8000004f037423 */ /* 0x001fc80000000000 */
[----:B------:R-:W-:-:S04]  /*172e0*/  FADD.FTZ R3, -R3, -RZ ;  /* 0x800000ff03037221 */ /* 0x000fc80000010100 */
[----:B------:R-:W-:-:S07]  /*172f0*/  FFMA R3, R0, R3, R0 ;  /* 0x0000000300037223 */ /* 0x000fce0000000000 */
.L_x_7483:
[----:B------:R-:W-:Y:S05]  /*17300*/  BSYNC B3 ;  /* 0x0000000000037941 */ /* 0x000fea0003800000 */
.L_x_7481:
        /* <DEDUP_REMOVED lines=11> */
.L_x_7480:
[----:B------:R-:W-:Y:S05]  /*173c0*/  BSYNC B2 ;  /* 0x0000000000027941 */ /* 0x000fea0003800000 */
.L_x_7479:
        /* <DEDUP_REMOVED lines=17> */
.L_x_7899:
        /* <DEDUP_REMOVED lines=18> */
.L_x_7486:
[----:B------:R-:W-:-:S04]  /*17600*/  FSETP.NEU.AND P0, PT, |R0|, +INF , PT ;  /* 0x7f8000000000780b */ /* 0x000fc80003f0d200 */
[----:B------:R-:W-:-:S09]  /*17610*/  FSEL R0, R0, 3.40282346638528859812e+38, P0 ;  /* 0x7f7fffff00007808 */ /* 0x000fd20000000000 */
.L_x_7485:
        /* <DEDUP_REMOVED lines=12> */
[----:B------:R-:W-:Y:S05]  /*176e0*/  BRA `(.L_x_7489) ;  /* 0x0000000000107947 */ /* 0x000fea0003800000 */
.L_x_7488:
[----:B--234-:R-:W0:Y:S02]  /*176f0*/  MUFU.RCP R5, R0 ;  /* 0x0000000000057308 */ /* 0x01ce240000001000 */
[----:B0-----:R-:W-:-:S04]  /*17700*/  FFMA R3, R0, R5, -1 ;  /* 0xbf80000000037423 */ /* 0x001fc80000000005 */
[----:B------:R-:W-:-:S04]  /*17710*/  FADD.FTZ R4, -R3, -RZ ;  /* 0x800000ff03047221 */ /* 0x000fc80000010100 */
[----:B------:R-:W-:-:S07]  /*17720*/  FFMA R5, R5, R4, R5 ;  /* 0x0000000405057223 */ /* 0x000fce0000000005 */
.L_x_7489:
[----:B------:R-:W-:Y:S05]  /*17730*/  BSYNC B2 ;  /* 0x0000000000027941 */ /* 0x000fea0003800000 */
.L_x_7487:
        /* <DEDUP_REMOVED lines=10> */
.L_x_7360:
[----:B------:R-:W-:Y:S05]  /*177e0*/  BSYNC B0 ;  /* 0x0000000000007941 */ /* 0x000fea0003800000 */
.L_x_7235:
[----:B------:R-:W5:Y:S01]  /*177f0*/  S2R R76, SR_TID.X ;  /* 0x00000000004c7919 */ /* 0x000f620000002100 */
[----:B01----:R-:W0:Y:S01]  /*17800*/  LDC.64 R2, c[0x0][0x240] ;  /* 0x00009000ff027b82 */ /* 0x003e220000000a00 */
[----:B--234-:R-:W-:Y:S02]  /*17810*/  IMAD.MOV.U32 R5, RZ, RZ, RZ ;  /* 0x000000ffff057224 */ /* 0x01cfe400078e00ff */
[----:B------:R-:W-:Y:S01]  /*17820*/  FMUL R6, R21, R88 ;  /* 0x0000005815067220 */ /* 0x000fe20000400000 */
[----:B------:R-:W1:Y:S01]  /*17830*/  S2R R11, SR_CTAID.X ;  /* 0x00000000000b7919 */ /* 0x000e620000002500 */
[----:B------:R-:W-:Y:S01]  /*17840*/  FMUL R7, R15, R90 ;  /* 0x0000005a0f077220 */ /* 0x000fe20000400000 */
[----:B------:R-:W-:Y:S01]  /*17850*/  FMUL R12, R12, R93 ;  /* 0x0000005d0c0c7220 */ /* 0x000fe20000400000 */
[----:B------:R-:W-:Y:S01]  /*17860*/  FMUL R13, R13, R92 ;  /* 0x0000005c0d0d7220 */ /* 0x000fe20000400000 */
[----:B------:R-:W2:Y:S01]  /*17870*/  S2R R10, SR_CTAID.Y ;  /* 0x00000000000a7919 */ /* 0x000ea20000002600 */
[----:B------:R-:W3:Y:S01]  /*17880*/  LDC.64 R8, c[0x0][0x238] ;  /* 0x00008e00ff087b82 */ /* 0x000ee20000000a00 */
[----:B------:R-:W-:Y:S01]  /*17890*/  FMUL R15, R25, R84 ;  /* 0x00000054190f7220 */ /* 0x000fe20000400000 */
[----:B------:R-:W-:Y:S01]  /*178a0*/  F2FP.SATFINITE.E4M3.F32.PACK_AB_MERGE_C R101, RZ, R6, RZ ;  /* 0x00000006ff65723e */ /* 0x000fe200048070ff */
        /* <DEDUP_REMOVED lines=12> */
[----:B------:R-:W-:Y:S01]  /*17970*/  BSSY B0, `(.L_x_7490) ;  /* 0x0000074000007945 */ /* 0x000fe20003800000 */
[----:B------:R-:W-:-:S02]  /*17980*/  F2FP.SATFINITE.E4M3.F32.PACK_AB_MERGE_C R97, RZ, R13, RZ ;  /* 0x0000000dff61723e */ /* 0x000fc400048070ff */
[----:B------:R-:W-:Y:S02]  /*17990*/  F2FP.SATFINITE.E4M3.F32.PACK_AB_MERGE_C R107, RZ, R15, RZ ;  /* 0x0000000fff6b723e */ /* 0x000fe400048070ff */
[----:B------:R-:W-:Y:S02]  /*179a0*/  F2FP.SATFINITE.E4M3.F32.PACK_AB_MERGE_C R99, RZ, R20, RZ ;  /* 0x00000014ff63723e */ /* 0x000fe400048070ff */
[----:B------:R-:W-:Y:S01]  /*179b0*/  F2FP.SATFINITE.E4M3.F32.PACK_AB_MERGE_C R25, RZ, R14, RZ ;  /* 0x0000000eff19723e */ /* 0x000fe200048070ff */
[----:B-----5:R-:W-:Y:S01]  /*179c0*/  IMAD.SHL.U32 R21, R76, 0x4, RZ ;  /* 0x000000044c157824 */ /* 0x020fe200078e00ff */
[----:B------:R-:W-:Y:S02]  /*179d0*/  SHF.R.U32.HI R4, RZ, 0x1, R76 ;  /* 0x00000001ff047819 */ /* 0x000fe4000001164c */
[----:B------:R-:W-:Y:S02]  /*179e0*/  F2FP.SATFINITE.E4M3.F32.PACK_AB_MERGE_C R7, RZ, R7, RZ ;  /* 0x00000007ff07723e */ /* 0x000fe400048070ff */
[----:B------:R-:W-:-:S02]  /*179f0*/  LOP3.LUT R4, R4, 0x7ffffff0, RZ, 0xc0, !PT ;  /* 0x7ffffff004047812 */ /* 0x000fc400078ec0ff */
[----:B------:R-:W-:Y:S02]  /*17a00*/  F2FP.SATFINITE.E4M3.F32.PACK_AB_MERGE_C R103, RZ, R22, RZ ;  /* 0x00000016ff67723e */ /* 0x000fe400048070ff */
[----:B------:R-:W-:Y:S01]  /*17a10*/  F2FP.SATFINITE.E4M3.F32.PACK_AB_MERGE_C R23, RZ, R23, RZ ;  /* 0x00000017ff17723e */ /* 0x000fe200048070ff */
[----:B-1----:R-:W-:Y:S01]  /*17a20*/  IMAD.WIDE.U32 R4, R11, 0x80, R4 ;  /* 0x000000800b047825 */ /* 0x002fe200078e0004 */
[----:B------:R-:W-:Y:S02]  /*17a30*/  F2FP.SATFINITE.E4M3.F32.PACK_AB_MERGE_C R105, RZ, R24, RZ ;  /* 0x00000018ff69723e */ /* 0x000fe400048070ff */
[----:B------:R-:W-:Y:S01]  /*17a40*/  F2FP.SATFINITE.E4M3.F32.PACK_AB_MERGE_C R109, RZ, R26, RZ ;  /* 0x0000001aff6d723e */ /* 0x000fe200048070ff */
[----:B--2---:R-:W-:Y:S01]  /*17a50*/  IMAD.WIDE.U32 R10, R10, 0x80, RZ ;  /* 0x000000800a0a7825 */ /* 0x004fe200078e00ff */
[----:B------:R-:W-:Y:S02]  /*17a60*/  F2FP.SATFINITE.E4M3.F32.PACK_AB_MERGE_C R111, RZ, R27, RZ ;  /* 0x0000001bff6f723e */ /* 0x000fe400048070ff */
[----:B------:R-:W-:Y:S01]  /*17a70*/  F2FP.SATFINITE.E4M3.F32.PACK_AB_MERGE_C R113, RZ, R28, RZ ;  /* 0x0000001cff71723e */ /* 0x000fe200048070ff */
[----:B---3--:R-:W-:Y:S01]  /*17a80*/  IMAD R6, R11, R8, RZ ;  /* 0x000000080b067224 */ /* 0x008fe200078e02ff */
[----:B------:R-:W-:-:S02]  /*17a90*/  LOP3.LUT R21, R10, 0x7c, R21, 0xf8, !PT ;  /* 0x0000007c0a157812 */ /* 0x000fc400078ef815 */
[----:B------:R-:W-:Y:S02]  /*17aa0*/  F2FP.SATFINITE.E4M3.F32.PACK_AB_MERGE_C R115, RZ, R29, RZ ;  /* 0x0000001dff73723e */ /* 0x000fe400048070ff */
[C---:B0-----:R-:W-:Y:S01]  /*17ab0*/  ISETP.GE.U32.AND P0, PT, R21.reuse, R2, PT ;  /* 0x000000021500720c */ /* 0x041fe20003f06070 */
[C---:B------:R-:W-:Y:S01]  /*17ac0*/  IMAD R15, R21.reuse, R9, R6 ;  /* 0x00000009150f7224 */ /* 0x040fe200078e0206 */
[----:B------:R-:W-:Y:S01]  /*17ad0*/  F2FP.SATFINITE.E4M3.F32.PACK_AB_MERGE_C R117, RZ, R30, RZ ;  /* 0x0000001eff75723e */ /* 0x000fe200048070ff */
[----:B------:R-:W-:Y:S01]  /*17ae0*/  IMAD.WIDE.U32 R12, R21, R8, R4 ;  /* 0x00000008150c7225 */ /* 0x000fe200078e0004 */
[----:B------:R-:W-:Y:S02]  /*17af0*/  ISETP.GE.U32.AND.EX P0, PT, R11, R3, PT, P0 ;  /* 0x000000030b00720c */ /* 0x000fe40003f06100 */
[----:B------:R-:W-:Y:S01]  /*17b00*/  F2FP.SATFINITE.E4M3.F32.PACK_AB_MERGE_C R119, RZ, R31, RZ ;  /* 0x0000001fff77723e */ /* 0x000fe200048070ff */
[----:B------:R-:W-:-:S10]  /*17b10*/  IMAD.IADD R20, R13, 0x1, R15 ;  /* 0x000000010d147824 */ /* 0x000fd400078e020f */
[----:B------:R-:W-:Y:S05]  /*17b20*/  @P0 BRA `(.L_x_7491) ;  /* 0x0000000400600947 */ /* 0x000fea0003800000 */
        /* <DEDUP_REMOVED lines=18> */
[----:B------:R-:W-:Y:S02]  /*17c50*/  LOP3.LUT R25, R25, 0xff, RZ, 0xc0, !PT ;  /* 0x000000ff19197812 */ /* 0x000fe400078ec0ff */
[----:B------:R-:W-:-:S02]  /*17c60*/  LOP3.LUT R5, R103, 0xff, RZ, 0xc0, !PT ;  /* 0x000000ff67057812 */ /* 0x000fc400078ec0ff */
[----:B------:R-:W-:Y:S02]  /*17c70*/  PRMT R29, R29, 0x7604, R22 ;  /* 0x000076041d1d7816 */ /* 0x000fe40000000016 */
[----:B------:R-:W-:Y:S02]  /*17c80*/  PRMT R31, R31, 0x7604, R24 ;  /* 0x000076041f1f7816 */ /* 0x000fe40000000018 */
[----:B------:R-:W-:Y:S02]  /*17c90*/  PRMT R25, R4, 0x5410, R25 ;  /* 0x0000541004197816 */ /* 0x000fe40000000019 */
[----:B------:R-:W-:Y:S02]  /*17ca0*/  PRMT R22, R6, 0x5410, R5 ;  /* 0x0000541006167816 */ /* 0x000fe40000000005 */
[----:B------:R-:W-:Y:S02]  /*17cb0*/  LOP3.LUT R24, R109, 0xff, RZ, 0xc0, !PT ;  /* 0x000000ff6d187812 */ /* 0x000fe400078ec0ff */
[----:B------:R-:W-:-:S02]  /*17cc0*/  LOP3.LUT R5, R119, 0xffff, RZ, 0xc0, !PT ;  /* 0x0000ffff77057812 */ /* 0x000fc400078ec0ff */
[----:B------:R-:W-:Y:S02]  /*17cd0*/  LOP3.LUT R4, R111, 0xffff, RZ, 0xc0, !PT ;  /* 0x0000ffff6f047812 */ /* 0x000fe400078ec0ff */
[----:B------:R-:W-:Y:S02]  /*17ce0*/  LOP3.LUT R23, R23, 0xffff, RZ, 0xc0, !PT ;  /* 0x0000ffff17177812 */ /* 0x000fe400078ec0ff */
[----:B------:R-:W-:Y:S01]  /*17cf0*/  LOP3.LUT R7, R7, 0xffff, RZ, 0xc0, !PT ;  /* 0x0000ffff07077812 */ /* 0x000fe200078ec0ff */
[----:B------:R-:W-:Y:S01]  /*17d00*/  IMAD.SHL.U32 R6, R4, 0x1000000, RZ ;  /* 0x0100000004067824 */ /* 0x000fe200078e00ff */
[----:B------:R-:W-:Y:S02]  /*17d10*/  LOP3.LUT R26, R117, 0xff, RZ, 0xc0, !PT ;  /* 0x000000ff751a7812 */ /* 0x000fe400078ec0ff */
[----:B------:R-:W-:Y:S01]  /*17d20*/  PRMT R29, R29, 0x5410, R24 ;  /* 0x000054101d1d7816 */ /* 0x000fe20000000018 */
[----:B------:R-:W-:Y:S01]  /*17d30*/  IMAD.SHL.U32 R24, R5, 0x1000000, RZ ;  /* 0x0100000005187824 */ /* 0x000fe200078e00ff */
[----:B------:R-:W-:Y:S01]  /*17d40*/  PRMT R31, R31, 0x5410, R26 ;  /* 0x000054101f1f7816 */ /* 0x000fe2000000001a */
[----:B------:R-:W-:Y:S01]  /*17d50*/  IMAD.SHL.U32 R5, R23, 0x1000000, RZ ;  /* 0x0100000017057824 */ /* 0x000fe200078e00ff */
[----:B------:R-:W-:Y:S01]  /*17d60*/  LOP3.LUT R6, R29, R6, RZ, 0xfc, !PT ;  /* 0x000000061d067212 */ /* 0x000fe200078efcff */
[----:B------:R-:W-:Y:S01]  /*17d70*/  IMAD.SHL.U32 R4, R7, 0x1000000, RZ ;  /* 0x0100000007047824 */ /* 0x000fe200078e00ff */
[----:B------:R-:W-:-:S02]  /*17d80*/  LOP3.LUT R7, R31, R24, RZ, 0xfc, !PT ;  /* 0x000000181f077212 */ /* 0x000fc400078efcff */
[----:B------:R-:W-:Y:S02]  /*17d90*/  LOP3.LUT R5, R22, R5, RZ, 0xfc, !PT ;  /* 0x0000000516057212 */ /* 0x000fe400078efcff */
[----:B------:R-:W-:-:S05]  /*17da0*/  LOP3.LUT R4, R25, R4, RZ, 0xfc, !PT ;  /* 0x0000000419047212 */ /* 0x000fca00078efcff */
[----:B------:R0:W-:Y:S01]  /*17db0*/  STG.E.128 desc[UR8][R14.64], R4 ;  /* 0x000000040e007986 */ /* 0x0001e2000c101d08 */
[----:B------:R-:W-:Y:S05]  /*17dc0*/  BRA `(.L_x_7491) ;  /* 0x0000000000b87947 */ /* 0x000fea0003800000 */
.L_x_7492:
        /* <DEDUP_REMOVED lines=46> */
.L_x_7491:
[----:B------:R-:W-:Y:S05]  /*180b0*/  BSYNC B0 ;  /* 0x0000000000007941 */ /* 0x000fea0003800000 */
.L_x_7490:
[----:B0-----:R-:W-:Y:S01]  /*180c0*/  LOP3.LUT R5, R21, 0x1, RZ, 0xfc, !PT ;  /* 0x0000000115057812 */ /* 0x001fe200078efcff */
[----:B------:R-:W-:Y:S01]  /*180d0*/  FMUL R32, R32, R91 ;  /* 0x0000005b20207220 */ /* 0x000fe20000400000 */
[----:B-1----:R-:W-:Y:S01]  /*180e0*/  IADD3 R15, P1, R12, R8, RZ ;  /* 0x000000080c0f7210 */ /* 0x002fe20007f3e0ff */
[----:B------:R-:W-:Y:S01]  /*180f0*/  FMUL R33, R33, R90 ;  /* 0x0000005a21217220 */ /* 0x000fe20000400000 */
[----:B------:R-:W-:Y:S01]  /*18100*/  ISETP.GE.U32.AND P0, PT, R5, R2, PT ;  /* 0x000000020500720c */ /* 0x000fe20003f06070 */
[----:B------:R-:W-:Y:S01]  /*18110*/  FMUL R34, R34, R89 ;  /* 0x0000005922227220 */ /* 0x000fe20000400000 */
[----:B------:R-:W-:Y:S01]  /*18120*/  FMUL R35, R35, R88 ;  /* 0x0000005823237220 */ /* 0x000fe20000400000 */
[----:B------:R-:W-:Y:S01]  /*18130*/  FMUL R36, R36, R87 ;  /* 0x0000005724247220 */ /* 0x000fe20000400000 */
[----:B------:R-:W-:Y:S01]  /*18140*/  ISETP.GE.U32.AND.EX P0, PT, R11, R3, PT, P0 ;  /* 0x000000030b00720c */ /* 0x000fe20003f06100 */
        /* <DEDUP_REMOVED lines=11> */
[----:B------:R-:W-:Y:S01]  /*18200*/  BSSY B0, `(.L_x_7493) ;  /* 0x000006b000007945 */ /* 0x000fe20003800000 */
        /* <DEDUP_REMOVED lines=60> */
.L_x_7495:
        /* <DEDUP_REMOVED lines=46> */
.L_x_7494:
[----:B------:R-:W-:Y:S05]  /*188b0*/  BSYNC B0 ;  /* 0x0000000000007941 */ /* 0x000fea0003800000 */
.L_x_7493:
[----:B01----:R-:W-:Y:S01]  /*188c0*/  LOP3.LUT R5, R21, 0x2, RZ, 0xfc, !PT ;  /* 0x0000000215057812 */ /* 0x003fe200078efcff */
[----:B------:R-:W-:Y:S01]  /*188d0*/  FMUL R19, R19, R90 ;  /* 0x0000005a13137220 */ /* 0x000fe20000400000 */
[----:B------:R-:W-:Y:S01]  /*188e0*/  FMUL R16, R16, R93 ;  /* 0x0000005d10107220 */ /* 0x000fe20000400000 */
        /* <DEDUP_REMOVED lines=16> */
[----:B------:R-:W-:Y:S01]  /*189f0*/  IADD3 R23, P1, R15, R8, RZ ;  /* 0x000000080f177210 */ /* 0x000fe20007f3e0ff */
[----:B------:R-:W-:Y:S01]  /*18a00*/  BSSY B0, `(.L_x_7496) ;  /* 0x000006b000007945 */ /* 0x000fe20003800000 */
[----:B------:R-:W-:-:S02]  /*18a10*/  F2FP.SATFINITE.E4M3.F32.PACK_AB_MERGE_C R27, RZ, R19, RZ ;  /* 0x00000013ff1b723e */ /* 0x000fc400048070ff */
[----:B------:R-:W-:Y:S01]  /*18a20*/  F2FP.SATFINITE.E4M3.F32.PACK_AB_MERGE_C R5, RZ, R16, RZ ;  /* 0x00000010ff05723e */ /* 0x000fe200048070ff */
[----:B------:R-:W-:Y:S01]  /*18a30*/  IMAD.X R20, R20, 0x1, R9, P1 ;  /* 0x0000000114147824 */ /* 0x000fe200008e0609 */
        /* <DEDUP_REMOVED lines=57> */
.L_x_7498:
        /* <DEDUP_REMOVED lines=46> */
.L_x_7497:
[----:B------:R-:W-:Y:S05]  /*190b0*/  BSYNC B0 ;  /* 0x0000000000007941 */ /* 0x000fea0003800000 */
.L_x_7496:
[----:B------:R-:W-:Y:S01]  /*190c0*/  LOP3.LUT R21, R21, 0x3, RZ, 0xfc, !PT ;  /* 0x0000000315157812 */ /* 0x000fe200078efcff */
        /* <DEDUP_REMOVED lines=12> */
[----:B------:R-:W-:-:S08]  /*19190*/  FMUL R64, R64, R83 ;  /* 0x0000005340407220 */ /* 0x000fd00000400000 */
[----:B------:R-:W-:Y:S05]  /*191a0*/  @P0 EXIT ;  /* 0x000000000000094d */ /* 0x000fea0003800000 */
        /* <DEDUP_REMOVED lines=12> */
[----:B01----:R-:W-:Y:S02]  /*19270*/  F2FP.SATFINITE.E4M3.F32.PACK_AB_MERGE_C R5, RZ, R70, RZ ;  /* 0x00000046ff05723e */ /* 0x003fe400048070ff */
        /* <DEDUP_REMOVED lines=51> */
.L_x_7499:
        /* <DEDUP_REMOVED lines=48> */
.L_x_7031:
[----:B------:R-:W-:Y:S01]  /*198b0*/  BSSY B1, `(.L_x_7500) ;  /* 0x0000007000017945 */ /* 0x000fe20003800000 */
[----:B------:R-:W-:Y:S02]  /*198c0*/  IMAD.MOV.U32 R7, RZ, RZ, 0x4 ;  /* 0x00000004ff077424 */ /* 0x000fe400078e00ff */
[----:B------:R-:W-:Y:S02]  /*198d0*/  IMAD.MOV.U32 R6, RZ, RZ, 0x1f ;  /* 0x0000001fff067424 */ /* 0x000fe400078e00ff */
[----:B------:R-:W-:-:S07]  /*198e0*/  IMAD.MOV.U32 R5, RZ, RZ, R30 ;  /* 0x000000ffff057224 */ /* 0x000fce00078e001e */
[----:B------:R-:W-:Y:S05]  /*198f0*/  WARPSYNC.COLLECTIVE R5, `(.L_x_7501) ;  /* 0x0000000005087348 */ /* 0x000fea0003c00000 */
[----:B------:R0:W1:Y:S02]  /*19900*/  SHFL.DOWN P0, R0, R8, R7, R6 ;  /* 0x0800000708007389 */ /* 0x0000640000000006 */
[----:B01----:R-:W-:Y:S01]  /*19910*/  ENDCOLLECTIVE ;  /* 0x000000000000791b */ /* 0x003fe20003800000 */
.L_x_7501:
[----:B------:R-:W-:Y:S05]  /*19920*/  BSYNC B1 ;  /* 0x0000000000017941 */ /* 0x000fea0003800000 */
.L_x_7500:
        /* <DEDUP_REMOVED lines=9> */
.L_x_7503:
[----:B------:R-:W-:Y:S05]  /*199c0*/  BSYNC B1 ;  /* 0x0000000000017941 */ /* 0x000fea0003800000 */
.L_x_7502:
        /* <DEDUP_REMOVED lines=9> */
.L_x_7505:
[----:B------:R-:W-:Y:S05]  /*19a60*/  BSYNC B1 ;  /* 0x0000000000017941 */ /* 0x000fea0003800000 */
.L_x_7504:
        /* <DEDUP_REMOVED lines=8> */
.L_x_7507:
[----:B------:R-:W-:Y:S05]  /*19af0*/  BSYNC B1 ;  /* 0x0000000000017941 */ /* 0x000fea0003800000 */
.L_x_7506:
[----:B------:R-:W-:Y:S05]  /*19b00*/  BRA `(.L_x_7508) ;  /* 0xfffffe8800547947 */ /* 0x000fea000383ffff */
.L_x_7044:
[----:B------:R-:W-:Y:S01]  /*19b10*/  BSSY B1, `(.L_x_7509) ;  /* 0x0000007000017945 */ /* 0x000fe20003800000 */
[----:B------:R-:W-:Y:S02]  /*19b20*/  IMAD.MOV.U32 R7, RZ, RZ, 0x4 ;  /* 0x00000004ff077424 */ /* 0x000fe400078e00ff */
[----:B------:R-:W-:Y:S02]  /*19b30*/  IMAD.MOV.U32 R6, RZ, RZ, 0x1f ;  /* 0x0000001fff067424 */ /* 0x000fe400078e00ff */
[----:B------:R-:W-:-:S07]  /*19b40*/  IMAD.MOV.U32 R5, RZ, RZ, R30 ;  /* 0x000000ffff057224 */ /* 0x000fce00078e001e */
[----:B------:R-:W-:Y:S05]  /*19b50*/  WARPSYNC.COLLECTIVE R5, `(.L_x_7510) ;  /* 0x0000000005087348 */ /* 0x000fea0003c00000 */
[----:B------:R0:W1:Y:S02]  /*19b60*/  SHFL.DOWN P0, R0, R8, R7, R6 ;  /* 0x0800000708007389 */ /* 0x0000640000000006 */
[----:B01----:R-:W-:Y:S01]  /*19b70*/  ENDCOLLECTIVE ;  /* 0x000000000000791b */ /* 0x003fe20003800000 */
.L_x_7510:
[----:B------:R-:W-:Y:S05]  /*19b80*/  BSYNC B1 ;  /* 0x0000000000017941 */ /* 0x000fea0003800000 */
.L_x_7509:
        /* <DEDUP_REMOVED lines=9> */
.L_x_7512:
[----:B------:R-:W-:Y:S05]  /*19c20*/  BSYNC B1 ;  /* 0x0000000000017941 */ /* 0x000fea0003800000 */
.L_x_7511:
        /* <DEDUP_REMOVED lines=9> */
.L_x_7514:
[----:B------:R-:W-:Y:S05]  /*19cc0*/  BSYNC B1 ;  /* 0x0000000000017941 */ /* 0x000fea0003800000 */
.L_x_7513:
        /* <DEDUP_REMOVED lines=8> */
.L_x_7516:
[----:B------:R-:W-:Y:S05]  /*19d50*/  BSYNC B1 ;  /* 0x0000000000017941 */ /* 0x000fea0003800000 */
.L_x_7515:
[----:B------:R-:W-:Y:S05]  /*19d60*/  BRA `(.L_x_7517) ;  /* 0xfffffe9000f07947 */ /* 0x000fea000383ffff */
.L_x_7057:
[----:B------:R-:W-:Y:S01]  /*19d70*/  BSSY B1, `(.L_x_7518) ;  /* 0x0000007000017945 */ /* 0x000fe20003800000 */
[----:B------:R-:W-:Y:S02]  /*19d80*/  IMAD.MOV.U32 R7, RZ, RZ, 0x4 ;  /* 0x00000004ff077424 */ /* 0x000fe400078e00ff */
[----:B------:R-:W-:Y:S02]  /*19d90*/  IMAD.MOV.U32 R6, RZ, RZ, 0x1f ;  /* 0x0000001fff067424 */ /* 0x000fe400078e00ff */
[----:B------:R-:W-:-:S07]  /*19da0*/  IMAD.MOV.U32 R5, RZ, RZ, R30 ;  /* 0x000000ffff057224 */ /* 0x000fce00078e001e */
[----:B------:R-:W-:Y:S05]  /*19db0*/  WARPSYNC.COLLECTIVE R5, `(.L_x_7519) ;  /* 0x0000000005087348 */ /* 0x000fea0003c00000 */
[----:B------:R0:W1:Y:S02]  /*19dc0*/  SHFL.DOWN P0, R0, R8, R7, R6 ;  /* 0x0800000708007389 */ /* 0x0000640000000006 */
[----:B01----:R-:W-:Y:S01]  /*19dd0*/  ENDCOLLECTIVE ;  /* 0x000000000000791b */ /* 0x003fe20003800000 */
.L_x_7519:
[----:B------:R-:W-:Y:S05]  /*19de0*/  BSYNC B1 ;  /* 0x0000000000017941 */ /* 0x000fea0003800000 */
.L_x_7518:
        /* <DEDUP_REMOVED lines=9> */
.L_x_7521:
[----:B------:R-:W-:Y:S05]  /*19e80*/  BSYNC B1 ;  /* 0x0000000000017941 */ /* 0x000fea0003800000 */
.L_x_7520:
        /* <DEDUP_REMOVED lines=9> */
.L_x_7523:
[----:B------:R-:W-:Y:S05]  /*19f20*/  BSYNC B1 ;  /* 0x0000000000017941 */ /* 0x000fea0003800000 */
.L_x_7522:
        /* <DEDUP_REMOVED lines=8> */
.L_x_7525:
[----:B------:R-:W-:Y:S05]  /*19fb0*/  BSYNC B1 ;  /* 0x0000000000017941 */ /* 0x000fea0003800000 */
.L_x_7524:
[----:B------:R-:W-:Y:S05]  /*19fc0*/  BRA `(.L_x_7526) ;  /* 0xfffffe9c008c7947 */ /* 0x000fea000383ffff */
.L_x_7070:
[----:B------:R-:W-:Y:S01]  /*19fd0*/  BSSY B1, `(.L_x_7527) ;  /* 0x0000007000017945 */ /* 0x000fe20003800000 */
[----:B------:R-:W-:Y:S02]  /*19fe0*/  IMAD.MOV.U32 R7, RZ, RZ, 0x4 ;  /* 0x00000004ff077424 */ /* 0x000fe400078e00ff */
[----:B------:R-:W-:Y:S02]  /*19ff0*/  IMAD.MOV.U32 R6, RZ, RZ, 0x1f ;  /* 0x0000001fff067424 */ /* 0x000fe400078e00ff */
[----:B------:R-:W-:-:S07]  /*1a000*/  IMAD.MOV.U32 R5, RZ, RZ, R30 ;  /* 0x000000ffff057224 */ /* 0x000fce00078e001e */
[----:B------:R-:W-:Y:S05]  /*1a010*/  WARPSYNC.COLLECTIVE R5, `(.L_x_7528) ;  /* 0x0000000005087348 */ /* 0x000fea0003c00000 */
[----:B------:R0:W1:Y:S02]  /*1a020*/  SHFL.DOWN P0, R0, R8, R7, R6 ;  /* 0x0800000708007389 */ /* 0x0000640000000006 */
[----:B01----:R-:W-:Y:S01]  /*1a030*/  ENDCOLLECTIVE ;  /* 0x000000000000791b */ /* 0x003fe20003800000 */
.L_x_7528:
[----:B------:R-:W-:Y:S05]  /*1a040*/  BSYNC B1 ;  /* 0x0000000000017941 */ /* 0x000fea0003800000 */
.L_x_7527:
        /* <DEDUP_REMOVED lines=9> */
.L_x_7530:
[----:B------:R-:W-:Y:S05]  /*1a0e0*/  BSYNC B1 ;  /* 0x0000000000017941 */ /* 0x000fea0003800000 */
.L_x_7529:
        /* <DEDUP_REMOVED lines=9> */
.L_x_7532:
[----:B------:R-:W-:Y:S05]  /*1a180*/  BSYNC B1 ;  /* 0x0000000000017941 */ /* 0x000fea0003800000 */
.L_x_7531:
        /* <DEDUP_REMOVED lines=8> */
.L_x_7534:
[----:B------:R-:W-:Y:S05]  /*1a210*/  BSYNC B1 ;  /* 0x0000000000017941 */ /* 0x000fea0003800000 */
.L_x_7533:
[----:B------:R-:W-:Y:S05]  /*1a220*/  BRA `(.L_x_7535) ;  /* 0xfffffea8002c7947 */ /* 0x000fea000383ffff */
.L_x_7082:
        /* <DEDUP_REMOVED lines=8> */
.L_x_7537:
[----:B------:R-:W-:Y:S05]  /*1a2b0*/  BSYNC B1 ;  /* 0x0000000000017941 */ /* 0x000fea0003800000 */
.L_x_7536:
        /* <DEDUP_REMOVED lines=8> */
.L_x_7539:
[----:B------:R-:W-:Y:S05]  /*1a340*/  BSYNC B1 ;  /* 0x0000000000017941 */ /* 0x000fea0003800000 */
.L_x_7538:
        /* <DEDUP_REMOVED lines=9> */
.L_x_7541:
[----:B------:R-:W-:Y:S05]  /*1a3e0*/  BSYNC B1 ;  /* 0x0000000000017941 */ /* 0x000fea0003800000 */
.L_x_7540:
        /* <DEDUP_REMOVED lines=8> */
.L_x_7543:
[----:B------:R-:W-:Y:S05]  /*1a470*/  BSYNC B1 ;  /* 0x0000000000017941 */ /* 0x000fea0003800000 */
.L_x_7542:
[----:B------:R-:W-:Y:S05]  /*1a480*/  BRA `(.L_x_7544) ;  /* 0xfffffeb000987947 */ /* 0x000fea000383ffff */
.L_x_7095:
[----:B------:R-:W-:Y:S01]  /*1a490*/  BSSY B1, `(.L_x_7545) ;  /* 0x0000007000017945 */ /* 0x000fe20003800000 */
[----:B------:R-:W-:Y:S02]  /*1a4a0*/  IMAD.MOV.U32 R7, RZ, RZ, 0x4 ;  /* 0x00000004ff077424 */ /* 0x000fe400078e00ff */
[----:B------:R-:W-:Y:S02]  /*1a4b0*/  IMAD.MOV.U32 R6, RZ, RZ, 0x1f ;  /* 0x0000001fff067424 */ /* 0x000fe400078e00ff */
[----:B------:R-:W-:-:S07]  /*1a4c0*/  IMAD.MOV.U32 R5, RZ, RZ, R30 ;  /* 0x000000ffff057224 */ /* 0x000fce00078e001e */
[----:B------:R-:W-:Y:S05]  /*1a4d0*/  WARPSYNC.COLLECTIVE R5, `(.L_x_7546) ;  /* 0x0000000005087348 */ /* 0x000fea0003c00000 */
[----:B------:R0:W1:Y:S02]  /*1a4e0*/  SHFL.DOWN P0, R0, R8, R7, R6 ;  /* 0x0800000708007389 */ /* 0x0000640000000006 */
[----:B01----:R-:W-:Y:S01]  /*1a4f0*/  ENDCOLLECTIVE ;  /* 0x000000000000791b */ /* 0x003fe20003800000 */
.L_x_7546:
[----:B------:R-:W-:Y:S05]  /*1a500*/  BSYNC B1 ;  /* 0x0000000000017941 */ /* 0x000fea0003800000 */
.L_x_7545:
        /* <DEDUP_REMOVED lines=9> */
.L_x_7548:
[----:B------:R-:W-:Y:S05]  /*1a5a0*/  BSYNC B1 ;  /* 0x0000000000017941 */ /* 0x000fea0003800000 */
.L_x_7547:
        /* <DEDUP_REMOVED lines=9> */
.L_x_7550:
[----:B------:R-:W-:Y:S05]  /*1a640*/  BSYNC B1 ;  /* 0x0000000000017941 */ /* 0x000fea0003800000 */
.L_x_7549:
        /* <DEDUP_REMOVED lines=8> */
.L_x_7552:
[----:B------:R-:W-:Y:S05]  /*1a6d0*/  BSYNC B1 ;  /* 0x0000000000017941 */ /* 0x000fea0003800000 */
.L_x_7551:
[----:B------:R-:W-:Y:S05]  /*1a6e0*/  BRA `(.L_x_7553) ;  /* 0xfffffebc00307947 */ /* 0x000fea000383ffff */
.L_x_7108:
[----:B------:R-:W-:Y:S01]  /*1a6f0*/  BSSY B1, `(.L_x_7554) ;  /* 0x0000007000017945 */ /* 0x000fe20003800000 */
[----:B------:R-:W-:Y:S02]  /*1a700*/  IMAD.MOV.U32 R7, RZ, RZ, 0x4 ;  /* 0x00000004ff077424 */ /* 0x000fe400078e00ff */
[----:B------:R-:W-:Y:S02]  /*1a710*/  IMAD.MOV.U32 R6, RZ, RZ, 0x1f ;  /* 0x0000001fff067424 */ /* 0x000fe400078e00ff */
[----:B------:R-:W-:-:S07]  /*1a720*/  IMAD.MOV.U32 R5, RZ, RZ, R30 ;  /* 0x000000ffff057224 */ /* 0x000fce00078e001e */
[----:B------:R-:W-:Y:S05]  /*1a730*/  WARPSYNC.COLLECTIVE R5, `(.L_x_7555) ;  /* 0x0000000005087348 */ /* 0x000fea0003c00000 */
[----:B------:R0:W1:Y:S02]  /*1a740*/  SHFL.DOWN P0, R0, R8, R7, R6 ;  /* 0x0800000708007389 */ /* 0x0000640000000006 */
[----:B01----:R-:W-:Y:S01]  /*1a750*/  ENDCOLLECTIVE ;  /* 0x000000000000791b */ /* 0x003fe20003800000 */
.L_x_7555:
[----:B------:R-:W-:Y:S05]  /*1a760*/  BSYNC B1 ;  /* 0x0000000000017941 */ /* 0x000fea0003800000 */
.L_x_7554:
        /* <DEDUP_REMOVED lines=9> */
.L_x_7557:
[----:B------:R-:W-:Y:S05]  /*1a800*/  BSYNC B1 ;  /* 0x0000000000017941 */ /* 0x000fea0003800000 */
.L_x_7556:
        /* <DEDUP_REMOVED lines=9> */
.L_x_7559:
[----:B------:R-:W-:Y:S05]  /*1a8a0*/  BSYNC B1 ;  /* 0x0000000000017941 */ /* 0x000fea0003800000 */
.L_x_7558:
        /* <DEDUP_REMOVED lines=8> */
.L_x_7561:
[----:B------:R-:W-:Y:S05]  /*1a930*/  BSYNC B1 ;  /* 0x0000000000017941 */ /* 0x000fea0003800000 */
.L_x_7560:
[----:B------:R-:W-:Y:S05]  /*1a940*/  BRA `(.L_x_7562) ;  /* 0xfffffec400c87947 */ /* 0x000fea000383ffff */
.L_x_7121:
[----:B------:R-:W-:Y:S01]  /*1a950*/  BSSY B1, `(.L_x_7563) ;  /* 0x0000007000017945 */ /* 0x000fe20003800000 */
[----:B------:R-:W-:Y:S02]  /*1a960*/  IMAD.MOV.U32 R7, RZ, RZ, 0x4 ;  /* 0x00000004ff077424 */ /* 0x000fe400078e00ff */
[----:B------:R-:W-:Y:S02]  /*1a970*/  IMAD.MOV.U32 R6, RZ, RZ, 0x1f ;  /* 0x0000001fff067424 */ /* 0x000fe400078e00ff */
[----:B------:R-:W-:-:S07]  /*1a980*/  IMAD.MOV.U32 R5, RZ, RZ, R30 ;  /* 0x000000ffff057224 */ /* 0x000fce00078e001e */
[----:B------:R-:W-:Y:S05]  /*1a990*/  WARPSYNC.COLLECTIVE R5, `(.L_x_7564) ;  /* 0x0000000005087348 */ /* 0x000fea0003c00000 */
[----:B------:R0:W1:Y:S02]  /*1a9a0*/  SHFL.DOWN P0, R0, R8, R7, R6 ;  /* 0x0800000708007389 */ /* 0x0000640000000006 */
[----:B01----:R-:W-:Y:S01]  /*1a9b0*/  ENDCOLLECTIVE ;  /* 0x000000000000791b */ /* 0x003fe20003800000 */
.L_x_7564:
[----:B------:R-:W-:Y:S05]  /*1a9c0*/  BSYNC B1 ;  /* 0x0000000000017941 */ /* 0x000fea0003800000 */
.L_x_7563:
        /* <DEDUP_REMOVED lines=9> */
.L_x_7566:
[----:B------:R-:W-:Y:S05]  /*1aa60*/  BSYNC B1 ;  /* 0x0000000000017941 */ /* 0x000fea0003800000 */
.L_x_7565:
        /* <DEDUP_REMOVED lines=9> */
.L_x_7568:
[----:B------:R-:W-:Y:S05]  /*1ab00*/  BSYNC B1 ;  /* 0x0000000000017941 */ /* 0x000fea0003800000 */
.L_x_7567:
        /* <DEDUP_REMOVED lines=8> */
.L_x_7570:
[----:B------:R-:W-:Y:S05]  /*1ab90*/  BSYNC B1 ;  /* 0x0000000000017941 */ /* 0x000fea0003800000 */
.L_x_7569:
[----:B------:R-:W-:Y:S05]  /*1aba0*/  BRA `(.L_x_7571) ;  /* 0xfffffed000647947 */ /* 0x000fea000383ffff */
.L_x_7135:
[----:B------:R-:W-:Y:S01]  /*1abb0*/  BSSY B1, `(.L_x_7572) ;  /* 0x0000007000017945 */ /* 0x000fe20003800000 */
[----:B------:R-:W-:Y:S02]  /*1abc0*/  IMAD.MOV.U32 R7, RZ, RZ, 0x4 ;  /* 0x00000004ff077424 */ /* 0x000fe400078e00ff */
[----:B------:R-:W-:Y:S02]  /*1abd0*/  IMAD.MOV.U32 R6, RZ, RZ, 0x1f ;  /* 0x0000001fff067424 */ /* 0x000fe400078e00ff */
[----:B------:R-:W-:-:S07]  /*1abe0*/  IMAD.MOV.U32 R5, RZ, RZ, R53 ;  /* 0x000000ffff057224 */ /* 0x000fce00078e0035 */
[----:B------:R-:W-:Y:S05]  /*1abf0*/  WARPSYNC.COLLECTIVE R5, `(.L_x_7573) ;  /* 0x0000000005087348 */ /* 0x000fea0003c00000 */
[----:B------:R0:W1:Y:S02]  /*1ac00*/  SHFL.DOWN P0, R0, R8, R7, R6 ;  /* 0x0800000708007389 */ /* 0x0000640000000006 */
[----:B01----:R-:W-:Y:S01]  /*1ac10*/  ENDCOLLECTIVE ;  /* 0x000000000000791b */ /* 0x003fe20003800000 */
.L_x_7573:
[----:B------:R-:W-:Y:S05]  /*1ac20*/  BSYNC B1 ;  /* 0x0000000000017941 */ /* 0x000fea0003800000 */
.L_x_7572:
        /* <DEDUP_REMOVED lines=9> */
.L_x_7575:
[----:B------:R-:W-:Y:S05]  /*1acc0*/  BSYNC B1 ;  /* 0x0000000000017941 */ /* 0x000fea0003800000 */
.L_x_7574:
        /* <DEDUP_REMOVED lines=9> */
.L_x_7577:
[----:B------:R-:W-:Y:S05]  /*1ad60*/  BSYNC B1 ;  /* 0x0000000000017941 */ /* 0x000fea0003800000 */
.L_x_7576:
[----:B------:R-:W-:Y:S01]  /*1ad70*/  FMNMX R0, R10, R0, !PT ;  /* 0x000000000a007209 */ /* 0x000fe20007800000 */
[----:B------:R-:W-:Y:S01]  /*1ad80*/  BSSY B1, `(.L_x_7578) ;  /* 0x0000008000017945 */ /* 0x000fe20003800000 */
[----:B------:R-:W-:Y:S02]  /*1ad90*/  IMAD.MOV.U32 R3, RZ, RZ, R54 ;  /* 0x000000ffff037224 */ /* 0x000fe400078e0036 */
[----:B------:R-:W-:Y:S02]  /*1ada0*/  IMAD.MOV.U32 R5, RZ, RZ, R53 ;  /* 0x000000ffff057224 */ /* 0x000fe400078e0035 */
[----:B------:R-:W-:Y:S02]  /*1adb0*/  IMAD.MOV.U32 R4, RZ, RZ, R0 ;  /* 0x000000ffff047224 */ /* 0x000fe400078e0000 */
[----:B------:R-:W-:-:S07]  /*1adc0*/  IMAD.MOV.U32 R0, RZ, RZ, 0x1f ;  /* 0x0000001fff007424 */ /* 0x000fce00078e00ff */
[----:B------:R-:W-:Y:S05]  /*1add0*/  WARPSYNC.COLLECTIVE R5, `(.L_x_7579) ;  /* 0x0000000005087348 */ /* 0x000fea0003c00000 */
[----:B------:R0:W1:Y:S02]  /*1ade0*/  SHFL.IDX P0, R0, R4, R3, R0 ;  /* 0x0000000304007389 */ /* 0x0000640000000000 */
[----:B01----:R-:W-:Y:S01]  /*1adf0*/  ENDCOLLECTIVE ;  /* 0x000000000000791b */ /* 0x003fe20003800000 */
.L_x_7579:
[----:B------:R-:W-:Y:S05]  /*1ae00*/  BSYNC B1 ;  /* 0x0000000000017941 */ /* 0x000fea0003800000 */
.L_x_7578:
[----:B------:R-:W-:Y:S05]  /*1ae10*/  BRA `(.L_x_7580) ;  /* 0xfffffee000047947 */ /* 0x000fea000383ffff */
.L_x_7148:
[----:B------:R-:W-:Y:S01]  /*1ae20*/  BSSY B1, `(.L_x_7581) ;  /* 0x0000007000017945 */ /* 0x000fe20003800000 */
[----:B---3--:R-:W-:Y:S02]  /*1ae30*/  IMAD.MOV.U32 R7, RZ, RZ, 0x4 ;  /* 0x00000004ff077424 */ /* 0x008fe400078e00ff */
[----:B------:R-:W-:Y:S02]  /*1ae40*/  IMAD.MOV.U32 R6, RZ, RZ, 0x1f ;  /* 0x0000001fff067424 */ /* 0x000fe400078e00ff */
[----:B-1----:R-:W-:-:S07]  /*1ae50*/  IMAD.MOV.U32 R5, RZ, RZ, R53 ;  /* 0x000000ffff057224 */ /* 0x002fce00078e0035 */
[----:B0-----:R-:W-:Y:S05]  /*1ae60*/  WARPSYNC.COLLECTIVE R5, `(.L_x_7582) ;  /* 0x0000000005087348 */ /* 0x001fea0003c00000 */
[----:B------:R1:W2:Y:S02]  /*1ae70*/  SHFL.DOWN P0, R0, R8, R7, R6 ;  /* 0x0800000708007389 */ /* 0x0002a40000000006 */
[----:B012---:R-:W-:Y:S01]  /*1ae80*/  ENDCOLLECTIVE ;  /* 0x000000000000791b */ /* 0x007fe20003800000 */
.L_x_7582:
[----:B------:R-:W-:Y:S05]  /*1ae90*/  BSYNC B1 ;  /* 0x0000000000017941 */ /* 0x000fea0003800000 */
.L_x_7581:
        /* <DEDUP_REMOVED lines=9> */
.L_x_7584:
[----:B------:R-:W-:Y:S05]  /*1af30*/  BSYNC B1 ;  /* 0x0000000000017941 */ /* 0x000fea0003800000 */
.L_x_7583:
        /* <DEDUP_REMOVED lines=9> */
.L_x_7586:
[----:B------:R-:W-:Y:S05]  /*1afd0*/  BSYNC B1 ;  /* 0x0000000000017941 */ /* 0x000fea0003800000 */
.L_x_7585:
        /* <DEDUP_REMOVED lines=9> */
.L_x_7588:
[----:B------:R-:W-:Y:S05]  /*1b070*/  BSYNC B1 ;  /* 0x0000000000017941 */ /* 0x000fea0003800000 */
.L_x_7587:
[----:B------:R-:W-:Y:S05]  /*1b080*/  BRA `(.L_x_7589) ;  /* 0xfffffee800787947 */ /* 0x000fea000383ffff */
.L_x_7160:
[----:B------:R-:W-:Y:S01]  /*1b090*/  BSSY B1, `(.L_x_7590) ;  /* 0x0000007000017945 */ /* 0x000fe20003800000 */
[----:B------:R-:W-:Y:S02]  /*1b0a0*/  IMAD.MOV.U32 R7, RZ, RZ, 0x4 ;  /* 0x00000004ff077424 */ /* 0x000fe400078e00ff */
[----:B------:R-:W-:Y:S02]  /*1b0b0*/  IMAD.MOV.U32 R6, RZ, RZ, 0x1f ;  /* 0x0000001fff067424 */ /* 0x000fe400078e00ff */
[----:B------:R-:W-:-:S07]  /*1b0c0*/  IMAD.MOV.U32 R5, RZ, RZ, R53 ;  /* 0x000000ffff057224 */ /* 0x000fce00078e0035 */
[----:B------:R-:W-:Y:S05]  /*1b0d0*/  WARPSYNC.COLLECTIVE R5, `(.L_x_7591) ;  /* 0x0000000005087348 */ /* 0x000fea0003c00000 */
[----:B------:R0:W1:Y:S02]  /*1b0e0*/  SHFL.DOWN P0, R0, R8, R7, R6 ;  /* 0x0800000708007389 */ /* 0x0000640000000006 */
[----:B01----:R-:W-:Y:S01]  /*1b0f0*/  ENDCOLLECTIVE ;  /* 0x000000000000791b */ /* 0x003fe20003800000 */
.L_x_7591:
[----:B------:R-:W-:Y:S05]  /*1b100*/  BSYNC B1 ;  /* 0x0000000000017941 */ /* 0x000fea0003800000 */
.L_x_7590:
        /* <DEDUP_REMOVED lines=9> */
.L_x_7593:
[----:B------:R-:W-:Y:S05]  /*1b1a0*/  BSYNC B1 ;  /* 0x0000000000017941 */ /* 0x000fea0003800000 */
.L_x_7592:
        /* <DEDUP_REMOVED lines=9> */
.L_x_7595:
[----:B------:R-:W-:Y:S05]  /*1b240*/  BSYNC B1 ;  /* 0x0000000000017941 */ /* 0x000fea0003800000 */
.L_x_7594:
        /* <DEDUP_REMOVED lines=9> */
.L_x_7597:
[----:B------:R-:W-:Y:S05]  /*1b2e0*/  BSYNC B1 ;  /* 0x0000000000017941 */ /* 0x000fea0003800000 */
.L_x_7596:
[----:B------:R-:W-:Y:S05]  /*1b2f0*/  BRA `(.L_x_7598) ;  /* 0xfffffef000ac7947 */ /* 0x000fea000383ffff */
.L_x_7173:
        /* <DEDUP_REMOVED lines=8> */
.L_x_7600:
[----:B------:R-:W-:Y:S05]  /*1b380*/  BSYNC B1 ;  /* 0x0000000000017941 */ /* 0x000fea0003800000 */
.L_x_7599:
        /* <DEDUP_REMOVED lines=8> */
.L_x_7602:
[----:B------:R-:W-:Y:S05]  /*1b410*/  BSYNC B1 ;  /* 0x0000000000017941 */ /* 0x000fea0003800000 */
.L_x_7601:
        /* <DEDUP_REMOVED lines=9> */
.L_x_7604:
[----:B------:R-:W-:Y:S05]  /*1b4b0*/  BSYNC B1 ;  /* 0x0000000000017941 */ /* 0x000fea0003800000 */
.L_x_7603:
        /* <DEDUP_REMOVED lines=9> */
.L_x_7606:
[----:B------:R-:W-:Y:S05]  /*1b550*/  BSYNC B1 ;  /* 0x0000000000017941 */ /* 0x000fea0003800000 */
.L_x_7605:
[----:B------:R-:W-:Y:S05]  /*1b560*/  BRA `(.L_x_7607) ;  /* 0xfffffefc001c7947 */ /* 0x000fea000383ffff */
.L_x_7186:
[----:B------:R-:W-:Y:S01]  /*1b570*/  BSSY B1, `(.L_x_7608) ;  /* 0x0000007000017945 */ /* 0x000fe20003800000 */
[----:B------:R-:W-:Y:S02]  /*1b580*/  IMAD.MOV.U32 R7, RZ, RZ, 0x4 ;  /* 0x00000004ff077424 */ /* 0x000fe400078e00ff */
[----:B------:R-:W-:Y:S02]  /*1b590*/  IMAD.MOV.U32 R6, RZ, RZ, 0x1f ;  /* 0x0000001fff067424 */ /* 0x000fe400078e00ff */
[----:B------:R-:W-:-:S07]  /*1b5a0*/  IMAD.MOV.U32 R5, RZ, RZ, R53 ;  /* 0x000000ffff057224 */ /* 0x000fce00078e0035 */
[----:B------:R-:W-:Y:S05]  /*1b5b0*/  WARPSYNC.COLLECTIVE R5, `(.L_x_7609) ;  /* 0x0000000005087348 */ /* 0x000fea0003c00000 */
[----:B------:R0:W1:Y:S02]  /*1b5c0*/  SHFL.DOWN P0, R0, R8, R7, R6 ;  /* 0x0800000708007389 */ /* 0x0000640000000006 */
[----:B01----:R-:W-:Y:S01]  /*1b5d0*/  ENDCOLLECTIVE ;  /* 0x000000000000791b */ /* 0x003fe20003800000 */
.L_x_7609:
[----:B------:R-:W-:Y:S05]  /*1b5e0*/  BSYNC B1 ;  /* 0x0000000000017941 */ /* 0x000fea0003800000 */
.L_x_7608:
        /* <DEDUP_REMOVED lines=9> */
.L_x_7611:
[----:B------:R-:W-:Y:S05]  /*1b680*/  BSYNC B1 ;  /* 0x0000000000017941 */ /* 0x000fea0003800000 */
.L_x_7610:
        /* <DEDUP_REMOVED lines=9> */
.L_x_7613:
[----:B------:R-:W-:Y:S05]  /*1b720*/  BSYNC B1 ;  /* 0x0000000000017941 */ /* 0x000fea0003800000 */
.L_x_7612:
        /* <DEDUP_REMOVED lines=9> */
.L_x_7615:
[----:B------:R-:W-:Y:S05]  /*1b7c0*/  BSYNC B1 ;  /* 0x0000000000017941 */ /* 0x000fea0003800000 */
.L_x_7614:
[----:B------:R-:W-:Y:S05]  /*1b7d0*/  BRA `(.L_x_7616) ;  /* 0xffffff0800487947 */ /* 0x000fea000383ffff */
.L_x_7199:
[----:B------:R-:W-:Y:S01]  /*1b7e0*/  BSSY B1, `(.L_x_7617) ;  /* 0x0000007000017945 */ /* 0x000fe20003800000 */
[----:B--2---:R-:W-:Y:S02]  /*1b7f0*/  IMAD.MOV.U32 R7, RZ, RZ, 0x4 ;  /* 0x00000004ff077424 */ /* 0x004fe400078e00ff */
[----:B------:R-:W-:Y:S02]  /*1b800*/  IMAD.MOV.U32 R6, RZ, RZ, 0x1f ;  /* 0x0000001fff067424 */ /* 0x000fe400078e00ff */
[----:B-1----:R-:W-:-:S07]  /*1b810*/  IMAD.MOV.U32 R5, RZ, RZ, R53 ;  /* 0x000000ffff057224 */ /* 0x002fce00078e0035 */
[----:B0-----:R-:W-:Y:S05]  /*1b820*/  WARPSYNC.COLLECTIVE R5, `(.L_x_7618) ;  /* 0x0000000005087348 */ /* 0x001fea0003c00000 */
[----:B------:R1:W2:Y:S02]  /*1b830*/  SHFL.DOWN P0, R0, R8, R7, R6 ;  /* 0x0800000708007389 */ /* 0x0002a40000000006 */
[----:B012---:R-:W-:Y:S01]  /*1b840*/  ENDCOLLECTIVE ;  /* 0x000000000000791b */ /* 0x007fe20003800000 */
.L_x_7618:
[----:B------:R-:W-:Y:S05]  /*1b850*/  BSYNC B1 ;  /* 0x0000000000017941 */ /* 0x000fea0003800000 */
.L_x_7617:
        /* <DEDUP_REMOVED lines=9> */
.L_x_7620:
[----:B------:R-:W-:Y:S05]  /*1b8f0*/  BSYNC B1 ;  /* 0x0000000000017941 */ /* 0x000fea0003800000 */
.L_x_7619:
        /* <DEDUP_REMOVED lines=9> */
.L_x_7622:
[----:B------:R-:W-:Y:S05]  /*1b990*/  BSYNC B1 ;  /* 0x0000000000017941 */ /* 0x000fea0003800000 */
.L_x_7621:
        /* <DEDUP_REMOVED lines=9> */
.L_x_7624:
[----:B------:R-:W-:Y:S05]  /*1ba30*/  BSYNC B1 ;  /* 0x0000000000017941 */ /* 0x000fea0003800000 */
.L_x_7623:
[----:B------:R-:W-:Y:S05]  /*1ba40*/  BRA `(.L_x_7625) ;  /* 0xffffff1000bc7947 */ /* 0x000fea000383ffff */
.L_x_7211:
[----:B------:R-:W-:Y:S01]  /*1ba50*/  BSSY B1, `(.L_x_7626) ;  /* 0x0000007000017945 */ /* 0x000fe20003800000 */
[----:B------:R-:W-:Y:S02]  /*1ba60*/  IMAD.MOV.U32 R7, RZ, RZ, 0x4 ;  /* 0x00000004ff077424 */ /* 0x000fe400078e00ff */
[----:B------:R-:W-:Y:S02]  /*1ba70*/  IMAD.MOV.U32 R6, RZ, RZ, 0x1f ;  /* 0x0000001fff067424 */ /* 0x000fe400078e00ff */
[----:B------:R-:W-:-:S07]  /*1ba80*/  IMAD.MOV.U32 R5, RZ, RZ, R53 ;  /* 0x000000ffff057224 */ /* 0x000fce00078e0035 */
[----:B------:R-:W-:Y:S05]  /*1ba90*/  WARPSYNC.COLLECTIVE R5, `(.L_x_7627) ;  /* 0x0000000005087348 */ /* 0x000fea0003c00000 */
[----:B------:R0:W1:Y:S02]  /*1baa0*/  SHFL.DOWN P0, R0, R8, R7, R6 ;  /* 0x0800000708007389 */ /* 0x0000640000000006 */
[----:B01----:R-:W-:Y:S01]  /*1bab0*/  ENDCOLLECTIVE ;  /* 0x000000000000791b */ /* 0x003fe20003800000 */
.L_x_7627:
[----:B------:R-:W-:Y:S05]  /*1bac0*/  BSYNC B1 ;  /* 0x0000000000017941 */ /* 0x000fea0003800000 */
.L_x_7626:
        /* <DEDUP_REMOVED lines=9> */
.L_x_7629:
[----:B------:R-:W-:Y:S05]  /*1bb60*/  BSYNC B1 ;  /* 0x0000000000017941 */ /* 0x000fea0003800000 */
.L_x_7628:
        /* <DEDUP_REMOVED lines=9> */
.L_x_7631:
[----:B------:R-:W-:Y:S05]  /*1bc00*/  BSYNC B1 ;  /* 0x0000000000017941 */ /* 0x000fea0003800000 */
.L_x_7630:
        /* <DEDUP_REMOVED lines=9> */
.L_x_7633:
[----:B------:R-:W-:Y:S05]  /*1bca0*/  BSYNC B1 ;  /* 0x0000000000017941 */ /* 0x000fea0003800000 */
.L_x_7632:
[----:B------:R-:W-:Y:S05]  /*1bcb0*/  BRA `(.L_x_7634) ;  /* 0xffffff1800f87947 */ /* 0x000fea000383ffff */
.L_x_7224:
        /* <DEDUP_REMOVED lines=8> */
.L_x_7636:
[----:B------:R-:W-:Y:S05]  /*1bd40*/  BSYNC B1 ;  /* 0x0000000000017941 */ /* 0x000fea0003800000 */
.L_x_7635:
        /* <DEDUP_REMOVED lines=8> */
.L_x_7638:
[----:B------:R-:W-:Y:S05]  /*1bdd0*/  BSYNC B1 ;  /* 0x0000000000017941 */ /* 0x000fea0003800000 */
.L_x_7637:
        /* <DEDUP_REMOVED lines=9> */
.L_x_7640:
[----:B------:R-:W-:Y:S05]  /*1be70*/  BSYNC B1 ;  /* 0x0000000000017941 */ /* 0x000fea0003800000 */
.L_x_7639:
        /* <DEDUP_REMOVED lines=9> */
.L_x_7642:
[----:B------:R-:W-:Y:S05]  /*1bf10*/  BSYNC B1 ;  /* 0x0000000000017941 */ /* 0x000fea0003800000 */
.L_x_7641:
[----:B------:R-:W-:Y:S05]  /*1bf20*/  BRA `(.L_x_7643) ;  /* 0xffffff2400687947 */ /* 0x000fea000383ffff */
.L_x_7237:
[----:B------:R-:W-:Y:S01]  /*1bf30*/  BSSY B1, `(.L_x_7644) ;  /* 0x0000007000017945 */ /* 0x000fe20003800000 */
[----:B------:R-:W-:Y:S02]  /*1bf40*/  IMAD.MOV.U32 R7, RZ, RZ, 0x10 ;  /* 0x00000010ff077424 */ /* 0x000fe400078e00ff */
[----:B------:R-:W-:Y:S02]  /*1bf50*/  IMAD.MOV.U32 R6, RZ, RZ, 0x1f ;  /* 0x0000001fff067424 */ /* 0x000fe400078e00ff */
[----:B------:R-:W-:-:S07]  /*1bf60*/  IMAD.MOV.U32 R5, RZ, RZ, -0x1 ;  /* 0xffffffffff057424 */ /* 0x000fce00078e00ff */
[----:B012---:R-:W-:Y:S05]  /*1bf70*/  WARPSYNC.COLLECTIVE R5, `(.L_x_7645) ;  /* 0x0000000005087348 */ /* 0x007fea0003c00000 */
[----:B012---:R0:W1:Y:S02]  /*1bf80*/  SHFL.DOWN P0, R0, R8, R7, R6 ;  /* 0x0800000708007389 */ /* 0x0070640000000006 */
[----:B01----:R-:W-:Y:S01]  /*1bf90*/  ENDCOLLECTIVE ;  /* 0x000000000000791b */ /* 0x003fe20003800000 */
.L_x_7645:
[----:B------:R-:W-:Y:S05]  /*1bfa0*/  BSYNC B1 ;  /* 0x0000000000017941 */ /* 0x000fea0003800000 */
.L_x_7644:
[----:B------:R-:W-:Y:S01]  /*1bfb0*/  FMNMX R8, R8, R0, !PT ;  /* 0x0000000008087209 */ /* 0x000fe20007800000 */
[----:B------:R-:W-:Y:S02]  /*1bfc0*/  IMAD.MOV.U32 R7, RZ, RZ, 0x8 ;  /* 0x00000008ff077424 */ /* 0x000fe400078e00ff */
[----:B------:R-:W-:Y:S02]  /*1bfd0*/  IMAD.MOV.U32 R6, RZ, RZ, 0x1f ;  /* 0x0000001fff067424 */ /* 0x000fe400078e00ff */
[----:B------:R-:W-:-:S07]  /*1bfe0*/  IMAD.MOV.U32 R5, RZ, RZ, -0x1 ;  /* 0xffffffffff057424 */ /* 0x000fce00078e00ff */
[----:B------:R-:W-:Y:S05]  /*1bff0*/  WARPSYNC.COLLECTIVE R5, `(.L_x_7646) ;  /* 0x0000000005087348 */ /* 0x000fea0003c00000 */
[----:B------:R0:W1:Y:S02]  /*1c000*/  SHFL.DOWN P0, R0, R8, R7, R6 ;  /* 0x0800000708007389 */ /* 0x0000640000000006 */
[----:B01----:R-:W-:Y:S01]  /*1c010*/  ENDCOLLECTIVE ;  /* 0x000000000000791b */ /* 0x003fe20003800000 */
.L_x_7646:
[----:B------:R-:W-:Y:S01]  /*1c020*/  IMAD.MOV.U32 R7, RZ, RZ, 0x4 ;  /* 0x00000004ff077424 */ /* 0x000fe200078e00ff */
[----:B------:R-:W-:-:S05]  /*1c030*/  FMNMX R3, R8, R0, !PT ;  /* 0x0000000008037209 */ /* 0x000fca0007800000 */
[----:B------:R-:W-:-:S07]  /*1c040*/  IMAD.MOV.U32 R8, RZ, RZ, R3 ;  /* 0x000000ffff087224 */ /* 0x000fce00078e0003 */
[----:B------:R-:W-:Y:S05]  /*1c050*/  WARPSYNC.COLLECTIVE R5, `(.L_x_7647) ;  /* 0x0000000005087348 */ /* 0x000fea0003c00000 */
[----:B------:R0:W1:Y:S02]  /*1c060*/  SHFL.DOWN P0, R0, R8, R7, R6 ;  /* 0x0800000708007389 */ /* 0x0000640000000006 */
[----:B01----:R-:W-:Y:S01]  /*1c070*/  ENDCOLLECTIVE ;  /* 0x000000000000791b */ /* 0x003fe20003800000 */
.L_x_7647:
[----:B------:R-:W-:Y:S01]  /*1c080*/  IMAD.MOV.U32 R7, RZ, RZ, 0x2 ;  /* 0x00000002ff077424 */ /* 0x000fe200078e00ff */
[----:B------:R-:W-:Y:S01]  /*1c090*/  FMNMX R4, R3, R0, !PT ;  /* 0x0000000003047209 */ /* 0x000fe20007800000 */
[----:B------:R-:W-:-:S04]  /*1c0a0*/  IMAD.MOV.U32 R3, RZ, RZ, RZ ;  /* 0x000000ffff037224 */ /* 0x000fc800078e00ff */
[----:B------:R-:W-:-:S07]  /*1c0b0*/  IMAD.MOV.U32 R8, RZ, RZ, R4 ;  /* 0x000000ffff087224 */ /* 0x000fce00078e0004 */
[----:B------:R-:W-:Y:S05]  /*1c0c0*/  WARPSYNC.COLLECTIVE R5, `(.L_x_7648) ;  /* 0x0000000005087348 */ /* 0x000fea0003c00000 */
[----:B------:R0:W1:Y:S02]  /*1c0d0*/  SHFL.DOWN P0, R0, R8, R7, R6 ;  /* 0x0800000708007389 */ /* 0x0000640000000006 */
[----:B01----:R-:W-:Y:S01]  /*1c0e0*/  ENDCOLLECTIVE ;  /* 0x000000000000791b */ /* 0x003fe20003800000 */
.L_x_7648:
[----:B------:R-:W-:Y:S01]  /*1c0f0*/  IMAD.MOV.U32 R7, RZ, RZ, 0x1 ;  /* 0x00000001ff077424 */ /* 0x000fe200078e00ff */
[----:B------:R-:W-:-:S05]  /*1c100*/  FMNMX R9, R4, R0, !PT ;  /* 0x0000000004097209 */ /* 0x000fca0007800000 */
[----:B------:R-:W-:-:S07]  /*1c110*/  IMAD.MOV.U32 R8, RZ, RZ, R9 ;  /* 0x000000ffff087224 */ /* 0x000fce00078e0009 */
[----:B------:R-:W-:Y:S05]  /*1c120*/  WARPSYNC.COLLECTIVE R5, `(.L_x_7649) ;  /* 0x0000000005087348 */ /* 0x000fea0003c00000 */
[----:B------:R0:W1:Y:S02]  /*1c130*/  SHFL.DOWN P0, R0, R8, R7, R6 ;  /* 0x0800000708007389 */ /* 0x0000640000000006 */
[----:B01----:R-:W-:Y:S01]  /*1c140*/  ENDCOLLECTIVE ;  /* 0x000000000000791b */ /* 0x003fe20003800000 */
.L_x_7649:
[----:B------:R-:W-:-:S05]  /*1c150*/  FMNMX R0, R9, R0, !PT ;  /* 0x0000000009007209 */ /* 0x000fca0007800000 */
[----:B------:R-:W-:Y:S02]  /*1c160*/  IMAD.MOV.U32 R4, RZ, RZ, R0 ;  /* 0x000000ffff047224 */ /* 0x000fe400078e0000 */
[----:B------:R-:W-:-:S07]  /*1c170*/  IMAD.MOV.U32 R0, RZ, RZ, 0x1f ;  /* 0x0000001fff007424 */ /* 0x000fce00078e00ff */
[----:B------:R-:W-:Y:S05]  /*1c180*/  WARPSYNC.COLLECTIVE R5, `(.L_x_7650) ;  /* 0x0000000005087348 */ /* 0x000fea0003c00000 */
[----:B------:R0:W1:Y:S02]  /*1c190*/  SHFL.IDX P0, R0, R4, R3, R0 ;  /* 0x0000000304007389 */ /* 0x0000640000000000 */
[----:B01----:R-:W-:Y:S01]  /*1c1a0*/  ENDCOLLECTIVE ;  /* 0x000000000000791b */ /* 0x003fe20003800000 */
.L_x_7650:
[----:B------:R-:W-:Y:S01]  /*1c1b0*/  IMAD.MOV.U32 R10, RZ, RZ, R0 ;  /* 0x000000ffff0a7224 */ /* 0x000fe200078e0000 */
[----:B------:R-:W-:Y:S06]  /*1c1c0*/  BRA `(.L_x_7651) ;  /* 0xffffff3400647947 */ /* 0x000fec000383ffff */
.L_x_7245:
[----:B------:R-:W-:Y:S01]  /*1c1d0*/  BSSY B1, `(.L_x_7652) ;  /* 0x0000007000017945 */ /* 0x000fe20003800000 */
[----:B------:R-:W-:Y:S02]  /*1c1e0*/  IMAD.MOV.U32 R7, RZ, RZ, 0x10 ;  /* 0x00000010ff077424 */ /* 0x000fe400078e00ff */
[----:B------:R-:W-:Y:S02]  /*1c1f0*/  IMAD.MOV.U32 R6, RZ, RZ, 0x1f ;  /* 0x0000001fff067424 */ /* 0x000fe400078e00ff */
[----:B0-----:R-:W-:-:S07]  /*1c200*/  IMAD.MOV.U32 R5, RZ, RZ, -0x1 ;  /* 0xffffffffff057424 */ /* 0x001fce00078e00ff */
[----:B------:R-:W-:Y:S05]  /*1c210*/  WARPSYNC.COLLECTIVE R5, `(.L_x_7653) ;  /* 0x0000000005087348 */ /* 0x000fea0003c00000 */
[----:B------:R0:W1:Y:S02]  /*1c220*/  SHFL.DOWN P0, R0, R8, R7, R6 ;  /* 0x0800000708007389 */ /* 0x0000640000000006 */
[----:B01----:R-:W-:Y:S01]  /*1c230*/  ENDCOLLECTIVE ;  /* 0x000000000000791b */ /* 0x003fe20003800000 */
.L_x_7653:
[----:B------:R-:W-:Y:S05]  /*1c240*/  BSYNC B1 ;  /* 0x0000000000017941 */ /* 0x000fea0003800000 */
.L_x_7652:
[----:B------:R-:W-:Y:S01]  /*1c250*/  FMNMX R8, R8, R0, !PT ;  /* 0x0000000008087209 */ /* 0x000fe20007800000 */
[----:B------:R-:W-:Y:S02]  /*1c260*/  IMAD.MOV.U32 R7, RZ, RZ, 0x8 ;  /* 0x00000008ff077424 */ /* 0x000fe400078e00ff */
[----:B------:R-:W-:Y:S02]  /*1c270*/  IMAD.MOV.U32 R6, RZ, RZ, 0x1f ;  /* 0x0000001fff067424 */ /* 0x000fe400078e00ff */
[----:B------:R-:W-:-:S07]  /*1c280*/  IMAD.MOV.U32 R5, RZ, RZ, -0x1 ;  /* 0xffffffffff057424 */ /* 0x000fce00078e00ff */
[----:B------:R-:W-:Y:S05]  /*1c290*/  WARPSYNC.COLLECTIVE R5, `(.L_x_7654) ;  /* 0x0000000005087348 */ /* 0x000fea0003c00000 */
[----:B------:R0:W1:Y:S02]  /*1c2a0*/  SHFL.DOWN P0, R0, R8, R7, R6 ;  /* 0x0800000708007389 */ /* 0x0000640000000006 */
[----:B01----:R-:W-:Y:S01]  /*1c2b0*/  ENDCOLLECTIVE ;  /* 0x000000000000791b */ /* 0x003fe20003800000 */
.L_x_7654:
[----:B------:R-:W-:Y:S01]  /*1c2c0*/  IMAD.MOV.U32 R7, RZ, RZ, 0x4 ;  /* 0x00000004ff077424 */ /* 0x000fe200078e00ff */
[----:B------:R-:W-:-:S05]  /*1c2d0*/  FMNMX R3, R8, R0, !PT ;  /* 0x0000000008037209 */ /* 0x000fca0007800000 */
[----:B------:R-:W-:-:S07]  /*1c2e0*/  IMAD.MOV.U32 R8, RZ, RZ, R3 ;  /* 0x000000ffff087224 */ /* 0x000fce00078e0003 */
[----:B------:R-:W-:Y:S05]  /*1c2f0*/  WARPSYNC.COLLECTIVE R5, `(.L_x_7655) ;  /* 0x0000000005087348 */ /* 0x000fea0003c00000 */
[----:B------:R0:W1:Y:S02]  /*1c300*/  SHFL.DOWN P0, R0, R8, R7, R6 ;  /* 0x0800000708007389 */ /* 0x0000640000000006 */
[----:B01----:R-:W-:Y:S01]  /*1c310*/  ENDCOLLECTIVE ;  /* 0x000000000000791b */ /* 0x003fe20003800000 */
.L_x_7655:
[----:B------:R-:W-:Y:S01]  /*1c320*/  IMAD.MOV.U32 R7, RZ, RZ, 0x2 ;  /* 0x00000002ff077424 */ /* 0x000fe200078e00ff */
[----:B------:R-:W-:Y:S01]  /*1c330*/  FMNMX R4, R3, R0, !PT ;  /* 0x0000000003047209 */ /* 0x000fe20007800000 */
[----:B------:R-:W-:-:S04]  /*1c340*/  IMAD.MOV.U32 R3, RZ, RZ, RZ ;  /* 0x000000ffff037224 */ /* 0x000fc800078e00ff */
[----:B------:R-:W-:-:S07]  /*1c350*/  IMAD.MOV.U32 R8, RZ, RZ, R4 ;  /* 0x000000ffff087224 */ /* 0x000fce00078e0004 */
[----:B------:R-:W-:Y:S05]  /*1c360*/  WARPSYNC.COLLECTIVE R5, `(.L_x_7656) ;  /* 0x0000000005087348 */ /* 0x000fea0003c00000 */
[----:B------:R0:W1:Y:S02]  /*1c370*/  SHFL.DOWN P0, R0, R8, R7, R6 ;  /* 0x0800000708007389 */ /* 0x0000640000000006 */
[----:B01----:R-:W-:Y:S01]  /*1c380*/  ENDCOLLECTIVE ;  /* 0x000000000000791b */ /* 0x003fe20003800000 */
.L_x_7656:
[----:B------:R-:W-:Y:S01]  /*1c390*/  IMAD.MOV.U32 R7, RZ, RZ, 0x1 ;  /* 0x00000001ff077424 */ /* 0x000fe200078e00ff */
[----:B------:R-:W-:-:S05]  /*1c3a0*/  FMNMX R9, R4, R0, !PT ;  /* 0x0000000004097209 */ /* 0x000fca0007800000 */
[----:B------:R-:W-:-:S07]  /*1c3b0*/  IMAD.MOV.U32 R8, RZ, RZ, R9 ;  /* 0x000000ffff087224 */ /* 0x000fce00078e0009 */
[----:B------:R-:W-:Y:S05]  /*1c3c0*/  WARPSYNC.COLLECTIVE R5, `(.L_x_7657) ;  /* 0x0000000005087348 */ /* 0x000fea0003c00000 */
[----:B------:R0:W1:Y:S02]  /*1c3d0*/  SHFL.DOWN P0, R0, R8, R7, R6 ;  /* 0x0800000708007389 */ /* 0x0000640000000006 */
[----:B01----:R-:W-:Y:S01]  /*1c3e0*/  ENDCOLLECTIVE ;  /* 0x000000000000791b */ /* 0x003fe20003800000 */
.L_x_7657:
[----:B------:R-:W-:-:S05]  /*1c3f0*/  FMNMX R0, R9, R0, !PT ;  /* 0x0000000009007209 */ /* 0x000fca0007800000 */
[----:B------:R-:W-:Y:S02]  /*1c400*/  IMAD.MOV.U32 R4, RZ, RZ, R0 ;  /* 0x000000ffff047224 */ /* 0x000fe400078e0000 */
[----:B------:R-:W-:-:S07]  /*1c410*/  IMAD.MOV.U32 R0, RZ, RZ, 0x1f ;  /* 0x0000001fff007424 */ /* 0x000fce00078e00ff */
[----:B------:R-:W-:Y:S05]  /*1c420*/  WARPSYNC.COLLECTIVE R5, `(.L_x_7658) ;  /* 0x0000000005087348 */ /* 0x000fea0003c00000 */
[----:B------:R0:W1:Y:S02]  /*1c430*/  SHFL.IDX P0, R0, R4, R3, R0 ;  /* 0x0000000304007389 */ /* 0x0000640000000000 */
[----:B01----:R-:W-:Y:S01]  /*1c440*/  ENDCOLLECTIVE ;  /* 0x000000000000791b */ /* 0x003fe20003800000 */
.L_x_7658:
[----:B------:R-:W-:Y:S01]  /*1c450*/  IMAD.MOV.U32 R10, RZ, RZ, R0 ;  /* 0x000000ffff0a7224 */ /* 0x000fe200078e0000 */
[----:B------:R-:W-:Y:S06]  /*1c460*/  BRA `(.L_x_7659) ;  /* 0xffffff3400b07947 */ /* 0x000fec000383ffff */
.L_x_7253:
[----:B------:R-:W-:Y:S01]  /*1c470*/  BSSY B1, `(.L_x_7660) ;  /* 0x0000007000017945 */ /* 0x000fe20003800000 */
[----:B------:R-:W-:Y:S02]  /*1c480*/  IMAD.MOV.U32 R7, RZ, RZ, 0x10 ;  /* 0x00000010ff077424 */ /* 0x000fe400078e00ff */
[----:B------:R-:W-:Y:S02]  /*1c490*/  IMAD.MOV.U32 R6, RZ, RZ, 0x1f ;  /* 0x0000001fff067424 */ /* 0x000fe400078e00ff */
[----:B0-2---:R-:W-:-:S07]  /*1c4a0*/  IMAD.MOV.U32 R5, RZ, RZ, -0x1 ;  /* 0xffffffffff057424 */ /* 0x005fce00078e00ff */
[----:B-1----:R-:W-:Y:S05]  /*1c4b0*/  WARPSYNC.COLLECTIVE R5, `(.L_x_7661) ;  /* 0x0000000005087348 */ /* 0x002fea0003c00000 */
[----:B-1----:R0:W1:Y:S02]  /*1c4c0*/  SHFL.DOWN P0, R0, R8, R7, R6 ;  /* 0x0800000708007389 */ /* 0x0020640000000006 */
[----:B01----:R-:W-:Y:S01]  /*1c4d0*/  ENDCOLLECTIVE ;  /* 0x000000000000791b */ /* 0x003fe20003800000 */
.L_x_7661:
[----:B------:R-:W-:Y:S05]  /*1c4e0*/  BSYNC B1 ;  /* 0x0000000000017941 */ /* 0x000fea0003800000 */
.L_x_7660:
[----:B------:R-:W-:Y:S01]  /*1c4f0*/  FMNMX R8, R8, R0, !PT ;  /* 0x0000000008087209 */ /* 0x000fe20007800000 */
[----:B------:R-:W-:Y:S02]  /*1c500*/  IMAD.MOV.U32 R7, RZ, RZ, 0x8 ;  /* 0x00000008ff077424 */ /* 0x000fe400078e00ff */
[----:B------:R-:W-:Y:S02]  /*1c510*/  IMAD.MOV.U32 R6, RZ, RZ, 0x1f ;  /* 0x0000001fff067424 */ /* 0x000fe400078e00ff */
[----:B------:R-:W-:-:S07]  /*1c520*/  IMAD.MOV.U32 R5, RZ, RZ, -0x1 ;  /* 0xffffffffff057424 */ /* 0x000fce00078e00ff */
[----:B------:R-:W-:Y:S05]  /*1c530*/  WARPSYNC.COLLECTIVE R5, `(.L_x_7662) ;  /* 0x0000000005087348 */ /* 0x000fea0003c00000 */
[----:B------:R0:W1:Y:S02]  /*1c540*/  SHFL.DOWN P0, R0, R8, R7, R6 ;  /* 0x0800000708007389 */ /* 0x0000640000000006 */
[----:B01----:R-:W-:Y:S01]  /*1c550*/  ENDCOLLECTIVE ;  /* 0x000000000000791b */ /* 0x003fe20003800000 */
.L_x_7662:
[----:B------:R-:W-:Y:S01]  /*1c560*/  IMAD.MOV.U32 R7, RZ, RZ, 0x4 ;  /* 0x00000004ff077424 */ /* 0x000fe200078e00ff */
[----:B------:R-:W-:-:S05]  /*1c570*/  FMNMX R3, R8, R0, !PT ;  /* 0x0000000008037209 */ /* 0x000fca0007800000 */
[----:B------:R-:W-:-:S07]  /*1c580*/  IMAD.MOV.U32 R8, RZ, RZ, R3 ;  /* 0x000000ffff087224 */ /* 0x000fce00078e0003 */
[----:B------:R-:W-:Y:S05]  /*1c590*/  WARPSYNC.COLLECTIVE R5, `(.L_x_7663) ;  /* 0x0000000005087348 */ /* 0x000fea0003c00000 */
[----:B------:R0:W1:Y:S02]  /*1c5a0*/  SHFL.DOWN P0, R0, R8, R7, R6 ;  /* 0x0800000708007389 */ /* 0x0000640000000006 */
[----:B01----:R-:W-:Y:S01]  /*1c5b0*/  ENDCOLLECTIVE ;  /* 0x000000000000791b */ /* 0x003fe20003800000 */
.L_x_7663:
[----:B------:R-:W-:Y:S01]  /*1c5c0*/  IMAD.MOV.U32 R7, RZ, RZ, 0x2 ;  /* 0x00000002ff077424 */ /* 0x000fe200078e00ff */
[----:B------:R-:W-:Y:S01]  /*1c5d0*/  FMNMX R4, R3, R0, !PT ;  /* 0x0000000003047209 */ /* 0x000fe20007800000 */
[----:B------:R-:W-:-:S04]  /*1c5e0*/  IMAD.MOV.U32 R3, RZ, RZ, RZ ;  /* 0x000000ffff037224 */ /* 0x000fc800078e00ff */
[----:B------:R-:W-:-:S07]  /*1c5f0*/  IMAD.MOV.U32 R8, RZ, RZ, R4 ;  /* 0x000000ffff087224 */ /* 0x000fce00078e0004 */
[----:B------:R-:W-:Y:S05]  /*1c600*/  WARPSYNC.COLLECTIVE R5, `(.L_x_7664) ;  /* 0x0000000005087348 */ /* 0x000fea0003c00000 */
[----:B------:R0:W1:Y:S02]  /*1c610*/  SHFL.DOWN P0, R0, R8, R7, R6 ;  /* 0x0800000708007389 */ /* 0x0000640000000006 */
[----:B01----:R-:W-:Y:S01]  /*1c620*/  ENDCOLLECTIVE ;  /* 0x000000000000791b */ /* 0x003fe20003800000 */
.L_x_7664:
[----:B------:R-:W-:Y:S01]  /*1c630*/  IMAD.MOV.U32 R7, RZ, RZ, 0x1 ;  /* 0x00000001ff077424 */ /* 0x000fe200078e00ff */
[----:B------:R-:W-:-:S05]  /*1c640*/  FMNMX R9, R4, R0, !PT ;  /* 0x0000000004097209 */ /* 0x000fca0007800000 */
[----:B------:R-:W-:-:S07]  /*1c650*/  IMAD.MOV.U32 R8, RZ, RZ, R9 ;  /* 0x000000ffff087224 */ /* 0x000fce00078e0009 */
[----:B------:R-:W-:Y:S05]  /*1c660*/  WARPSYNC.COLLECTIVE R5, `(.L_x_7665) ;  /* 0x0000000005087348 */ /* 0x000fea0003c00000 */
[----:B------:R0:W1:Y:S02]  /*1c670*/  SHFL.DOWN P0, R0, R8, R7, R6 ;  /* 0x0800000708007389 */ /* 0x0000640000000006 */
[----:B01----:R-:W-:Y:S01]  /*1c680*/  ENDCOLLECTIVE ;  /* 0x000000000000791b */ /* 0x003fe20003800000 */
.L_x_7665:
[----:B------:R-:W-:-:S05]  /*1c690*/  FMNMX R0, R9, R0, !PT ;  /* 0x0000000009007209 */ /* 0x000fca0007800000 */
[----:B------:R-:W-:Y:S02]  /*1c6a0*/  IMAD.MOV.U32 R4, RZ, RZ, R0 ;  /* 0x000000ffff047224 */ /* 0x000fe400078e0000 */
[----:B------:R-:W-:-:S07]  /*1c6b0*/  IMAD.MOV.U32 R0, RZ, RZ, 0x1f ;  /* 0x0000001fff007424 */ /* 0x000fce00078e00ff */
[----:B------:R-:W-:Y:S05]  /*1c6c0*/  WARPSYNC.COLLECTIVE R5, `(.L_x_7666) ;  /* 0x0000000005087348 */ /* 0x000fea0003c00000 */
[----:B------:R0:W1:Y:S02]  /*1c6d0*/  SHFL.IDX P0, R0, R4, R3, R0 ;  /* 0x0000000304007389 */ /* 0x0000640000000000 */
[----:B01----:R-:W-:Y:S01]  /*1c6e0*/  ENDCOLLECTIVE ;  /* 0x000000000000791b */ /* 0x003fe20003800000 */
.L_x_7666:
[----:B------:R-:W-:Y:S01]  /*1c6f0*/  IMAD.MOV.U32 R10, RZ, RZ, R0 ;  /* 0x000000ffff0a7224 */ /* 0x000fe200078e0000 */
[----:B------:R-:W-:Y:S06]  /*1c700*/  BRA `(.L_x_7667) ;  /* 0xffffff3400f47947 */ /* 0x000fec000383ffff */
.L_x_7261:
[----:B------:R-:W-:Y:S01]  /*1c710*/  BSSY B1, `(.L_x_7668) ;  /* 0x0000007000017945 */ /* 0x000fe20003800000 */
[----:B------:R-:W-:Y:S02]  /*1c720*/  IMAD.MOV.U32 R7, RZ, RZ, 0x10 ;  /* 0x00000010ff077424 */ /* 0x000fe400078e00ff */
[----:B------:R-:W-:Y:S02]  /*1c730*/  IMAD.MOV.U32 R6, RZ, RZ, 0x1f ;  /* 0x0000001fff067424 */ /* 0x000fe400078e00ff */
[----:B0-23--:R-:W-:-:S07]  /*1c740*/  IMAD.MOV.U32 R5, RZ, RZ, -0x1 ;  /* 0xffffffffff057424 */ /* 0x00dfce00078e00ff */
[----:B------:R-:W-:Y:S05]  /*1c750*/  WARPSYNC.COLLECTIVE R5, `(.L_x_7669) ;  /* 0x0000000005087348 */ /* 0x000fea0003c00000 */
[----:B------:R0:W1:Y:S02]  /*1c760*/  SHFL.DOWN P0, R0, R8, R7, R6 ;  /* 0x0800000708007389 */ /* 0x0000640000000006 */
[----:B01----:R-:W-:Y:S01]  /*1c770*/  ENDCOLLECTIVE ;  /* 0x000000000000791b */ /* 0x003fe20003800000 */
.L_x_7669:
[----:B------:R-:W-:Y:S05]  /*1c780*/  BSYNC B1 ;  /* 0x0000000000017941 */ /* 0x000fea0003800000 */
.L_x_7668:
[----:B------:R-:W-:Y:S01]  /*1c790*/  FMNMX R8, R8, R0, !PT ;  /* 0x0000000008087209 */ /* 0x000fe20007800000 */
[----:B------:R-:W-:Y:S02]  /*1c7a0*/  IMAD.MOV.U32 R7, RZ, RZ, 0x8 ;  /* 0x00000008ff077424 */ /* 0x000fe400078e00ff */
[----:B------:R-:W-:Y:S02]  /*1c7b0*/  IMAD.MOV.U32 R6, RZ, RZ, 0x1f ;  /* 0x0000001fff067424 */ /* 0x000fe400078e00ff */
[----:B------:R-:W-:-:S07]  /*1c7c0*/  IMAD.MOV.U32 R5, RZ, RZ, -0x1 ;  /* 0xffffffffff057424 */ /* 0x000fce00078e00ff */
[----:B------:R-:W-:Y:S05]  /*1c7d0*/  WARPSYNC.COLLECTIVE R5, `(.L_x_7670) ;  /* 0x0000000005087348 */ /* 0x000fea0003c00000 */
[----:B------:R0:W1:Y:S02]  /*1c7e0*/  SHFL.DOWN P0, R0, R8, R7, R6 ;  /* 0x0800000708007389 */ /* 0x0000640000000006 */
[----:B01----:R-:W-:Y:S01]  /*1c7f0*/  ENDCOLLECTIVE ;  /* 0x000000000000791b */ /* 0x003fe20003800000 */
.L_x_7670:
[----:B------:R-:W-:Y:S01]  /*1c800*/  IMAD.MOV.U32 R7, RZ, RZ, 0x4 ;  /* 0x00000004ff077424 */ /* 0x000fe200078e00ff */
[----:B------:R-:W-:-:S05]  /*1c810*/  FMNMX R3, R8, R0, !PT ;  /* 0x0000000008037209 */ /* 0x000fca0007800000 */
[----:B------:R-:W-:-:S07]  /*1c820*/  IMAD.MOV.U32 R8, RZ, RZ, R3 ;  /* 0x000000ffff087224 */ /* 0x000fce00078e0003 */
[----:B------:R-:W-:Y:S05]  /*1c830*/  WARPSYNC.COLLECTIVE R5, `(.L_x_7671) ;  /* 0x0000000005087348 */ /* 0x000fea0003c00000 */
[----:B------:R0:W1:Y:S02]  /*1c840*/  SHFL.DOWN P0, R0, R8, R7, R6 ;  /* 0x0800000708007389 */ /* 0x0000640000000006 */
[----:B01----:R-:W-:Y:S01]  /*1c850*/  ENDCOLLECTIVE ;  /* 0x000000000000791b */ /* 0x003fe20003800000 */
.L_x_7671:
[----:B------:R-:W-:Y:S01]  /*1c860*/  IMAD.MOV.U32 R7, RZ, RZ, 0x2 ;  /* 0x00000002ff077424 */ /* 0x000fe200078e00ff */
[----:B------:R-:W-:Y:S01]  /*1c870*/  FMNMX R4, R3, R0, !PT ;  /* 0x0000000003047209 */ /* 0x000fe20007800000 */
[----:B------:R-:W-:-:S04]  /*1c880*/  IMAD.MOV.U32 R3, RZ, RZ, RZ ;  /* 0x000000ffff037224 */ /* 0x000fc800078e00ff */
[----:B------:R-:W-:-:S07]  /*1c890*/  IMAD.MOV.U32 R8, RZ, RZ, R4 ;  /* 0x000000ffff087224 */ /* 0x000fce00078e0004 */
[----:B------:R-:W-:Y:S05]  /*1c8a0*/  WARPSYNC.COLLECTIVE R5, `(.L_x_7672) ;  /* 0x0000000005087348 */ /* 0x000fea0003c00000 */
[----:B------:R0:W1:Y:S02]  /*1c8b0*/  SHFL.DOWN P0, R0, R8, R7, R6 ;  /* 0x0800000708007389 */ /* 0x0000640000000006 */
[----:B01----:R-:W-:Y:S01]  /*1c8c0*/  ENDCOLLECTIVE ;  /* 0x000000000000791b */ /* 0x003fe20003800000 */
.L_x_7672:
[----:B------:R-:W-:Y:S01]  /*1c8d0*/  IMAD.MOV.U32 R7, RZ, RZ, 0x1 ;  /* 0x00000001ff077424 */ /* 0x000fe200078e00ff */
[----:B------:R-:W-:-:S05]  /*1c8e0*/  FMNMX R9, R4, R0, !PT ;  /* 0x0000000004097209 */ /* 0x000fca0007800000 */
[----:B------:R-:W-:-:S07]  /*1c8f0*/  IMAD.MOV.U32 R8, RZ, RZ, R9 ;  /* 0x000000ffff087224 */ /* 0x000fce00078e0009 */
[----:B------:R-:W-:Y:S05]  /*1c900*/  WARPSYNC.COLLECTIVE R5, `(.L_x_7673) ;  /* 0x0000000005087348 */ /* 0x000fea0003c00000 */
[----:B------:R0:W1:Y:S02]  /*1c910*/  SHFL.DOWN P0, R0, R8, R7, R6 ;  /* 0x0800000708007389 */ /* 0x0000640000000006 */
[----:B01----:R-:W-:Y:S01]  /*1c920*/  ENDCOLLECTIVE ;  /* 0x000000000000791b */ /* 0x003fe20003800000 */
.L_x_7673:
[----:B------:R-:W-:-:S05]  /*1c930*/  FMNMX R0, R9, R0, !PT ;  /* 0x0000000009007209 */ /* 0x000fca0007800000 */
[----:B------:R-:W-:Y:S02]  /*1c940*/  IMAD.MOV.U32 R4, RZ, RZ, R0 ;  /* 0x000000ffff047224 */ /* 0x000fe400078e0000 */
[----:B------:R-:W-:-:S07]  /*1c950*/  IMAD.MOV.U32 R0, RZ, RZ, 0x1f ;  /* 0x0000001fff007424 */ /* 0x000fce00078e00ff */
[----:B------:R-:W-:Y:S05]  /*1c960*/  WARPSYNC.COLLECTIVE R5, `(.L_x_7674) ;  /* 0x0000000005087348 */ /* 0x000fea0003c00000 */
[----:B------:R0:W1:Y:S02]  /*1c970*/  SHFL.IDX P0, R0, R4, R3, R0 ;  /* 0x0000000304007389 */ /* 0x0000640000000000 */
[----:B01----:R-:W-:Y:S01]  /*1c980*/  ENDCOLLECTIVE ;  /* 0x000000000000791b */ /* 0x003fe20003800000 */
.L_x_7674:
[----:B------:R-:W-:Y:S01]  /*1c990*/  IMAD.MOV.U32 R10, RZ, RZ, R0 ;  /* 0x000000ffff0a7224 */ /* 0x000fe200078e0000 */
[----:B------:R-:W-:Y:S06]  /*1c9a0*/  BRA `(.L_x_7675) ;  /* 0xffffff3800387947 */ /* 0x000fec000383ffff */
.L_x_7269:
[----:B------:R-:W-:Y:S01]  /*1c9b0*/  BSSY B1, `(.L_x_7676) ;  /* 0x0000007000017945 */ /* 0x000fe20003800000 */
[----:B------:R-:W-:Y:S02]  /*1c9c0*/  IMAD.MOV.U32 R7, RZ, RZ, 0x10 ;  /* 0x00000010ff077424 */ /* 0x000fe400078e00ff */
[----:B------:R-:W-:Y:S02]  /*1c9d0*/  IMAD.MOV.U32 R6, RZ, RZ, 0x1f ;  /* 0x0000001fff067424 */ /* 0x000fe400078e00ff */
[----:B0-234-:R-:W-:-:S07]  /*1c9e0*/  IMAD.MOV.U32 R5, RZ, RZ, -0x1 ;  /* 0xffffffffff057424 */ /* 0x01dfce00078e00ff */
[----:B-1----:R-:W-:Y:S05]  /*1c9f0*/  WARPSYNC.COLLECTIVE R5, `(.L_x_7677) ;  /* 0x0000000005087348 */ /* 0x002fea0003c00000 */
[----:B-1----:R0:W1:Y:S02]  /*1ca00*/  SHFL.DOWN P0, R0, R8, R7, R6 ;  /* 0x0800000708007389 */ /* 0x0020640000000006 */
[----:B01----:R-:W-:Y:S01]  /*1ca10*/  ENDCOLLECTIVE ;  /* 0x000000000000791b */ /* 0x003fe20003800000 */
.L_x_7677:
[----:B------:R-:W-:Y:S05]  /*1ca20*/  BSYNC B1 ;  /* 0x0000000000017941 */ /* 0x000fea0003800000 */
.L_x_7676:
[----:B------:R-:W-:Y:S01]  /*1ca30*/  FMNMX R8, R8, R0, !PT ;  /* 0x0000000008087209 */ /* 0x000fe20007800000 */
[----:B------:R-:W-:Y:S02]  /*1ca40*/  IMAD.MOV.U32 R7, RZ, RZ, 0x8 ;  /* 0x00000008ff077424 */ /* 0x000fe400078e00ff */
[----:B------:R-:W-:Y:S02]  /*1ca50*/  IMAD.MOV.U32 R6, RZ, RZ, 0x1f ;  /* 0x0000001fff067424 */ /* 0x000fe400078e00ff */
[----:B------:R-:W-:-:S07]  /*1ca60*/  IMAD.MOV.U32 R5, RZ, RZ, -0x1 ;  /* 0xffffffffff057424 */ /* 0x000fce00078e00ff */
[----:B------:R-:W-:Y:S05]  /*1ca70*/  WARPSYNC.COLLECTIVE R5, `(.L_x_7678) ;  /* 0x0000000005087348 */ /* 0x000fea0003c00000 */
[----:B------:R0:W1:Y:S02]  /*1ca80*/  SHFL.DOWN P0, R0, R8, R7, R6 ;  /* 0x0800000708007389 */ /* 0x0000640000000006 */
[----:B01----:R-:W-:Y:S01]  /*1ca90*/  ENDCOLLECTIVE ;  /* 0x000000000000791b */ /* 0x003fe20003800000 */
.L_x_7678:
[----:B------:R-:W-:Y:S01]  /*1caa0*/  IMAD.MOV.U32 R7, RZ, RZ, 0x4 ;  /* 0x00000004ff077424 */ /* 0x000fe200078e00ff */
[----:B------:R-:W-:-:S05]  /*1cab0*/  FMNMX R3, R8, R0, !PT ;  /* 0x0000000008037209 */ /* 0x000fca0007800000 */
[----:B------:R-:W-:-:S07]  /*1cac0*/  IMAD.MOV.U32 R8, RZ, RZ, R3 ;  /* 0x000000ffff087224 */ /* 0x000fce00078e0003 */
[----:B------:R-:W-:Y:S05]  /*1cad0*/  WARPSYNC.COLLECTIVE R5, `(.L_x_7679) ;  /* 0x0000000005087348 */ /* 0x000fea0003c00000 */
[----:B------:R0:W1:Y:S02]  /*1cae0*/  SHFL.DOWN P0, R0, R8, R7, R6 ;  /* 0x0800000708007389 */ /* 0x0000640000000006 */
[----:B01----:R-:W-:Y:S01]  /*1caf0*/  ENDCOLLECTIVE ;  /* 0x000000000000791b */ /* 0x003fe20003800000 */
.L_x_7679:
[----:B------:R-:W-:Y:S01]  /*1cb00*/  IMAD.MOV.U32 R7, RZ, RZ, 0x2 ;  /* 0x00000002ff077424 */ /* 0x000fe200078e00ff */
[----:B------:R-:W-:Y:S01]  /*1cb10*/  FMNMX R4, R3, R0, !PT ;  /* 0x0000000003047209 */ /* 0x000fe20007800000 */
[----:B------:R-:W-:-:S04]  /*1cb20*/  IMAD.MOV.U32 R3, RZ, RZ, RZ ;  /* 0x000000ffff037224 */ /* 0x000fc800078e00ff */
[----:B------:R-:W-:-:S07]  /*1cb30*/  IMAD.MOV.U32 R8, RZ, RZ, R4 ;  /* 0x000000ffff087224 */ /* 0x000fce00078e0004 */
[----:B------:R-:W-:Y:S05]  /*1cb40*/  WARPSYNC.COLLECTIVE R5, `(.L_x_7680) ;  /* 0x0000000005087348 */ /* 0x000fea0003c00000 */
[----:B------:R0:W1:Y:S02]  /*1cb50*/  SHFL.DOWN P0, R0, R8, R7, R6 ;  /* 0x0800000708007389 */ /* 0x0000640000000006 */
[----:B01----:R-:W-:Y:S01]  /*1cb60*/  ENDCOLLECTIVE ;  /* 0x000000000000791b */ /* 0x003fe20003800000 */
.L_x_7680:
[----:B------:R-:W-:Y:S01]  /*1cb70*/  IMAD.MOV.U32 R7, RZ, RZ, 0x1 ;  /* 0x00000001ff077424 */ /* 0x000fe200078e00ff */
[----:B------:R-:W-:-:S05]  /*1cb80*/  FMNMX R9, R4, R0, !PT ;  /* 0x0000000004097209 */ /* 0x000fca0007800000 */
[----:B------:R-:W-:-:S07]  /*1cb90*/  IMAD.MOV.U32 R8, RZ, RZ, R9 ;  /* 0x000000ffff087224 */ /* 0x000fce00078e0009 */
[----:B------:R-:W-:Y:S05]  /*1cba0*/  WARPSYNC.COLLECTIVE R5, `(.L_x_7681) ;  /* 0x0000000005087348 */ /* 0x000fea0003c00000 */
[----:B------:R0:W1:Y:S02]  /*1cbb0*/  SHFL.DOWN P0, R0, R8, R7, R6 ;  /* 0x0800000708007389 */ /* 0x0000640000000006 */
[----:B01----:R-:W-:Y:S01]  /*1cbc0*/  ENDCOLLECTIVE ;  /* 0x000000000000791b */ /* 0x003fe20003800000 */
.L_x_7681:
[----:B------:R-:W-:-:S05]  /*1cbd0*/  FMNMX R0, R9, R0, !PT ;  /* 0x0000000009007209 */ /* 0x000fca0007800000 */
[----:B------:R-:W-:Y:S02]  /*1cbe0*/  IMAD.MOV.U32 R4, RZ, RZ, R0 ;  /* 0x000000ffff047224 */ /* 0x000fe400078e0000 */
[----:B------:R-:W-:-:S07]  /*1cbf0*/  IMAD.MOV.U32 R0, RZ, RZ, 0x1f ;  /* 0x0000001fff007424 */ /* 0x000fce00078e00ff */
[----:B------:R-:W-:Y:S05]  /*1cc00*/  WARPSYNC.COLLECTIVE R5, `(.L_x_7682) ;  /* 0x0000000005087348 */ /* 0x000fea0003c00000 */
[----:B------:R0:W1:Y:S02]  /*1cc10*/  SHFL.IDX P0, R0, R4, R3, R0 ;  /* 0x0000000304007389 */ /* 0x0000640000000000 */
[----:B01----:R-:W-:Y:S01]  /*1cc20*/  ENDCOLLECTIVE ;  /* 0x000000000000791b */ /* 0x003fe20003800000 */
.L_x_7682:
[----:B------:R-:W-:Y:S01]  /*1cc30*/  IMAD.MOV.U32 R10, RZ, RZ, R0 ;  /* 0x000000ffff0a7224 */ /* 0x000fe200078e0000 */
[----:B------:R-:W-:Y:S06]  /*1cc40*/  BRA `(.L_x_7683) ;  /* 0xffffff38007c7947 */ /* 0x000fec000383ffff */
.L_x_7277:
[----:B------:R-:W-:Y:S01]  /*1cc50*/  BSSY B1, `(.L_x_7684) ;  /* 0x0000007000017945 */ /* 0x000fe20003800000 */
[----:B------:R-:W-:Y:S02]  /*1cc60*/  IMAD.MOV.U32 R7, RZ, RZ, 0x10 ;  /* 0x00000010ff077424 */ /* 0x000fe400078e00ff */
[----:B------:R-:W-:Y:S02]  /*1cc70*/  IMAD.MOV.U32 R6, RZ, RZ, 0x1f ;  /* 0x0000001fff067424 */ /* 0x000fe400078e00ff */
[----:B0-234-:R-:W-:-:S07]  /*1cc80*/  IMAD.MOV.U32 R5, RZ, RZ, -0x1 ;  /* 0xffffffffff057424 */ /* 0x01dfce00078e00ff */
[----:B------:R-:W-:Y:S05]  /*1cc90*/  WARPSYNC.COLLECTIVE R5, `(.L_x_7685) ;  /* 0x0000000005087348 */ /* 0x000fea0003c00000 */
[----:B------:R0:W1:Y:S02]  /*1cca0*/  SHFL.DOWN P0, R0, R8, R7, R6 ;  /* 0x0800000708007389 */ /* 0x0000640000000006 */
[----:B01----:R-:W-:Y:S01]  /*1ccb0*/  ENDCOLLECTIVE ;  /* 0x000000000000791b */ /* 0x003fe20003800000 */
.L_x_7685:
[----:B------:R-:W-:Y:S05]  /*1ccc0*/  BSYNC B1 ;  /* 0x0000000000017941 */ /* 0x000fea0003800000 */
.L_x_7684:
[----:B------:R-:W-:Y:S01]  /*1ccd0*/  FMNMX R8, R8, R0, !PT ;  /* 0x0000000008087209 */ /* 0x000fe20007800000 */
[----:B------:R-:W-:Y:S02]  /*1cce0*/  IMAD.MOV.U32 R7, RZ, RZ, 0x8 ;  /* 0x00000008ff077424 */ /* 0x000fe400078e00ff */
[----:B------:R-:W-:Y:S02]  /*1ccf0*/  IMAD.MOV.U32 R6, RZ, RZ, 0x1f ;  /* 0x0000001fff067424 */ /* 0x000fe400078e00ff */
[----:B------:R-:W-:-:S07]  /*1cd00*/  IMAD.MOV.U32 R5, RZ, RZ, -0x1 ;  /* 0xffffffffff057424 */ /* 0x000fce00078e00ff */
[----:B------:R-:W-:Y:S05]  /*1cd10*/  WARPSYNC.COLLECTIVE R5, `(.L_x_7686) ;  /* 0x0000000005087348 */ /* 0x000fea0003c00000 */
[----:B------:R0:W1:Y:S02]  /*1cd20*/  SHFL.DOWN P0, R0, R8, R7, R6 ;  /* 0x0800000708007389 */ /* 0x0000640000000006 */
[----:B01----:R-:W-:Y:S01]  /*1cd30*/  ENDCOLLECTIVE ;  /* 0x000000000000791b */ /* 0x003fe20003800000 */
.L_x_7686:
[----:B------:R-:W-:Y:S01]  /*1cd40*/  IMAD.MOV.U32 R7, RZ, RZ, 0x4 ;  /* 0x00000004ff077424 */ /* 0x000fe200078e00ff */
[----:B------:R-:W-:-:S05]  /*1cd50*/  FMNMX R3, R8, R0, !PT ;  /* 0x0000000008037209 */ /* 0x000fca0007800000 */
[----:B------:R-:W-:-:S07]  /*1cd60*/  IMAD.MOV.U32 R8, RZ, RZ, R3 ;  /* 0x000000ffff087224 */ /* 0x000fce00078e0003 */
[----:B------:R-:W-:Y:S05]  /*1cd70*/  WARPSYNC.COLLECTIVE R5, `(.L_x_7687) ;  /* 0x0000000005087348 */ /* 0x000fea0003c00000 */
[----:B------:R0:W1:Y:S02]  /*1cd80*/  SHFL.DOWN P0, R0, R8, R7, R6 ;  /* 0x0800000708007389 */ /* 0x0000640000000006 */
[----:B01----:R-:W-:Y:S01]  /*1cd90*/  ENDCOLLECTIVE ;  /* 0x000000000000791b */ /* 0x003fe20003800000 */
.L_x_7687:
[----:B------:R-:W-:Y:S01]  /*1cda0*/  IMAD.MOV.U32 R7, RZ, RZ, 0x2 ;  /* 0x00000002ff077424 */ /* 0x000fe200078e00ff */
[----:B------:R-:W-:Y:S01]  /*1cdb0*/  FMNMX R4, R3, R0, !PT ;  /* 0x0000000003047209 */ /* 0x000fe20007800000 */
[----:B------:R-:W-:-:S04]  /*1cdc0*/  IMAD.MOV.U32 R3, RZ, RZ, RZ ;  /* 0x000000ffff037224 */ /* 0x000fc800078e00ff */
[----:B------:R-:W-:-:S07]  /*1cdd0*/  IMAD.MOV.U32 R8, RZ, RZ, R4 ;  /* 0x000000ffff087224 */ /* 0x000fce00078e0004 */
[----:B------:R-:W-:Y:S05]  /*1cde0*/  WARPSYNC.COLLECTIVE R5, `(.L_x_7688) ;  /* 0x0000000005087348 */ /* 0x000fea0003c00000 */
[----:B------:R0:W1:Y:S02]  /*1cdf0*/  SHFL.DOWN P0, R0, R8, R7, R6 ;  /* 0x0800000708007389 */ /* 0x0000640000000006 */
[----:B01----:R-:W-:Y:S01]  /*1ce00*/  ENDCOLLECTIVE ;  /* 0x000000000000791b */ /* 0x003fe20003800000 */
.L_x_7688:
[----:B------:R-:W-:Y:S01]  /*1ce10*/  IMAD.MOV.U32 R7, RZ, RZ, 0x1 ;  /* 0x00000001ff077424 */ /* 0x000fe200078e00ff */
[----:B------:R-:W-:-:S05]  /*1ce20*/  FMNMX R9, R4, R0, !PT ;  /* 0x0000000004097209 */ /* 0x000fca0007800000 */
[----:B------:R-:W-:-:S07]  /*1ce30*/  IMAD.MOV.U32 R8, RZ, RZ, R9 ;  /* 0x000000ffff087224 */ /* 0x000fce00078e0009 */
[----:B------:R-:W-:Y:S05]  /*1ce40*/  WARPSYNC.COLLECTIVE R5, `(.L_x_7689) ;  /* 0x0000000005087348 */ /* 0x000fea0003c00000 */
[----:B------:R0:W1:Y:S02]  /*1ce50*/  SHFL.DOWN P0, R0, R8, R7, R6 ;  /* 0x0800000708007389 */ /* 0x0000640000000006 */
[----:B01----:R-:W-:Y:S01]  /*1ce60*/  ENDCOLLECTIVE ;  /* 0x000000000000791b */ /* 0x003fe20003800000 */
.L_x_7689:
[----:B------:R-:W-:-:S05]  /*1ce70*/  FMNMX R0, R9, R0, !PT ;  /* 0x0000000009007209 */ /* 0x000fca0007800000 */
[----:B------:R-:W-:Y:S02]  /*1ce80*/  IMAD.MOV.U32 R4, RZ, RZ, R0 ;  /* 0x000000ffff047224 */ /* 0x000fe400078e0000 */
[----:B------:R-:W-:-:S07]  /*1ce90*/  IMAD.MOV.U32 R0, RZ, RZ, 0x1f ;  /* 0x0000001fff007424 */ /* 0x000fce00078e00ff */
[----:B------:R-:W-:Y:S05]  /*1cea0*/  WARPSYNC.COLLECTIVE R5, `(.L_x_7690) ;  /* 0x0000000005087348 */ /* 0x000fea0003c00000 */
[----:B------:R0:W1:Y:S02]  /*1ceb0*/  SHFL.IDX P0, R0, R4, R3, R0 ;  /* 0x0000000304007389 */ /* 0x0000640000000000 */
[----:B01----:R-:W-:Y:S01]  /*1cec0*/  ENDCOLLECTIVE ;  /* 0x000000000000791b */ /* 0x003fe20003800000 */
.L_x_7690:
[----:B------:R-:W-:Y:S01]  /*1ced0*/  IMAD.MOV.U32 R10, RZ, RZ, R0 ;  /* 0x000000ffff0a7224 */ /* 0x000fe200078e0000 */
[----:B------:R-:W-:Y:S06]  /*1cee0*/  BRA `(.L_x_7691) ;  /* 0xffffff3800c07947 */ /* 0x000fec000383ffff */
.L_x_7285:
[----:B------:R-:W-:Y:S01]  /*1cef0*/  BSSY B1, `(.L_x_7692) ;  /* 0x0000007000017945 */ /* 0x000fe20003800000 */
[----:B------:R-:W-:Y:S02]  /*1cf00*/  IMAD.MOV.U32 R7, RZ, RZ, 0x10 ;  /* 0x00000010ff077424 */ /* 0x000fe400078e00ff */
[----:B------:R-:W-:Y:S02]  /*1cf10*/  IMAD.MOV.U32 R6, RZ, RZ, 0x1f ;  /* 0x0000001fff067424 */ /* 0x000fe400078e00ff */
[----:B0-234-:R-:W-:-:S07]  /*1cf20*/  IMAD.MOV.U32 R5, RZ, RZ, -0x1 ;  /* 0xffffffffff057424 */ /* 0x01dfce00078e00ff */
[----:B-1----:R-:W-:Y:S05]  /*1cf30*/  WARPSYNC.COLLECTIVE R5, `(.L_x_7693) ;  /* 0x0000000005087348 */ /* 0x002fea0003c00000 */
[----:B-1----:R0:W1:Y:S02]  /*1cf40*/  SHFL.DOWN P0, R0, R8, R7, R6 ;  /* 0x0800000708007389 */ /* 0x0020640000000006 */
[----:B01----:R-:W-:Y:S01]  /*1cf50*/  ENDCOLLECTIVE ;  /* 0x000000000000791b */ /* 0x003fe20003800000 */
.L_x_7693:
[----:B------:R-:W-:Y:S05]  /*1cf60*/  BSYNC B1 ;  /* 0x0000000000017941 */ /* 0x000fea0003800000 */
.L_x_7692:
[----:B------:R-:W-:Y:S01]  /*1cf70*/  FMNMX R8, R8, R0, !PT ;  /* 0x0000000008087209 */ /* 0x000fe20007800000 */
[----:B------:R-:W-:Y:S02]  /*1cf80*/  IMAD.MOV.U32 R7, RZ, RZ, 0x8 ;  /* 0x00000008ff077424 */ /* 0x000fe400078e00ff */
[----:B------:R-:W-:Y:S02]  /*1cf90*/  IMAD.MOV.U32 R6, RZ, RZ, 0x1f ;  /* 0x0000001fff067424 */ /* 0x000fe400078e00ff */
[----:B------:R-:W-:-:S07]  /*1cfa0*/  IMAD.MOV.U32 R5, RZ, RZ, -0x1 ;  /* 0xffffffffff057424 */ /* 0x000fce00078e00ff */
[----:B------:R-:W-:Y:S05]  /*1cfb0*/  WARPSYNC.COLLECTIVE R5, `(.L_x_7694) ;  /* 0x0000000005087348 */ /* 0x000fea0003c00000 */
[----:B------:R0:W1:Y:S02]  /*1cfc0*/  SHFL.DOWN P0, R0, R8, R7, R6 ;  /* 0x0800000708007389 */ /* 0x0000640000000006 */
[----:B01----:R-:W-:Y:S01]  /*1cfd0*/  ENDCOLLECTIVE ;  /* 0x000000000000791b */ /* 0x003fe20003800000 */
.L_x_7694:
[----:B------:R-:W-:Y:S01]  /*1cfe0*/  IMAD.MOV.U32 R7, RZ, RZ, 0x4 ;  /* 0x00000004ff077424 */ /* 0x000fe200078e00ff */
[----:B------:R-:W-:-:S05]  /*1cff0*/  FMNMX R3, R8, R0, !PT ;  /* 0x0000000008037209 */ /* 0x000fca0007800000 */
[----:B------:R-:W-:-:S07]  /*1d000*/  IMAD.MOV.U32 R8, RZ, RZ, R3 ;  /* 0x000000ffff087224 */ /* 0x000fce00078e0003 */
[----:B------:R-:W-:Y:S05]  /*1d010*/  WARPSYNC.COLLECTIVE R5, `(.L_x_7695) ;  /* 0x0000000005087348 */ /* 0x000fea0003c00000 */
[----:B------:R0:W1:Y:S02]  /*1d020*/  SHFL.DOWN P0, R0, R8, R7, R6 ;  /* 0x0800000708007389 */ /* 0x0000640000000006 */
[----:B01----:R-:W-:Y:S01]  /*1d030*/  ENDCOLLECTIVE ;  /* 0x000000000000791b */ /* 0x003fe20003800000 */
.L_x_7695:
[----:B------:R-:W-:Y:S01]  /*1d040*/  IMAD.MOV.U32 R7, RZ, RZ, 0x2 ;  /* 0x00000002ff077424 */ /* 0x000fe200078e00ff */
[----:B------:R-:W-:Y:S01]  /*1d050*/  FMNMX R4, R3, R0, !PT ;  /* 0x0000000003047209 */ /* 0x000fe20007800000 */
[----:B------:R-:W-:-:S04]  /*1d060*/  IMAD.MOV.U32 R3, RZ, RZ, RZ ;  /* 0x000000ffff037224 */ /* 0x000fc800078e00ff */
[----:B------:R-:W-:-:S07]  /*1d070*/  IMAD.MOV.U32 R8, RZ, RZ, R4 ;  /* 0x000000ffff087224 */ /* 0x000fce00078e0004 */
[----:B------:R-:W-:Y:S05]  /*1d080*/  WARPSYNC.COLLECTIVE R5, `(.L_x_7696) ;  /* 0x0000000005087348 */ /* 0x000fea0003c00000 */
[----:B------:R0:W1:Y:S02]  /*1d090*/  SHFL.DOWN P0, R0, R8, R7, R6 ;  /* 0x0800000708007389 */ /* 0x0000640000000006 */
[----:B01----:R-:W-:Y:S01]  /*1d0a0*/  ENDCOLLECTIVE ;  /* 0x000000000000791b */ /* 0x003fe20003800000 */
.L_x_7696:
[----:B------:R-:W-:Y:S01]  /*1d0b0*/  IMAD.MOV.U32 R7, RZ, RZ, 0x1 ;  /* 0x00000001ff077424 */ /* 0x000fe200078e00ff */
[----:B------:R-:W-:-:S05]  /*1d0c0*/  FMNMX R9, R4, R0, !PT ;  /* 0x0000000004097209 */ /* 0x000fca0007800000 */
[----:B------:R-:W-:-:S07]  /*1d0d0*/  IMAD.MOV.U32 R8, RZ, RZ, R9 ;  /* 0x000000ffff087224 */ /* 0x000fce00078e0009 */
[----:B------:R-:W-:Y:S05]  /*1d0e0*/  WARPSYNC.COLLECTIVE R5, `(.L_x_7697) ;  /* 0x0000000005087348 */ /* 0x000fea0003c00000 */
[----:B------:R0:W1:Y:S02]  /*1d0f0*/  SHFL.DOWN P0, R0, R8, R7, R6 ;  /* 0x0800000708007389 */ /* 0x0000640000000006 */
[----:B01----:R-:W-:Y:S01]  /*1d100*/  ENDCOLLECTIVE ;  /* 0x000000000000791b */ /* 0x003fe20003800000 */
.L_x_7697:
[----:B------:R-:W-:-:S05]  /*1d110*/  FMNMX R0, R9, R0, !PT ;  /* 0x0000000009007209 */ /* 0x000fca0007800000 */
[----:B------:R-:W-:Y:S02]  /*1d120*/  IMAD.MOV.U32 R4, RZ, RZ, R0 ;  /* 0x000000ffff047224 */ /* 0x000fe400078e0000 */
[----:B------:R-:W-:-:S07]  /*1d130*/  IMAD.MOV.U32 R0, RZ, RZ, 0x1f ;  /* 0x0000001fff007424 */ /* 0x000fce00078e00ff */
[----:B------:R-:W-:Y:S05]  /*1d140*/  WARPSYNC.COLLECTIVE R5, `(.L_x_7698) ;  /* 0x0000000005087348 */ /* 0x000fea0003c00000 */
[----:B------:R0:W1:Y:S02]  /*1d150*/  SHFL.IDX P0, R0, R4, R3, R0 ;  /* 0x0000000304007389 */ /* 0x0000640000000000 */
[----:B01----:R-:W-:Y:S01]  /*1d160*/  ENDCOLLECTIVE ;  /* 0x000000000000791b */ /* 0x003fe20003800000 */
.L_x_7698:
[----:B------:R-:W-:Y:S01]  /*1d170*/  IMAD.MOV.U32 R10, RZ, RZ, R0 ;  /* 0x000000ffff0a7224 */ /* 0x000fe200078e0000 */
[----:B------:R-:W-:Y:S06]  /*1d180*/  BRA `(.L_x_7699) ;  /* 0xffffff3c00047947 */ /* 0x000fec000383ffff */
.L_x_7293:
[----:B------:R-:W-:Y:S01]  /*1d190*/  BSSY B1, `(.L_x_7700) ;  /* 0x0000007000017945 */ /* 0x000fe20003800000 */
[----:B------:R-:W-:Y:S02]  /*1d1a0*/  IMAD.MOV.U32 R7, RZ, RZ, 0x10 ;  /* 0x00000010ff077424 */ /* 0x000fe400078e00ff */
[----:B------:R-:W-:Y:S02]  /*1d1b0*/  IMAD.MOV.U32 R6, RZ, RZ, 0x1f ;  /* 0x0000001fff067424 */ /* 0x000fe400078e00ff */
[----:B0-234-:R-:W-:-:S07]  /*1d1c0*/  IMAD.MOV.U32 R5, RZ, RZ, -0x1 ;  /* 0xffffffffff057424 */ /* 0x01dfce00078e00ff */
[----:B------:R-:W-:Y:S05]  /*1d1d0*/  WARPSYNC.COLLECTIVE R5, `(.L_x_7701) ;  /* 0x0000000005087348 */ /* 0x000fea0003c00000 */
[----:B------:R0:W1:Y:S02]  /*1d1e0*/  SHFL.DOWN P0, R0, R8, R7, R6 ;  /* 0x0800000708007389 */ /* 0x0000640000000006 */
[----:B01----:R-:W-:Y:S01]  /*1d1f0*/  ENDCOLLECTIVE ;  /* 0x000000000000791b */ /* 0x003fe20003800000 */
.L_x_7701:
[----:B------:R-:W-:Y:S05]  /*1d200*/  BSYNC B1 ;  /* 0x0000000000017941 */ /* 0x000fea0003800000 */
.L_x_7700:
[----:B------:R-:W-:Y:S01]  /*1d210*/  FMNMX R8, R8, R0, !PT ;  /* 0x0000000008087209 */ /* 0x000fe20007800000 */
[----:B------:R-:W-:Y:S02]  /*1d220*/  IMAD.MOV.U32 R7, RZ, RZ, 0x8 ;  /* 0x00000008ff077424 */ /* 0x000fe400078e00ff */
[----:B------:R-:W-:Y:S02]  /*1d230*/  IMAD.MOV.U32 R6, RZ, RZ, 0x1f ;  /* 0x0000001fff067424 */ /* 0x000fe400078e00ff */
[----:B------:R-:W-:-:S07]  /*1d240*/  IMAD.MOV.U32 R5, RZ, RZ, -0x1 ;  /* 0xffffffffff057424 */ /* 0x000fce00078e00ff */
[----:B------:R-:W-:Y:S05]  /*1d250*/  WARPSYNC.COLLECTIVE R5, `(.L_x_7702) ;  /* 0x0000000005087348 */ /* 0x000fea0003c00000 */
[----:B------:R0:W1:Y:S02]  /*1d260*/  SHFL.DOWN P0, R0, R8, R7, R6 ;  /* 0x0800000708007389 */ /* 0x0000640000000006 */
[----:B01----:R-:W-:Y:S01]  /*1d270*/  ENDCOLLECTIVE ;  /* 0x000000000000791b */ /* 0x003fe20003800000 */
.L_x_7702:
[----:B------:R-:W-:Y:S01]  /*1d280*/  IMAD.MOV.U32 R7, RZ, RZ, 0x4 ;  /* 0x00000004ff077424 */ /* 0x000fe200078e00ff */
[----:B------:R-:W-:-:S05]  /*1d290*/  FMNMX R3, R8, R0, !PT ;  /* 0x0000000008037209 */ /* 0x000fca0007800000 */
[----:B------:R-:W-:-:S07]  /*1d2a0*/  IMAD.MOV.U32 R8, RZ, RZ, R3 ;  /* 0x000000ffff087224 */ /* 0x000fce00078e0003 */
[----:B------:R-:W-:Y:S05]  /*1d2b0*/  WARPSYNC.COLLECTIVE R5, `(.L_x_7703) ;  /* 0x0000000005087348 */ /* 0x000fea0003c00000 */
[----:B------:R0:W1:Y:S02]  /*1d2c0*/  SHFL.DOWN P0, R0, R8, R7, R6 ;  /* 0x0800000708007389 */ /* 0x0000640000000006 */
[----:B01----:R-:W-:Y:S01]  /*1d2d0*/  ENDCOLLECTIVE ;  /* 0x000000000000791b */ /* 0x003fe20003800000 */
.L_x_7703:
[----:B------:R-:W-:Y:S01]  /*1d2e0*/  IMAD.MOV.U32 R7, RZ, RZ, 0x2 ;  /* 0x00000002ff077424 */ /* 0x000fe200078e00ff */
[----:B------:R-:W-:Y:S01]  /*1d2f0*/  FMNMX R4, R3, R0, !PT ;  /* 0x0000000003047209 */ /* 0x000fe20007800000 */
[----:B------:R-:W-:-:S04]  /*1d300*/  IMAD.MOV.U32 R3, RZ, RZ, RZ ;  /* 0x000000ffff037224 */ /* 0x000fc800078e00ff */
[----:B------:R-:W-:-:S07]  /*1d310*/  IMAD.MOV.U32 R8, RZ, RZ, R4 ;  /* 0x000000ffff087224 */ /* 0x000fce00078e0004 */
[----:B------:R-:W-:Y:S05]  /*1d320*/  WARPSYNC.COLLECTIVE R5, `(.L_x_7704) ;  /* 0x0000000005087348 */ /* 0x000fea0003c00000 */
[----:B------:R0:W1:Y:S02]  /*1d330*/  SHFL.DOWN P0, R0, R8, R7, R6 ;  /* 0x0800000708007389 */ /* 0x0000640000000006 */
[----:B01----:R-:W-:Y:S01]  /*1d340*/  ENDCOLLECTIVE ;  /* 0x000000000000791b */ /* 0x003fe20003800000 */
.L_x_7704:
[----:B------:R-:W-:Y:S01]  /*1d350*/  IMAD.MOV.U32 R7, RZ, RZ, 0x1 ;  /* 0x00000001ff077424 */ /* 0x000fe200078e00ff */
[----:B------:R-:W-:-:S05]  /*1d360*/  FMNMX R9, R4, R0, !PT ;  /* 0x0000000004097209 */ /* 0x000fca0007800000 */
[----:B------:R-:W-:-:S07]  /*1d370*/  IMAD.MOV.U32 R8, RZ, RZ, R9 ;  /* 0x000000ffff087224 */ /* 0x000fce00078e0009 */
[----:B------:R-:W-:Y:S05]  /*1d380*/  WARPSYNC.COLLECTIVE R5, `(.L_x_7705) ;  /* 0x0000000005087348 */ /* 0x000fea0003c00000 */
[----:B------:R0:W1:Y:S02]  /*1d390*/  SHFL.DOWN P0, R0, R8, R7, R6 ;  /* 0x0800000708007389 */ /* 0x0000640000000006 */
[----:B01----:R-:W-:Y:S01]  /*1d3a0*/  ENDCOLLECTIVE ;  /* 0x000000000000791b */ /* 0x003fe20003800000 */
.L_x_7705:
[----:B------:R-:W-:-:S05]  /*1d3b0*/  FMNMX R0, R9, R0, !PT ;  /* 0x0000000009007209 */ /* 0x000fca0007800000 */
[----:B------:R-:W-:Y:S02]  /*1d3c0*/  IMAD.MOV.U32 R4, RZ, RZ, R0 ;  /* 0x000000ffff047224 */ /* 0x000fe400078e0000 */
[----:B------:R-:W-:-:S07]  /*1d3d0*/  IMAD.MOV.U32 R0, RZ, RZ, 0x1f ;  /* 0x0000001fff007424 */ /* 0x000fce00078e00ff */
[----:B------:R-:W-:Y:S05]  /*1d3e0*/  WARPSYNC.COLLECTIVE R5, `(.L_x_7706) ;  /* 0x0000000005087348 */ /* 0x000fea0003c00000 */
[----:B------:R0:W1:Y:S02]  /*1d3f0*/  SHFL.IDX P0, R0, R4, R3, R0 ;  /* 0x0000000304007389 */ /* 0x0000640000000000 */
[----:B01----:R-:W-:Y:S01]  /*1d400*/  ENDCOLLECTIVE ;  /* 0x000000000000791b */ /* 0x003fe20003800000 */
.L_x_7706:
[----:B------:R-:W-:Y:S01]  /*1d410*/  IMAD.MOV.U32 R10, RZ, RZ, R0 ;  /* 0x000000ffff0a7224 */ /* 0x000fe200078e0000 */
[----:B------:R-:W-:Y:S06]  /*1d420*/  BRA `(.L_x_7707) ;  /* 0xffffff3c00487947 */ /* 0x000fec000383ffff */
.L_x_7301:
[----:B------:R-:W-:Y:S01]  /*1d430*/  BSSY B1, `(.L_x_7708) ;  /* 0x0000007000017945 */ /* 0x000fe20003800000 */
[----:B------:R-:W-:Y:S02]  /*1d440*/  IMAD.MOV.U32 R7, RZ, RZ, 0x10 ;  /* 0x00000010ff077424 */ /* 0x000fe400078e00ff */
[----:B------:R-:W-:Y:S02]  /*1d450*/  IMAD.MOV.U32 R6, RZ, RZ, 0x1f ;  /* 0x0000001fff067424 */ /* 0x000fe400078e00ff */
[----:B0-234-:R-:W-:-:S07]  /*1d460*/  IMAD.MOV.U32 R5, RZ, RZ, -0x1 ;  /* 0xffffffffff057424 */ /* 0x01dfce00078e00ff */
[----:B-1----:R-:W-:Y:S05]  /*1d470*/  WARPSYNC.COLLECTIVE R5, `(.L_x_7709) ;  /* 0x0000000005087348 */ /* 0x002fea0003c00000 */
[----:B-1----:R0:W1:Y:S02]  /*1d480*/  SHFL.DOWN P0, R0, R8, R7, R6 ;  /* 0x0800000708007389 */ /* 0x0020640000000006 */
[----:B01----:R-:W-:Y:S01]  /*1d490*/  ENDCOLLECTIVE ;  /* 0x000000000000791b */ /* 0x003fe20003800000 */
.L_x_7709:
[----:B------:R-:W-:Y:S05]  /*1d4a0*/  BSYNC B1 ;  /* 0x0000000000017941 */ /* 0x000fea0003800000 */
.L_x_7708:
[----:B------:R-:W-:Y:S01]  /*1d4b0*/  FMNMX R8, R8, R0, !PT ;  /* 0x0000000008087209 */ /* 0x000fe20007800000 */
[----:B------:R-:W-:Y:S02]  /*1d4c0*/  IMAD.MOV.U32 R7, RZ, RZ, 0x8 ;  /* 0x00000008ff077424 */ /* 0x000fe400078e00ff */
[----:B------:R-:W-:Y:S02]  /*1d4d0*/  IMAD.MOV.U32 R6, RZ, RZ, 0x1f ;  /* 0x0000001fff067424 */ /* 0x000fe400078e00ff */
[----:B------:R-:W-:-:S07]  /*1d4e0*/  IMAD.MOV.U32 R5, RZ, RZ, -0x1 ;  /* 0xffffffffff057424 */ /* 0x000fce00078e00ff */
[----:B------:R-:W-:Y:S05]  /*1d4f0*/  WARPSYNC.COLLECTIVE R5, `(.L_x_7710) ;  /* 0x0000000005087348 */ /* 0x000fea0003c00000 */
[----:B------:R0:W1:Y:S02]  /*1d500*/  SHFL.DOWN P0, R0, R8, R7, R6 ;  /* 0x0800000708007389 */ /* 0x0000640000000006 */
[----:B01----:R-:W-:Y:S01]  /*1d510*/  ENDCOLLECTIVE ;  /* 0x000000000000791b */ /* 0x003fe20003800000 */
.L_x_7710:
[----:B------:R-:W-:Y:S01]  /*1d520*/  IMAD.MOV.U32 R7, RZ, RZ, 0x4 ;  /* 0x00000004ff077424 */ /* 0x000fe200078e00ff */
[----:B------:R-:W-:-:S05]  /*1d530*/  FMNMX R3, R8, R0, !PT ;  /* 0x0000000008037209 */ /* 0x000fca0007800000 */
[----:B------:R-:W-:-:S07]  /*1d540*/  IMAD.MOV.U32 R8, RZ, RZ, R3 ;  /* 0x000000ffff087224 */ /* 0x000fce00078e0003 */
[----:B------:R-:W-:Y:S05]  /*1d550*/  WARPSYNC.COLLECTIVE R5, `(.L_x_7711) ;  /* 0x0000000005087348 */ /* 0x000fea0003c00000 */
[----:B------:R0:W1:Y:S02]  /*1d560*/  SHFL.DOWN P0, R0, R8, R7, R6 ;  /* 0x0800000708007389 */ /* 0x0000640000000006 */
[----:B01----:R-:W-:Y:S01]  /*1d570*/  ENDCOLLECTIVE ;  /* 0x000000000000791b */ /* 0x003fe20003800000 */
.L_x_7711:
[----:B------:R-:W-:Y:S01]  /*1d580*/  IMAD.MOV.U32 R7, RZ, RZ, 0x2 ;  /* 0x00000002ff077424 */ /* 0x000fe200078e00ff */
[----:B------:R-:W-:Y:S01]  /*1d590*/  FMNMX R4, R3, R0, !PT ;  /* 0x0000000003047209 */ /* 0x000fe20007800000 */
[----:B------:R-:W-:-:S04]  /*1d5a0*/  IMAD.MOV.U32 R3, RZ, RZ, RZ ;  /* 0x000000ffff037224 */ /* 0x000fc800078e00ff */
[----:B------:R-:W-:-:S07]  /*1d5b0*/  IMAD.MOV.U32 R8, RZ, RZ, R4 ;  /* 0x000000ffff087224 */ /* 0x000fce00078e0004 */
[----:B------:R-:W-:Y:S05]  /*1d5c0*/  WARPSYNC.COLLECTIVE R5, `(.L_x_7712) ;  /* 0x0000000005087348 */ /* 0x000fea0003c00000 */
[----:B------:R0:W1:Y:S02]  /*1d5d0*/  SHFL.DOWN P0, R0, R8, R7, R6 ;  /* 0x0800000708007389 */ /* 0x0000640000000006 */
[----:B01----:R-:W-:Y:S01]  /*1d5e0*/  ENDCOLLECTIVE ;  /* 0x000000000000791b */ /* 0x003fe20003800000 */
.L_x_7712:
[----:B------:R-:W-:Y:S01]  /*1d5f0*/  IMAD.MOV.U32 R7, RZ, RZ, 0x1 ;  /* 0x00000001ff077424 */ /* 0x000fe200078e00ff */
[----:B------:R-:W-:-:S05]  /*1d600*/  FMNMX R9, R4, R0, !PT ;  /* 0x0000000004097209 */ /* 0x000fca0007800000 */
[----:B------:R-:W-:-:S07]  /*1d610*/  IMAD.MOV.U32 R8, RZ, RZ, R9 ;  /* 0x000000ffff087224 */ /* 0x000fce00078e0009 */
[----:B------:R-:W-:Y:S05]  /*1d620*/  WARPSYNC.COLLECTIVE R5, `(.L_x_7713) ;  /* 0x0000000005087348 */ /* 0x000fea0003c00000 */
[----:B------:R0:W1:Y:S02]  /*1d630*/  SHFL.DOWN P0, R0, R8, R7, R6 ;  /* 0x0800000708007389 */ /* 0x0000640000000006 */
[----:B01----:R-:W-:Y:S01]  /*1d640*/  ENDCOLLECTIVE ;  /* 0x000000000000791b */ /* 0x003fe20003800000 */
.L_x_7713:
[----:B------:R-:W-:-:S05]  /*1d650*/  FMNMX R0, R9, R0, !PT ;  /* 0x0000000009007209 */ /* 0x000fca0007800000 */
[----:B------:R-:W-:Y:S02]  /*1d660*/  IMAD.MOV.U32 R4, RZ, RZ, R0 ;  /* 0x000000ffff047224 */ /* 0x000fe400078e0000 */
[----:B------:R-:W-:-:S07]  /*1d670*/  IMAD.MOV.U32 R0, RZ, RZ, 0x1f ;  /* 0x0000001fff007424 */ /* 0x000fce00078e00ff */
[----:B------:R-:W-:Y:S05]  /*1d680*/  WARPSYNC.COLLECTIVE R5, `(.L_x_7714) ;  /* 0x0000000005087348 */ /* 0x000fea0003c00000 */
[----:B------:R0:W1:Y:S02]  /*1d690*/  SHFL.IDX P0, R0, R4, R3, R0 ;  /* 0x0000000304007389 */ /* 0x0000640000000000 */
[----:B01----:R-:W-:Y:S01]  /*1d6a0*/  ENDCOLLECTIVE ;  /* 0x000000000000791b */ /* 0x003fe20003800000 */
.L_x_7714:
[----:B------:R-:W-:Y:S01]  /*1d6b0*/  IMAD.MOV.U32 R10, RZ, RZ, R0 ;  /* 0x000000ffff0a7224 */ /* 0x000fe200078e0000 */
[----:B------:R-:W-:Y:S06]  /*1d6c0*/  BRA `(.L_x_7715) ;  /* 0xffffff3c008c7947 */ /* 0x000fec000383ffff */
.L_x_7309:
[----:B------:R-:W-:Y:S01]  /*1d6d0*/  BSSY B1, `(.L_x_7716) ;  /* 0x0000007000017945 */ /* 0x000fe20003800000 */
[----:B0-----:R-:W-:Y:S02]  /*1d6e0*/  IMAD.MOV.U32 R7, RZ, RZ, 0x10 ;  /* 0x00000010ff077424 */ /* 0x001fe400078e00ff */
[----:B------:R-:W-:Y:S02]  /*1d6f0*/  IMAD.MOV.U32 R6, RZ, RZ, 0x1f ;  /* 0x0000001fff067424 */ /* 0x000fe400078e00ff */
[----:B--234-:R-:W-:-:S07]  /*1d700*/  IMAD.MOV.U32 R5, RZ, RZ, -0x1 ;  /* 0xffffffffff057424 */ /* 0x01cfce00078e00ff */
[----:B------:R-:W-:Y:S05]  /*1d710*/  WARPSYNC.COLLECTIVE R5, `(.L_x_7717) ;  /* 0x0000000005087348 */ /* 0x000fea0003c00000 */
[----:B------:R0:W1:Y:S02]  /*1d720*/  SHFL.DOWN P0, R0, R8, R7, R6 ;  /* 0x0800000708007389 */ /* 0x0000640000000006 */
[----:B01----:R-:W-:Y:S01]  /*1d730*/  ENDCOLLECTIVE ;  /* 0x000000000000791b */ /* 0x003fe20003800000 */
.L_x_7717:
[----:B------:R-:W-:Y:S05]  /*1d740*/  BSYNC B1 ;  /* 0x0000000000017941 */ /* 0x000fea0003800000 */
.L_x_7716:
[----:B------:R-:W-:Y:S01]  /*1d750*/  FMNMX R8, R8, R0, !PT ;  /* 0x0000000008087209 */ /* 0x000fe20007800000 */
[----:B------:R-:W-:Y:S02]  /*1d760*/  IMAD.MOV.U32 R7, RZ, RZ, 0x8 ;  /* 0x00000008ff077424 */ /* 0x000fe400078e00ff */
[----:B------:R-:W-:Y:S02]  /*1d770*/  IMAD.MOV.U32 R6, RZ, RZ, 0x1f ;  /* 0x0000001fff067424 */ /* 0x000fe400078e00ff */
[----:B------:R-:W-:-:S07]  /*1d780*/  IMAD.MOV.U32 R5, RZ, RZ, -0x1 ;  /* 0xffffffffff057424 */ /* 0x000fce00078e00ff */
[----:B------:R-:W-:Y:S05]  /*1d790*/  WARPSYNC.COLLECTIVE R5, `(.L_x_7718) ;  /* 0x0000000005087348 */ /* 0x000fea0003c00000 */
[----:B------:R0:W1:Y:S02]  /*1d7a0*/  SHFL.DOWN P0, R0, R8, R7, R6 ;  /* 0x0800000708007389 */ /* 0x0000640000000006 */
[----:B01----:R-:W-:Y:S01]  /*1d7b0*/  ENDCOLLECTIVE ;  /* 0x000000000000791b */ /* 0x003fe20003800000 */
.L_x_7718:
[----:B------:R-:W-:Y:S01]  /*1d7c0*/  IMAD.MOV.U32 R7, RZ, RZ, 0x4 ;  /* 0x00000004ff077424 */ /* 0x000fe200078e00ff */
[----:B------:R-:W-:-:S05]  /*1d7d0*/  FMNMX R3, R8, R0, !PT ;  /* 0x0000000008037209 */ /* 0x000fca0007800000 */
[----:B------:R-:W-:-:S07]  /*1d7e0*/  IMAD.MOV.U32 R8, RZ, RZ, R3 ;  /* 0x000000ffff087224 */ /* 0x000fce00078e0003 */
[----:B------:R-:W-:Y:S05]  /*1d7f0*/  WARPSYNC.COLLECTIVE R5, `(.L_x_7719) ;  /* 0x0000000005087348 */ /* 0x000fea0003c00000 */
[----:B------:R0:W1:Y:S02]  /*1d800*/  SHFL.DOWN P0, R0, R8, R7, R6 ;  /* 0x0800000708007389 */ /* 0x0000640000000006 */
[----:B01----:R-:W-:Y:S01]  /*1d810*/  ENDCOLLECTIVE ;  /* 0x000000000000791b */ /* 0x003fe20003800000 */
.L_x_7719:
[----:B------:R-:W-:Y:S01]  /*1d820*/  IMAD.MOV.U32 R7, RZ, RZ, 0x2 ;  /* 0x00000002ff077424 */ /* 0x000fe200078e00ff */
[----:B------:R-:W-:Y:S01]  /*1d830*/  FMNMX R4, R3, R0, !PT ;  /* 0x0000000003047209 */ /* 0x000fe20007800000 */
[----:B------:R-:W-:-:S04]  /*1d840*/  IMAD.MOV.U32 R3, RZ, RZ, RZ ;  /* 0x000000ffff037224 */ /* 0x000fc800078e00ff */
[----:B------:R-:W-:-:S07]  /*1d850*/  IMAD.MOV.U32 R8, RZ, RZ, R4 ;  /* 0x000000ffff087224 */ /* 0x000fce00078e0004 */
[----:B------:R-:W-:Y:S05]  /*1d860*/  WARPSYNC.COLLECTIVE R5, `(.L_x_7720) ;  /* 0x0000000005087348 */ /* 0x000fea0003c00000 */
[----:B------:R0:W1:Y:S02]  /*1d870*/  SHFL.DOWN P0, R0, R8, R7, R6 ;  /* 0x0800000708007389 */ /* 0x0000640000000006 */
[----:B01----:R-:W-:Y:S01]  /*1d880*/  ENDCOLLECTIVE ;  /* 0x000000000000791b */ /* 0x003fe20003800000 */
.L_x_7720:
[----:B------:R-:W-:Y:S01]  /*1d890*/  IMAD.MOV.U32 R7, RZ, RZ, 0x1 ;  /* 0x00000001ff077424 */ /* 0x000fe200078e00ff */
[----:B------:R-:W-:-:S05]  /*1d8a0*/  FMNMX R9, R4, R0, !PT ;  /* 0x0000000004097209 */ /* 0x000fca0007800000 */
[----:B------:R-:W-:-:S07]  /*1d8b0*/  IMAD.MOV.U32 R8, RZ, RZ, R9 ;  /* 0x000000ffff087224 */ /* 0x000fce00078e0009 */
[----:B------:R-:W-:Y:S05]  /*1d8c0*/  WARPSYNC.COLLECTIVE R5, `(.L_x_7721) ;  /* 0x0000000005087348 */ /* 0x000fea0003c00000 */
[----:B------:R0:W1:Y:S02]  /*1d8d0*/  SHFL.DOWN P0, R0, R8, R7, R6 ;  /* 0x0800000708007389 */ /* 0x0000640000000006 */
[----:B01----:R-:W-:Y:S01]  /*1d8e0*/  ENDCOLLECTIVE ;  /* 0x000000000000791b */ /* 0x003fe20003800000 */
.L_x_7721:
[----:B------:R-:W-:-:S05]  /*1d8f0*/  FMNMX R0, R9, R0, !PT ;  /* 0x0000000009007209 */ /* 0x000fca0007800000 */
[----:B------:R-:W-:Y:S02]  /*1d900*/  IMAD.MOV.U32 R4, RZ, RZ, R0 ;  /* 0x000000ffff047224 */ /* 0x000fe400078e0000 */
[----:B------:R-:W-:-:S07]  /*1d910*/  IMAD.MOV.U32 R0, RZ, RZ, 0x1f ;  /* 0x0000001fff007424 */ /* 0x000fce00078e00ff */
[----:B------:R-:W-:Y:S05]  /*1d920*/  WARPSYNC.COLLECTIVE R5, `(.L_x_7722) ;  /* 0x0000000005087348 */ /* 0x000fea0003c00000 */
[----:B------:R0:W1:Y:S02]  /*1d930*/  SHFL.IDX P0, R0, R4, R3, R0 ;  /* 0x0000000304007389 */ /* 0x0000640000000000 */
[----:B01----:R-:W-:Y:S01]  /*1d940*/  ENDCOLLECTIVE ;  /* 0x000000000000791b */ /* 0x003fe20003800000 */
.L_x_7722:
[----:B------:R-:W-:Y:S01]  /*1d950*/  IMAD.MOV.U32 R10, RZ, RZ, R0 ;  /* 0x000000ffff0a7224 */ /* 0x000fe200078e0000 */
[----:B------:R-:W-:Y:S06]  /*1d960*/  BRA `(.L_x_7723) ;  /* 0xffffff4000047947 */ /* 0x000fec000383ffff */
.L_x_7317:
[----:B------:R-:W-:Y:S01]  /*1d970*/  BSSY B1, `(.L_x_7724) ;  /* 0x0000007000017945 */ /* 0x000fe20003800000 */
[----:B------:R-:W-:Y:S02]  /*1d980*/  IMAD.MOV.U32 R7, RZ, RZ, 0x10 ;  /* 0x00000010ff077424 */ /* 0x000fe400078e00ff */
[----:B------:R-:W-:Y:S02]  /*1d990*/  IMAD.MOV.U32 R6, RZ, RZ, 0x1f ;  /* 0x0000001fff067424 */ /* 0x000fe400078e00ff */
[----:B--234-:R-:W-:-:S07]  /*1d9a0*/  IMAD.MOV.U32 R5, RZ, RZ, -0x1 ;  /* 0xffffffffff057424 */ /* 0x01cfce00078e00ff */
[----:B0-----:R-:W-:Y:S05]  /*1d9b0*/  WARPSYNC.COLLECTIVE R5, `(.L_x_7725) ;  /* 0x0000000005087348 */ /* 0x001fea0003c00000 */
[----:B0-----:R0:W1:Y:S02]  /*1d9c0*/  SHFL.DOWN P0, R0, R8, R7, R6 ;  /* 0x0800000708007389 */ /* 0x0010640000000006 */
[----:B01----:R-:W-:Y:S01]  /*1d9d0*/  ENDCOLLECTIVE ;  /* 0x000000000000791b */ /* 0x003fe20003800000 */
.L_x_7725:
[----:B------:R-:W-:Y:S05]  /*1d9e0*/  BSYNC B1 ;  /* 0x0000000000017941 */ /* 0x000fea0003800000 */
.L_x_7724:
[----:B------:R-:W-:Y:S01]  /*1d9f0*/  FMNMX R8, R8, R0, !PT ;  /* 0x0000000008087209 */ /* 0x000fe20007800000 */
[----:B------:R-:W-:Y:S02]  /*1da00*/  IMAD.MOV.U32 R7, RZ, RZ, 0x8 ;  /* 0x00000008ff077424 */ /* 0x000fe400078e00ff */
[----:B------:R-:W-:Y:S02]  /*1da10*/  IMAD.MOV.U32 R6, RZ, RZ, 0x1f ;  /* 0x0000001fff067424 */ /* 0x000fe400078e00ff */
[----:B------:R-:W-:-:S07]  /*1da20*/  IMAD.MOV.U32 R5, RZ, RZ, -0x1 ;  /* 0xffffffffff057424 */ /* 0x000fce00078e00ff */
[----:B------:R-:W-:Y:S05]  /*1da30*/  WARPSYNC.COLLECTIVE R5, `(.L_x_7726) ;  /* 0x0000000005087348 */ /* 0x000fea0003c00000 */
[----:B------:R0:W1:Y:S02]  /*1da40*/  SHFL.DOWN P0, R0, R8, R7, R6 ;  /* 0x0800000708007389 */ /* 0x0000640000000006 */
[----:B01----:R-:W-:Y:S01]  /*1da50*/  ENDCOLLECTIVE ;  /* 0x000000000000791b */ /* 0x003fe20003800000 */
.L_x_7726:
[----:B------:R-:W-:Y:S01]  /*1da60*/  IMAD.MOV.U32 R7, RZ, RZ, 0x4 ;  /* 0x00000004ff077424 */ /* 0x000fe200078e00ff */
[----:B------:R-:W-:-:S05]  /*1da70*/  FMNMX R3, R8, R0, !PT ;  /* 0x0000000008037209 */ /* 0x000fca0007800000 */
[----:B------:R-:W-:-:S07]  /*1da80*/  IMAD.MOV.U32 R8, RZ, RZ, R3 ;  /* 0x000000ffff087224 */ /* 0x000fce00078e0003 */
[----:B------:R-:W-:Y:S05]  /*1da90*/  WARPSYNC.COLLECTIVE R5, `(.L_x_7727) ;  /* 0x0000000005087348 */ /* 0x000fea0003c00000 */
[----:B------:R0:W1:Y:S02]  /*1daa0*/  SHFL.DOWN P0, R0, R8, R7, R6 ;  /* 0x0800000708007389 */ /* 0x0000640000000006 */
[----:B01----:R-:W-:Y:S01]  /*1dab0*/  ENDCOLLECTIVE ;  /* 0x000000000000791b */ /* 0x003fe20003800000 */
.L_x_7727:
[----:B------:R-:W-:Y:S01]  /*1dac0*/  IMAD.MOV.U32 R7, RZ, RZ, 0x2 ;  /* 0x00000002ff077424 */ /* 0x000fe200078e00ff */
[----:B------:R-:W-:Y:S01]  /*1dad0*/  FMNMX R4, R3, R0, !PT ;  /* 0x0000000003047209 */ /* 0x000fe20007800000 */
[----:B------:R-:W-:-:S04]  /*1dae0*/  IMAD.MOV.U32 R3, RZ, RZ, RZ ;  /* 0x000000ffff037224 */ /* 0x000fc800078e00ff */
[----:B------:R-:W-:-:S07]  /*1daf0*/  IMAD.MOV.U32 R8, RZ, RZ, R4 ;  /* 0x000000ffff087224 */ /* 0x000fce00078e0004 */
[----:B------:R-:W-:Y:S05]  /*1db00*/  WARPSYNC.COLLECTIVE R5, `(.L_x_7728) ;  /* 0x0000000005087348 */ /* 0x000fea0003c00000 */
[----:B------:R0:W1:Y:S02]  /*1db10*/  SHFL.DOWN P0, R0, R8, R7, R6 ;  /* 0x0800000708007389 */ /* 0x0000640000000006 */
[----:B01----:R-:W-:Y:S01]  /*1db20*/  ENDCOLLECTIVE ;  /* 0x000000000000791b */ /* 0x003fe20003800000 */
.L_x_7728:
[----:B------:R-:W-:Y:S01]  /*1db30*/  IMAD.MOV.U32 R7, RZ, RZ, 0x1 ;  /* 0x00000001ff077424 */ /* 0x000fe200078e00ff */
[----:B------:R-:W-:-:S05]  /*1db40*/  FMNMX R9, R4, R0, !PT ;  /* 0x0000000004097209 */ /* 0x000fca0007800000 */
[----:B------:R-:W-:-:S07]  /*1db50*/  IMAD.MOV.U32 R8, RZ, RZ, R9 ;  /* 0x000000ffff087224 */ /* 0x000fce00078e0009 */
[----:B------:R-:W-:Y:S05]  /*1db60*/  WARPSYNC.COLLECTIVE R5, `(.L_x_7729) ;  /* 0x0000000005087348 */ /* 0x000fea0003c00000 */
[----:B------:R0:W1:Y:S02]  /*1db70*/  SHFL.DOWN P0, R0, R8, R7, R6 ;  /* 0x0800000708007389 */ /* 0x0000640000000006 */
[----:B01----:R-:W-:Y:S01]  /*1db80*/  ENDCOLLECTIVE ;  /* 0x000000000000791b */ /* 0x003fe20003800000 */
.L_x_7729:
[----:B------:R-:W-:-:S05]  /*1db90*/  FMNMX R0, R9, R0, !PT ;  /* 0x0000000009007209 */ /* 0x000fca0007800000 */
[----:B------:R-:W-:Y:S02]  /*1dba0*/  IMAD.MOV.U32 R4, RZ, RZ, R0 ;  /* 0x000000ffff047224 */ /* 0x000fe400078e0000 */
[----:B------:R-:W-:-:S07]  /*1dbb0*/  IMAD.MOV.U32 R0, RZ, RZ, 0x1f ;  /* 0x0000001fff007424 */ /* 0x000fce00078e00ff */
[----:B------:R-:W-:Y:S05]  /*1dbc0*/  WARPSYNC.COLLECTIVE R5, `(.L_x_7730) ;  /* 0x0000000005087348 */ /* 0x000fea0003c00000 */
[----:B------:R0:W1:Y:S02]  /*1dbd0*/  SHFL.IDX P0, R0, R4, R3, R0 ;  /* 0x0000000304007389 */ /* 0x0000640000000000 */
[----:B01----:R-:W-:Y:S01]  /*1dbe0*/  ENDCOLLECTIVE ;  /* 0x000000000000791b */ /* 0x003fe20003800000 */
.L_x_7730:
[----:B------:R-:W-:Y:S01]  /*1dbf0*/  IMAD.MOV.U32 R10, RZ, RZ, R0 ;  /* 0x000000ffff0a7224 */ /* 0x000fe200078e0000 */
[----:B------:R-:W-:Y:S06]  /*1dc00*/  BRA `(.L_x_7731) ;  /* 0xffffff40007c7947 */ /* 0x000fec000383ffff */
.L_x_7325:
[----:B------:R-:W-:Y:S01]  /*1dc10*/  BSSY B1, `(.L_x_7732) ;  /* 0x0000007000017945 */ /* 0x000fe20003800000 */
[----:B-1----:R-:W-:Y:S02]  /*1dc20*/  IMAD.MOV.U32 R7, RZ, RZ, 0x10 ;  /* 0x00000010ff077424 */ /* 0x002fe400078e00ff */
[----:B------:R-:W-:Y:S02]  /*1dc30*/  IMAD.MOV.U32 R6, RZ, RZ, 0x1f ;  /* 0x0000001fff067424 */ /* 0x000fe400078e00ff */
[----:B--234-:R-:W-:-:S07]  /*1dc40*/  IMAD.MOV.U32 R5, RZ, RZ, -0x1 ;  /* 0xffffffffff057424 */ /* 0x01cfce00078e00ff */
[----:B------:R-:W-:Y:S05]  /*1dc50*/  WARPSYNC.COLLECTIVE R5, `(.L_x_7733) ;  /* 0x0000000005087348 */ /* 0x000fea0003c00000 */
[----:B------:R0:W1:Y:S02]  /*1dc60*/  SHFL.DOWN P0, R0, R8, R7, R6 ;  /* 0x0800000708007389 */ /* 0x0000640000000006 */
[----:B01----:R-:W-:Y:S01]  /*1dc70*/  ENDCOLLECTIVE ;  /* 0x000000000000791b */ /* 0x003fe20003800000 */
.L_x_7733:
[----:B------:R-:W-:Y:S05]  /*1dc80*/  BSYNC B1 ;  /* 0x0000000000017941 */ /* 0x000fea0003800000 */
.L_x_7732:
[----:B------:R-:W-:Y:S01]  /*1dc90*/  FMNMX R8, R8, R0, !PT ;  /* 0x0000000008087209 */ /* 0x000fe20007800000 */
[----:B------:R-:W-:Y:S02]  /*1dca0*/  IMAD.MOV.U32 R7, RZ, RZ, 0x8 ;  /* 0x00000008ff077424 */ /* 0x000fe400078e00ff */
[----:B------:R-:W-:Y:S02]  /*1dcb0*/  IMAD.MOV.U32 R6, RZ, RZ, 0x1f ;  /* 0x0000001fff067424 */ /* 0x000fe400078e00ff */
[----:B------:R-:W-:-:S07]  /*1dcc0*/  IMAD.MOV.U32 R5, RZ, RZ, -0x1 ;  /* 0xffffffffff057424 */ /* 0x000fce00078e00ff */
[----:B------:R-:W-:Y:S05]  /*1dcd0*/  WARPSYNC.COLLECTIVE R5, `(.L_x_7734) ;  /* 0x0000000005087348 */ /* 0x000fea0003c00000 */
[----:B------:R0:W1:Y:S02]  /*1dce0*/  SHFL.DOWN P0, R0, R8, R7, R6 ;  /* 0x0800000708007389 */ /* 0x0000640000000006 */
[----:B01----:R-:W-:Y:S01]  /*1dcf0*/  ENDCOLLECTIVE ;  /* 0x000000000000791b */ /* 0x003fe20003800000 */
.L_x_7734:
[----:B------:R-:W-:Y:S01]  /*1dd00*/  IMAD.MOV.U32 R7, RZ, RZ, 0x4 ;  /* 0x00000004ff077424 */ /* 0x000fe200078e00ff */
[----:B------:R-:W-:-:S05]  /*1dd10*/  FMNMX R3, R8, R0, !PT ;  /* 0x0000000008037209 */ /* 0x000fca0007800000 */
[----:B------:R-:W-:-:S07]  /*1dd20*/  IMAD.MOV.U32 R8, RZ, RZ, R3 ;  /* 0x000000ffff087224 */ /* 0x000fce00078e0003 */
[----:B------:R-:W-:Y:S05]  /*1dd30*/  WARPSYNC.COLLECTIVE R5, `(.L_x_7735) ;  /* 0x0000000005087348 */ /* 0x000fea0003c00000 */
[----:B------:R0:W1:Y:S02]  /*1dd40*/  SHFL.DOWN P0, R0, R8, R7, R6 ;  /* 0x0800000708007389 */ /* 0x0000640000000006 */
[----:B01----:R-:W-:Y:S01]  /*1dd50*/  ENDCOLLECTIVE ;  /* 0x000000000000791b */ /* 0x003fe20003800000 */
.L_x_7735:
[----:B------:R-:W-:Y:S01]  /*1dd60*/  IMAD.MOV.U32 R7, RZ, RZ, 0x2 ;  /* 0x00000002ff077424 */ /* 0x000fe200078e00ff */
[----:B------:R-:W-:Y:S01]  /*1dd70*/  FMNMX R4, R3, R0, !PT ;  /* 0x0000000003047209 */ /* 0x000fe20007800000 */
[----:B------:R-:W-:-:S04]  /*1dd80*/  IMAD.MOV.U32 R3, RZ, RZ, RZ ;  /* 0x000000ffff037224 */ /* 0x000fc800078e00ff */
[----:B------:R-:W-:-:S07]  /*1dd90*/  IMAD.MOV.U32 R8, RZ, RZ, R4 ;  /* 0x000000ffff087224 */ /* 0x000fce00078e0004 */
[----:B------:R-:W-:Y:S05]  /*1dda0*/  WARPSYNC.COLLECTIVE R5, `(.L_x_7736) ;  /* 0x0000000005087348 */ /* 0x000fea0003c00000 */
[----:B------:R0:W1:Y:S02]  /*1ddb0*/  SHFL.DOWN P0, R0, R8, R7, R6 ;  /* 0x0800000708007389 */ /* 0x0000640000000006 */
[----:B01----:R-:W-:Y:S01]  /*1ddc0*/  ENDCOLLECTIVE ;  /* 0x000000000000791b */ /* 0x003fe20003800000 */
.L_x_7736:
[----:B------:R-:W-:Y:S01]  /*1ddd0*/  IMAD.MOV.U32 R7, RZ, RZ, 0x1 ;  /* 0x00000001ff077424 */ /* 0x000fe200078e00ff */
[----:B------:R-:W-:-:S05]  /*1dde0*/  FMNMX R9, R4, R0, !PT ;  /* 0x0000000004097209 */ /* 0x000fca0007800000 */
[----:B------:R-:W-:-:S07]  /*1ddf0*/  IMAD.MOV.U32 R8, RZ, RZ, R9 ;  /* 0x000000ffff087224 */ /* 0x000fce00078e0009 */
[----:B------:R-:W-:Y:S05]  /*1de00*/  WARPSYNC.COLLECTIVE R5, `(.L_x_7737) ;  /* 0x0000000005087348 */ /* 0x000fea0003c00000 */
[----:B------:R0:W1:Y:S02]  /*1de10*/  SHFL.DOWN P0, R0, R8, R7, R6 ;  /* 0x0800000708007389 */ /* 0x0000640000000006 */
[----:B01----:R-:W-:Y:S01]  /*1de20*/  ENDCOLLECTIVE ;  /* 0x000000000000791b */ /* 0x003fe20003800000 */
.L_x_7737:
[----:B------:R-:W-:-:S05]  /*1de30*/  FMNMX R0, R9, R0, !PT ;  /* 0x0000000009007209 */ /* 0x000fca0007800000 */
[----:B------:R-:W-:Y:S02]  /*1de40*/  IMAD.MOV.U32 R4, RZ, RZ, R0 ;  /* 0x000000ffff047224 */ /* 0x000fe400078e0000 */
[----:B------:R-:W-:-:S07]  /*1de50*/  IMAD.MOV.U32 R0, RZ, RZ, 0x1f ;  /* 0x0000001fff007424 */ /* 0x000fce00078e00ff */
[----:B------:R-:W-:Y:S05]  /*1de60*/  WARPSYNC.COLLECTIVE R5, `(.L_x_7738) ;  /* 0x0000000005087348 */ /* 0x000fea0003c00000 */
[----:B------:R0:W1:Y:S02]  /*1de70*/  SHFL.IDX P0, R0, R4, R3, R0 ;  /* 0x0000000304007389 */ /* 0x0000640000000000 */
[----:B01----:R-:W-:Y:S01]  /*1de80*/  ENDCOLLECTIVE ;  /* 0x000000000000791b */ /* 0x003fe20003800000 */
.L_x_7738:
[----:B------:R-:W-:Y:S01]  /*1de90*/  IMAD.MOV.U32 R10, RZ, RZ, R0 ;  /* 0x000000ffff0a7224 */ /* 0x000fe200078e0000 */
[----:B------:R-:W-:Y:S06]  /*1dea0*/  BRA `(.L_x_7739) ;  /* 0xffffff4400087947 */ /* 0x000fec000383ffff */
.L_x_7333:
[----:B------:R-:W-:Y:S01]  /*1deb0*/  BSSY B1, `(.L_x_7740) ;  /* 0x0000007000017945 */ /* 0x000fe20003800000 */
[----:B------:R-:W-:Y:S02]  /*1dec0*/  IMAD.MOV.U32 R7, RZ, RZ, 0x10 ;  /* 0x00000010ff077424 */ /* 0x000fe400078e00ff */
[----:B------:R-:W-:Y:S02]  /*1ded0*/  IMAD.MOV.U32 R6, RZ, RZ, 0x1f ;  /* 0x0000001fff067424 */ /* 0x000fe400078e00ff */
[----:B--234-:R-:W-:-:S07]  /*1dee0*/  IMAD.MOV.U32 R5, RZ, RZ, -0x1 ;  /* 0xffffffffff057424 */ /* 0x01cfce00078e00ff */
[----:B0-----:R-:W-:Y:S05]  /*1def0*/  WARPSYNC.COLLECTIVE R5, `(.L_x_7741) ;  /* 0x0000000005087348 */ /* 0x001fea0003c00000 */
[----:B0-----:R0:W1:Y:S02]  /*1df00*/  SHFL.DOWN P0, R0, R8, R7, R6 ;  /* 0x0800000708007389 */ /* 0x0010640000000006 */
[----:B01----:R-:W-:Y:S01]  /*1df10*/  ENDCOLLECTIVE ;  /* 0x000000000000791b */ /* 0x003fe20003800000 */
.L_x_7741:
[----:B------:R-:W-:Y:S05]  /*1df20*/  BSYNC B1 ;  /* 0x0000000000017941 */ /* 0x000fea0003800000 */
.L_x_7740:
[----:B------:R-:W-:Y:S01]  /*1df30*/  FMNMX R8, R8, R0, !PT ;  /* 0x0000000008087209 */ /* 0x000fe20007800000 */
[----:B------:R-:W-:Y:S02]  /*1df40*/  IMAD.MOV.U32 R7, RZ, RZ, 0x8 ;  /* 0x00000008ff077424 */ /* 0x000fe400078e00ff */
[----:B------:R-:W-:Y:S02]  /*1df50*/  IMAD.MOV.U32 R6, RZ, RZ, 0x1f ;  /* 0x0000001fff067424 */ /* 0x000fe400078e00ff */
[----:B------:R-:W-:-:S07]  /*1df60*/  IMAD.MOV.U32 R5, RZ, RZ, -0x1 ;  /* 0xffffffffff057424 */ /* 0x000fce00078e00ff */
[----:B------:R-:W-:Y:S05]  /*1df70*/  WARPSYNC.COLLECTIVE R5, `(.L_x_7742) ;  /* 0x0000000005087348 */ /* 0x000fea0003c00000 */
[----:B------:R0:W1:Y:S02]  /*1df80*/  SHFL.DOWN P0, R0, R8, R7, R6 ;  /* 0x0800000708007389 */ /* 0x0000640000000006 */
[----:B01----:R-:W-:Y:S01]  /*1df90*/  ENDCOLLECTIVE ;  /* 0x000000000000791b */ /* 0x003fe20003800000 */
.L_x_7742:
[----:B------:R-:W-:Y:S01]  /*1dfa0*/  IMAD.MOV.U32 R7, RZ, RZ, 0x4 ;  /* 0x00000004ff077424 */ /* 0x000fe200078e00ff */
[----:B------:R-:W-:-:S05]  /*1dfb0*/  FMNMX R3, R8, R0, !PT ;  /* 0x0000000008037209 */ /* 0x000fca0007800000 */
[----:B------:R-:W-:-:S07]  /*1dfc0*/  IMAD.MOV.U32 R8, RZ, RZ, R3 ;  /* 0x000000ffff087224 */ /* 0x000fce00078e0003 */
[----:B------:R-:W-:Y:S05]  /*1dfd0*/  WARPSYNC.COLLECTIVE R5, `(.L_x_7743) ;  /* 0x0000000005087348 */ /* 0x000fea0003c00000 */
[----:B------:R0:W1:Y:S02]  /*1dfe0*/  SHFL.DOWN P0, R0, R8, R7, R6 ;  /* 0x0800000708007389 */ /* 0x0000640000000006 */
[----:B01----:R-:W-:Y:S01]  /*1dff0*/  ENDCOLLECTIVE ;  /* 0x000000000000791b */ /* 0x003fe20003800000 */
.L_x_7743:
[----:B------:R-:W-:Y:S01]  /*1e000*/  IMAD.MOV.U32 R7, RZ, RZ, 0x2 ;  /* 0x00000002ff077424 */ /* 0x000fe200078e00ff */
[----:B------:R-:W-:Y:S01]  /*1e010*/  FMNMX R4, R3, R0, !PT ;  /* 0x0000000003047209 */ /* 0x000fe20007800000 */
[----:B------:R-:W-:-:S04]  /*1e020*/  IMAD.MOV.U32 R3, RZ, RZ, RZ ;  /* 0x000000ffff037224 */ /* 0x000fc800078e00ff */
[----:B------:R-:W-:-:S07]  /*1e030*/  IMAD.MOV.U32 R8, RZ, RZ, R4 ;  /* 0x000000ffff087224 */ /* 0x000fce00078e0004 */
[----:B------:R-:W-:Y:S05]  /*1e040*/  WARPSYNC.COLLECTIVE R5, `(.L_x_7744) ;  /* 0x0000000005087348 */ /* 0x000fea0003c00000 */
[----:B------:R0:W1:Y:S02]  /*1e050*/  SHFL.DOWN P0, R0, R8, R7, R6 ;  /* 0x0800000708007389 */ /* 0x0000640000000006 */
[----:B01----:R-:W-:Y:S01]  /*1e060*/  ENDCOLLECTIVE ;  /* 0x000000000000791b */ /* 0x003fe20003800000 */
.L_x_7744:
[----:B------:R-:W-:Y:S01]  /*1e070*/  IMAD.MOV.U32 R7, RZ, RZ, 0x1 ;  /* 0x00000001ff077424 */ /* 0x000fe200078e00ff */
[----:B------:R-:W-:-:S05]  /*1e080*/  FMNMX R9, R4, R0, !PT ;  /* 0x0000000004097209 */ /* 0x000fca0007800000 */
[----:B------:R-:W-:-:S07]  /*1e090*/  IMAD.MOV.U32 R8, RZ, RZ, R9 ;  /* 0x000000ffff087224 */ /* 0x000fce00078e0009 */
[----:B------:R-:W-:Y:S05]  /*1e0a0*/  WARPSYNC.COLLECTIVE R5, `(.L_x_7745) ;  /* 0x0000000005087348 */ /* 0x000fea0003c00000 */
[----:B------:R0:W1:Y:S02]  /*1e0b0*/  SHFL.DOWN P0, R0, R8, R7, R6 ;  /* 0x0800000708007389 */ /* 0x0000640000000006 */
[----:B01----:R-:W-:Y:S01]  /*1e0c0*/  ENDCOLLECTIVE ;  /* 0x000000000000791b */ /* 0x003fe20003800000 */
.L_x_7745:
[----:B------:R-:W-:-:S05]  /*1e0d0*/  FMNMX R0, R9, R0, !PT ;  /* 0x0000000009007209 */ /* 0x000fca0007800000 */
[----:B------:R-:W-:Y:S02]  /*1e0e0*/  IMAD.MOV.U32 R4, RZ, RZ, R0 ;  /* 0x000000ffff047224 */ /* 0x000fe400078e0000 */
[----:B------:R-:W-:-:S07]  /*1e0f0*/  IMAD.MOV.U32 R0, RZ, RZ, 0x1f ;  /* 0x0000001fff007424 */ /* 0x000fce00078e00ff */
[----:B------:R-:W-:Y:S05]  /*1e100*/  WARPSYNC.COLLECTIVE R5, `(.L_x_7746) ;  /* 0x0000000005087348 */ /* 0x000fea0003c00000 */
[----:B------:R0:W1:Y:S02]  /*1e110*/  SHFL.IDX P0, R0, R4, R3, R0 ;  /* 0x0000000304007389 */ /* 0x0000640000000000 */
[----:B01----:R-:W-:Y:S01]  /*1e120*/  ENDCOLLECTIVE ;  /* 0x000000000000791b */ /* 0x003fe20003800000 */
.L_x_7746:
[----:B------:R-:W-:Y:S01]  /*1e130*/  IMAD.MOV.U32 R10, RZ, RZ, R0 ;  /* 0x000000ffff0a7224 */ /* 0x000fe200078e0000 */
[----:B------:R-:W-:Y:S06]  /*1e140*/  BRA `(.L_x_7747) ;  /* 0xffffff44007c7947 */ /* 0x000fec000383ffff */
.L_x_7341:
[----:B------:R-:W-:Y:S01]  /*1e150*/  BSSY B1, `(.L_x_7748) ;  /* 0x0000007000017945 */ /* 0x000fe20003800000 */
[----:B-1----:R-:W-:Y:S02]  /*1e160*/  IMAD.MOV.U32 R7, RZ, RZ, 0x10 ;  /* 0x00000010ff077424 */ /* 0x002fe400078e00ff */
[----:B------:R-:W-:Y:S02]  /*1e170*/  IMAD.MOV.U32 R6, RZ, RZ, 0x1f ;  /* 0x0000001fff067424 */ /* 0x000fe400078e00ff */
[----:B--234-:R-:W-:-:S07]  /*1e180*/  IMAD.MOV.U32 R5, RZ, RZ, -0x1 ;  /* 0xffffffffff057424 */ /* 0x01cfce00078e00ff */
[----:B------:R-:W-:Y:S05]  /*1e190*/  WARPSYNC.COLLECTIVE R5, `(.L_x_7749) ;  /* 0x0000000005087348 */ /* 0x000fea0003c00000 */
[----:B------:R0:W1:Y:S02]  /*1e1a0*/  SHFL.DOWN P0, R0, R8, R7, R6 ;  /* 0x0800000708007389 */ /* 0x0000640000000006 */
[----:B01----:R-:W-:Y:S01]  /*1e1b0*/  ENDCOLLECTIVE ;  /* 0x000000000000791b */ /* 0x003fe20003800000 */
.L_x_7749:
[----:B------:R-:W-:Y:S05]  /*1e1c0*/  BSYNC B1 ;  /* 0x0000000000017941 */ /* 0x000fea0003800000 */
.L_x_7748:
[----:B------:R-:W-:Y:S01]  /*1e1d0*/  FMNMX R8, R8, R0, !PT ;  /* 0x0000000008087209 */ /* 0x000fe20007800000 */
[----:B------:R-:W-:Y:S02]  /*1e1e0*/  IMAD.MOV.U32 R7, RZ, RZ, 0x8 ;  /* 0x00000008ff077424 */ /* 0x000fe400078e00ff */
[----:B------:R-:W-:Y:S02]  /*1e1f0*/  IMAD.MOV.U32 R6, RZ, RZ, 0x1f ;  /* 0x0000001fff067424 */ /* 0x000fe400078e00ff */
[----:B------:R-:W-:-:S07]  /*1e200*/  IMAD.MOV.U32 R5, RZ, RZ, -0x1 ;  /* 0xffffffffff057424 */ /* 0x000fce00078e00ff */
[----:B------:R-:W-:Y:S05]  /*1e210*/  WARPSYNC.COLLECTIVE R5, `(.L_x_7750) ;  /* 0x0000000005087348 */ /* 0x000fea0003c00000 */
[----:B------:R0:W1:Y:S02]  /*1e220*/  SHFL.DOWN P0, R0, R8, R7, R6 ;  /* 0x0800000708007389 */ /* 0x0000640000000006 */
[----:B01----:R-:W-:Y:S01]  /*1e230*/  ENDCOLLECTIVE ;  /* 0x000000000000791b */ /* 0x003fe20003800000 */
.L_x_7750:
[----:B------:R-:W-:Y:S01]  /*1e240*/  IMAD.MOV.U32 R7, RZ, RZ, 0x4 ;  /* 0x00000004ff077424 */ /* 0x000fe200078e00ff */
[----:B------:R-:W-:-:S05]  /*1e250*/  FMNMX R3, R8, R0, !PT ;  /* 0x0000000008037209 */ /* 0x000fca0007800000 */
[----:B------:R-:W-:-:S07]  /*1e260*/  IMAD.MOV.U32 R8, RZ, RZ, R3 ;  /* 0x000000ffff087224 */ /* 0x000fce00078e0003 */
[----:B------:R-:W-:Y:S05]  /*1e270*/  WARPSYNC.COLLECTIVE R5, `(.L_x_7751) ;  /* 0x0000000005087348 */ /* 0x000fea0003c00000 */
[----:B------:R0:W1:Y:S02]  /*1e280*/  SHFL.DOWN P0, R0, R8, R7, R6 ;  /* 0x0800000708007389 */ /* 0x0000640000000006 */
[----:B01----:R-:W-:Y:S01]  /*1e290*/  ENDCOLLECTIVE ;  /* 0x000000000000791b */ /* 0x003fe20003800000 */
.L_x_7751:
[----:B------:R-:W-:Y:S01]  /*1e2a0*/  IMAD.MOV.U32 R7, RZ, RZ, 0x2 ;  /* 0x00000002ff077424 */ /* 0x000fe200078e00ff */
[----:B------:R-:W-:Y:S01]  /*1e2b0*/  FMNMX R4, R3, R0, !PT ;  /* 0x0000000003047209 */ /* 0x000fe20007800000 */
[----:B------:R-:W-:-:S04]  /*1e2c0*/  IMAD.MOV.U32 R3, RZ, RZ, RZ ;  /* 0x000000ffff037224 */ /* 0x000fc800078e00ff */
[----:B------:R-:W-:-:S07]  /*1e2d0*/  IMAD.MOV.U32 R8, RZ, RZ, R4 ;  /* 0x000000ffff087224 */ /* 0x000fce00078e0004 */
[----:B------:R-:W-:Y:S05]  /*1e2e0*/  WARPSYNC.COLLECTIVE R5, `(.L_x_7752) ;  /* 0x0000000005087348 */ /* 0x000fea0003c00000 */
[----:B------:R0:W1:Y:S02]  /*1e2f0*/  SHFL.DOWN P0, R0, R8, R7, R6 ;  /* 0x0800000708007389 */ /* 0x0000640000000006 */
[----:B01----:R-:W-:Y:S01]  /*1e300*/  ENDCOLLECTIVE ;  /* 0x000000000000791b */ /* 0x003fe20003800000 */
.L_x_7752:
[----:B------:R-:W-:Y:S01]  /*1e310*/  IMAD.MOV.U32 R7, RZ, RZ, 0x1 ;  /* 0x00000001ff077424 */ /* 0x000fe200078e00ff */
[----:B------:R-:W-:-:S05]  /*1e320*/  FMNMX R9, R4, R0, !PT ;  /* 0x0000000004097209 */ /* 0x000fca0007800000 */
[----:B------:R-:W-:-:S07]  /*1e330*/  IMAD.MOV.U32 R8, RZ, RZ, R9 ;  /* 0x000000ffff087224 */ /* 0x000fce00078e0009 */
[----:B------:R-:W-:Y:S05]  /*1e340*/  WARPSYNC.COLLECTIVE R5, `(.L_x_7753) ;  /* 0x0000000005087348 */ /* 0x000fea0003c00000 */
[----:B------:R0:W1:Y:S02]  /*1e350*/  SHFL.DOWN P0, R0, R8, R7, R6 ;  /* 0x0800000708007389 */ /* 0x0000640000000006 */
[----:B01----:R-:W-:Y:S01]  /*1e360*/  ENDCOLLECTIVE ;  /* 0x000000000000791b */ /* 0x003fe20003800000 */
.L_x_7753:
[----:B------:R-:W-:-:S05]  /*1e370*/  FMNMX R0, R9, R0, !PT ;  /* 0x0000000009007209 */ /* 0x000fca0007800000 */
[----:B------:R-:W-:Y:S02]  /*1e380*/  IMAD.MOV.U32 R4, RZ, RZ, R0 ;  /* 0x000000ffff047224 */ /* 0x000fe400078e0000 */
[----:B------:R-:W-:-:S07]  /*1e390*/  IMAD.MOV.U32 R0, RZ, RZ, 0x1f ;  /* 0x0000001fff007424 */ /* 0x000fce00078e00ff */
[----:B------:R-:W-:Y:S05]  /*1e3a0*/  WARPSYNC.COLLECTIVE R5, `(.L_x_7754) ;  /* 0x0000000005087348 */ /* 0x000fea0003c00000 */
[----:B------:R0:W1:Y:S02]  /*1e3b0*/  SHFL.IDX P0, R0, R4, R3, R0 ;  /* 0x0000000304007389 */ /* 0x0000640000000000 */
[----:B01----:R-:W-:Y:S01]  /*1e3c0*/  ENDCOLLECTIVE ;  /* 0x000000000000791b */ /* 0x003fe20003800000 */
.L_x_7754:
[----:B------:R-:W-:Y:S01]  /*1e3d0*/  IMAD.MOV.U32 R10, RZ, RZ, R0 ;  /* 0x000000ffff0a7224 */ /* 0x000fe200078e0000 */
[----:B------:R-:W-:Y:S06]  /*1e3e0*/  BRA `(.L_x_7755) ;  /* 0xffffff4400f07947 */ /* 0x000fec000383ffff */
.L_x_7349:
[----:B------:R-:W-:Y:S01]  /*1e3f0*/  BSSY B1, `(.L_x_7756) ;  /* 0x0000007000017945 */ /* 0x000fe20003800000 */
[----:B------:R-:W-:Y:S02]  /*1e400*/  IMAD.MOV.U32 R7, RZ, RZ, 0x10 ;  /* 0x00000010ff077424 */ /* 0x000fe400078e00ff */
[----:B------:R-:W-:Y:S02]  /*1e410*/  IMAD.MOV.U32 R6, RZ, RZ, 0x1f ;  /* 0x0000001fff067424 */ /* 0x000fe400078e00ff */
[----:B--234-:R-:W-:-:S07]  /*1e420*/  IMAD.MOV.U32 R5, RZ, RZ, -0x1 ;  /* 0xffffffffff057424 */ /* 0x01cfce00078e00ff */
[----:B0-----:R-:W-:Y:S05]  /*1e430*/  WARPSYNC.COLLECTIVE R5, `(.L_x_7757) ;  /* 0x0000000005087348 */ /* 0x001fea0003c00000 */
[----:B0-----:R0:W1:Y:S02]  /*1e440*/  SHFL.DOWN P0, R0, R8, R7, R6 ;  /* 0x0800000708007389 */ /* 0x0010640000000006 */
[----:B01----:R-:W-:Y:S01]  /*1e450*/  ENDCOLLECTIVE ;  /* 0x000000000000791b */ /* 0x003fe20003800000 */
.L_x_7757:
[----:B------:R-:W-:Y:S05]  /*1e460*/  BSYNC B1 ;  /* 0x0000000000017941 */ /* 0x000fea0003800000 */
.L_x_7756:
[----:B------:R-:W-:Y:S01]  /*1e470*/  FMNMX R8, R8, R0, !PT ;  /* 0x0000000008087209 */ /* 0x000fe20007800000 */
[----:B------:R-:W-:Y:S02]  /*1e480*/  IMAD.MOV.U32 R7, RZ, RZ, 0x8 ;  /* 0x00000008ff077424 */ /* 0x000fe400078e00ff */
[----:B------:R-:W-:Y:S02]  /*1e490*/  IMAD.MOV.U32 R6, RZ, RZ, 0x1f ;  /* 0x0000001fff067424 */ /* 0x000fe400078e00ff */
[----:B------:R-:W-:-:S07]  /*1e4a0*/  IMAD.MOV.U32 R5, RZ, RZ, -0x1 ;  /* 0xffffffffff057424 */ /* 0x000fce00078e00ff */
[----:B------:R-:W-:Y:S05]  /*1e4b0*/  WARPSYNC.COLLECTIVE R5, `(.L_x_7758) ;  /* 0x0000000005087348 */ /* 0x000fea0003c00000 */
[----:B------:R0:W1:Y:S02]  /*1e4c0*/  SHFL.DOWN P0, R0, R8, R7, R6 ;  /* 0x0800000708007389 */ /* 0x0000640000000006 */
[----:B01----:R-:W-:Y:S01]  /*1e4d0*/  ENDCOLLECTIVE ;  /* 0x000000000000791b */ /* 0x003fe20003800000 */
.L_x_7758:
[----:B------:R-:W-:Y:S01]  /*1e4e0*/  IMAD.MOV.U32 R7, RZ, RZ, 0x4 ;  /* 0x00000004ff077424 */ /* 0x000fe200078e00ff */
[----:B------:R-:W-:-:S05]  /*1e4f0*/  FMNMX R3, R8, R0, !PT ;  /* 0x0000000008037209 */ /* 0x000fca0007800000 */
[----:B------:R-:W-:-:S07]  /*1e500*/  IMAD.MOV.U32 R8, RZ, RZ, R3 ;  /* 0x000000ffff087224 */ /* 0x000fce00078e0003 */
[----:B------:R-:W-:Y:S05]  /*1e510*/  WARPSYNC.COLLECTIVE R5, `(.L_x_7759) ;  /* 0x0000000005087348 */ /* 0x000fea0003c00000 */
[----:B------:R0:W1:Y:S02]  /*1e520*/  SHFL.DOWN P0, R0, R8, R7, R6 ;  /* 0x0800000708007389 */ /* 0x0000640000000006 */
[----:B01----:R-:W-:Y:S01]  /*1e530*/  ENDCOLLECTIVE ;  /* 0x000000000000791b */ /* 0x003fe20003800000 */
.L_x_7759:
[----:B------:R-:W-:Y:S01]  /*1e540*/  IMAD.MOV.U32 R7, RZ, RZ, 0x2 ;  /* 0x00000002ff077424 */ /* 0x000fe200078e00ff */
[----:B------:R-:W-:Y:S01]  /*1e550*/  FMNMX R4, R3, R0, !PT ;  /* 0x0000000003047209 */ /* 0x000fe20007800000 */
[----:B------:R-:W-:-:S04]  /*1e560*/  IMAD.MOV.U32 R3, RZ, RZ, RZ ;  /* 0x000000ffff037224 */ /* 0x000fc800078e00ff */
[----:B------:R-:W-:-:S07]  /*1e570*/  IMAD.MOV.U32 R8, RZ, RZ, R4 ;  /* 0x000000ffff087224 */ /* 0x000fce00078e0004 */
[----:B------:R-:W-:Y:S05]  /*1e580*/  WARPSYNC.COLLECTIVE R5, `(.L_x_7760) ;  /* 0x0000000005087348 */ /* 0x000fea0003c00000 */
[----:B------:R0:W1:Y:S02]  /*1e590*/  SHFL.DOWN P0, R0, R8, R7, R6 ;  /* 0x0800000708007389 */ /* 0x0000640000000006 */
[----:B01----:R-:W-:Y:S01]  /*1e5a0*/  ENDCOLLECTIVE ;  /* 0x000000000000791b */ /* 0x003fe20003800000 */
.L_x_7760:
[----:B------:R-:W-:Y:S01]  /*1e5b0*/  IMAD.MOV.U32 R7, RZ, RZ, 0x1 ;  /* 0x00000001ff077424 */ /* 0x000fe200078e00ff */
[----:B------:R-:W-:-:S05]  /*1e5c0*/  FMNMX R9, R4, R0, !PT ;  /* 0x0000000004097209 */ /* 0x000fca0007800000 */
[----:B------:R-:W-:-:S07]  /*1e5d0*/  IMAD.MOV.U32 R8, RZ, RZ, R9 ;  /* 0x000000ffff087224 */ /* 0x000fce00078e0009 */
[----:B------:R-:W-:Y:S05]  /*1e5e0*/  WARPSYNC.COLLECTIVE R5, `(.L_x_7761) ;  /* 0x0000000005087348 */ /* 0x000fea0003c00000 */
[----:B------:R0:W1:Y:S02]  /*1e5f0*/  SHFL.DOWN P0, R0, R8, R7, R6 ;  /* 0x0800000708007389 */ /* 0x0000640000000006 */
[----:B01----:R-:W-:Y:S01]  /*1e600*/  ENDCOLLECTIVE ;  /* 0x000000000000791b */ /* 0x003fe20003800000 */
.L_x_7761:
[----:B------:R-:W-:-:S05]  /*1e610*/  FMNMX R0, R9, R0, !PT ;  /* 0x0000000009007209 */ /* 0x000fca0007800000 */
[----:B------:R-:W-:Y:S02]  /*1e620*/  IMAD.MOV.U32 R4, RZ, RZ, R0 ;  /* 0x000000ffff047224 */ /* 0x000fe400078e0000 */
[----:B------:R-:W-:-:S07]  /*1e630*/  IMAD.MOV.U32 R0, RZ, RZ, 0x1f ;  /* 0x0000001fff007424 */ /* 0x000fce00078e00ff */
[----:B------:R-:W-:Y:S05]  /*1e640*/  WARPSYNC.COLLECTIVE R5, `(.L_x_7762) ;  /* 0x0000000005087348 */ /* 0x000fea0003c00000 */
[----:B------:R0:W1:Y:S02]  /*1e650*/  SHFL.IDX P0, R0, R4, R3, R0 ;  /* 0x0000000304007389 */ /* 0x0000640000000000 */
[----:B01----:R-:W-:Y:S01]  /*1e660*/  ENDCOLLECTIVE ;  /* 0x000000000000791b */ /* 0x003fe20003800000 */
.L_x_7762:
[----:B------:R-:W-:Y:S01]  /*1e670*/  IMAD.MOV.U32 R10, RZ, RZ, R0 ;  /* 0x000000ffff0a7224 */ /* 0x000fe200078e0000 */
[----:B------:R-:W-:Y:S06]  /*1e680*/  BRA `(.L_x_7763) ;  /* 0xffffff4800647947 */ /* 0x000fec000383ffff */
.L_x_7357:
[----:B------:R-:W-:Y:S01]  /*1e690*/  BSSY B1, `(.L_x_7764) ;  /* 0x0000007000017945 */ /* 0x000fe20003800000 */
[----:B-1----:R-:W-:Y:S02]  /*1e6a0*/  IMAD.MOV.U32 R7, RZ, RZ, 0x10 ;  /* 0x00000010ff077424 */ /* 0x002fe400078e00ff */
[----:B------:R-:W-:Y:S02]  /*1e6b0*/  IMAD.MOV.U32 R6, RZ, RZ, 0x1f ;  /* 0x0000001fff067424 */ /* 0x000fe400078e00ff */
[----:B--234-:R-:W-:-:S07]  /*1e6c0*/  IMAD.MOV.U32 R5, RZ, RZ, -0x1 ;  /* 0xffffffffff057424 */ /* 0x01cfce00078e00ff */
[----:B------:R-:W-:Y:S05]  /*1e6d0*/  WARPSYNC.COLLECTIVE R5, `(.L_x_7765) ;  /* 0x0000000005087348 */ /* 0x000fea0003c00000 */
[----:B------:R0:W1:Y:S02]  /*1e6e0*/  SHFL.DOWN P0, R0, R8, R7, R6 ;  /* 0x0800000708007389 */ /* 0x0000640000000006 */
[----:B01----:R-:W-:Y:S01]  /*1e6f0*/  ENDCOLLECTIVE ;  /* 0x000000000000791b */ /* 0x003fe20003800000 */
.L_x_7765:
[----:B------:R-:W-:Y:S05]  /*1e700*/  BSYNC B1 ;  /* 0x0000000000017941 */ /* 0x000fea0003800000 */
.L_x_7764:
[----:B------:R-:W-:Y:S01]  /*1e710*/  FMNMX R8, R8, R0, !PT ;  /* 0x0000000008087209 */ /* 0x000fe20007800000 */
[----:B------:R-:W-:Y:S02]  /*1e720*/  IMAD.MOV.U32 R7, RZ, RZ, 0x8 ;  /* 0x00000008ff077424 */ /* 0x000fe400078e00ff */
[----:B------:R-:W-:Y:S02]  /*1e730*/  IMAD.MOV.U32 R6, RZ, RZ, 0x1f ;  /* 0x0000001fff067424 */ /* 0x000fe400078e00ff */
[----:B------:R-:W-:-:S07]  /*1e740*/  IMAD.MOV.U32 R5, RZ, RZ, -0x1 ;  /* 0xffffffffff057424 */ /* 0x000fce00078e00ff */
[----:B------:R-:W-:Y:S05]  /*1e750*/  WARPSYNC.COLLECTIVE R5, `(.L_x_7766) ;  /* 0x0000000005087348 */ /* 0x000fea0003c00000 */
[----:B------:R0:W1:Y:S02]  /*1e760*/  SHFL.DOWN P0, R0, R8, R7, R6 ;  /* 0x0800000708007389 */ /* 0x0000640000000006 */
[----:B01----:R-:W-:Y:S01]  /*1e770*/  ENDCOLLECTIVE ;  /* 0x000000000000791b */ /* 0x003fe20003800000 */
.L_x_7766:
[----:B------:R-:W-:Y:S01]  /*1e780*/  IMAD.MOV.U32 R7, RZ, RZ, 0x4 ;  /* 0x00000004ff077424 */ /* 0x000fe200078e00ff */
[----:B------:R-:W-:-:S05]  /*1e790*/  FMNMX R3, R8, R0, !PT ;  /* 0x0000000008037209 */ /* 0x000fca0007800000 */
[----:B------:R-:W-:-:S07]  /*1e7a0*/  IMAD.MOV.U32 R8, RZ, RZ, R3 ;  /* 0x000000ffff087224 */ /* 0x000fce00078e0003 */
[----:B------:R-:W-:Y:S05]  /*1e7b0*/  WARPSYNC.COLLECTIVE R5, `(.L_x_7767) ;  /* 0x0000000005087348 */ /* 0x000fea0003c00000 */
[----:B------:R0:W1:Y:S02]  /*1e7c0*/  SHFL.DOWN P0, R0, R8, R7, R6 ;  /* 0x0800000708007389 */ /* 0x0000640000000006 */
[----:B01----:R-:W-:Y:S01]  /*1e7d0*/  ENDCOLLECTIVE ;  /* 0x000000000000791b */ /* 0x003fe20003800000 */
.L_x_7767:
[----:B------:R-:W-:Y:S01]  /*1e7e0*/  IMAD.MOV.U32 R7, RZ, RZ, 0x2 ;  /* 0x00000002ff077424 */ /* 0x000fe200078e00ff */
[----:B------:R-:W-:Y:S01]  /*1e7f0*/  FMNMX R4, R3, R0, !PT ;  /* 0x0000000003047209 */ /* 0x000fe20007800000 */
[----:B------:R-:W-:-:S04]  /*1e800*/  IMAD.MOV.U32 R3, RZ, RZ, RZ ;  /* 0x000000ffff037224 */ /* 0x000fc800078e00ff */
[----:B------:R-:W-:-:S07]  /*1e810*/  IMAD.MOV.U32 R8, RZ, RZ, R4 ;  /* 0x000000ffff087224 */ /* 0x000fce00078e0004 */
[----:B------:R-:W-:Y:S05]  /*1e820*/  WARPSYNC.COLLECTIVE R5, `(.L_x_7768) ;  /* 0x0000000005087348 */ /* 0x000fea0003c00000 */
[----:B------:R0:W1:Y:S02]  /*1e830*/  SHFL.DOWN P0, R0, R8, R7, R6 ;  /* 0x0800000708007389 */ /* 0x0000640000000006 */
[----:B01----:R-:W-:Y:S01]  /*1e840*/  ENDCOLLECTIVE ;  /* 0x000000000000791b */ /* 0x003fe20003800000 */
.L_x_7768:
[----:B------:R-:W-:Y:S01]  /*1e850*/  IMAD.MOV.U32 R7, RZ, RZ, 0x1 ;  /* 0x00000001ff077424 */ /* 0x000fe200078e00ff */
[----:B------:R-:W-:-:S05]  /*1e860*/  FMNMX R9, R4, R0, !PT ;  /* 0x0000000004097209 */ /* 0x000fca0007800000 */
[----:B------:R-:W-:-:S07]  /*1e870*/  IMAD.MOV.U32 R8, RZ, RZ, R9 ;  /* 0x000000ffff087224 */ /* 0x000fce00078e0009 */
[----:B------:R-:W-:Y:S05]  /*1e880*/  WARPSYNC.COLLECTIVE R5, `(.L_x_7769) ;  /* 0x0000000005087348 */ /* 0x000fea0003c00000 */
[----:B------:R0:W1:Y:S02]  /*1e890*/  SHFL.DOWN P0, R0, R8, R7, R6 ;  /* 0x0800000708007389 */ /* 0x0000640000000006 */
[----:B01----:R-:W-:Y:S01]  /*1e8a0*/  ENDCOLLECTIVE ;  /* 0x000000000000791b */ /* 0x003fe20003800000 */
.L_x_7769:
[----:B------:R-:W-:-:S05]  /*1e8b0*/  FMNMX R0, R9, R0, !PT ;  /* 0x0000000009007209 */ /* 0x000fca0007800000 */
[----:B------:R-:W-:Y:S02]  /*1e8c0*/  IMAD.MOV.U32 R4, RZ, RZ, R0 ;  /* 0x000000ffff047224 */ /* 0x000fe400078e0000 */
[----:B------:R-:W-:-:S07]  /*1e8d0*/  IMAD.MOV.U32 R0, RZ, RZ, 0x1f ;  /* 0x0000001fff007424 */ /* 0x000fce00078e00ff */
[----:B------:R-:W-:Y:S05]  /*1e8e0*/  WARPSYNC.COLLECTIVE R5, `(.L_x_7770) ;  /* 0x0000000005087348 */ /* 0x000fea0003c00000 */
[----:B------:R0:W1:Y:S02]  /*1e8f0*/  SHFL.IDX P0, R0, R4, R3, R0 ;  /* 0x0000000304007389 */ /* 0x0000640000000000 */
[----:B01----:R-:W-:Y:S01]  /*1e900*/  ENDCOLLECTIVE ;  /* 0x000000000000791b */ /* 0x003fe20003800000 */
.L_x_7770:
[----:B------:R-:W-:Y:S01]  /*1e910*/  IMAD.MOV.U32 R10, RZ, RZ, R0 ;  /* 0x000000ffff0a7224 */ /* 0x000fe200078e0000 */
[----:B------:R-:W-:Y:S06]  /*1e920*/  BRA `(.L_x_7771) ;  /* 0xffffff4800d87947 */ /* 0x000fec000383ffff */
.L_x_7364:
[----:B------:R-:W-:Y:S01]  /*1e930*/  BSSY B1, `(.L_x_7772) ;  /* 0x0000007000017945 */ /* 0x000fe20003800000 */
[----:B------:R-:W-:Y:S02]  /*1e940*/  IMAD.MOV.U32 R7, RZ, RZ, 0x10 ;  /* 0x00000010ff077424 */ /* 0x000fe400078e00ff */
[----:B------:R-:W-:Y:S02]  /*1e950*/  IMAD.MOV.U32 R6, RZ, RZ, 0x1f ;  /* 0x0000001fff067424 */ /* 0x000fe400078e00ff */
[----:B------:R-:W-:-:S07]  /*1e960*/  IMAD.MOV.U32 R5, RZ, RZ, -0x1 ;  /* 0xffffffffff057424 */ /* 0x000fce00078e00ff */
[----:B012---:R-:W-:Y:S05]  /*1e970*/  WARPSYNC.COLLECTIVE R5, `(.L_x_7773) ;  /* 0x0000000005087348 */ /* 0x007fea0003c00000 */
[----:B012---:R0:W1:Y:S02]  /*1e980*/  SHFL.DOWN P0, R0, R8, R7, R6 ;  /* 0x0800000708007389 */ /* 0x0070640000000006 */
[----:B01----:R-:W-:Y:S01]  /*1e990*/  ENDCOLLECTIVE ;  /* 0x000000000000791b */ /* 0x003fe20003800000 */
.L_x_7773:
[----:B------:R-:W-:Y:S05]  /*1e9a0*/  BSYNC B1 ;  /* 0x0000000000017941 */ /* 0x000fea0003800000 */
.L_x_7772:
[----:B------:R-:W-:Y:S01]  /*1e9b0*/  FMNMX R8, R8, R0, !PT ;  /* 0x0000000008087209 */ /* 0x000fe20007800000 */
[----:B------:R-:W-:Y:S02]  /*1e9c0*/  IMAD.MOV.U32 R7, RZ, RZ, 0x8 ;  /* 0x00000008ff077424 */ /* 0x000fe400078e00ff */
[----:B------:R-:W-:Y:S02]  /*1e9d0*/  IMAD.MOV.U32 R6, RZ, RZ, 0x1f ;  /* 0x0000001fff067424 */ /* 0x000fe400078e00ff */
[----:B------:R-:W-:-:S07]  /*1e9e0*/  IMAD.MOV.U32 R5, RZ, RZ, -0x1 ;  /* 0xffffffffff057424 */ /* 0x000fce00078e00ff */
[----:B------:R-:W-:Y:S05]  /*1e9f0*/  WARPSYNC.COLLECTIVE R5, `(.L_x_7774) ;  /* 0x0000000005087348 */ /* 0x000fea0003c00000 */
[----:B------:R0:W1:Y:S02]  /*1ea00*/  SHFL.DOWN P0, R0, R8, R7, R6 ;  /* 0x0800000708007389 */ /* 0x0000640000000006 */
[----:B01----:R-:W-:Y:S01]  /*1ea10*/  ENDCOLLECTIVE ;  /* 0x000000000000791b */ /* 0x003fe20003800000 */
.L_x_7774:
[----:B------:R-:W-:Y:S01]  /*1ea20*/  IMAD.MOV.U32 R7, RZ, RZ, 0x4 ;  /* 0x00000004ff077424 */ /* 0x000fe200078e00ff */
[----:B------:R-:W-:-:S05]  /*1ea30*/  FMNMX R3, R8, R0, !PT ;  /* 0x0000000008037209 */ /* 0x000fca0007800000 */
[----:B------:R-:W-:-:S07]  /*1ea40*/  IMAD.MOV.U32 R8, RZ, RZ, R3 ;  /* 0x000000ffff087224 */ /* 0x000fce00078e0003 */
[----:B------:R-:W-:Y:S05]  /*1ea50*/  WARPSYNC.COLLECTIVE R5, `(.L_x_7775) ;  /* 0x0000000005087348 */ /* 0x000fea0003c00000 */
[----:B------:R0:W1:Y:S02]  /*1ea60*/  SHFL.DOWN P0, R0, R8, R7, R6 ;  /* 0x0800000708007389 */ /* 0x0000640000000006 */
[----:B01----:R-:W-:Y:S01]  /*1ea70*/  ENDCOLLECTIVE ;  /* 0x000000000000791b */ /* 0x003fe20003800000 */
.L_x_7775:
[----:B------:R-:W-:Y:S01]  /*1ea80*/  IMAD.MOV.U32 R7, RZ, RZ, 0x2 ;  /* 0x00000002ff077424 */ /* 0x000fe200078e00ff */
[----:B------:R-:W-:Y:S01]  /*1ea90*/  FMNMX R4, R3, R0, !PT ;  /* 0x0000000003047209 */ /* 0x000fe20007800000 */
[----:B------:R-:W-:-:S04]  /*1eaa0*/  IMAD.MOV.U32 R3, RZ, RZ, RZ ;  /* 0x000000ffff037224 */ /* 0x000fc800078e00ff */
[----:B------:R-:W-:-:S07]  /*1eab0*/  IMAD.MOV.U32 R8, RZ, RZ, R4 ;  /* 0x000000ffff087224 */ /* 0x000fce00078e0004 */
[----:B------:R-:W-:Y:S05]  /*1eac0*/  WARPSYNC.COLLECTIVE R5, `(.L_x_7776) ;  /* 0x0000000005087348 */ /* 0x000fea0003c00000 */
[----:B------:R0:W1:Y:S02]  /*1ead0*/  SHFL.DOWN P0, R0, R8, R7, R6 ;  /* 0x0800000708007389 */ /* 0x0000640000000006 */
[----:B01----:R-:W-:Y:S01]  /*1eae0*/  ENDCOLLECTIVE ;  /* 0x000000000000791b */ /* 0x003fe20003800000 */
.L_x_7776:
[----:B------:R-:W-:Y:S01]  /*1eaf0*/  IMAD.MOV.U32 R7, RZ, RZ, 0x1 ;  /* 0x00000001ff077424 */ /* 0x000fe200078e00ff */
[----:B------:R-:W-:-:S05]  /*1eb00*/  FMNMX R9, R4, R0, !PT ;  /* 0x0000000004097209 */ /* 0x000fca0007800000 */
[----:B------:R-:W-:-:S07]  /*1eb10*/  IMAD.MOV.U32 R8, RZ, RZ, R9 ;  /* 0x000000ffff087224 */ /* 0x000fce00078e0009 */
[----:B------:R-:W-:Y:S05]  /*1eb20*/  WARPSYNC.COLLECTIVE R5, `(.L_x_7777) ;  /* 0x0000000005087348 */ /* 0x000fea0003c00000 */
[----:B------:R0:W1:Y:S02]  /*1eb30*/  SHFL.DOWN P0, R0, R8, R7, R6 ;  /* 0x0800000708007389 */ /* 0x0000640000000006 */
[----:B01----:R-:W-:Y:S01]  /*1eb40*/  ENDCOLLECTIVE ;  /* 0x000000000000791b */ /* 0x003fe20003800000 */
.L_x_7777:
[----:B------:R-:W-:-:S05]  /*1eb50*/  FMNMX R0, R9, R0, !PT ;  /* 0x0000000009007209 */ /* 0x000fca0007800000 */
[----:B------:R-:W-:Y:S02]  /*1eb60*/  IMAD.MOV.U32 R4, RZ, RZ, R0 ;  /* 0x000000ffff047224 */ /* 0x000fe400078e0000 */
[----:B------:R-:W-:-:S07]  /*1eb70*/  IMAD.MOV.U32 R0, RZ, RZ, 0x1f ;  /* 0x0000001fff007424 */ /* 0x000fce00078e00ff */
[----:B------:R-:W-:Y:S05]  /*1eb80*/  WARPSYNC.COLLECTIVE R5, `(.L_x_7778) ;  /* 0x0000000005087348 */ /* 0x000fea0003c00000 */
[----:B------:R0:W1:Y:S02]  /*1eb90*/  SHFL.IDX P0, R0, R4, R3, R0 ;  /* 0x0000000304007389 */ /* 0x0000640000000000 */
[----:B01----:R-:W-:Y:S01]  /*1eba0*/  ENDCOLLECTIVE ;  /* 0x000000000000791b */ /* 0x003fe20003800000 */
.L_x_7778:
[----:B------:R-:W-:Y:S01]  /*1ebb0*/  IMAD.MOV.U32 R10, RZ, RZ, R0 ;  /* 0x000000ffff0a7224 */ /* 0x000fe200078e0000 */
[----:B------:R-:W-:Y:S06]  /*1ebc0*/  BRA `(.L_x_7779) ;  /* 0xffffff4c00347947 */ /* 0x000fec000383ffff */
.L_x_7372:
[----:B------:R-:W-:Y:S01]  /*1ebd0*/  BSSY B1, `(.L_x_7780) ;  /* 0x0000008000017945 */ /* 0x000fe20003800000 */
[----:B------:R-:W-:Y:S02]  /*1ebe0*/  IMAD.MOV.U32 R8, RZ, RZ, R11 ;  /* 0x000000ffff087224 */ /* 0x000fe400078e000b */
[----:B------:R-:W-:Y:S02]  /*1ebf0*/  IMAD.MOV.U32 R7, RZ, RZ, 0x10 ;  /* 0x00000010ff077424 */ /* 0x000fe400078e00ff */
[----:B------:R-:W-:Y:S02]  /*1ec00*/  IMAD.MOV.U32 R6, RZ, RZ, 0x1f ;  /* 0x0000001fff067424 */ /* 0x000fe400078e00ff */
[----:B0-----:R-:W-:-:S07]  /*1ec10*/  IMAD.MOV.U32 R5, RZ, RZ, -0x1 ;  /* 0xffffffffff057424 */ /* 0x001fce00078e00ff */
[----:B------:R-:W-:Y:S05]  /*1ec20*/  WARPSYNC.COLLECTIVE R5, `(.L_x_7781) ;  /* 0x0000000005087348 */ /* 0x000fea0003c00000 */
[----:B------:R0:W1:Y:S02]  /*1ec30*/  SHFL.DOWN P0, R0, R8, R7, R6 ;  /* 0x0800000708007389 */ /* 0x0000640000000006 */
[----:B01----:R-:W-:Y:S01]  /*1ec40*/  ENDCOLLECTIVE ;  /* 0x000000000000791b */ /* 0x003fe20003800000 */
.L_x_7781:
[----:B------:R-:W-:Y:S05]  /*1ec50*/  BSYNC B1 ;  /* 0x0000000000017941 */ /* 0x000fea0003800000 */
.L_x_7780:
[----:B------:R-:W-:Y:S01]  /*1ec60*/  FMNMX R8, R11, R0, !PT ;  /* 0x000000000b087209 */ /* 0x000fe20007800000 */
[----:B------:R-:W-:Y:S02]  /*1ec70*/  IMAD.MOV.U32 R7, RZ, RZ, 0x8 ;  /* 0x00000008ff077424 */ /* 0x000fe400078e00ff */
[----:B------:R-:W-:Y:S02]  /*1ec80*/  IMAD.MOV.U32 R6, RZ, RZ, 0x1f ;  /* 0x0000001fff067424 */ /* 0x000fe400078e00ff */
[----:B------:R-:W-:-:S07]  /*1ec90*/  IMAD.MOV.U32 R5, RZ, RZ, -0x1 ;  /* 0xffffffffff057424 */ /* 0x000fce00078e00ff */
[----:B------:R-:W-:Y:S05]  /*1eca0*/  WARPSYNC.COLLECTIVE R5, `(.L_x_7782) ;  /* 0x0000000005087348 */ /* 0x000fea0003c00000 */
[----:B------:R0:W1:Y:S02]  /*1ecb0*/  SHFL.DOWN P0, R0, R8, R7, R6 ;  /* 0x0800000708007389 */ /* 0x0000640000000006 */
[----:B01----:R-:W-:Y:S01]  /*1ecc0*/  ENDCOLLECTIVE ;  /* 0x000000000000791b */ /* 0x003fe20003800000 */
.L_x_7782:
[----:B------:R-:W-:Y:S01]  /*1ecd0*/  IMAD.MOV.U32 R7, RZ, RZ, 0x4 ;  /* 0x00000004ff077424 */ /* 0x000fe200078e00ff */
[----:B------:R-:W-:-:S05]  /*1ece0*/  FMNMX R3, R8, R0, !PT ;  /* 0x0000000008037209 */ /* 0x000fca0007800000 */
[----:B------:R-:W-:-:S07]  /*1ecf0*/  IMAD.MOV.U32 R8, RZ, RZ, R3 ;  /* 0x000000ffff087224 */ /* 0x000fce00078e0003 */
[----:B------:R-:W-:Y:S05]  /*1ed00*/  WARPSYNC.COLLECTIVE R5, `(.L_x_7783) ;  /* 0x0000000005087348 */ /* 0x000fea0003c00000 */
[----:B------:R0:W1:Y:S02]  /*1ed10*/  SHFL.DOWN P0, R0, R8, R7, R6 ;  /* 0x0800000708007389 */ /* 0x0000640000000006 */
[----:B01----:R-:W-:Y:S01]  /*1ed20*/  ENDCOLLECTIVE ;  /* 0x000000000000791b */ /* 0x003fe20003800000 */
.L_x_7783:
[----:B------:R-:W-:Y:S01]  /*1ed30*/  IMAD.MOV.U32 R7, RZ, RZ, 0x2 ;  /* 0x00000002ff077424 */ /* 0x000fe200078e00ff */
[----:B------:R-:W-:Y:S01]  /*1ed40*/  FMNMX R4, R3, R0, !PT ;  /* 0x0000000003047209 */ /* 0x000fe20007800000 */
[----:B------:R-:W-:-:S04]  /*1ed50*/  IMAD.MOV.U32 R3, RZ, RZ, RZ ;  /* 0x000000ffff037224 */ /* 0x000fc800078e00ff */
[----:B------:R-:W-:-:S07]  /*1ed60*/  IMAD.MOV.U32 R8, RZ, RZ, R4 ;  /* 0x000000ffff087224 */ /* 0x000fce00078e0004 */
[----:B------:R-:W-:Y:S05]  /*1ed70*/  WARPSYNC.COLLECTIVE R5, `(.L_x_7784) ;  /* 0x0000000005087348 */ /* 0x000fea0003c00000 */
[----:B------:R0:W1:Y:S02]  /*1ed80*/  SHFL.DOWN P0, R0, R8, R7, R6 ;  /* 0x0800000708007389 */ /* 0x0000640000000006 */
[----:B01----:R-:W-:Y:S01]  /*1ed90*/  ENDCOLLECTIVE ;  /* 0x000000000000791b */ /* 0x003fe20003800000 */
.L_x_7784:
[----:B------:R-:W-:Y:S01]  /*1eda0*/  IMAD.MOV.U32 R7, RZ, RZ, 0x1 ;  /* 0x00000001ff077424 */ /* 0x000fe200078e00ff */
[----:B------:R-:W-:-:S05]  /*1edb0*/  FMNMX R9, R4, R0, !PT ;  /* 0x0000000004097209 */ /* 0x000fca0007800000 */
[----:B------:R-:W-:-:S07]  /*1edc0*/  IMAD.MOV.U32 R8, RZ, RZ, R9 ;  /* 0x000000ffff087224 */ /* 0x000fce00078e0009 */
[----:B------:R-:W-:Y:S05]  /*1edd0*/  WARPSYNC.COLLECTIVE R5, `(.L_x_7785) ;  /* 0x0000000005087348 */ /* 0x000fea0003c00000 */
[----:B------:R0:W1:Y:S02]  /*1ede0*/  SHFL.DOWN P0, R0, R8, R7, R6 ;  /* 0x0800000708007389 */ /* 0x0000640000000006 */
[----:B01----:R-:W-:Y:S01]  /*1edf0*/  ENDCOLLECTIVE ;  /* 0x000000000000791b */ /* 0x003fe20003800000 */
.L_x_7785:
[----:B------:R-:W-:-:S05]  /*1ee00*/  FMNMX R0, R9, R0, !PT ;  /* 0x0000000009007209 */ /* 0x000fca0007800000 */
[----:B------:R-:W-:Y:S02]  /*1ee10*/  IMAD.MOV.U32 R4, RZ, RZ, R0 ;  /* 0x000000ffff047224 */ /* 0x000fe400078e0000 */
[----:B------:R-:W-:-:S07]  /*1ee20*/  IMAD.MOV.U32 R0, RZ, RZ, 0x1f ;  /* 0x0000001fff007424 */ /* 0x000fce00078e00ff */
[----:B------:R-:W-:Y:S05]  /*1ee30*/  WARPSYNC.COLLECTIVE R5, `(.L_x_7786) ;  /* 0x0000000005087348 */ /* 0x000fea0003c00000 */
[----:B------:R0:W1:Y:S02]  /*1ee40*/  SHFL.IDX P0, R0, R4, R3, R0 ;  /* 0x0000000304007389 */ /* 0x0000640000000000 */
[----:B01----:R-:W-:Y:S01]  /*1ee50*/  ENDCOLLECTIVE ;  /* 0x000000000000791b */ /* 0x003fe20003800000 */
.L_x_7786:
[----:B------:R-:W-:Y:S01]  /*1ee60*/  IMAD.MOV.U32 R10, RZ, RZ, R0 ;  /* 0x000000ffff0a7224 */ /* 0x000fe200078e0000 */
[----:B------:R-:W-:Y:S06]  /*1ee70*/  BRA `(.L_x_7787) ;  /* 0xffffff4c00787947 */ /* 0x000fec000383ffff */
.L_x_7380:
[----:B------:R-:W-:Y:S01]  /*1ee80*/  BSSY B1, `(.L_x_7788) ;  /* 0x0000008000017945 */ /* 0x000fe20003800000 */
[----:B------:R-:W-:Y:S02]  /*1ee90*/  IMAD.MOV.U32 R8, RZ, RZ, R11 ;  /* 0x000000ffff087224 */ /* 0x000fe400078e000b */
[----:B------:R-:W-:Y:S02]  /*1eea0*/  IMAD.MOV.U32 R7, RZ, RZ, 0x10 ;  /* 0x00000010ff077424 */ /* 0x000fe400078e00ff */
[----:B------:R-:W-:Y:S02]  /*1eeb0*/  IMAD.MOV.U32 R6, RZ, RZ, 0x1f ;  /* 0x0000001fff067424 */ /* 0x000fe400078e00ff */
[----:B0-2---:R-:W-:-:S07]  /*1eec0*/  IMAD.MOV.U32 R5, RZ, RZ, -0x1 ;  /* 0xffffffffff057424 */ /* 0x005fce00078e00ff */
[----:B-1----:R-:W-:Y:S05]  /*1eed0*/  WARPSYNC.COLLECTIVE R5, `(.L_x_7789) ;  /* 0x0000000005087348 */ /* 0x002fea0003c00000 */
[----:B-1----:R0:W1:Y:S02]  /*1eee0*/  SHFL.DOWN P0, R0, R8, R7, R6 ;  /* 0x0800000708007389 */ /* 0x0020640000000006 */
[----:B01----:R-:W-:Y:S01]  /*1eef0*/  ENDCOLLECTIVE ;  /* 0x000000000000791b */ /* 0x003fe20003800000 */
.L_x_7789:
[----:B------:R-:W-:Y:S05]  /*1ef00*/  BSYNC B1 ;  /* 0x0000000000017941 */ /* 0x000fea0003800000 */
.L_x_7788:
[----:B------:R-:W-:Y:S01]  /*1ef10*/  FMNMX R8, R11, R0, !PT ;  /* 0x000000000b087209 */ /* 0x000fe20007800000 */
[----:B------:R-:W-:Y:S02]  /*1ef20*/  IMAD.MOV.U32 R7, RZ, RZ, 0x8 ;  /* 0x00000008ff077424 */ /* 0x000fe400078e00ff */
[----:B------:R-:W-:Y:S02]  /*1ef30*/  IMAD.MOV.U32 R6, RZ, RZ, 0x1f ;  /* 0x0000001fff067424 */ /* 0x000fe400078e00ff */
[----:B------:R-:W-:-:S07]  /*1ef40*/  IMAD.MOV.U32 R5, RZ, RZ, -0x1 ;  /* 0xffffffffff057424 */ /* 0x000fce00078e00ff */
[----:B------:R-:W-:Y:S05]  /*1ef50*/  WARPSYNC.COLLECTIVE R5, `(.L_x_7790) ;  /* 0x0000000005087348 */ /* 0x000fea0003c00000 */
[----:B------:R0:W1:Y:S02]  /*1ef60*/  SHFL.DOWN P0, R0, R8, R7, R6 ;  /* 0x0800000708007389 */ /* 0x0000640000000006 */
[----:B01----:R-:W-:Y:S01]  /*1ef70*/  ENDCOLLECTIVE ;  /* 0x000000000000791b */ /* 0x003fe20003800000 */
.L_x_7790:
[----:B------:R-:W-:Y:S01]  /*1ef80*/  IMAD.MOV.U32 R7, RZ, RZ, 0x4 ;  /* 0x00000004ff077424 */ /* 0x000fe200078e00ff */
[----:B------:R-:W-:-:S05]  /*1ef90*/  FMNMX R3, R8, R0, !PT ;  /* 0x0000000008037209 */ /* 0x000fca0007800000 */
[----:B------:R-:W-:-:S07]  /*1efa0*/  IMAD.MOV.U32 R8, RZ, RZ, R3 ;  /* 0x000000ffff087224 */ /* 0x000fce00078e0003 */
[----:B------:R-:W-:Y:S05]  /*1efb0*/  WARPSYNC.COLLECTIVE R5, `(.L_x_7791) ;  /* 0x0000000005087348 */ /* 0x000fea0003c00000 */
[----:B------:R0:W1:Y:S02]  /*1efc0*/  SHFL.DOWN P0, R0, R8, R7, R6 ;  /* 0x0800000708007389 */ /* 0x0000640000000006 */
[----:B01----:R-:W-:Y:S01]  /*1efd0*/  ENDCOLLECTIVE ;  /* 0x000000000000791b */ /* 0x003fe20003800000 */
.L_x_7791:
[----:B------:R-:W-:Y:S01]  /*1efe0*/  IMAD.MOV.U32 R7, RZ, RZ, 0x2 ;  /* 0x00000002ff077424 */ /* 0x000fe200078e00ff */
[----:B------:R-:W-:Y:S01]  /*1eff0*/  FMNMX R4, R3, R0, !PT ;  /* 0x0000000003047209 */ /* 0x000fe20007800000 */
[----:B------:R-:W-:-:S04]  /*1f000*/  IMAD.MOV.U32 R3, RZ, RZ, RZ ;  /* 0x000000ffff037224 */ /* 0x000fc800078e00ff */
[----:B------:R-:W-:-:S07]  /*1f010*/  IMAD.MOV.U32 R8, RZ, RZ, R4 ;  /* 0x000000ffff087224 */ /* 0x000fce00078e0004 */
[----:B------:R-:W-:Y:S05]  /*1f020*/  WARPSYNC.COLLECTIVE R5, `(.L_x_7792) ;  /* 0x0000000005087348 */ /* 0x000fea0003c00000 */
[----:B------:R0:W1:Y:S02]  /*1f030*/  SHFL.DOWN P0, R0, R8, R7, R6 ;  /* 0x0800000708007389 */ /* 0x0000640000000006 */
[----:B01----:R-:W-:Y:S01]  /*1f040*/  ENDCOLLECTIVE ;  /* 0x000000000000791b */ /* 0x003fe20003800000 */
.L_x_7792:
[----:B------:R-:W-:Y:S01]  /*1f050*/  IMAD.MOV.U32 R7, RZ, RZ, 0x1 ;  /* 0x00000001ff077424 */ /* 0x000fe200078e00ff */
[----:B------:R-:W-:-:S05]  /*1f060*/  FMNMX R9, R4, R0, !PT ;  /* 0x0000000004097209 */ /* 0x000fca0007800000 */
[----:B------:R-:W-:-:S07]  /*1f070*/  IMAD.MOV.U32 R8, RZ, RZ, R9 ;  /* 0x000000ffff087224 */ /* 0x000fce00078e0009 */
[----:B------:R-:W-:Y:S05]  /*1f080*/  WARPSYNC.COLLECTIVE R5, `(.L_x_7793) ;  /* 0x0000000005087348 */ /* 0x000fea0003c00000 */
[----:B------:R0:W1:Y:S02]  /*1f090*/  SHFL.DOWN P0, R0, R8, R7, R6 ;  /* 0x0800000708007389 */ /* 0x0000640000000006 */
[----:B01----:R-:W-:Y:S01]  /*1f0a0*/  ENDCOLLECTIVE ;  /* 0x000000000000791b */ /* 0x003fe20003800000 */
.L_x_7793:
[----:B------:R-:W-:-:S05]  /*1f0b0*/  FMNMX R0, R9, R0, !PT ;  /* 0x0000000009007209 */ /* 0x000fca0007800000 */
[----:B------:R-:W-:Y:S02]  /*1f0c0*/  IMAD.MOV.U32 R4, RZ, RZ, R0 ;  /* 0x000000ffff047224 */ /* 0x000fe400078e0000 */
[----:B------:R-:W-:-:S07]  /*1f0d0*/  IMAD.MOV.U32 R0, RZ, RZ, 0x1f ;  /* 0x0000001fff007424 */ /* 0x000fce00078e00ff */
[----:B------:R-:W-:Y:S05]  /*1f0e0*/  WARPSYNC.COLLECTIVE R5, `(.L_x_7794) ;  /* 0x0000000005087348 */ /* 0x000fea0003c00000 */
[----:B------:R0:W1:Y:S02]  /*1f0f0*/  SHFL.IDX P0, R0, R4, R3, R0 ;  /* 0x0000000304007389 */ /* 0x0000640000000000 */
[----:B01----:R-:W-:Y:S01]  /*1f100*/  ENDCOLLECTIVE ;  /* 0x000000000000791b */ /* 0x003fe20003800000 */
.L_x_7794:
[----:B------:R-:W-:Y:S01]  /*1f110*/  IMAD.MOV.U32 R10, RZ, RZ, R0 ;  /* 0x000000ffff0a7224 */ /* 0x000fe200078e0000 */
[----:B------:R-:W-:Y:S06]  /*1f120*/  BRA `(.L_x_7795) ;  /* 0xffffff4c00b47947 */ /* 0x000fec000383ffff */
.L_x_7388:
[----:B------:R-:W-:Y:S01]  /*1f130*/  BSSY B1, `(.L_x_7796) ;  /* 0x0000008000017945 */ /* 0x000fe20003800000 */
[----:B------:R-:W-:Y:S02]  /*1f140*/  IMAD.MOV.U32 R8, RZ, RZ, R11 ;  /* 0x000000ffff087224 */ /* 0x000fe400078e000b */
[----:B------:R-:W-:Y:S02]  /*1f150*/  IMAD.MOV.U32 R7, RZ, RZ, 0x10 ;  /* 0x00000010ff077424 */ /* 0x000fe400078e00ff */
[----:B------:R-:W-:Y:S02]  /*1f160*/  IMAD.MOV.U32 R6, RZ, RZ, 0x1f ;  /* 0x0000001fff067424 */ /* 0x000fe400078e00ff */
[----:B0-23--:R-:W-:-:S07]  /*1f170*/  IMAD.MOV.U32 R5, RZ, RZ, -0x1 ;  /* 0xffffffffff057424 */ /* 0x00dfce00078e00ff */
[----:B------:R-:W-:Y:S05]  /*1f180*/  WARPSYNC.COLLECTIVE R5, `(.L_x_7797) ;  /* 0x0000000005087348 */ /* 0x000fea0003c00000 */
[----:B------:R0:W1:Y:S02]  /*1f190*/  SHFL.DOWN P0, R0, R8, R7, R6 ;  /* 0x0800000708007389 */ /* 0x0000640000000006 */
[----:B01----:R-:W-:Y:S01]  /*1f1a0*/  ENDCOLLECTIVE ;  /* 0x000000000000791b */ /* 0x003fe20003800000 */
.L_x_7797:
[----:B------:R-:W-:Y:S05]  /*1f1b0*/  BSYNC B1 ;  /* 0x0000000000017941 */ /* 0x000fea0003800000 */
.L_x_7796:
[----:B------:R-:W-:Y:S01]  /*1f1c0*/  FMNMX R8, R11, R0, !PT ;  /* 0x000000000b087209 */ /* 0x000fe20007800000 */
[----:B------:R-:W-:Y:S02]  /*1f1d0*/  IMAD.MOV.U32 R7, RZ, RZ, 0x8 ;  /* 0x00000008ff077424 */ /* 0x000fe400078e00ff */
[----:B------:R-:W-:Y:S02]  /*1f1e0*/  IMAD.MOV.U32 R6, RZ, RZ, 0x1f ;  /* 0x0000001fff067424 */ /* 0x000fe400078e00ff */
[----:B------:R-:W-:-:S07]  /*1f1f0*/  IMAD.MOV.U32 R5, RZ, RZ, -0x1 ;  /* 0xffffffffff057424 */ /* 0x000fce00078e00ff */
[----:B------:R-:W-:Y:S05]  /*1f200*/  WARPSYNC.COLLECTIVE R5, `(.L_x_7798) ;  /* 0x0000000005087348 */ /* 0x000fea0003c00000 */
[----:B------:R0:W1:Y:S02]  /*1f210*/  SHFL.DOWN P0, R0, R8, R7, R6 ;  /* 0x0800000708007389 */ /* 0x0000640000000006 */
[----:B01----:R-:W-:Y:S01]  /*1f220*/  ENDCOLLECTIVE ;  /* 0x000000000000791b */ /* 0x003fe20003800000 */
.L_x_7798:
[----:B------:R-:W-:Y:S01]  /*1f230*/  IMAD.MOV.U32 R7, RZ, RZ, 0x4 ;  /* 0x00000004ff077424 */ /* 0x000fe200078e00ff */
[----:B------:R-:W-:-:S05]  /*1f240*/  FMNMX R3, R8, R0, !PT ;  /* 0x0000000008037209 */ /* 0x000fca0007800000 */
[----:B------:R-:W-:-:S07]  /*1f250*/  IMAD.MOV.U32 R8, RZ, RZ, R3 ;  /* 0x000000ffff087224 */ /* 0x000fce00078e0003 */
[----:B------:R-:W-:Y:S05]  /*1f260*/  WARPSYNC.COLLECTIVE R5, `(.L_x_7799) ;  /* 0x0000000005087348 */ /* 0x000fea0003c00000 */
[----:B------:R0:W1:Y:S02]  /*1f270*/  SHFL.DOWN P0, R0, R8, R7, R6 ;  /* 0x0800000708007389 */ /* 0x0000640000000006 */
[----:B01----:R-:W-:Y:S01]  /*1f280*/  ENDCOLLECTIVE ;  /* 0x000000000000791b */ /* 0x003fe20003800000 */
.L_x_7799:
[----:B------:R-:W-:Y:S01]  /*1f290*/  IMAD.MOV.U32 R7, RZ, RZ, 0x2 ;  /* 0x00000002ff077424 */ /* 0x000fe200078e00ff */
[----:B------:R-:W-:Y:S01]  /*1f2a0*/  FMNMX R4, R3, R0, !PT ;  /* 0x0000000003047209 */ /* 0x000fe20007800000 */
[----:B------:R-:W-:-:S04]  /*1f2b0*/  IMAD.MOV.U32 R3, RZ, RZ, RZ ;  /* 0x000000ffff037224 */ /* 0x000fc800078e00ff */
[----:B------:R-:W-:-:S07]  /*1f2c0*/  IMAD.MOV.U32 R8, RZ, RZ, R4 ;  /* 0x000000ffff087224 */ /* 0x000fce00078e0004 */
[----:B------:R-:W-:Y:S05]  /*1f2d0*/  WARPSYNC.COLLECTIVE R5, `(.L_x_7800) ;  /* 0x0000000005087348 */ /* 0x000fea0003c00000 */
[----:B------:R0:W1:Y:S02]  /*1f2e0*/  SHFL.DOWN P0, R0, R8, R7, R6 ;  /* 0x0800000708007389 */ /* 0x0000640000000006 */
[----:B01----:R-:W-:Y:S01]  /*1f2f0*/  ENDCOLLECTIVE ;  /* 0x000000000000791b */ /* 0x003fe20003800000 */
.L_x_7800:
[----:B------:R-:W-:Y:S01]  /*1f300*/  IMAD.MOV.U32 R7, RZ, RZ, 0x1 ;  /* 0x00000001ff077424 */ /* 0x000fe200078e00ff */
[----:B------:R-:W-:-:S05]  /*1f310*/  FMNMX R9, R4, R0, !PT ;  /* 0x0000000004097209 */ /* 0x000fca0007800000 */
[----:B------:R-:W-:-:S07]  /*1f320*/  IMAD.MOV.U32 R8, RZ, RZ, R9 ;  /* 0x000000ffff087224 */ /* 0x000fce00078e0009 */
[----:B------:R-:W-:Y:S05]  /*1f330*/  WARPSYNC.COLLECTIVE R5, `(.L_x_7801) ;  /* 0x0000000005087348 */ /* 0x000fea0003c00000 */
[----:B------:R0:W1:Y:S02]  /*1f340*/  SHFL.DOWN P0, R0, R8, R7, R6 ;  /* 0x0800000708007389 */ /* 0x0000640000000006 */
[----:B01----:R-:W-:Y:S01]  /*1f350*/  ENDCOLLECTIVE ;  /* 0x000000000000791b */ /* 0x003fe20003800000 */
.L_x_7801:
[----:B------:R-:W-:-:S05]  /*1f360*/  FMNMX R0, R9, R0, !PT ;  /* 0x0000000009007209 */ /* 0x000fca0007800000 */
[----:B------:R-:W-:Y:S02]  /*1f370*/  IMAD.MOV.U32 R4, RZ, RZ, R0 ;  /* 0x000000ffff047224 */ /* 0x000fe400078e0000 */
[----:B------:R-:W-:-:S07]  /*1f380*/  IMAD.MOV.U32 R0, RZ, RZ, 0x1f ;  /* 0x0000001fff007424 */ /* 0x000fce00078e00ff */
[----:B------:R-:W-:Y:S05]  /*1f390*/  WARPSYNC.COLLECTIVE R5, `(.L_x_7802) ;  /* 0x0000000005087348 */ /* 0x000fea0003c00000 */
[----:B------:R0:W1:Y:S02]  /*1f3a0*/  SHFL.IDX P0, R0, R4, R3, R0 ;  /* 0x0000000304007389 */ /* 0x0000640000000000 */
[----:B01----:R-:W-:Y:S01]  /*1f3b0*/  ENDCOLLECTIVE ;  /* 0x000000000000791b */ /* 0x003fe20003800000 */
.L_x_7802:
[----:B------:R-:W-:Y:S01]  /*1f3c0*/  IMAD.MOV.U32 R10, RZ, RZ, R0 ;  /* 0x000000ffff0a7224 */ /* 0x000fe200078e0000 */
[----:B------:R-:W-:Y:S06]  /*1f3d0*/  BRA `(.L_x_7803) ;  /* 0xffffff4c00f07947 */ /* 0x000fec000383ffff */
.L_x_7396:
[----:B------:R-:W-:Y:S01]  /*1f3e0*/  BSSY B1, `(.L_x_7804) ;  /* 0x0000008000017945 */ /* 0x000fe20003800000 */
[----:B------:R-:W-:Y:S02]  /*1f3f0*/  IMAD.MOV.U32 R8, RZ, RZ, R11 ;  /* 0x000000ffff087224 */ /* 0x000fe400078e000b */
[----:B------:R-:W-:Y:S02]  /*1f400*/  IMAD.MOV.U32 R7, RZ, RZ, 0x10 ;  /* 0x00000010ff077424 */ /* 0x000fe400078e00ff */
[----:B------:R-:W-:Y:S02]  /*1f410*/  IMAD.MOV.U32 R6, RZ, RZ, 0x1f ;  /* 0x0000001fff067424 */ /* 0x000fe400078e00ff */
[----:B0-234-:R-:W-:-:S07]  /*1f420*/  IMAD.MOV.U32 R5, RZ, RZ, -0x1 ;  /* 0xffffffffff057424 */ /* 0x01dfce00078e00ff */
[----:B-1----:R-:W-:Y:S05]  /*1f430*/  WARPSYNC.COLLECTIVE R5, `(.L_x_7805) ;  /* 0x0000000005087348 */ /* 0x002fea0003c00000 */
[----:B-1----:R0:W1:Y:S02]  /*1f440*/  SHFL.DOWN P0, R0, R8, R7, R6 ;  /* 0x0800000708007389 */ /* 0x0020640000000006 */
[----:B01----:R-:W-:Y:S01]  /*1f450*/  ENDCOLLECTIVE ;  /* 0x000000000000791b */ /* 0x003fe20003800000 */
.L_x_7805:
[----:B------:R-:W-:Y:S05]  /*1f460*/  BSYNC B1 ;  /* 0x0000000000017941 */ /* 0x000fea0003800000 */
.L_x_7804:
[----:B------:R-:W-:Y:S01]  /*1f470*/  FMNMX R8, R11, R0, !PT ;  /* 0x000000000b087209 */ /* 0x000fe20007800000 */
[----:B------:R-:W-:Y:S02]  /*1f480*/  IMAD.MOV.U32 R7, RZ, RZ, 0x8 ;  /* 0x00000008ff077424 */ /* 0x000fe400078e00ff */
[----:B------:R-:W-:Y:S02]  /*1f490*/  IMAD.MOV.U32 R6, RZ, RZ, 0x1f ;  /* 0x0000001fff067424 */ /* 0x000fe400078e00ff */
[----:B------:R-:W-:-:S07]  /*1f4a0*/  IMAD.MOV.U32 R5, RZ, RZ, -0x1 ;  /* 0xffffffffff057424 */ /* 0x000fce00078e00ff */
[----:B------:R-:W-:Y:S05]  /*1f4b0*/  WARPSYNC.COLLECTIVE R5, `(.L_x_7806) ;  /* 0x0000000005087348 */ /* 0x000fea0003c00000 */
[----:B------:R0:W1:Y:S02]  /*1f4c0*/  SHFL.DOWN P0, R0, R8, R7, R6 ;  /* 0x0800000708007389 */ /* 0x0000640000000006 */
[----:B01----:R-:W-:Y:S01]  /*1f4d0*/  ENDCOLLECTIVE ;  /* 0x000000000000791b */ /* 0x003fe20003800000 */
.L_x_7806:
[----:B------:R-:W-:Y:S01]  /*1f4e0*/  IMAD.MOV.U32 R7, RZ, RZ, 0x4 ;  /* 0x00000004ff077424 */ /* 0x000fe200078e00ff */
[----:B------:R-:W-:-:S05]  /*1f4f0*/  FMNMX R3, R8, R0, !PT ;  /* 0x0000000008037209 */ /* 0x000fca0007800000 */
[----:B------:R-:W-:-:S07]  /*1f500*/  IMAD.MOV.U32 R8, RZ, RZ, R3 ;  /* 0x000000ffff087224 */ /* 0x000fce00078e0003 */
[----:B------:R-:W-:Y:S05]  /*1f510*/  WARPSYNC.COLLECTIVE R5, `(.L_x_7807) ;  /* 0x0000000005087348 */ /* 0x000fea0003c00000 */
[----:B------:R0:W1:Y:S02]  /*1f520*/  SHFL.DOWN P0, R0, R8, R7, R6 ;  /* 0x0800000708007389 */ /* 0x0000640000000006 */
[----:B01----:R-:W-:Y:S01]  /*1f530*/  ENDCOLLECTIVE ;  /* 0x000000000000791b */ /* 0x003fe20003800000 */
.L_x_7807:
[----:B------:R-:W-:Y:S01]  /*1f540*/  IMAD.MOV.U32 R7, RZ, RZ, 0x2 ;  /* 0x00000002ff077424 */ /* 0x000fe200078e00ff */
[----:B------:R-:W-:Y:S01]  /*1f550*/  FMNMX R4, R3, R0, !PT ;  /* 0x0000000003047209 */ /* 0x000fe20007800000 */
[----:B------:R-:W-:-:S04]  /*1f560*/  IMAD.MOV.U32 R3, RZ, RZ, RZ ;  /* 0x000000ffff037224 */ /* 0x000fc800078e00ff */
[----:B------:R-:W-:-:S07]  /*1f570*/  IMAD.MOV.U32 R8, RZ, RZ, R4 ;  /* 0x000000ffff087224 */ /* 0x000fce00078e0004 */
[----:B------:R-:W-:Y:S05]  /*1f580*/  WARPSYNC.COLLECTIVE R5, `(.L_x_7808) ;  /* 0x0000000005087348 */ /* 0x000fea0003c00000 */
[----:B------:R0:W1:Y:S02]  /*1f590*/  SHFL.DOWN P0, R0, R8, R7, R6 ;  /* 0x0800000708007389 */ /* 0x0000640000000006 */
[----:B01----:R-:W-:Y:S01]  /*1f5a0*/  ENDCOLLECTIVE ;  /* 0x000000000000791b */ /* 0x003fe20003800000 */
.L_x_7808:
[----:B------:R-:W-:Y:S01]  /*1f5b0*/  IMAD.MOV.U32 R7, RZ, RZ, 0x1 ;  /* 0x00000001ff077424 */ /* 0x000fe200078e00ff */
[----:B------:R-:W-:-:S05]  /*1f5c0*/  FMNMX R9, R4, R0, !PT ;  /* 0x0000000004097209 */ /* 0x000fca0007800000 */
[----:B------:R-:W-:-:S07]  /*1f5d0*/  IMAD.MOV.U32 R8, RZ, RZ, R9 ;  /* 0x000000ffff087224 */ /* 0x000fce00078e0009 */
[----:B------:R-:W-:Y:S05]  /*1f5e0*/  WARPSYNC.COLLECTIVE R5, `(.L_x_7809) ;  /* 0x0000000005087348 */ /* 0x000fea0003c00000 */
[----:B------:R0:W1:Y:S02]  /*1f5f0*/  SHFL.DOWN P0, R0, R8, R7, R6 ;  /* 0x0800000708007389 */ /* 0x0000640000000006 */
[----:B01----:R-:W-:Y:S01]  /*1f600*/  ENDCOLLECTIVE ;  /* 0x000000000000791b */ /* 0x003fe20003800000 */
.L_x_7809:
[----:B------:R-:W-:-:S05]  /*1f610*/  FMNMX R0, R9, R0, !PT ;  /* 0x0000000009007209 */ /* 0x000fca0007800000 */
[----:B------:R-:W-:Y:S02]  /*1f620*/  IMAD.MOV.U32 R4, RZ, RZ, R0 ;  /* 0x000000ffff047224 */ /* 0x000fe400078e0000 */
[----:B------:R-:W-:-:S07]  /*1f630*/  IMAD.MOV.U32 R0, RZ, RZ, 0x1f ;  /* 0x0000001fff007424 */ /* 0x000fce00078e00ff */
[----:B------:R-:W-:Y:S05]  /*1f640*/  WARPSYNC.COLLECTIVE R5, `(.L_x_7810) ;  /* 0x0000000005087348 */ /* 0x000fea0003c00000 */
[----:B------:R0:W1:Y:S02]  /*1f650*/  SHFL.IDX P0, R0, R4, R3, R0 ;  /* 0x0000000304007389 */ /* 0x0000640000000000 */
[----:B01----:R-:W-:Y:S01]  /*1f660*/  ENDCOLLECTIVE ;  /* 0x000000000000791b */ /* 0x003fe20003800000 */
.L_x_7810:
[----:B------:R-:W-:Y:S01]  /*1f670*/  IMAD.MOV.U32 R10, RZ, RZ, R0 ;  /* 0x000000ffff0a7224 */ /* 0x000fe200078e0000 */
[----:B------:R-:W-:Y:S06]  /*1f680*/  BRA `(.L_x_7811) ;  /* 0xffffff50002c7947 */ /* 0x000fec000383ffff */
.L_x_7404:
[----:B------:R-:W-:Y:S01]  /*1f690*/  BSSY B1, `(.L_x_7812) ;  /* 0x0000008000017945 */ /* 0x000fe20003800000 */
[----:B------:R-:W-:Y:S02]  /*1f6a0*/  IMAD.MOV.U32 R8, RZ, RZ, R11 ;  /* 0x000000ffff087224 */ /* 0x000fe400078e000b */
[----:B------:R-:W-:Y:S02]  /*1f6b0*/  IMAD.MOV.U32 R7, RZ, RZ, 0x10 ;  /* 0x00000010ff077424 */ /* 0x000fe400078e00ff */
[----:B------:R-:W-:Y:S02]  /*1f6c0*/  IMAD.MOV.U32 R6, RZ, RZ, 0x1f ;  /* 0x0000001fff067424 */ /* 0x000fe400078e00ff */
[----:B0-234-:R-:W-:-:S07]  /*1f6d0*/  IMAD.MOV.U32 R5, RZ, RZ, -0x1 ;  /* 0xffffffffff057424 */ /* 0x01dfce00078e00ff */
[----:B------:R-:W-:Y:S05]  /*1f6e0*/  WARPSYNC.COLLECTIVE R5, `(.L_x_7813) ;  /* 0x0000000005087348 */ /* 0x000fea0003c00000 */
[----:B------:R0:W1:Y:S02]  /*1f6f0*/  SHFL.DOWN P0, R0, R8, R7, R6 ;  /* 0x0800000708007389 */ /* 0x0000640000000006 */
[----:B01----:R-:W-:Y:S01]  /*1f700*/  ENDCOLLECTIVE ;  /* 0x000000000000791b */ /* 0x003fe20003800000 */
.L_x_7813:
[----:B------:R-:W-:Y:S05]  /*1f710*/  BSYNC B1 ;  /* 0x0000000000017941 */ /* 0x000fea0003800000 */
.L_x_7812:
[----:B------:R-:W-:Y:S01]  /*1f720*/  FMNMX R8, R11, R0, !PT ;  /* 0x000000000b087209 */ /* 0x000fe20007800000 */
[----:B------:R-:W-:Y:S02]  /*1f730*/  IMAD.MOV.U32 R7, RZ, RZ, 0x8 ;  /* 0x00000008ff077424 */ /* 0x000fe400078e00ff */
[----:B------:R-:W-:Y:S02]  /*1f740*/  IMAD.MOV.U32 R6, RZ, RZ, 0x1f ;  /* 0x0000001fff067424 */ /* 0x000fe400078e00ff */
[----:B------:R-:W-:-:S07]  /*1f750*/  IMAD.MOV.U32 R5, RZ, RZ, -0x1 ;  /* 0xffffffffff057424 */ /* 0x000fce00078e00ff */
[----:B------:R-:W-:Y:S05]  /*1f760*/  WARPSYNC.COLLECTIVE R5, `(.L_x_7814) ;  /* 0x0000000005087348 */ /* 0x000fea0003c00000 */
[----:B------:R0:W1:Y:S02]  /*1f770*/  SHFL.DOWN P0, R0, R8, R7, R6 ;  /* 0x0800000708007389 */ /* 0x0000640000000006 */
[----:B01----:R-:W-:Y:S01]  /*1f780*/  ENDCOLLECTIVE ;  /* 0x000000000000791b */ /* 0x003fe20003800000 */
.L_x_7814:
[----:B------:R-:W-:Y:S01]  /*1f790*/  IMAD.MOV.U32 R7, RZ, RZ, 0x4 ;  /* 0x00000004ff077424 */ /* 0x000fe200078e00ff */
[----:B------:R-:W-:-:S05]  /*1f7a0*/  FMNMX R3, R8, R0, !PT ;  /* 0x0000000008037209 */ /* 0x000fca0007800000 */
[----:B------:R-:W-:-:S07]  /*1f7b0*/  IMAD.MOV.U32 R8, RZ, RZ, R3 ;  /* 0x000000ffff087224 */ /* 0x000fce00078e0003 */
[----:B------:R-:W-:Y:S05]  /*1f7c0*/  WARPSYNC.COLLECTIVE R5, `(.L_x_7815) ;  /* 0x0000000005087348 */ /* 0x000fea0003c00000 */
[----:B------:R0:W1:Y:S02]  /*1f7d0*/  SHFL.DOWN P0, R0, R8, R7, R6 ;  /* 0x0800000708007389 */ /* 0x0000640000000006 */
[----:B01----:R-:W-:Y:S01]  /*1f7e0*/  ENDCOLLECTIVE ;  /* 0x000000000000791b */ /* 0x003fe20003800000 */
.L_x_7815:
[----:B------:R-:W-:Y:S01]  /*1f7f0*/  IMAD.MOV.U32 R7, RZ, RZ, 0x2 ;  /* 0x00000002ff077424 */ /* 0x000fe200078e00ff */
[----:B------:R-:W-:Y:S01]  /*1f800*/  FMNMX R4, R3, R0, !PT ;  /* 0x0000000003047209 */ /* 0x000fe20007800000 */
[----:B------:R-:W-:-:S04]  /*1f810*/  IMAD.MOV.U32 R3, RZ, RZ, RZ ;  /* 0x000000ffff037224 */ /* 0x000fc800078e00ff */
[----:B------:R-:W-:-:S07]  /*1f820*/  IMAD.MOV.U32 R8, RZ, RZ, R4 ;  /* 0x000000ffff087224 */ /* 0x000fce00078e0004 */
[----:B------:R-:W-:Y:S05]  /*1f830*/  WARPSYNC.COLLECTIVE R5, `(.L_x_7816) ;  /* 0x0000000005087348 */ /* 0x000fea0003c00000 */
[----:B------:R0:W1:Y:S02]  /*1f840*/  SHFL.DOWN P0, R0, R8, R7, R6 ;  /* 0x0800000708007389 */ /* 0x0000640000000006 */
[----:B01----:R-:W-:Y:S01]  /*1f850*/  ENDCOLLECTIVE ;  /* 0x000000000000791b */ /* 0x003fe20003800000 */
.L_x_7816:
[----:B------:R-:W-:Y:S01]  /*1f860*/  IMAD.MOV.U32 R7, RZ, RZ, 0x1 ;  /* 0x00000001ff077424 */ /* 0x000fe200078e00ff */
[----:B------:R-:W-:-:S05]  /*1f870*/  FMNMX R9, R4, R0, !PT ;  /* 0x0000000004097209 */ /* 0x000fca0007800000 */
[----:B------:R-:W-:-:S07]  /*1f880*/  IMAD.MOV.U32 R8, RZ, RZ, R9 ;  /* 0x000000ffff087224 */ /* 0x000fce00078e0009 */
[----:B------:R-:W-:Y:S05]  /*1f890*/  WARPSYNC.COLLECTIVE R5, `(.L_x_7817) ;  /* 0x0000000005087348 */ /* 0x000fea0003c00000 */
[----:B------:R0:W1:Y:S02]  /*1f8a0*/  SHFL.DOWN P0, R0, R8, R7, R6 ;  /* 0x0800000708007389 */ /* 0x0000640000000006 */
[----:B01----:R-:W-:Y:S01]  /*1f8b0*/  ENDCOLLECTIVE ;  /* 0x000000000000791b */ /* 0x003fe20003800000 */
.L_x_7817:
[----:B------:R-:W-:-:S05]  /*1f8c0*/  FMNMX R0, R9, R0, !PT ;  /* 0x0000000009007209 */ /* 0x000fca0007800000 */
[----:B------:R-:W-:Y:S02]  /*1f8d0*/  IMAD.MOV.U32 R4, RZ, RZ, R0 ;  /* 0x000000ffff047224 */ /* 0x000fe400078e0000 */
[----:B------:R-:W-:-:S07]  /*1f8e0*/  IMAD.MOV.U32 R0, RZ, RZ, 0x1f ;  /* 0x0000001fff007424 */ /* 0x000fce00078e00ff */
[----:B------:R-:W-:Y:S05]  /*1f8f0*/  WARPSYNC.COLLECTIVE R5, `(.L_x_7818) ;  /* 0x0000000005087348 */ /* 0x000fea0003c00000 */
[----:B------:R0:W1:Y:S02]  /*1f900*/  SHFL.IDX P0, R0, R4, R3, R0 ;  /* 0x0000000304007389 */ /* 0x0000640000000000 */
[----:B01----:R-:W-:Y:S01]  /*1f910*/  ENDCOLLECTIVE ;  /* 0x000000000000791b */ /* 0x003fe20003800000 */
.L_x_7818:
[----:B------:R-:W-:Y:S01]  /*1f920*/  IMAD.MOV.U32 R10, RZ, RZ, R0 ;  /* 0x000000ffff0a7224 */ /* 0x000fe200078e0000 */
[----:B------:R-:W-:Y:S06]  /*1f930*/  BRA `(.L_x_7819) ;  /* 0xffffff5000687947 */ /* 0x000fec000383ffff */
.L_x_7412:
        /* <DEDUP_REMOVED lines=8> */
.L_x_7821:
[----:B------:R-:W-:Y:S05]  /*1f9c0*/  BSYNC B1 ;  /* 0x0000000000017941 */ /* 0x000fea0003800000 */
.L_x_7820:
[----:B------:R-:W-:Y:S01]  /*1f9d0*/  FMNMX R8, R11, R0, !PT ;  /* 0x000000000b087209 */ /* 0x000fe20007800000 */
[----:B------:R-:W-:Y:S02]  /*1f9e0*/  IMAD.MOV.U32 R7, RZ, RZ, 0x8 ;  /* 0x00000008ff077424 */ /* 0x000fe400078e00ff */
[----:B------:R-:W-:Y:S02]  /*1f9f0*/  IMAD.MOV.U32 R6, RZ, RZ, 0x1f ;  /* 0x0000001fff067424 */ /* 0x000fe400078e00ff */
[----:B------:R-:W-:-:S07]  /*1fa00*/  IMAD.MOV.U32 R5, RZ, RZ, -0x1 ;  /* 0xffffffffff057424 */ /* 0x000fce00078e00ff */
[----:B------:R-:W-:Y:S05]  /*1fa10*/  WARPSYNC.COLLECTIVE R5, `(.L_x_7822) ;  /* 0x0000000005087348 */ /* 0x000fea0003c00000 */
[----:B------:R0:W1:Y:S02]  /*1fa20*/  SHFL.DOWN P0, R0, R8, R7, R6 ;  /* 0x0800000708007389 */ /* 0x0000640000000006 */
[----:B01----:R-:W-:Y:S01]  /*1fa30*/  ENDCOLLECTIVE ;  /* 0x000000000000791b */ /* 0x003fe20003800000 */
.L_x_7822:
[----:B------:R-:W-:Y:S01]  /*1fa40*/  IMAD.MOV.U32 R7, RZ, RZ, 0x4 ;  /* 0x00000004ff077424 */ /* 0x000fe200078e00ff */
[----:B------:R-:W-:-:S05]  /*1fa50*/  FMNMX R3, R8, R0, !PT ;  /* 0x0000000008037209 */ /* 0x000fca0007800000 */
[----:B------:R-:W-:-:S07]  /*1fa60*/  IMAD.MOV.U32 R8, RZ, RZ, R3 ;  /* 0x000000ffff087224 */ /* 0x000fce00078e0003 */
[----:B------:R-:W-:Y:S05]  /*1fa70*/  WARPSYNC.COLLECTIVE R5, `(.L_x_7823) ;  /* 0x0000000005087348 */ /* 0x000fea0003c00000 */
[----:B------:R0:W1:Y:S02]  /*1fa80*/  SHFL.DOWN P0, R0, R8, R7, R6 ;  /* 0x0800000708007389 */ /* 0x0000640000000006 */
[----:B01----:R-:W-:Y:S01]  /*1fa90*/  ENDCOLLECTIVE ;  /* 0x000000000000791b */ /* 0x003fe20003800000 */
.L_x_7823:
[----:B------:R-:W-:Y:S01]  /*1faa0*/  IMAD.MOV.U32 R7, RZ, RZ, 0x2 ;  /* 0x00000002ff077424 */ /* 0x000fe200078e00ff */
[----:B------:R-:W-:Y:S01]  /*1fab0*/  FMNMX R4, R3, R0, !PT ;  /* 0x0000000003047209 */ /* 0x000fe20007800000 */
[----:B------:R-:W-:-:S04]  /*1fac0*/  IMAD.MOV.U32 R3, RZ, RZ, RZ ;  /* 0x000000ffff037224 */ /* 0x000fc800078e00ff */
[----:B------:R-:W-:-:S07]  /*1fad0*/  IMAD.MOV.U32 R8, RZ, RZ, R4 ;  /* 0x000000ffff087224 */ /* 0x000fce00078e0004 */
[----:B------:R-:W-:Y:S05]  /*1fae0*/  WARPSYNC.COLLECTIVE R5, `(.L_x_7824) ;  /* 0x0000000005087348 */ /* 0x000fea0003c00000 */
[----:B------:R0:W1:Y:S02]  /*1faf0*/  SHFL.DOWN P0, R0, R8, R7, R6 ;  /* 0x0800000708007389 */ /* 0x0000640000000006 */
[----:B01----:R-:W-:Y:S01]  /*1fb00*/  ENDCOLLECTIVE ;  /* 0x000000000000791b */ /* 0x003fe20003800000 */
.L_x_7824:
[----:B------:R-:W-:Y:S01]  /*1fb10*/  IMAD.MOV.U32 R7, RZ, RZ, 0x1 ;  /* 0x00000001ff077424 */ /* 0x000fe200078e00ff */
[----:B------:R-:W-:-:S05]  /*1fb20*/  FMNMX R9, R4, R0, !PT ;  /* 0x0000000004097209 */ /* 0x000fca0007800000 */
[----:B------:R-:W-:-:S07]  /*1fb30*/  IMAD.MOV.U32 R8, RZ, RZ, R9 ;  /* 0x000000ffff087224 */ /* 0x000fce00078e0009 */
[----:B------:R-:W-:Y:S05]  /*1fb40*/  WARPSYNC.COLLECTIVE R5, `(.L_x_7825) ;  /* 0x0000000005087348 */ /* 0x000fea0003c00000 */
[----:B------:R0:W1:Y:S02]  /*1fb50*/  SHFL.DOWN P0, R0, R8, R7, R6 ;  /* 0x0800000708007389 */ /* 0x0000640000000006 */
[----:B01----:R-:W-:Y:S01]  /*1fb60*/  ENDCOLLECTIVE ;  /* 0x000000000000791b */ /* 0x003fe20003800000 */
.L_x_7825:
[----:B------:R-:W-:-:S05]  /*1fb70*/  FMNMX R0, R9, R0, !PT ;  /* 0x0000000009007209 */ /* 0x000fca0007800000 */
[----:B------:R-:W-:Y:S02]  /*1fb80*/  IMAD.MOV.U32 R4, RZ, RZ, R0 ;  /* 0x000000ffff047224 */ /* 0x000fe400078e0000 */
[----:B------:R-:W-:-:S07]  /*1fb90*/  IMAD.MOV.U32 R0, RZ, RZ, 0x1f ;  /* 0x0000001fff007424 */ /* 0x000fce00078e00ff */
[----:B------:R-:W-:Y:S05]  /*1fba0*/  WARPSYNC.COLLECTIVE R5, `(.L_x_7826) ;  /* 0x0000000005087348 */ /* 0x000fea0003c00000 */
[----:B------:R0:W1:Y:S02]  /*1fbb0*/  SHFL.IDX P0, R0, R4, R3, R0 ;  /* 0x0000000304007389 */ /* 0x0000640000000000 */
[----:B01----:R-:W-:Y:S01]  /*1fbc0*/  ENDCOLLECTIVE ;  /* 0x000000000000791b */ /* 0x003fe20003800000 */
.L_x_7826:
[----:B------:R-:W-:Y:S01]  /*1fbd0*/  IMAD.MOV.U32 R10, RZ, RZ, R0 ;  /* 0x000000ffff0a7224 */ /* 0x000fe200078e0000 */
[----:B------:R-:W-:Y:S06]  /*1fbe0*/  BRA `(.L_x_7827) ;  /* 0xffffff5000a47947 */ /* 0x000fec000383ffff */
.L_x_7420:
        /* <DEDUP_REMOVED lines=8> */
.L_x_7829:
[----:B------:R-:W-:Y:S05]  /*1fc70*/  BSYNC B1 ;  /* 0x0000000000017941 */ /* 0x000fea0003800000 */
.L_x_7828:
[----:B------:R-:W-:Y:S01]  /*1fc80*/  FMNMX R8, R11, R0, !PT ;  /* 0x000000000b087209 */ /* 0x000fe20007800000 */
[----:B------:R-:W-:Y:S02]  /*1fc90*/  IMAD.MOV.U32 R7, RZ, RZ, 0x8 ;  /* 0x00000008ff077424 */ /* 0x000fe400078e00ff */
[----:B------:R-:W-:Y:S02]  /*1fca0*/  IMAD.MOV.U32 R6, RZ, RZ, 0x1f ;  /* 0x0000001fff067424 */ /* 0x000fe400078e00ff */
[----:B------:R-:W-:-:S07]  /*1fcb0*/  IMAD.MOV.U32 R5, RZ, RZ, -0x1 ;  /* 0xffffffffff057424 */ /* 0x000fce00078e00ff */
[----:B------:R-:W-:Y:S05]  /*1fcc0*/  WARPSYNC.COLLECTIVE R5, `(.L_x_7830) ;  /* 0x0000000005087348 */ /* 0x000fea0003c00000 */
[----:B------:R0:W1:Y:S02]  /*1fcd0*/  SHFL.DOWN P0, R0, R8, R7, R6 ;  /* 0x0800000708007389 */ /* 0x0000640000000006 */
[----:B01----:R-:W-:Y:S01]  /*1fce0*/  ENDCOLLECTIVE ;  /* 0x000000000000791b */ /* 0x003fe20003800000 */
.L_x_7830:
[----:B------:R-:W-:Y:S01]  /*1fcf0*/  IMAD.MOV.U32 R7, RZ, RZ, 0x4 ;  /* 0x00000004ff077424 */ /* 0x000fe200078e00ff */
[----:B------:R-:W-:-:S05]  /*1fd00*/  FMNMX R3, R8, R0, !PT ;  /* 0x0000000008037209 */ /* 0x000fca0007800000 */
[----:B------:R-:W-:-:S07]  /*1fd10*/  IMAD.MOV.U32 R8, RZ, RZ, R3 ;  /* 0x000000ffff087224 */ /* 0x000fce00078e0003 */
[----:B------:R-:W-:Y:S05]  /*1fd20*/  WARPSYNC.COLLECTIVE R5, `(.L_x_7831) ;  /* 0x0000000005087348 */ /* 0x000fea0003c00000 */
[----:B------:R0:W1:Y:S02]  /*1fd30*/  SHFL.DOWN P0, R0, R8, R7, R6 ;  /* 0x0800000708007389 */ /* 0x0000640000000006 */
[----:B01----:R-:W-:Y:S01]  /*1fd40*/  ENDCOLLECTIVE ;  /* 0x000000000000791b */ /* 0x003fe20003800000 */
.L_x_7831:
[----:B------:R-:W-:Y:S01]  /*1fd50*/  IMAD.MOV.U32 R7, RZ, RZ, 0x2 ;  /* 0x00000002ff077424 */ /* 0x000fe200078e00ff */
[----:B------:R-:W-:Y:S01]  /*1fd60*/  FMNMX R4, R3, R0, !PT ;  /* 0x0000000003047209 */ /* 0x000fe20007800000 */
[----:B------:R-:W-:-:S04]  /*1fd70*/  IMAD.MOV.U32 R3, RZ, RZ, RZ ;  /* 0x000000ffff037224 */ /* 0x000fc800078e00ff */
[----:B------:R-:W-:-:S07]  /*1fd80*/  IMAD.MOV.U32 R8, RZ, RZ, R4 ;  /* 0x000000ffff087224 */ /* 0x000fce00078e0004 */
[----:B------:R-:W-:Y:S05]  /*1fd90*/  WARPSYNC.COLLECTIVE R5, `(.L_x_7832) ;  /* 0x0000000005087348 */ /* 0x000fea0003c00000 */
[----:B------:R0:W1:Y:S02]  /*1fda0*/  SHFL.DOWN P0, R0, R8, R7, R6 ;  /* 0x0800000708007389 */ /* 0x0000640000000006 */
[----:B01----:R-:W-:Y:S01]  /*1fdb0*/  ENDCOLLECTIVE ;  /* 0x000000000000791b */ /* 0x003fe20003800000 */
.L_x_7832:
[----:B------:R-:W-:Y:S01]  /*1fdc0*/  IMAD.MOV.U32 R7, RZ, RZ, 0x1 ;  /* 0x00000001ff077424 */ /* 0x000fe200078e00ff */
[----:B------:R-:W-:-:S05]  /*1fdd0*/  FMNMX R9, R4, R0, !PT ;  /* 0x0000000004097209 */ /* 0x000fca0007800000 */
[----:B------:R-:W-:-:S07]  /*1fde0*/  IMAD.MOV.U32 R8, RZ, RZ, R9 ;  /* 0x000000ffff087224 */ /* 0x000fce00078e0009 */
[----:B------:R-:W-:Y:S05]  /*1fdf0*/  WARPSYNC.COLLECTIVE R5, `(.L_x_7833) ;  /* 0x0000000005087348 */ /* 0x000fea0003c00000 */
[----:B------:R0:W1:Y:S02]  /*1fe00*/  SHFL.DOWN P0, R0, R8, R7, R6 ;  /* 0x0800000708007389 */ /* 0x0000640000000006 */
[----:B01----:R-:W-:Y:S01]  /*1fe10*/  ENDCOLLECTIVE ;  /* 0x000000000000791b */ /* 0x003fe20003800000 */
.L_x_7833:
[----:B------:R-:W-:-:S05]  /*1fe20*/  FMNMX R0, R9, R0, !PT ;  /* 0x0000000009007209 */ /* 0x000fca0007800000 */
[----:B------:R-:W-:Y:S02]  /*1fe30*/  IMAD.MOV.U32 R4, RZ, RZ, R0 ;  /* 0x000000ffff047224 */ /* 0x000fe400078e0000 */
[----:B------:R-:W-:-:S07]  /*1fe40*/  IMAD.MOV.U32 R0, RZ, RZ, 0x1f ;  /* 0x0000001fff007424 */ /* 0x000fce00078e00ff */
[----:B------:R-:W-:Y:S05]  /*1fe50*/  WARPSYNC.COLLECTIVE R5, `(.L_x_7834) ;  /* 0x0000000005087348 */ /* 0x000fea0003c00000 */
[----:B------:R0:W1:Y:S02]  /*1fe60*/  SHFL.IDX P0, R0, R4, R3, R0 ;  /* 0x0000000304007389 */ /* 0x0000640000000000 */
[----:B01----:R-:W-:Y:S01]  /*1fe70*/  ENDCOLLECTIVE ;  /* 0x000000000000791b */ /* 0x003fe20003800000 */
.L_x_7834:
[----:B------:R-:W-:Y:S01]  /*1fe80*/  IMAD.MOV.U32 R10, RZ, RZ, R0 ;  /* 0x000000ffff0a7224 */ /* 0x000fe200078e0000 */
[----:B------:R-:W-:Y:S06]  /*1fe90*/  BRA `(.L_x_7835) ;  /* 0xffffff5000e07947 */ /* 0x000fec000383ffff */
.L_x_7428:
        /* <DEDUP_REMOVED lines=8> */
.L_x_7837:
[----:B------:R-:W-:Y:S05]  /*1ff20*/  BSYNC B1 ;  /* 0x0000000000017941 */ /* 0x000fea0003800000 */
.L_x_7836:
[----:B------:R-:W-:Y:S01]  /*1ff30*/  FMNMX R8, R11, R0, !PT ;  /* 0x000000000b087209 */ /* 0x000fe20007800000 */
[----:B------:R-:W-:Y:S02]  /*1ff40*/  IMAD.MOV.U32 R7, RZ, RZ, 0x8 ;  /* 0x00000008ff077424 */ /* 0x000fe400078e00ff */
[----:B------:R-:W-:Y:S02]  /*1ff50*/  IMAD.MOV.U32 R6, RZ, RZ, 0x1f ;  /* 0x0000001fff067424 */ /* 0x000fe400078e00ff */
[----:B------:R-:W-:-:S07]  /*1ff60*/  IMAD.MOV.U32 R5, RZ, RZ, -0x1 ;  /* 0xffffffffff057424 */ /* 0x000fce00078e00ff */
[----:B------:R-:W-:Y:S05]  /*1ff70*/  WARPSYNC.COLLECTIVE R5, `(.L_x_7838) ;  /* 0x0000000005087348 */ /* 0x000fea0003c00000 */
[----:B------:R0:W1:Y:S02]  /*1ff80*/  SHFL.DOWN P0, R0, R8, R7, R6 ;  /* 0x0800000708007389 */ /* 0x0000640000000006 */
[----:B01----:R-:W-:Y:S01]  /*1ff90*/  ENDCOLLECTIVE ;  /* 0x000000000000791b */ /* 0x003fe20003800000 */
.L_x_7838:
[----:B------:R-:W-:Y:S01]  /*1ffa0*/  IMAD.MOV.U32 R7, RZ, RZ, 0x4 ;  /* 0x00000004ff077424 */ /* 0x000fe200078e00ff */
[----:B------:R-:W-:-:S05]  /*1ffb0*/  FMNMX R3, R8, R0, !PT ;  /* 0x0000000008037209 */ /* 0x000fca0007800000 */
[----:B------:R-:W-:-:S07]  /*1ffc0*/  IMAD.MOV.U32 R8, RZ, RZ, R3 ;  /* 0x000000ffff087224 */ /* 0x000fce00078e0003 */
[----:B------:R-:W-:Y:S05]  /*1ffd0*/  WARPSYNC.COLLECTIVE R5, `(.L_x_7839) ;  /* 0x0000000005087348 */ /* 0x000fea0003c00000 */
[----:B------:R0:W1:Y:S02]  /*1ffe0*/  SHFL.DOWN P0, R0, R8, R7, R6 ;  /* 0x0800000708007389 */ /* 0x0000640000000006 */
[----:B01----:R-:W-:Y:S01]  /*1fff0*/  ENDCOLLECTIVE ;  /* 0x000000000000791b */ /* 0x003fe20003800000 */
.L_x_7839:
[----:B------:R-:W-:Y:S01]  /*20000*/  IMAD.MOV.U32 R7, RZ, RZ, 0x2 ;  /* 0x00000002ff077424 */ /* 0x000fe200078e00ff */
[----:B------:R-:W-:Y:S01]  /*20010*/  FMNMX R4, R3, R0, !PT ;  /* 0x0000000003047209 */ /* 0x000fe20007800000 */
[----:B------:R-:W-:-:S04]  /*20020*/  IMAD.MOV.U32 R3, RZ, RZ, RZ ;  /* 0x000000ffff037224 */ /* 0x000fc800078e00ff */
[----:B------:R-:W-:-:S07]  /*20030*/  IMAD.MOV.U32 R8, RZ, RZ, R4 ;  /* 0x000000ffff087224 */ /* 0x000fce00078e0004 */
[----:B------:R-:W-:Y:S05]  /*20040*/  WARPSYNC.COLLECTIVE R5, `(.L_x_7840) ;  /* 0x0000000005087348 */ /* 0x000fea0003c00000 */
[----:B------:R0:W1:Y:S02]  /*20050*/  SHFL.DOWN P0, R0, R8, R7, R6 ;  /* 0x0800000708007389 */ /* 0x0000640000000006 */
[----:B01----:R-:W-:Y:S01]  /*20060*/  ENDCOLLECTIVE ;  /* 0x000000000000791b */ /* 0x003fe20003800000 */
.L_x_7840:
[----:B------:R-:W-:Y:S01]  /*20070*/  IMAD.MOV.U32 R7, RZ, RZ, 0x1 ;  /* 0x00000001ff077424 */ /* 0x000fe200078e00ff */
[----:B------:R-:W-:-:S05]  /*20080*/  FMNMX R9, R4, R0, !PT ;  /* 0x0000000004097209 */ /* 0x000fca0007800000 */
[----:B------:R-:W-:-:S07]  /*20090*/  IMAD.MOV.U32 R8, RZ, RZ, R9 ;  /* 0x000000ffff087224 */ /* 0x000fce00078e0009 */
[----:B------:R-:W-:Y:S05]  /*200a0*/  WARPSYNC.COLLECTIVE R5, `(.L_x_7841) ;  /* 0x0000000005087348 */ /* 0x000fea0003c00000 */
[----:B------:R0:W1:Y:S02]  /*200b0*/  SHFL.DOWN P0, R0, R8, R7, R6 ;  /* 0x0800000708007389 */ /* 0x0000640000000006 */
[----:B01----:R-:W-:Y:S01]  /*200c0*/  ENDCOLLECTIVE ;  /* 0x000000000000791b */ /* 0x003fe20003800000 */
.L_x_7841:
[----:B------:R-:W-:-:S05]  /*200d0*/  FMNMX R0, R9, R0, !PT ;  /* 0x0000000009007209 */ /* 0x000fca0007800000 */
[----:B------:R-:W-:Y:S02]  /*200e0*/  IMAD.MOV.U32 R4, RZ, RZ, R0 ;  /* 0x000000ffff047224 */ /* 0x000fe400078e0000 */
[----:B------:R-:W-:-:S07]  /*200f0*/  IMAD.MOV.U32 R0, RZ, RZ, 0x1f ;  /* 0x0000001fff007424 */ /* 0x000fce00078e00ff */
[----:B------:R-:W-:Y:S05]  /*20100*/  WARPSYNC.COLLECTIVE R5, `(.L_x_7842) ;  /* 0x0000000005087348 */ /* 0x000fea0003c00000 */
[----:B------:R0:W1:Y:S02]  /*20110*/  SHFL.IDX P0, R0, R4, R3, R0 ;  /* 0x0000000304007389 */ /* 0x0000640000000000 */
[----:B01----:R-:W-:Y:S01]  /*20120*/  ENDCOLLECTIVE ;  /* 0x000000000000791b */ /* 0x003fe20003800000 */
.L_x_7842:
[----:B------:R-:W-:Y:S01]  /*20130*/  IMAD.MOV.U32 R10, RZ, RZ, R0 ;  /* 0x000000ffff0a7224 */ /* 0x000fe200078e0000 */
[----:B------:R-:W-:Y:S06]  /*20140*/  BRA `(.L_x_7843) ;  /* 0xffffff54001c7947 */ /* 0x000fec000383ffff */
.L_x_7436:
[----:B------:R-:W-:Y:S01]  /*20150*/  BSSY B1, `(.L_x_7844) ;  /* 0x0000008000017945 */ /* 0x000fe20003800000 */
[----:B------:R-:W-:Y:S02]  /*20160*/  IMAD.MOV.U32 R8, RZ, RZ, R11 ;  /* 0x000000ffff087224 */ /* 0x000fe400078e000b */
[----:B0-----:R-:W-:Y:S02]  /*20170*/  IMAD.MOV.U32 R7, RZ, RZ, 0x10 ;  /* 0x00000010ff077424 */ /* 0x001fe400078e00ff */
[----:B------:R-:W-:Y:S02]  /*20180*/  IMAD.MOV.U32 R6, RZ, RZ, 0x1f ;  /* 0x0000001fff067424 */ /* 0x000fe400078e00ff */
[----:B--234-:R-:W-:-:S07]  /*20190*/  IMAD.MOV.U32 R5, RZ, RZ, -0x1 ;  /* 0xffffffffff057424 */ /* 0x01cfce00078e00ff */
[----:B------:R-:W-:Y:S05]  /*201a0*/  WARPSYNC.COLLECTIVE R5, `(.L_x_7845) ;  /* 0x0000000005087348 */ /* 0x000fea0003c00000 */
[----:B------:R0:W1:Y:S02]  /*201b0*/  SHFL.DOWN P0, R0, R8, R7, R6 ;  /* 0x0800000708007389 */ /* 0x0000640000000006 */
[----:B01----:R-:W-:Y:S01]  /*201c0*/  ENDCOLLECTIVE ;  /* 0x000000000000791b */ /* 0x003fe20003800000 */
.L_x_7845:
[----:B------:R-:W-:Y:S05]  /*201d0*/  BSYNC B1 ;  /* 0x0000000000017941 */ /* 0x000fea0003800000 */
.L_x_7844:
[----:B------:R-:W-:Y:S01]  /*201e0*/  FMNMX R8, R11, R0, !PT ;  /* 0x000000000b087209 */ /* 0x000fe20007800000 */
[----:B------:R-:W-:Y:S02]  /*201f0*/  IMAD.MOV.U32 R7, RZ, RZ, 0x8 ;  /* 0x00000008ff077424 */ /* 0x000fe400078e00ff */
[----:B------:R-:W-:Y:S02]  /*20200*/  IMAD.MOV.U32 R6, RZ, RZ, 0x1f ;  /* 0x0000001fff067424 */ /* 0x000fe400078e00ff */
[----:B------:R-:W-:-:S07]  /*20210*/  IMAD.MOV.U32 R5, RZ, RZ, -0x1 ;  /* 0xffffffffff057424 */ /* 0x000fce00078e00ff */
[----:B------:R-:W-:Y:S05]  /*20220*/  WARPSYNC.COLLECTIVE R5, `(.L_x_7846) ;  /* 0x0000000005087348 */ /* 0x000fea0003c00000 */
[----:B------:R0:W1:Y:S02]  /*20230*/  SHFL.DOWN P0, R0, R8, R7, R6 ;  /* 0x0800000708007389 */ /* 0x0000640000000006 */
[----:B01----:R-:W-:Y:S01]  /*20240*/  ENDCOLLECTIVE ;  /* 0x000000000000791b */ /* 0x003fe20003800000 */
.L_x_7846:
[----:B------:R-:W-:Y:S01]  /*20250*/  IMAD.MOV.U32 R7, RZ, RZ, 0x4 ;  /* 0x00000004ff077424 */ /* 0x000fe200078e00ff */
[----:B------:R-:W-:-:S05]  /*20260*/  FMNMX R3, R8, R0, !PT ;  /* 0x0000000008037209 */ /* 0x000fca0007800000 */
[----:B------:R-:W-:-:S07]  /*20270*/  IMAD.MOV.U32 R8, RZ, RZ, R3 ;  /* 0x000000ffff087224 */ /* 0x000fce00078e0003 */
[----:B------:R-:W-:Y:S05]  /*20280*/  WARPSYNC.COLLECTIVE R5, `(.L_x_7847) ;  /* 0x0000000005087348 */ /* 0x000fea0003c00000 */
[----:B------:R0:W1:Y:S02]  /*20290*/  SHFL.DOWN P0, R0, R8, R7, R6 ;  /* 0x0800000708007389 */ /* 0x0000640000000006 */
[----:B01----:R-:W-:Y:S01]  /*202a0*/  ENDCOLLECTIVE ;  /* 0x000000000000791b */ /* 0x003fe20003800000 */
.L_x_7847:
[----:B------:R-:W-:Y:S01]  /*202b0*/  IMAD.MOV.U32 R7, RZ, RZ, 0x2 ;  /* 0x00000002ff077424 */ /* 0x000fe200078e00ff */
[----:B------:R-:W-:Y:S01]  /*202c0*/  FMNMX R4, R3, R0, !PT ;  /* 0x0000000003047209 */ /* 0x000fe20007800000 */
[----:B------:R-:W-:-:S04]  /*202d0*/  IMAD.MOV.U32 R3, RZ, RZ, RZ ;  /* 0x000000ffff037224 */ /* 0x000fc800078e00ff */
[----:B------:R-:W-:-:S07]  /*202e0*/  IMAD.MOV.U32 R8, RZ, RZ, R4 ;  /* 0x000000ffff087224 */ /* 0x000fce00078e0004 */
[----:B------:R-:W-:Y:S05]  /*202f0*/  WARPSYNC.COLLECTIVE R5, `(.L_x_7848) ;  /* 0x0000000005087348 */ /* 0x000fea0003c00000 */
[----:B------:R0:W1:Y:S02]  /*20300*/  SHFL.DOWN P0, R0, R8, R7, R6 ;  /* 0x0800000708007389 */ /* 0x0000640000000006 */
[----:B01----:R-:W-:Y:S01]  /*20310*/  ENDCOLLECTIVE ;  /* 0x000000000000791b */ /* 0x003fe20003800000 */
.L_x_7848:
[----:B------:R-:W-:Y:S01]  /*20320*/  IMAD.MOV.U32 R7, RZ, RZ, 0x1 ;  /* 0x00000001ff077424 */ /* 0x000fe200078e00ff */
[----:B------:R-:W-:-:S05]  /*20330*/  FMNMX R9, R4, R0, !PT ;  /* 0x0000000004097209 */ /* 0x000fca0007800000 */
[----:B------:R-:W-:-:S07]  /*20340*/  IMAD.MOV.U32 R8, RZ, RZ, R9 ;  /* 0x000000ffff087224 */ /* 0x000fce00078e0009 */
[----:B------:R-:W-:Y:S05]  /*20350*/  WARPSYNC.COLLECTIVE R5, `(.L_x_7849) ;  /* 0x0000000005087348 */ /* 0x000fea0003c00000 */
[----:B------:R0:W1:Y:S02]  /*20360*/  SHFL.DOWN P0, R0, R8, R7, R6 ;  /* 0x0800000708007389 */ /* 0x0000640000000006 */
[----:B01----:R-:W-:Y:S01]  /*20370*/  ENDCOLLECTIVE ;  /* 0x000000000000791b */ /* 0x003fe20003800000 */
.L_x_7849:
[----:B------:R-:W-:-:S05]  /*20380*/  FMNMX R0, R9, R0, !PT ;  /* 0x0000000009007209 */ /* 0x000fca0007800000 */
[----:B------:R-:W-:Y:S02]  /*20390*/  IMAD.MOV.U32 R4, RZ, RZ, R0 ;  /* 0x000000ffff047224 */ /* 0x000fe400078e0000 */
[----:B------:R-:W-:-:S07]  /*203a0*/  IMAD.MOV.U32 R0, RZ, RZ, 0x1f ;  /* 0x0000001fff007424 */ /* 0x000fce00078e00ff */
[----:B------:R-:W-:Y:S05]  /*203b0*/  WARPSYNC.COLLECTIVE R5, `(.L_x_7850) ;  /* 0x0000000005087348 */ /* 0x000fea0003c00000 */
[----:B------:R0:W1:Y:S02]  /*203c0*/  SHFL.IDX P0, R0, R4, R3, R0 ;  /* 0x0000000304007389 */ /* 0x0000640000000000 */
[----:B01----:R-:W-:Y:S01]  /*203d0*/  ENDCOLLECTIVE ;  /* 0x000000000000791b */ /* 0x003fe20003800000 */
.L_x_7850:
[----:B------:R-:W-:Y:S01]  /*203e0*/  IMAD.MOV.U32 R10, RZ, RZ, R0 ;  /* 0x000000ffff0a7224 */ /* 0x000fe200078e0000 */
[----:B------:R-:W-:Y:S06]  /*203f0*/  BRA `(.L_x_7851) ;  /* 0xffffff54008c7947 */ /* 0x000fec000383ffff */
.L_x_7444:
[----:B------:R-:W-:Y:S01]  /*20400*/  BSSY B1, `(.L_x_7852) ;  /* 0x0000008000017945 */ /* 0x000fe20003800000 */
[----:B------:R-:W-:Y:S02]  /*20410*/  IMAD.MOV.U32 R8, RZ, RZ, R11 ;  /* 0x000000ffff087224 */ /* 0x000fe400078e000b */
[----:B------:R-:W-:Y:S02]  /*20420*/  IMAD.MOV.U32 R7, RZ, RZ, 0x10 ;  /* 0x00000010ff077424 */ /* 0x000fe400078e00ff */
[----:B------:R-:W-:Y:S02]  /*20430*/  IMAD.MOV.U32 R6, RZ, RZ, 0x1f ;  /* 0x0000001fff067424 */ /* 0x000fe400078e00ff */
[----:B--234-:R-:W-:-:S07]  /*20440*/  IMAD.MOV.U32 R5, RZ, RZ, -0x1 ;  /* 0xffffffffff057424 */ /* 0x01cfce00078e00ff */
[----:B0-----:R-:W-:Y:S05]  /*20450*/  WARPSYNC.COLLECTIVE R5, `(.L_x_7853) ;  /* 0x0000000005087348 */ /* 0x001fea0003c00000 */
[----:B0-----:R0:W1:Y:S02]  /*20460*/  SHFL.DOWN P0, R0, R8, R7, R6 ;  /* 0x0800000708007389 */ /* 0x0010640000000006 */
[----:B01----:R-:W-:Y:S01]  /*20470*/  ENDCOLLECTIVE ;  /* 0x000000000000791b */ /* 0x003fe20003800000 */
.L_x_7853:
[----:B------:R-:W-:Y:S05]  /*20480*/  BSYNC B1 ;  /* 0x0000000000017941 */ /* 0x000fea0003800000 */
.L_x_7852:
[----:B------:R-:W-:Y:S01]  /*20490*/  FMNMX R8, R11, R0, !PT ;  /* 0x000000000b087209 */ /* 0x000fe20007800000 */
[----:B------:R-:W-:Y:S02]  /*204a0*/  IMAD.MOV.U32 R7, RZ, RZ, 0x8 ;  /* 0x00000008ff077424 */ /* 0x000fe400078e00ff */
[----:B------:R-:W-:Y:S02]  /*204b0*/  IMAD.MOV.U32 R6, RZ, RZ, 0x1f ;  /* 0x0000001fff067424 */ /* 0x000fe400078e00ff */
[----:B------:R-:W-:-:S07]  /*204c0*/  IMAD.MOV.U32 R5, RZ, RZ, -0x1 ;  /* 0xffffffffff057424 */ /* 0x000fce00078e00ff */
[----:B------:R-:W-:Y:S05]  /*204d0*/  WARPSYNC.COLLECTIVE R5, `(.L_x_7854) ;  /* 0x0000000005087348 */ /* 0x000fea0003c00000 */
[----:B------:R0:W1:Y:S02]  /*204e0*/  SHFL.DOWN P0, R0, R8, R7, R6 ;  /* 0x0800000708007389 */ /* 0x0000640000000006 */
[----:B01----:R-:W-:Y:S01]  /*204f0*/  ENDCOLLECTIVE ;  /* 0x000000000000791b */ /* 0x003fe20003800000 */
.L_x_7854:
[----:B------:R-:W-:Y:S01]  /*20500*/  IMAD.MOV.U32 R7, RZ, RZ, 0x4 ;  /* 0x00000004ff077424 */ /* 0x000fe200078e00ff */
[----:B------:R-:W-:-:S05]  /*20510*/  FMNMX R3, R8, R0, !PT ;  /* 0x0000000008037209 */ /* 0x000fca0007800000 */
[----:B------:R-:W-:-:S07]  /*20520*/  IMAD.MOV.U32 R8, RZ, RZ, R3 ;  /* 0x000000ffff087224 */ /* 0x000fce00078e0003 */
[----:B------:R-:W-:Y:S05]  /*20530*/  WARPSYNC.COLLECTIVE R5, `(.L_x_7855) ;  /* 0x0000000005087348 */ /* 0x000fea0003c00000 */
[----:B------:R0:W1:Y:S02]  /*20540*/  SHFL.DOWN P0, R0, R8, R7, R6 ;  /* 0x0800000708007389 */ /* 0x0000640000000006 */
[----:B01----:R-:W-:Y:S01]  /*20550*/  ENDCOLLECTIVE ;  /* 0x000000000000791b */ /* 0x003fe20003800000 */
.L_x_7855:
[----:B------:R-:W-:Y:S01]  /*20560*/  IMAD.MOV.U32 R7, RZ, RZ, 0x2 ;  /* 0x00000002ff077424 */ /* 0x000fe200078e00ff */
[----:B------:R-:W-:Y:S01]  /*20570*/  FMNMX R4, R3, R0, !PT ;  /* 0x0000000003047209 */ /* 0x000fe20007800000 */
[----:B------:R-:W-:-:S04]  /*20580*/  IMAD.MOV.U32 R3, RZ, RZ, RZ ;  /* 0x000000ffff037224 */ /* 0x000fc800078e00ff */
[----:B------:R-:W-:-:S07]  /*20590*/  IMAD.MOV.U32 R8, RZ, RZ, R4 ;  /* 0x000000ffff087224 */ /* 0x000fce00078e0004 */
[----:B------:R-:W-:Y:S05]  /*205a0*/  WARPSYNC.COLLECTIVE R5, `(.L_x_7856) ;  /* 0x0000000005087348 */ /* 0x000fea0003c00000 */
[----:B------:R0:W1:Y:S02]  /*205b0*/  SHFL.DOWN P0, R0, R8, R7, R6 ;  /* 0x0800000708007389 */ /* 0x0000640000000006 */
[----:B01----:R-:W-:Y:S01]  /*205c0*/  ENDCOLLECTIVE ;  /* 0x000000000000791b */ /* 0x003fe20003800000 */
.L_x_7856:
[----:B------:R-:W-:Y:S01]  /*205d0*/  IMAD.MOV.U32 R7, RZ, RZ, 0x1 ;  /* 0x00000001ff077424 */ /* 0x000fe200078e00ff */
[----:B------:R-:W-:-:S05]  /*205e0*/  FMNMX R9, R4, R0, !PT ;  /* 0x0000000004097209 */ /* 0x000fca0007800000 */
[----:B------:R-:W-:-:S07]  /*205f0*/  IMAD.MOV.U32 R8, RZ, RZ, R9 ;  /* 0x000000ffff087224 */ /* 0x000fce00078e0009 */
[----:B------:R-:W-:Y:S05]  /*20600*/  WARPSYNC.COLLECTIVE R5, `(.L_x_7857) ;  /* 0x0000000005087348 */ /* 0x000fea0003c00000 */
[----:B------:R0:W1:Y:S02]  /*20610*/  SHFL.DOWN P0, R0, R8, R7, R6 ;  /* 0x0800000708007389 */ /* 0x0000640000000006 */
[----:B01----:R-:W-:Y:S01]  /*20620*/  ENDCOLLECTIVE ;  /* 0x000000000000791b */ /* 0x003fe20003800000 */
.L_x_7857:
[----:B------:R-:W-:-:S05]  /*20630*/  FMNMX R0, R9, R0, !PT ;  /* 0x0000000009007209 */ /* 0x000fca0007800000 */
[----:B------:R-:W-:Y:S02]  /*20640*/  IMAD.MOV.U32 R4, RZ, RZ, R0 ;  /* 0x000000ffff047224 */ /* 0x000fe400078e0000 */
[----:B------:R-:W-:-:S07]  /*20650*/  IMAD.MOV.U32 R0, RZ, RZ, 0x1f ;  /* 0x0000001fff007424 */ /* 0x000fce00078e00ff */
[----:B------:R-:W-:Y:S05]  /*20660*/  WARPSYNC.COLLECTIVE R5, `(.L_x_7858) ;  /* 0x0000000005087348 */ /* 0x000fea0003c00000 */
[----:B------:R0:W1:Y:S02]  /*20670*/  SHFL.IDX P0, R0, R4, R3, R0 ;  /* 0x0000000304007389 */ /* 0x0000640000000000 */
[----:B01----:R-:W-:Y:S01]  /*20680*/  ENDCOLLECTIVE ;  /* 0x000000000000791b */ /* 0x003fe20003800000 */
.L_x_7858:
[----:B------:R-:W-:Y:S01]  /*20690*/  IMAD.MOV.U32 R10, RZ, RZ, R0 ;  /* 0x000000ffff0a7224 */ /* 0x000fe200078e0000 */
[----:B------:R-:W-:Y:S06]  /*206a0*/  BRA `(.L_x_7859) ;  /* 0xffffff5400fc7947 */ /* 0x000fec000383ffff */
.L_x_7452:
        /* <DEDUP_REMOVED lines=8> */
.L_x_7861:
[----:B------:R-:W-:Y:S05]  /*20730*/  BSYNC B1 ;  /* 0x0000000000017941 */ /* 0x000fea0003800000 */
.L_x_7860:
[----:B------:R-:W-:Y:S01]  /*20740*/  FMNMX R8, R11, R0, !PT ;  /* 0x000000000b087209 */ /* 0x000fe20007800000 */
[----:B------:R-:W-:Y:S02]  /*20750*/  IMAD.MOV.U32 R7, RZ, RZ, 0x8 ;  /* 0x00000008ff077424 */ /* 0x000fe400078e00ff */
[----:B------:R-:W-:Y:S02]  /*20760*/  IMAD.MOV.U32 R6, RZ, RZ, 0x1f ;  /* 0x0000001fff067424 */ /* 0x000fe400078e00ff */
[----:B------:R-:W-:-:S07]  /*20770*/  IMAD.MOV.U32 R5, RZ, RZ, -0x1 ;  /* 0xffffffffff057424 */ /* 0x000fce00078e00ff */
[----:B------:R-:W-:Y:S05]  /*20780*/  WARPSYNC.COLLECTIVE R5, `(.L_x_7862) ;  /* 0x0000000005087348 */ /* 0x000fea0003c00000 */
[----:B------:R0:W1:Y:S02]  /*20790*/  SHFL.DOWN P0, R0, R8, R7, R6 ;  /* 0x0800000708007389 */ /* 0x0000640000000006 */
[----:B01----:R-:W-:Y:S01]  /*207a0*/  ENDCOLLECTIVE ;  /* 0x000000000000791b */ /* 0x003fe20003800000 */
.L_x_7862:
[----:B------:R-:W-:Y:S01]  /*207b0*/  IMAD.MOV.U32 R7, RZ, RZ, 0x4 ;  /* 0x00000004ff077424 */ /* 0x000fe200078e00ff */
[----:B------:R-:W-:-:S05]  /*207c0*/  FMNMX R3, R8, R0, !PT ;  /* 0x0000000008037209 */ /* 0x000fca0007800000 */
[----:B------:R-:W-:-:S07]  /*207d0*/  IMAD.MOV.U32 R8, RZ, RZ, R3 ;  /* 0x000000ffff087224 */ /* 0x000fce00078e0003 */
[----:B------:R-:W-:Y:S05]  /*207e0*/  WARPSYNC.COLLECTIVE R5, `(.L_x_7863) ;  /* 0x0000000005087348 */ /* 0x000fea0003c00000 */
[----:B------:R0:W1:Y:S02]  /*207f0*/  SHFL.DOWN P0, R0, R8, R7, R6 ;  /* 0x0800000708007389 */ /* 0x0000640000000006 */
[----:B01----:R-:W-:Y:S01]  /*20800*/  ENDCOLLECTIVE ;  /* 0x000000000000791b */ /* 0x003fe20003800000 */
.L_x_7863:
[----:B------:R-:W-:Y:S01]  /*20810*/  IMAD.MOV.U32 R7, RZ, RZ, 0x2 ;  /* 0x00000002ff077424 */ /* 0x000fe200078e00ff */
[----:B------:R-:W-:Y:S01]  /*20820*/  FMNMX R4, R3, R0, !PT ;  /* 0x0000000003047209 */ /* 0x000fe20007800000 */
[----:B------:R-:W-:-:S04]  /*20830*/  IMAD.MOV.U32 R3, RZ, RZ, RZ ;  /* 0x000000ffff037224 */ /* 0x000fc800078e00ff */
[----:B------:R-:W-:-:S07]  /*20840*/  IMAD.MOV.U32 R8, RZ, RZ, R4 ;  /* 0x000000ffff087224 */ /* 0x000fce00078e0004 */
[----:B------:R-:W-:Y:S05]  /*20850*/  WARPSYNC.COLLECTIVE R5, `(.L_x_7864) ;  /* 0x0000000005087348 */ /* 0x000fea0003c00000 */
[----:B------:R0:W1:Y:S02]  /*20860*/  SHFL.DOWN P0, R0, R8, R7, R6 ;  /* 0x0800000708007389 */ /* 0x0000640000000006 */
[----:B01----:R-:W-:Y:S01]  /*20870*/  ENDCOLLECTIVE ;  /* 0x000000000000791b */ /* 0x003fe20003800000 */
.L_x_7864:
[----:B------:R-:W-:Y:S01]  /*20880*/  IMAD.MOV.U32 R7, RZ, RZ, 0x1 ;  /* 0x00000001ff077424 */ /* 0x000fe200078e00ff */
[----:B------:R-:W-:-:S05]  /*20890*/  FMNMX R9, R4, R0, !PT ;  /* 0x0000000004097209 */ /* 0x000fca0007800000 */
[----:B------:R-:W-:-:S07]  /*208a0*/  IMAD.MOV.U32 R8, RZ, RZ, R9 ;  /* 0x000000ffff087224 */ /* 0x000fce00078e0009 */
[----:B------:R-:W-:Y:S05]  /*208b0*/  WARPSYNC.COLLECTIVE R5, `(.L_x_7865) ;  /* 0x0000000005087348 */ /* 0x000fea0003c00000 */
[----:B------:R0:W1:Y:S02]  /*208c0*/  SHFL.DOWN P0, R0, R8, R7, R6 ;  /* 0x0800000708007389 */ /* 0x0000640000000006 */
[----:B01----:R-:W-:Y:S01]  /*208d0*/  ENDCOLLECTIVE ;  /* 0x000000000000791b */ /* 0x003fe20003800000 */
.L_x_7865:
[----:B------:R-:W-:-:S05]  /*208e0*/  FMNMX R0, R9, R0, !PT ;  /* 0x0000000009007209 */ /* 0x000fca0007800000 */
[----:B------:R-:W-:Y:S02]  /*208f0*/  IMAD.MOV.U32 R4, RZ, RZ, R0 ;  /* 0x000000ffff047224 */ /* 0x000fe400078e0000 */
[----:B------:R-:W-:-:S07]  /*20900*/  IMAD.MOV.U32 R0, RZ, RZ, 0x1f ;  /* 0x0000001fff007424 */ /* 0x000fce00078e00ff */
[----:B------:R-:W-:Y:S05]  /*20910*/  WARPSYNC.COLLECTIVE R5, `(.L_x_7866) ;  /* 0x0000000005087348 */ /* 0x000fea0003c00000 */
[----:B------:R0:W1:Y:S02]  /*20920*/  SHFL.IDX P0, R0, R4, R3, R0 ;  /* 0x0000000304007389 */ /* 0x0000640000000000 */
[----:B01----:R-:W-:Y:S01]  /*20930*/  ENDCOLLECTIVE ;  /* 0x000000000000791b */ /* 0x003fe20003800000 */
.L_x_7866:
[----:B------:R-:W-:Y:S01]  /*20940*/  IMAD.MOV.U32 R10, RZ, RZ, R0 ;  /* 0x000000ffff0a7224 */ /* 0x000fe200078e0000 */
[----:B------:R-:W-:Y:S06]  /*20950*/  BRA `(.L_x_7867) ;  /* 0xffffff5800807947 */ /* 0x000fec000383ffff */
.L_x_7460:
        /* <DEDUP_REMOVED lines=8> */
.L_x_7869:
[----:B------:R-:W-:Y:S05]  /*209e0*/  BSYNC B1 ;  /* 0x0000000000017941 */ /* 0x000fea0003800000 */
.L_x_7868:
[----:B------:R-:W-:Y:S01]  /*209f0*/  FMNMX R8, R11, R0, !PT ;  /* 0x000000000b087209 */ /* 0x000fe20007800000 */
[----:B------:R-:W-:Y:S02]  /*20a00*/  IMAD.MOV.U32 R7, RZ, RZ, 0x8 ;  /* 0x00000008ff077424 */ /* 0x000fe400078e00ff */
[----:B------:R-:W-:Y:S02]  /*20a10*/  IMAD.MOV.U32 R6, RZ, RZ, 0x1f ;  /* 0x0000001fff067424 */ /* 0x000fe400078e00ff */
[----:B------:R-:W-:-:S07]  /*20a20*/  IMAD.MOV.U32 R5, RZ, RZ, -0x1 ;  /* 0xffffffffff057424 */ /* 0x000fce00078e00ff */
[----:B------:R-:W-:Y:S05]  /*20a30*/  WARPSYNC.COLLECTIVE R5, `(.L_x_7870) ;  /* 0x0000000005087348 */ /* 0x000fea0003c00000 */
[----:B------:R0:W1:Y:S02]  /*20a40*/  SHFL.DOWN P0, R0, R8, R7, R6 ;  /* 0x0800000708007389 */ /* 0x0000640000000006 */
[----:B01----:R-:W-:Y:S01]  /*20a50*/  ENDCOLLECTIVE ;  /* 0x000000000000791b */ /* 0x003fe20003800000 */
.L_x_7870:
[----:B------:R-:W-:Y:S01]  /*20a60*/  IMAD.MOV.U32 R7, RZ, RZ, 0x4 ;  /* 0x00000004ff077424 */ /* 0x000fe200078e00ff */
[----:B------:R-:W-:-:S05]  /*20a70*/  FMNMX R3, R8, R0, !PT ;  /* 0x0000000008037209 */ /* 0x000fca0007800000 */
[----:B------:R-:W-:-:S07]  /*20a80*/  IMAD.MOV.U32 R8, RZ, RZ, R3 ;  /* 0x000000ffff087224 */ /* 0x000fce00078e0003 */
[----:B------:R-:W-:Y:S05]  /*20a90*/  WARPSYNC.COLLECTIVE R5, `(.L_x_7871) ;  /* 0x0000000005087348 */ /* 0x000fea0003c00000 */
[----:B------:R0:W1:Y:S02]  /*20aa0*/  SHFL.DOWN P0, R0, R8, R7, R6 ;  /* 0x0800000708007389 */ /* 0x0000640000000006 */
[----:B01----:R-:W-:Y:S01]  /*20ab0*/  ENDCOLLECTIVE ;  /* 0x000000000000791b */ /* 0x003fe20003800000 */
.L_x_7871:
[----:B------:R-:W-:Y:S01]  /*20ac0*/  IMAD.MOV.U32 R7, RZ, RZ, 0x2 ;  /* 0x00000002ff077424 */ /* 0x000fe200078e00ff */
[----:B------:R-:W-:Y:S01]  /*20ad0*/  FMNMX R4, R3, R0, !PT ;  /* 0x0000000003047209 */ /* 0x000fe20007800000 */
[----:B------:R-:W-:-:S04]  /*20ae0*/  IMAD.MOV.U32 R3, RZ, RZ, RZ ;  /* 0x000000ffff037224 */ /* 0x000fc800078e00ff */
[----:B------:R-:W-:-:S07]  /*20af0*/  IMAD.MOV.U32 R8, RZ, RZ, R4 ;  /* 0x000000ffff087224 */ /* 0x000fce00078e0004 */
[----:B------:R-:W-:Y:S05]  /*20b00*/  WARPSYNC.COLLECTIVE R5, `(.L_x_7872) ;  /* 0x0000000005087348 */ /* 0x000fea0003c00000 */
[----:B------:R0:W1:Y:S02]  /*20b10*/  SHFL.DOWN P0, R0, R8, R7, R6 ;  /* 0x0800000708007389 */ /* 0x0000640000000006 */
[----:B01----:R-:W-:Y:S01]  /*20b20*/  ENDCOLLECTIVE ;  /* 0x000000000000791b */ /* 0x003fe20003800000 */
.L_x_7872:
[----:B------:R-:W-:Y:S01]  /*20b30*/  IMAD.MOV.U32 R7, RZ, RZ, 0x1 ;  /* 0x00000001ff077424 */ /* 0x000fe200078e00ff */
[----:B------:R-:W-:-:S05]  /*20b40*/  FMNMX R9, R4, R0, !PT ;  /* 0x0000000004097209 */ /* 0x000fca0007800000 */
[----:B------:R-:W-:-:S07]  /*20b50*/  IMAD.MOV.U32 R8, RZ, RZ, R9 ;  /* 0x000000ffff087224 */ /* 0x000fce00078e0009 */
[----:B------:R-:W-:Y:S05]  /*20b60*/  WARPSYNC.COLLECTIVE R5, `(.L_x_7873) ;  /* 0x0000000005087348 */ /* 0x000fea0003c00000 */
[----:B------:R0:W1:Y:S02]  /*20b70*/  SHFL.DOWN P0, R0, R8, R7, R6 ;  /* 0x0800000708007389 */ /* 0x0000640000000006 */
[----:B01----:R-:W-:Y:S01]  /*20b80*/  ENDCOLLECTIVE ;  /* 0x000000000000791b */ /* 0x003fe20003800000 */
.L_x_7873:
[----:B------:R-:W-:-:S05]  /*20b90*/  FMNMX R0, R9, R0, !PT ;  /* 0x0000000009007209 */ /* 0x000fca0007800000 */
[----:B------:R-:W-:Y:S02]  /*20ba0*/  IMAD.MOV.U32 R4, RZ, RZ, R0 ;  /* 0x000000ffff047224 */ /* 0x000fe400078e0000 */
[----:B------:R-:W-:-:S07]  /*20bb0*/  IMAD.MOV.U32 R0, RZ, RZ, 0x1f ;  /* 0x0000001fff007424 */ /* 0x000fce00078e00ff */
[----:B------:R-:W-:Y:S05]  /*20bc0*/  WARPSYNC.COLLECTIVE R5, `(.L_x_7874) ;  /* 0x0000000005087348 */ /* 0x000fea0003c00000 */
[----:B------:R0:W1:Y:S02]  /*20bd0*/  SHFL.IDX P0, R0, R4, R3, R0 ;  /* 0x0000000304007389 */ /* 0x0000640000000000 */
[----:B01----:R-:W-:Y:S01]  /*20be0*/  ENDCOLLECTIVE ;  /* 0x000000000000791b */ /* 0x003fe20003800000 */
.L_x_7874:
[----:B------:R-:W-:Y:S01]  /*20bf0*/  IMAD.MOV.U32 R10, RZ, RZ, R0 ;  /* 0x000000ffff0a7224 */ /* 0x000fe200078e0000 */
[----:B------:R-:W-:Y:S06]  /*20c00*/  BRA `(.L_x_7875) ;  /* 0xffffff5800ec7947 */ /* 0x000fec000383ffff */
.L_x_7468:
[----:B------:R-:W-:Y:S01]  /*20c10*/  BSSY B1, `(.L_x_7876) ;  /* 0x0000008000017945 */ /* 0x000fe20003800000 */
[----:B------:R-:W-:Y:S02]  /*20c20*/  IMAD.MOV.U32 R8, RZ, RZ, R11 ;  /* 0x000000ffff087224 */ /* 0x000fe400078e000b */
[----:B-1----:R-:W-:Y:S02]  /*20c30*/  IMAD.MOV.U32 R7, RZ, RZ, 0x10 ;  /* 0x00000010ff077424 */ /* 0x002fe400078e00ff */
[----:B------:R-:W-:Y:S02]  /*20c40*/  IMAD.MOV.U32 R6, RZ, RZ, 0x1f ;  /* 0x0000001fff067424 */ /* 0x000fe400078e00ff */
[----:B--234-:R-:W-:-:S07]  /*20c50*/  IMAD.MOV.U32 R5, RZ, RZ, -0x1 ;  /* 0xffffffffff057424 */ /* 0x01cfce00078e00ff */
[----:B------:R-:W-:Y:S05]  /*20c60*/  WARPSYNC.COLLECTIVE R5, `(.L_x_7877) ;  /* 0x0000000005087348 */ /* 0x000fea0003c00000 */
[----:B------:R0:W1:Y:S02]  /*20c70*/  SHFL.DOWN P0, R0, R8, R7, R6 ;  /* 0x0800000708007389 */ /* 0x0000640000000006 */
[----:B01----:R-:W-:Y:S01]  /*20c80*/  ENDCOLLECTIVE ;  /* 0x000000000000791b */ /* 0x003fe20003800000 */
.L_x_7877:
[----:B------:R-:W-:Y:S05]  /*20c90*/  BSYNC B1 ;  /* 0x0000000000017941 */ /* 0x000fea0003800000 */
.L_x_7876:
[----:B------:R-:W-:Y:S01]  /*20ca0*/  FMNMX R8, R11, R0, !PT ;  /* 0x000000000b087209 */ /* 0x000fe20007800000 */
[----:B------:R-:W-:Y:S02]  /*20cb0*/  IMAD.MOV.U32 R7, RZ, RZ, 0x8 ;  /* 0x00000008ff077424 */ /* 0x000fe400078e00ff */
[----:B------:R-:W-:Y:S02]  /*20cc0*/  IMAD.MOV.U32 R6, RZ, RZ, 0x1f ;  /* 0x0000001fff067424 */ /* 0x000fe400078e00ff */
[----:B------:R-:W-:-:S07]  /*20cd0*/  IMAD.MOV.U32 R5, RZ, RZ, -0x1 ;  /* 0xffffffffff057424 */ /* 0x000fce00078e00ff */
[----:B------:R-:W-:Y:S05]  /*20ce0*/  WARPSYNC.COLLECTIVE R5, `(.L_x_7878) ;  /* 0x0000000005087348 */ /* 0x000fea0003c00000 */
[----:B------:R0:W1:Y:S02]  /*20cf0*/  SHFL.DOWN P0, R0, R8, R7, R6 ;  /* 0x0800000708007389 */ /* 0x0000640000000006 */
[----:B01----:R-:W-:Y:S01]  /*20d00*/  ENDCOLLECTIVE ;  /* 0x000000000000791b */ /* 0x003fe20003800000 */
.L_x_7878:
[----:B------:R-:W-:Y:S01]  /*20d10*/  IMAD.MOV.U32 R7, RZ, RZ, 0x4 ;  /* 0x00000004ff077424 */ /* 0x000fe200078e00ff */
[----:B------:R-:W-:-:S05]  /*20d20*/  FMNMX R3, R8, R0, !PT ;  /* 0x0000000008037209 */ /* 0x000fca0007800000 */
[----:B------:R-:W-:-:S07]  /*20d30*/  IMAD.MOV.U32 R8, RZ, RZ, R3 ;  /* 0x000000ffff087224 */ /* 0x000fce00078e0003 */
[----:B------:R-:W-:Y:S05]  /*20d40*/  WARPSYNC.COLLECTIVE R5, `(.L_x_7879) ;  /* 0x0000000005087348 */ /* 0x000fea0003c00000 */
[----:B------:R0:W1:Y:S02]  /*20d50*/  SHFL.DOWN P0, R0, R8, R7, R6 ;  /* 0x0800000708007389 */ /* 0x0000640000000006 */
[----:B01----:R-:W-:Y:S01]  /*20d60*/  ENDCOLLECTIVE ;  /* 0x000000000000791b */ /* 0x003fe20003800000 */
.L_x_7879:
[----:B------:R-:W-:Y:S01]  /*20d70*/  IMAD.MOV.U32 R7, RZ, RZ, 0x2 ;  /* 0x00000002ff077424 */ /* 0x000fe200078e00ff */
[----:B------:R-:W-:Y:S01]  /*20d80*/  FMNMX R4, R3, R0, !PT ;  /* 0x0000000003047209 */ /* 0x000fe20007800000 */
[----:B------:R-:W-:-:S04]  /*20d90*/  IMAD.MOV.U32 R3, RZ, RZ, RZ ;  /* 0x000000ffff037224 */ /* 0x000fc800078e00ff */
[----:B------:R-:W-:-:S07]  /*20da0*/  IMAD.MOV.U32 R8, RZ, RZ, R4 ;  /* 0x000000ffff087224 */ /* 0x000fce00078e0004 */
[----:B------:R-:W-:Y:S05]  /*20db0*/  WARPSYNC.COLLECTIVE R5, `(.L_x_7880) ;  /* 0x0000000005087348 */ /* 0x000fea0003c00000 */
[----:B------:R0:W1:Y:S02]  /*20dc0*/  SHFL.DOWN P0, R0, R8, R7, R6 ;  /* 0x0800000708007389 */ /* 0x0000640000000006 */
[----:B01----:R-:W-:Y:S01]  /*20dd0*/  ENDCOLLECTIVE ;  /* 0x000000000000791b */ /* 0x003fe20003800000 */
.L_x_7880:
[----:B------:R-:W-:Y:S01]  /*20de0*/  IMAD.MOV.U32 R7, RZ, RZ, 0x1 ;  /* 0x00000001ff077424 */ /* 0x000fe200078e00ff */
[----:B------:R-:W-:-:S05]  /*20df0*/  FMNMX R9, R4, R0, !PT ;  /* 0x0000000004097209 */ /* 0x000fca0007800000 */
[----:B------:R-:W-:-:S07]  /*20e00*/  IMAD.MOV.U32 R8, RZ, RZ, R9 ;  /* 0x000000ffff087224 */ /* 0x000fce00078e0009 */
[----:B------:R-:W-:Y:S05]  /*20e10*/  WARPSYNC.COLLECTIVE R5, `(.L_x_7881) ;  /* 0x0000000005087348 */ /* 0x000fea0003c00000 */
[----:B------:R0:W1:Y:S02]  /*20e20*/  SHFL.DOWN P0, R0, R8, R7, R6 ;  /* 0x0800000708007389 */ /* 0x0000640000000006 */
[----:B01----:R-:W-:Y:S01]  /*20e30*/  ENDCOLLECTIVE ;  /* 0x000000000000791b */ /* 0x003fe20003800000 */
.L_x_7881:
[----:B------:R-:W-:-:S05]  /*20e40*/  FMNMX R0, R9, R0, !PT ;  /* 0x0000000009007209 */ /* 0x000fca0007800000 */
[----:B------:R-:W-:Y:S02]  /*20e50*/  IMAD.MOV.U32 R4, RZ, RZ, R0 ;  /* 0x000000ffff047224 */ /* 0x000fe400078e0000 */
[----:B------:R-:W-:-:S07]  /*20e60*/  IMAD.MOV.U32 R0, RZ, RZ, 0x1f ;  /* 0x0000001fff007424 */ /* 0x000fce00078e00ff */
[----:B------:R-:W-:Y:S05]  /*20e70*/  WARPSYNC.COLLECTIVE R5, `(.L_x_7882) ;  /* 0x0000000005087348 */ /* 0x000fea0003c00000 */
[----:B------:R0:W1:Y:S02]  /*20e80*/  SHFL.IDX P0, R0, R4, R3, R0 ;  /* 0x0000000304007389 */ /* 0x0000640000000000 */
[----:B01----:R-:W-:Y:S01]  /*20e90*/  ENDCOLLECTIVE ;  /* 0x000000000000791b */ /* 0x003fe20003800000 */
.L_x_7882:
[----:B------:R-:W-:Y:S01]  /*20ea0*/  IMAD.MOV.U32 R10, RZ, RZ, R0 ;  /* 0x000000ffff0a7224 */ /* 0x000fe200078e0000 */
[----:B------:R-:W-:Y:S06]  /*20eb0*/  BRA `(.L_x_7883) ;  /* 0xffffff5c00587947 */ /* 0x000fec000383ffff */
.L_x_7476:
        /* <DEDUP_REMOVED lines=8> */
.L_x_7885:
[----:B------:R-:W-:Y:S05]  /*20f40*/  BSYNC B1 ;  /* 0x0000000000017941 */ /* 0x000fea0003800000 */
.L_x_7884:
[----:B------:R-:W-:Y:S01]  /*20f50*/  FMNMX R8, R11, R0, !PT ;  /* 0x000000000b087209 */ /* 0x000fe20007800000 */
[----:B------:R-:W-:Y:S02]  /*20f60*/  IMAD.MOV.U32 R7, RZ, RZ, 0x8 ;  /* 0x00000008ff077424 */ /* 0x000fe400078e00ff */
[----:B------:R-:W-:Y:S02]  /*20f70*/  IMAD.MOV.U32 R6, RZ, RZ, 0x1f ;  /* 0x0000001fff067424 */ /* 0x000fe400078e00ff */
[----:B------:R-:W-:-:S07]  /*20f80*/  IMAD.MOV.U32 R5, RZ, RZ, -0x1 ;  /* 0xffffffffff057424 */ /* 0x000fce00078e00ff */
[----:B------:R-:W-:Y:S05]  /*20f90*/  WARPSYNC.COLLECTIVE R5, `(.L_x_7886) ;  /* 0x0000000005087348 */ /* 0x000fea0003c00000 */
[----:B------:R0:W1:Y:S02]  /*20fa0*/  SHFL.DOWN P0, R0, R8, R7, R6 ;  /* 0x0800000708007389 */ /* 0x0000640000000006 */
[----:B01----:R-:W-:Y:S01]  /*20fb0*/  ENDCOLLECTIVE ;  /* 0x000000000000791b */ /* 0x003fe20003800000 */
.L_x_7886:
[----:B------:R-:W-:Y:S01]  /*20fc0*/  IMAD.MOV.U32 R7, RZ, RZ, 0x4 ;  /* 0x00000004ff077424 */ /* 0x000fe200078e00ff */
[----:B------:R-:W-:-:S05]  /*20fd0*/  FMNMX R3, R8, R0, !PT ;  /* 0x0000000008037209 */ /* 0x000fca0007800000 */
[----:B------:R-:W-:-:S07]  /*20fe0*/  IMAD.MOV.U32 R8, RZ, RZ, R3 ;  /* 0x000000ffff087224 */ /* 0x000fce00078e0003 */
[----:B------:R-:W-:Y:S05]  /*20ff0*/  WARPSYNC.COLLECTIVE R5, `(.L_x_7887) ;  /* 0x0000000005087348 */ /* 0x000fea0003c00000 */
[----:B------:R0:W1:Y:S02]  /*21000*/  SHFL.DOWN P0, R0, R8, R7, R6 ;  /* 0x0800000708007389 */ /* 0x0000640000000006 */
[----:B01----:R-:W-:Y:S01]  /*21010*/  ENDCOLLECTIVE ;  /* 0x000000000000791b */ /* 0x003fe20003800000 */
.L_x_7887:
[----:B------:R-:W-:Y:S01]  /*21020*/  IMAD.MOV.U32 R7, RZ, RZ, 0x2 ;  /* 0x00000002ff077424 */ /* 0x000fe200078e00ff */
[----:B------:R-:W-:Y:S01]  /*21030*/  FMNMX R4, R3, R0, !PT ;  /* 0x0000000003047209 */ /* 0x000fe20007800000 */
[----:B------:R-:W-:-:S04]  /*21040*/  IMAD.MOV.U32 R3, RZ, RZ, RZ ;  /* 0x000000ffff037224 */ /* 0x000fc800078e00ff */
[----:B------:R-:W-:-:S07]  /*21050*/  IMAD.MOV.U32 R8, RZ, RZ, R4 ;  /* 0x000000ffff087224 */ /* 0x000fce00078e0004 */
[----:B------:R-:W-:Y:S05]  /*21060*/  WARPSYNC.COLLECTIVE R5, `(.L_x_7888) ;  /* 0x0000000005087348 */ /* 0x000fea0003c00000 */
[----:B------:R0:W1:Y:S02]  /*21070*/  SHFL.DOWN P0, R0, R8, R7, R6 ;  /* 0x0800000708007389 */ /* 0x0000640000000006 */
[----:B01----:R-:W-:Y:S01]  /*21080*/  ENDCOLLECTIVE ;  /* 0x000000000000791b */ /* 0x003fe20003800000 */
.L_x_7888:
[----:B------:R-:W-:Y:S01]  /*21090*/  IMAD.MOV.U32 R7, RZ, RZ, 0x1 ;  /* 0x00000001ff077424 */ /* 0x000fe200078e00ff */
[----:B------:R-:W-:-:S05]  /*210a0*/  FMNMX R9, R4, R0, !PT ;  /* 0x0000000004097209 */ /* 0x000fca0007800000 */
[----:B------:R-:W-:-:S07]  /*210b0*/  IMAD.MOV.U32 R8, RZ, RZ, R9 ;  /* 0x000000ffff087224 */ /* 0x000fce00078e0009 */
[----:B------:R-:W-:Y:S05]  /*210c0*/  WARPSYNC.COLLECTIVE R5, `(.L_x_7889) ;  /* 0x0000000005087348 */ /* 0x000fea0003c00000 */
[----:B------:R0:W1:Y:S02]  /*210d0*/  SHFL.DOWN P0, R0, R8, R7, R6 ;  /* 0x0800000708007389 */ /* 0x0000640000000006 */
[----:B01----:R-:W-:Y:S01]  /*210e0*/  ENDCOLLECTIVE ;  /* 0x000000000000791b */ /* 0x003fe20003800000 */
.L_x_7889:
[----:B------:R-:W-:-:S05]  /*210f0*/  FMNMX R0, R9, R0, !PT ;  /* 0x0000000009007209 */ /* 0x000fca0007800000 */
[----:B------:R-:W-:Y:S02]  /*21100*/  IMAD.MOV.U32 R4, RZ, RZ, R0 ;  /* 0x000000ffff047224 */ /* 0x000fe400078e0000 */
[----:B------:R-:W-:-:S07]  /*21110*/  IMAD.MOV.U32 R0, RZ, RZ, 0x1f ;  /* 0x0000001fff007424 */ /* 0x000fce00078e00ff */
[----:B------:R-:W-:Y:S05]  /*21120*/  WARPSYNC.COLLECTIVE R5, `(.L_x_7890) ;  /* 0x0000000005087348 */ /* 0x000fea0003c00000 */
[----:B------:R0:W1:Y:S02]  /*21130*/  SHFL.IDX P0, R0, R4, R3, R0 ;  /* 0x0000000304007389 */ /* 0x0000640000000000 */
[----:B01----:R-:W-:Y:S01]  /*21140*/  ENDCOLLECTIVE ;  /* 0x000000000000791b */ /* 0x003fe20003800000 */
.L_x_7890:
[----:B------:R-:W-:Y:S01]  /*21150*/  IMAD.MOV.U32 R10, RZ, RZ, R0 ;  /* 0x000000ffff0a7224 */ /* 0x000fe200078e0000 */
[----:B------:R-:W-:Y:S06]  /*21160*/  BRA `(.L_x_7891) ;  /* 0xffffff5c00c47947 */ /* 0x000fec000383ffff */
.L_x_7484:
        /* <DEDUP_REMOVED lines=8> */
.L_x_7893:
[----:B------:R-:W-:Y:S05]  /*211f0*/  BSYNC B1 ;  /* 0x0000000000017941 */ /* 0x000fea0003800000 */
.L_x_7892:
[----:B------:R-:W-:Y:S01]  /*21200*/  FMNMX R8, R11, R0, !PT ;  /* 0x000000000b087209 */ /* 0x000fe20007800000 */
[----:B------:R-:W-:Y:S02]  /*21210*/  IMAD.MOV.U32 R7, RZ, RZ, 0x8 ;  /* 0x00000008ff077424 */ /* 0x000fe400078e00ff */
[----:B------:R-:W-:Y:S02]  /*21220*/  IMAD.MOV.U32 R6, RZ, RZ, 0x1f ;  /* 0x0000001fff067424 */ /* 0x000fe400078e00ff */
[----:B------:R-:W-:-:S07]  /*21230*/  IMAD.MOV.U32 R5, RZ, RZ, -0x1 ;  /* 0xffffffffff057424 */ /* 0x000fce00078e00ff */
[----:B------:R-:W-:Y:S05]  /*21240*/  WARPSYNC.COLLECTIVE R5, `(.L_x_7894) ;  /* 0x0000000005087348 */ /* 0x000fea0003c00000 */
[----:B------:R0:W1:Y:S02]  /*21250*/  SHFL.DOWN P0, R0, R8, R7, R6 ;  /* 0x0800000708007389 */ /* 0x0000640000000006 */
[----:B01----:R-:W-:Y:S01]  /*21260*/  ENDCOLLECTIVE ;  /* 0x000000000000791b */ /* 0x003fe20003800000 */
.L_x_7894:
[----:B------:R-:W-:Y:S01]  /*21270*/  IMAD.MOV.U32 R7, RZ, RZ, 0x4 ;  /* 0x00000004ff077424 */ /* 0x000fe200078e00ff */
[----:B------:R-:W-:-:S05]  /*21280*/  FMNMX R3, R8, R0, !PT ;  /* 0x0000000008037209 */ /* 0x000fca0007800000 */
[----:B------:R-:W-:-:S07]  /*21290*/  IMAD.MOV.U32 R8, RZ, RZ, R3 ;  /* 0x000000ffff087224 */ /* 0x000fce00078e0003 */
[----:B------:R-:W-:Y:S05]  /*212a0*/  WARPSYNC.COLLECTIVE R5, `(.L_x_7895) ;  /* 0x0000000005087348 */ /* 0x000fea0003c00000 */
[----:B------:R0:W1:Y:S02]  /*212b0*/  SHFL.DOWN P0, R0, R8, R7, R6 ;  /* 0x0800000708007389 */ /* 0x0000640000000006 */
[----:B01----:R-:W-:Y:S01]  /*212c0*/  ENDCOLLECTIVE ;  /* 0x000000000000791b */ /* 0x003fe20003800000 */
.L_x_7895:
[----:B------:R-:W-:Y:S01]  /*212d0*/  IMAD.MOV.U32 R7, RZ, RZ, 0x2 ;  /* 0x00000002ff077424 */ /* 0x000fe200078e00ff */
[----:B------:R-:W-:Y:S01]  /*212e0*/  FMNMX R4, R3, R0, !PT ;  /* 0x0000000003047209 */ /* 0x000fe20007800000 */
[----:B------:R-:W-:-:S04]  /*212f0*/  IMAD.MOV.U32 R3, RZ, RZ, RZ ;  /* 0x000000ffff037224 */ /* 0x000fc800078e00ff */
[----:B------:R-:W-:-:S07]  /*21300*/  IMAD.MOV.U32 R8, RZ, RZ, R4 ;  /* 0x000000ffff087224 */ /* 0x000fce00078e0004 */
[----:B------:R-:W-:Y:S05]  /*21310*/  WARPSYNC.COLLECTIVE R5, `(.L_x_7896) ;  /* 0x0000000005087348 */ /* 0x000fea0003c00000 */
[----:B------:R0:W1:Y:S02]  /*21320*/  SHFL.DOWN P0, R0, R8, R7, R6 ;  /* 0x0800000708007389 */ /* 0x0000640000000006 */
[----:B01----:R-:W-:Y:S01]  /*21330*/  ENDCOLLECTIVE ;  /* 0x000000000000791b */ /* 0x003fe20003800000 */
.L_x_7896:
[----:B------:R-:W-:Y:S01]  /*21340*/  IMAD.MOV.U32 R7, RZ, RZ, 0x1 ;  /* 0x00000001ff077424 */ /* 0x000fe200078e00ff */
[----:B------:R-:W-:-:S05]  /*21350*/  FMNMX R9, R4, R0, !PT ;  /* 0x0000000004097209 */ /* 0x000fca0007800000 */
[----:B------:R-:W-:-:S07]  /*21360*/  IMAD.MOV.U32 R8, RZ, RZ, R9 ;  /* 0x000000ffff087224 */ /* 0x000fce00078e0009 */
[----:B------:R-:W-:Y:S05]  /*21370*/  WARPSYNC.COLLECTIVE R5, `(.L_x_7897) ;  /* 0x0000000005087348 */ /* 0x000fea0003c00000 */
[----:B------:R0:W1:Y:S02]  /*21380*/  SHFL.DOWN P0, R0, R8, R7, R6 ;  /* 0x0800000708007389 */ /* 0x0000640000000006 */
[----:B01----:R-:W-:Y:S01]  /*21390*/  ENDCOLLECTIVE ;  /* 0x000000000000791b */ /* 0x003fe20003800000 */
.L_x_7897:
[----:B------:R-:W-:-:S05]  /*213a0*/  FMNMX R0, R9, R0, !PT ;  /* 0x0000000009007209 */ /* 0x000fca0007800000 */
[----:B------:R-:W-:Y:S02]  /*213b0*/  IMAD.MOV.U32 R4, RZ, RZ, R0 ;  /* 0x000000ffff047224 */ /* 0x000fe400078e0000 */
[----:B------:R-:W-:-:S07]  /*213c0*/  IMAD.MOV.U32 R0, RZ, RZ, 0x1f ;  /* 0x0000001fff007424 */ /* 0x000fce00078e00ff */
[----:B------:R-:W-:Y:S05]  /*213d0*/  WARPSYNC.COLLECTIVE R5, `(.L_x_7898) ;  /* 0x0000000005087348 */ /* 0x000fea0003c00000 */
[----:B------:R0:W1:Y:S02]  /*213e0*/  SHFL.IDX P0, R0, R4, R3, R0 ;  /* 0x0000000304007389 */ /* 0x0000640000000000 */
[----:B01----:R-:W-:Y:S01]  /*213f0*/  ENDCOLLECTIVE ;  /* 0x000000000000791b */ /* 0x003fe20003800000 */
.L_x_7898:
[----:B------:R-:W-:Y:S01]  /*21400*/  IMAD.MOV.U32 R10, RZ, RZ, R0 ;  /* 0x000000ffff0a7224 */ /* 0x000fe200078e0000 */
[----:B------:R-:W-:Y:S06]  /*21410*/  BRA `(.L_x_7899) ;  /* 0xffffff6000307947 */ /* 0x000fec000383ffff */
        .weak           $__internal_16_$__cuda_sm20_rcp_rn_f32_slowpath
        .type           $__internal_16_$__cuda_sm20_rcp_rn_f32_slowpath,@function
        .size           $__internal_16_$__cuda_sm20_rcp_rn_f32_slowpath,($__internal_17_$__cuda_sm3x_div_rn_noftz_f32_slowpath - $__internal_16_$__cuda_sm20_rcp_rn_f32_slowpath)
$__internal_16_$__cuda_sm20_rcp_rn_f32_slowpath:
        /* <DEDUP_REMOVED lines=15> */
.L_x_7901:
        /* <DEDUP_REMOVED lines=33> */
.L_x_7903:
[----:B------:R0:W1:Y:S02]  /*21720*/  MUFU.RCP R5, R0 ;  /* 0x0000000000057308 */ /* 0x0000640000001000 */
.L_x_7902:
[----:B------:R-:W-:Y:S05]  /*21730*/  BSYNC B1 ;  /* 0x0000000000017941 */ /* 0x000fea0003800000 */
.L_x_7900:
[----:B------:R-:W-:Y:S02]  /*21740*/  IMAD.MOV.U32 R6, RZ, RZ, R4 ;  /* 0x000000ffff067224 */ /* 0x000fe400078e0004 */
[----:B------:R-:W-:-:S04]  /*21750*/  IMAD.MOV.U32 R7, RZ, RZ, 0x0 ;  /* 0x00000000ff077424 */ /* 0x000fc800078e00ff */
[----:B01----:R-:W-:Y:S05]  /*21760*/  RET.REL.NODEC R6 `(_ZN18transformer_engine71_GLOBAL__N__fadcdbdc_38_quantize_transpose_vector_blockwise_cu_d4a478bd37block_scaled_1d_cast_transpose_kernelILb0Eff13__nv_fp8_e4m3EEvPKT1_PT2_S7_PT0_S9_mmmmmmfNS_6detail25FP8BlockwiseRowwiseOptionENSA_28FP8BlockwiseColumnwiseOptionEbPKf) ;  /* 0xfffffde806247950 */ /* 0x003fea0003c3ffff */
        .weak           $__internal_17_$__cuda_sm3x_div_rn_noftz_f32_slowpath
        .type           $__internal_17_$__cuda_sm3x_div_rn_noftz_f32_slowpath,@function
        .size           $__internal_17_$__cuda_sm3x_div_rn_noftz_f32_slowpath,(.L_x_10530 - $__internal_17_$__cuda_sm3x_div_rn_noftz_f32_slowpath)
$__internal_17_$__cuda_sm3x_div_rn_noftz_f32_slowpath:
        /* <DEDUP_REMOVED lines=36> */
.L_x_7905:
        /* <DEDUP_REMOVED lines=51> */
.L_x_7912:
[----:B------:R-:W-:-:S04]  /*21ce0*/  LOP3.LUT R0, R0, 0x80000000, RZ, 0xc0, !PT ;  /* 0x8000000000007812 */ /* 0x000fc800078ec0ff */
[----:B------:R-:W-:Y:S01]  /*21cf0*/  LOP3.LUT R0, R0, 0x7f800000, RZ, 0xfc, !PT ;  /* 0x7f80000000007812 */ /* 0x000fe200078efcff */
[----:B------:R-:W-:Y:S06]  /*21d00*/  BRA `(.L_x_7913) ;  /* 0x0000000000047947 */ /* 0x000fec0003800000 */
.L_x_7911:
[----:B------:R-:W-:-:S07]  /*21d10*/  IMAD R0, R7, 0x800000, R0 ;  /* 0x0080000007007824 */ /* 0x000fce00078e0200 */
.L_x_7913:
[----:B------:R-:W-:Y:S05]  /*21d20*/  BSYNC B2 ;  /* 0x0000000000027941 */ /* 0x000fea0003800000 */
.L_x_7910:
[----:B------:R-:W-:Y:S05]  /*21d30*/  BRA `(.L_x_7914) ;  /* 0x0000000000207947 */ /* 0x000fea0003800000 */
.L_x_7909:
[----:B------:R-:W-:-:S04]  /*21d40*/  LOP3.LUT R3, R3, 0x80000000, R7, 0x48, !PT ;  /* 0x8000000003037812 */ /* 0x000fc800078e4807 */
[----:B------:R-:W-:Y:S01]  /*21d50*/  LOP3.LUT R0, R3, 0x7f800000, RZ, 0xfc, !PT ;  /* 0x7f80000003007812 */ /* 0x000fe200078efcff */
[----:B------:R-:W-:Y:S06]  /*21d60*/  BRA `(.L_x_7914) ;  /* 0x0000000000147947 */ /* 0x000fec0003800000 */
.L_x_7908:
[----:B------:R-:W-:Y:S01]  /*21d70*/  LOP3.LUT R0, R3, 0x80000000, R7, 0x48, !PT ;  /* 0x8000000003007812 */ /* 0x000fe200078e4807 */
[----:B------:R-:W-:Y:S06]  /*21d80*/  BRA `(.L_x_7914) ;  /* 0x00000000000c7947 */ /* 0x000fec0003800000 */
.L_x_7907:
[----:B------:R-:W0:Y:S01]  /*21d90*/  MUFU.RSQ R0, -QNAN ;  /* 0xffc0000000007908 */ /* 0x000e220000001400 */
[----:B------:R-:W-:Y:S05]  /*21da0*/  BRA `(.L_x_7914) ;  /* 0x0000000000047947 */ /* 0x000fea0003800000 */
.L_x_7906:
[----:B------:R-:W-:-:S07]  /*21db0*/  FADD.FTZ R0, R0, R3 ;  /* 0x0000000300007221 */ /* 0x000fce0000010000 */
.L_x_7914:
[----:B------:R-:W-:Y:S05]  /*21dc0*/  BSYNC B1 ;  /* 0x0000000000017941 */ /* 0x000fea0003800000 */
.L_x_7904:
[----:B------:R-:W-:-:S04]  /*21dd0*/  IMAD.MOV.U32 R5, RZ, RZ, 0x0 ;  /* 0x00000000ff057424 */ /* 0x000fc800078e00ff */
[----:B0-----:R-:W-:Y:S05]  /*21de0*/  RET.REL.NODEC R4 `(_ZN18transformer_engine71_GLOBAL__N__fadcdbdc_38_quantize_transpose_vector_blockwise_cu_d4a478bd37block_scaled_1d_cast_transpose_kernelILb0Eff13__nv_fp8_e4m3EEvPKT1_PT2_S7_PT0_S9_mmmmmmfNS_6detail25FP8BlockwiseRowwiseOptionENSA_28FP8BlockwiseColumnwiseOptionEbPKf) ;  /* 0xfffffde004847950 */ /* 0x001fea0003c3ffff */
.L_x_7915:
        /* <DEDUP_REMOVED lines=9> */
.L_x_10530:


//--------------------- .text._ZN18transformer_engine71_GLOBAL__N__fadcdbdc_38_quantize_transpose_vector_blockwise_cu_d4a478bd37block_scaled_1d_cast_transpose_kernelILb1Eff13__nv_fp8_e4m3EEvPKT1_PT2_S7_PT0_S9_mmmmmmfNS_6detail25FP8BlockwiseRowwiseOptionENSA_28FP8BlockwiseColumnwiseOptionEbPKf --------------------------
	.section	.text._ZN18transformer_engine71_GLOBAL__N__fadcdbdc_38_quantize_transpose_vector_blockwise_cu_d4a478bd37block_scaled_1d_cast_transpose_kernelILb1Eff13__nv_fp8_e4m3EEvPKT1_PT2_S7_PT0_S9_mmmmmmfNS_6detail25FP8BlockwiseRowwiseOptionENSA_28FP8BlockwiseColumnwiseOptionEbPKf,"ax",@progbits
	.align	128
.text._ZN18transformer_engine71_GLOBAL__N__fadcdbdc_38_quantize_transpose_vector_blockwise_cu_d4a478bd37block_scaled_1d_cast_transpose_kernelILb1Eff13__nv_fp8_e4m3EEvPKT1_PT2_S7_PT0_S9_mmmmmmfNS_6detail25FP8BlockwiseRowwiseOptionENSA_28FP8BlockwiseColumnwiseOptionEbPKf:
        .type           _ZN18transformer_engine71_GLOBAL__N__fadcdbdc_38_quantize_transpose_vector_blockwise_cu_d4a478bd37block_scaled_1d_cast_transpose_kernelILb1Eff13__nv_fp8_e4m3EEvPKT1_PT2_S7_PT0_S9_mmmmmmfNS_6detail25FP8BlockwiseRowwiseOptionENSA_28FP8BlockwiseColumnwiseOptionEbPKf,@function
        .size           _ZN18transformer_engine71_GLOBAL__N__fadcdbdc_38_quantize_transpose_vector_blockwise_cu_d4a478bd37block_scaled_1d_cast_transpose_kernelILb1Eff13__nv_fp8_e4m3EEvPKT1_PT2_S7_PT0_S9_mmmmmmfNS_6detail25FP8BlockwiseRowwiseOptionENSA_28FP8BlockwiseColumnwiseOptionEbPKf,(.L_x_10533 - _ZN18transformer_engine71_GLOBAL__N__fadcdbdc_38_quantize_transpose_vector_blockwise_cu_d4a478bd37block_scaled_1d_cast_transpose_kernelILb1Eff13__nv_fp8_e4m3EEvPKT1_PT2_S7_PT0_S9_mmmmmmfNS_6detail25FP8BlockwiseRowwiseOptionENSA_28FP8BlockwiseColumnwiseOptionEbPKf)
        .other          _ZN18transformer_engine71_GLOBAL__N__fadcdbdc_38_quantize_transpose_vector_blockwise_cu_d4a478bd37block_scaled_1d_cast_transpose_kernelILb1Eff13__nv_fp8_e4m3EEvPKT1_PT2_S7_PT0_S9_mmmmmmfNS_6detail25FP8BlockwiseRowwiseOptionENSA_28FP8BlockwiseColumnwiseOptionEbPKf,@"STO_CUDA_ENTRY STV_DEFAULT"
_ZN18transformer_engine71_GLOBAL__N__fadcdbdc_38_quantize_transpose_vector_blockwise_cu_d4a478bd37block_scaled_1d_cast_transpose_kernelILb1Eff13__nv_fp8_e4m3EEvPKT1_PT2_S7_PT0_S9_mmmmmmfNS_6detail25FP8BlockwiseRowwiseOptionENSA_28FP8BlockwiseColumnwiseOptionEbPKf:
        /* <DEDUP_REMOVED lines=10> */
.L_x_7916:
        /* <DEDUP_REMOVED lines=23> */
[----:B------:R-:W2:Y:S01]  /*0210*/  LDG.E.128 R4, desc[UR8][R32.64] ;  /* 0x0000000820047981 */ /* 0x000ea2000c1e1d00 */
        /* <DEDUP_REMOVED lines=12> */
[----:B------:R-:W-:-:S02]  /*02e0*/  IADD3 R64, P1, R80, UR4, RZ ;  /* 0x0000000450407c10 */ /* 0x000fc4000ff3e0ff */
[----:B------:R-:W-:Y:S01]  /*02f0*/  IADD3.X R81, R79, UR5, RZ, P0, !PT ;  /* 0x000000054f517c10 */ /* 0x000fe200087fe4ff */
[----:B------:R-:W5:Y:S03]  /*0300*/  LDG.E.128 R24, desc[UR8][R56.64+0x10] ;  /* 0x0000100838187981 */ /* 0x000f66000c1e1d00 */
[----:B------:R-:W-:Y:S01]  /*0310*/  IADD3.X R65, R81, UR5, RZ, P1, !PT ;  /* 0x0000000551417c10 */ /* 0x000fe20008ffe4ff */
[----:B------:R-:W5:Y:S04]  /*0320*/  LDG.E.128 R28, desc[UR8][R66.64] ;  /* 0x00000008421c7981 */ /* 0x000f68000c1e1d00 */
        /* <DEDUP_REMOVED lines=8> */
[----:B------:R-:W5:Y:S01]  /*03b0*/  LDG.E.128 R72, desc[UR8][R64.64+0x10] ;  /* 0x0000100840487981 */ /* 0x000f62000c1e1d00 */
[----:B------:R-:W0:Y:S01]  /*03c0*/  S2UR UR5, SR_CgaCtaId ;  /* 0x00000000000579c3 */ /* 0x000e220000008800 */
[----:B------:R-:W-:Y:S01]  /*03d0*/  IMAD.SHL.U32 R0, R45, 0x4, RZ ;  /* 0x000000042d007824 */ /* 0x000fe200078e00ff */
[----:B------:R-:W-:-:S04]  /*03e0*/  UMOV UR4, 0x400 ;  /* 0x0000040000047882 */ /* 0x000fc80000000000 */
[----:B------:R-:W-:-:S05]  /*03f0*/  LOP3.LUT R3, R0, 0x3c, RZ, 0xc0, !PT ;  /* 0x0000003c00037812 */ /* 0x000fca00078ec0ff */
[----:B------:R-:W-:Y:S01]  /*0400*/  IMAD R3, R2, 0x41, R3 ;  /* 0x0000004102037824 */ /* 0x000fe200078e0203 */
[----:B0-----:R-:W-:-:S03]  /*0410*/  ULEA UR4, UR5, UR4, 0x18 ;  /* 0x0000000405047291 */ /* 0x001fc6000f8ec03f */
[----:B------:R-:W-:Y:S02]  /*0420*/  ULDC UR5, c[0x0][0x26c] ;  /* 0x00009b0000057ab9 */ /* 0x000fe40000000800 */
[----:B------:R-:W-:Y:S02]  /*0430*/  ISETP.NE.AND P0, PT, RZ, UR5, PT ;  /* 0x00000005ff007c0c */ /* 0x000fe4000bf05270 */
[----:B------:R-:W-:Y:S01]  /*0440*/  LEA R3, R3, UR4, 0x3 ;  /* 0x0000000403037c11 */ /* 0x000fe2000f8e18ff */
[----:B------:R-:W-:-:S04]  /*0450*/  IMAD.MOV.U32 R2, RZ, RZ, 0x43e00000 ;  /* 0x43e00000ff027424 */ /* 0x000fc800078e00ff */
[----:B--2---:R0:W-:Y:S04]  /*0460*/  STS.64 [R3], R4 ;  /* 0x0000000403007388 */ /* 0x0041e80000000a00 */
[----:B------:R0:W-:Y:S04]  /*0470*/  STS.64 [R3+0x8], R6 ;  /* 0x0000080603007388 */ /* 0x0001e80000000a00 */
[----:B---3--:R0:W-:Y:S04]  /*0480*/  STS.64 [R3+0x10], R12 ;  /* 0x0000100c03007388 */ /* 0x0081e80000000a00 */
[----:B------:R0:W-:Y:S04]  /*0490*/  STS.64 [R3+0x18], R14 ;  /* 0x0000180e03007388 */ /* 0x0001e80000000a00 */
[----:B----4-:R0:W-:Y:S04]  /*04a0*/  STS.64 [R3+0x2080], R8 ;  /* 0x0020800803007388 */ /* 0x0101e80000000a00 */
[----:B------:R0:W-:Y:S04]  /*04b0*/  STS.64 [R3+0x2088], R10 ;  /* 0x0020880a03007388 */ /* 0x0001e80000000a00 */
[----:B-----5:R0:W-:Y:S04]  /*04c0*/  STS.64 [R3+0x2090], R20 ;  /* 0x0020901403007388 */ /* 0x0201e80000000a00 */
[----:B------:R0:W-:Y:S04]  /*04d0*/  STS.64 [R3+0x2098], R22 ;  /* 0x0020981603007388 */ /* 0x0001e80000000a00 */
        /* <DEDUP_REMOVED lines=23> */
[----:B------:R0:W-:Y:S01]  /*0650*/  STS.64 [R3+0xe398], R74 ;  /* 0x00e3984a03007388 */ /* 0x0001e20000000a00 */
[----:B------:R-:W-:Y:S06]  /*0660*/  BAR.SYNC.DEFER_BLOCKING 0x0 ;  /* 0x0000000000007b1d */ /* 0x000fec0000010000 */
[----:B------:R-:W-:Y:S05]  /*0670*/  @!P0 BRA `(.L_x_7917) ;  /* 0x0000004800d48947 */ /* 0x000fea0003800000 */
[----:B------:R-:W-:Y:S01]  /*0680*/  IMAD.SHL.U32 R0, R45, 0x10, RZ ;  /* 0x000000102d007824 */ /* 0x000fe200078e00ff */
[----:B------:R-:W-:Y:S01]  /*0690*/  ULDC.64 UR10, c[0x0][0x248] ;  /* 0x00009200000a7ab9 */ /* 0x000fe20000000a00 */
[----:B------:R-:W-:Y:S01]  /*06a0*/  LOP3.LUT R83, R83, 0x38, RZ, 0xc0, !PT ;  /* 0x0000003853537812 */ /* 0x000fe200078ec0ff */
[----:B0-----:R-:W-:Y:S01]  /*06b0*/  IMAD.WIDE.U32 R6, R85, UR10, RZ ;  /* 0x0000000a55067c25 */ /* 0x001fe2000f8e00ff */
[----:B------:R-:W-:Y:S01]  /*06c0*/  SHF.R.U32.HI R4, RZ, 0x3, R45 ;  /* 0x00000003ff047819 */ /* 0x000fe2000001162d */
[----:B------:R-:W-:Y:S01]  /*06d0*/  ULDC.64 UR12, c[0x0][0x228] ;  /* 0x00008a00000c7ab9 */ /* 0x000fe20000000a00 */
[----:B------:R-:W-:Y:S01]  /*06e0*/  LOP3.LUT R29, R0, 0x70, RZ, 0xc0, !PT ;  /* 0x00000070001d7812 */ /* 0x000fe200078ec0ff */
[----:B------:R-:W-:Y:S01]  /*06f0*/  IMAD.MOV.U32 R5, RZ, RZ, RZ ;  /* 0x000000ffff057224 */ /* 0x000fe200078e00ff */
[----:B------:R-:W-:Y:S01]  /*0700*/  ULDC.U8 UR5, c[0x0][0x274] ;  /* 0x00009d0000057ab9 */ /* 0x000fe20000000000 */
[----:B------:R-:W-:Y:S01]  /*0710*/  IMAD.MOV.U32 R12, RZ, RZ, R6 ;  /* 0x000000ffff0c7224 */ /* 0x000fe200078e0006 */
[----:B------:R-:W-:Y:S01]  /*0720*/  IADD3 R28, P0, R46, R29, RZ ;  /* 0x0000001d2e1c7210 */ /* 0x000fe20007f1e0ff */
[C---:B------:R-:W-:Y:S01]  /*0730*/  IMAD R30, R4.reuse, 0x41, R83 ;  /* 0x00000041041e7824 */ /* 0x040fe200078e0253 */
[----:B------:R-:W-:Y:S01]  /*0740*/  UPRMT UR5, UR5, 0x8880, URZ ;  /* 0x0000888005057896 */ /* 0x000fe2000800003f */
[----:B------:R-:W-:-:S02]  /*0750*/  VIADD R6, R4, 0x20 ;  /* 0x0000002004067836 */ /* 0x000fc40000000000 */
[----:B------:R-:W-:Y:S01]  /*0760*/  VIADD R8, R4, 0x40 ;  /* 0x0000004004087836 */ /* 0x000fe20000000000 */
[----:B------:R-:W-:Y:S01]  /*0770*/  LEA R30, R30, UR4, 0x3 ;  /* 0x000000041e1e7c11 */ /* 0x000fe2000f8e18ff */
[----:B------:R-:W-:Y:S02]  /*0780*/  VIADD R10, R4, 0x60 ;  /* 0x00000060040a7836 */ /* 0x000fe40000000000 */
[----:B------:R-:W-:Y:S02]  /*0790*/  IMAD.WIDE.U32 R4, R44, 0x80, R4 ;  /* 0x000000802c047825 */ /* 0x000fe400078e0004 */
[----:B------:R-:W0:Y:S02]  /*07a0*/  LDS.64 R26, [R30] ;  /* 0x000000001e1a7984 */ /* 0x000e240000000a00 */
[----:B------:R-:W-:Y:S01]  /*07b0*/  IMAD R13, R85, UR11, R7 ;  /* 0x0000000b550d7c24 */ /* 0x000fe2000f8e0207 */
[----:B------:R-:W-:Y:S01]  /*07c0*/  ULDC.64 UR10, c[0x0][0x250] ;  /* 0x00009400000a7ab9 */ /* 0x000fe20000000a00 */
[----:B------:R-:W-:Y:S01]  /*07d0*/  IMAD.MOV.U32 R7, RZ, RZ, RZ ;  /* 0x000000ffff077224 */ /* 0x000fe200078e00ff */
[----:B------:R1:W2:Y:S01]  /*07e0*/  LDS.64 R24, [R30+0x10] ;  /* 0x000010001e187984 */ /* 0x0002a20000000a00 */
[----:B------:R-:W-:-:S02]  /*07f0*/  IMAD.MOV.U32 R9, RZ, RZ, RZ ;  /* 0x000000ffff097224 */ /* 0x000fc400078e00ff */
[----:B------:R-:W-:Y:S01]  /*0800*/  IMAD.MOV.U32 R11, RZ, RZ, RZ ;  /* 0x000000ffff0b7224 */ /* 0x000fe200078e00ff */
[----:B------:R1:W3:Y:S01]  /*0810*/  LDS.64 R22, [R30+0x18] ;  /* 0x000018001e167984 */ /* 0x0002e20000000a00 */
[C---:B------:R-:W-:Y:S02]  /*0820*/  IMAD R3, R5.reuse, UR6, RZ ;  /* 0x0000000605037c24 */ /* 0x040fe4000f8e02ff */
[----:B------:R-:W-:Y:S01]  /*0830*/  IMAD.X R29, RZ, RZ, R47, P0 ;  /* 0x000000ffff1d7224 */ /* 0x000fe200000e062f */
[----:B------:R1:W4:Y:S01]  /*0840*/  LDS.64 R20, [R30+0x20] ;  /* 0x000020001e147984 */ /* 0x0003220000000a00 */
[----:B------:R-:W-:Y:S02]  /*0850*/  IMAD R5, R5, UR10, RZ ;  /* 0x0000000a05057c24 */ /* 0x000fe4000f8e02ff */
[C---:B------:R-:W-:Y:S01]  /*0860*/  IMAD.WIDE.U32 R6, R44.reuse, 0x80, R6 ;  /* 0x000000802c067825 */ /* 0x040fe200078e0006 */
[----:B------:R1:W1:Y:S03]  /*0870*/  LDS.64 R18, [R30+0x28] ;  /* 0x000028001e127984 */ /* 0x0002660000000a00 */
[C---:B------:R-:W-:Y:S01]  /*0880*/  IMAD.WIDE.U32 R8, R44.reuse, 0x80, R8 ;  /* 0x000000802c087825 */ /* 0x040fe200078e0008 */
[----:B------:R0:W1:Y:S03]  /*0890*/  LDS.64 R16, [R30+0x30] ;  /* 0x000030001e107984 */ /* 0x0000660000000a00 */
[----:B------:R-:W-:-:S04]  /*08a0*/  IMAD.WIDE.U32 R10, R44, 0x80, R10 ;  /* 0x000000802c0a7825 */ /* 0x000fc800078e000a */
[C---:B------:R-:W-:Y:S02]  /*08b0*/  IMAD R31, R4.reuse, UR7, R3 ;  /* 0x00000007041f7c24 */ /* 0x040fe4000f8e0203 */
[C---:B------:R-:W-:Y:S02]  /*08c0*/  IMAD R3, R4.reuse, UR11, R5 ;  /* 0x0000000b04037c24 */ /* 0x040fe4000f8e0205 */
[----:B------:R-:W-:-:S04]  /*08d0*/  IMAD.WIDE.U32 R28, R4, UR6, R28 ;  /* 0x00000006041c7c25 */ /* 0x000fc8000f8e001c */
[----:B------:R-:W-:Y:S02]  /*08e0*/  IMAD R7, R7, UR10, RZ ;  /* 0x0000000a07077c24 */ /* 0x000fe4000f8e02ff */
[----:B------:R-:W-:Y:S01]  /*08f0*/  IMAD.WIDE.U32 R4, R4, UR10, R12 ;  /* 0x0000000a04047c25 */ /* 0x000fe2000f8e000c */
[----:B0-----:R-:W-:-:S03]  /*0900*/  FMNMX R0, RZ, |R26|, !PT ;  /* 0x4000001aff007209 */ /* 0x001fc60007800000 */
[----:B------:R-:W-:Y:S01]  /*0910*/  IMAD R9, R9, UR10, RZ ;  /* 0x0000000a09097c24 */ /* 0x000fe2000f8e02ff */
[----:B------:R-:W-:Y:S01]  /*0920*/  LEA R50, P0, R4, UR12, 0x2 ;  /* 0x0000000c04327c11 */ /* 0x000fe2000f8010ff */
[----:B------:R-:W-:Y:S02]  /*0930*/  IMAD R15, R11, UR10, RZ ;  /* 0x0000000a0b0f7c24 */ /* 0x000fe4000f8e02ff */
[----:B------:R-:W-:Y:S02]  /*0940*/  IMAD R35, R6, UR11, R7 ;  /* 0x0000000b06237c24 */ /* 0x000fe4000f8e0207 */
[----:B------:R-:W-:Y:S02]  /*0950*/  IMAD R11, R8, UR11, R9 ;  /* 0x0000000b080b7c24 */ /* 0x000fe4000f8e0209 */
[----:B------:R-:W-:Y:S02]  /*0960*/  IMAD.IADD R3, R5, 0x1, R3 ;  /* 0x0000000105037824 */ /* 0x000fe400078e0203 */
[----:B------:R-:W-:-:S03]  /*0970*/  IMAD.WIDE.U32 R6, R6, UR10, R12 ;  /* 0x0000000a06067c25 */ /* 0x000fc6000f8e000c */
[----:B------:R-:W-:Y:S01]  /*0980*/  LEA.HI.X R51, R4, UR13, R3, 0x2, P0 ;  /* 0x0000000d04337c11 */ /* 0x000fe200080f1403 */
[----:B------:R-:W-:Y:S01]  /*0990*/  IMAD.WIDE.U32 R8, R8, UR10, R12 ;  /* 0x0000000a08087c25 */ /* 0x000fe2000f8e000c */
[----:B------:R-:W-:-:S03]  /*09a0*/  LEA R48, P1, R6, UR12, 0x2 ;  /* 0x0000000c06307c11 */ /* 0x000fc6000f8210ff */
[----:B------:R-:W-:Y:S01]  /*09b0*/  IMAD.WIDE.U32 R32, R10, UR10, R12 ;  /* 0x0000000a0a207c25 */ /* 0x000fe2000f8e000c */
[----:B------:R-:W-:Y:S01]  /*09c0*/  LEA R40, P2, R8, UR12, 0x2 ;  /* 0x0000000c08287c11 */ /* 0x000fe2000f8410ff */
[----:B------:R0:W0:Y:S02]  /*09d0*/  LDS.64 R12, [R30+0x8] ;  /* 0x000008001e0c7984 */ /* 0x0000240000000a00 */
[----:B------:R-:W-:Y:S01]  /*09e0*/  IMAD R37, R10, UR11, R15 ;  /* 0x0000000b0a257c24 */ /* 0x000fe2000f8e020f */
[----:B------:R-:W-:Y:S01]  /*09f0*/  ULDC.64 UR10, c[0x0][0x218] ;  /* 0x00008600000a7ab9 */ /* 0x000fe20000000a00 */
[----:B------:R0:W0:Y:S01]  /*0a00*/  LDS.64 R14, [R30+0x38] ;  /* 0x000038001e0e7984 */ /* 0x0000220000000a00 */
[----:B------:R-:W-:Y:S01]  /*0a10*/  IADD3 R42, P0, R28, UR10, RZ ;  /* 0x0000000a1c2a7c10 */ /* 0x000fe2000ff1e0ff */
[----:B------:R-:W-:Y:S01]  /*0a20*/  IMAD.IADD R3, R9, 0x1, R11 ;  /* 0x0000000109037824 */ /* 0x000fe200078e020b */
[----:B------:R-:W-:Y:S01]  /*0a30*/  USHF.L.U32 UR10, UR6, 0x5, URZ ;  /* 0x00000005060a7899 */ /* 0x000fe2000800063f */
[----:B------:R-:W-:Y:S01]  /*0a40*/  IMAD.IADD R5, R7, 0x1, R35 ;  /* 0x0000000107057824 */ /* 0x000fe200078e0223 */
[----:B------:R-:W-:Y:S01]  /*0a50*/  USHF.L.U64.HI UR6, UR6, 0x5, UR7 ;  /* 0x0000000506067899 */ /* 0x000fe20008010207 */
[----:B------:R-:W-:Y:S01]  /*0a60*/  IADD3.X R43, R29, UR11, R31, P0, !PT ;  /* 0x0000000b1d2b7c10 */ /* 0x000fe200087fe41f */
[----:B------:R-:W-:Y:S01]  /*0a70*/  IMAD.MOV.U32 R28, RZ, RZ, 0xff ;  /* 0x000000ffff1c7424 */ /* 0x000fe200078e00ff */
[----:B------:R-:W-:Y:S01]  /*0a80*/  LEA.HI.X R41, R8, UR13, R3, 0x2, P2 ;  /* 0x0000000d08297c11 */ /* 0x000fe200090f1403 */
[----:B------:R-:W-:Y:S01]  /*0a90*/  IMAD.IADD R3, R33, 0x1, R37 ;  /* 0x0000000121037824 */ /* 0x000fe200078e0225 */
[----:B------:R-:W-:-:S02]  /*0aa0*/  LEA.HI.X R49, R6, UR13, R5, 0x2, P1 ;  /* 0x0000000d06317c11 */ /* 0x000fc400088f1405 */
[----:B------:R-:W-:Y:S02]  /*0ab0*/  LEA R36, P1, R32, UR12, 0x2 ;  /* 0x0000000c20247c11 */ /* 0x000fe4000f8210ff */
[----:B------:R-:W-:Y:S02]  /*0ac0*/  IADD3 R38, P0, R42, UR10, RZ ;  /* 0x0000000a2a267c10 */ /* 0x000fe4000ff1e0ff */
[----:B------:R-:W-:Y:S02]  /*0ad0*/  LEA.HI.X R37, R32, UR13, R3, 0x2, P1 ;  /* 0x0000000d20257c11 */ /* 0x000fe400088f1403 */
[----:B------:R-:W-:Y:S02]  /*0ae0*/  IADD3.X R39, R43, UR6, RZ, P0, !PT ;  /* 0x000000062b277c10 */ /* 0x000fe400087fe4ff */
[----:B------:R-:W-:Y:S02]  /*0af0*/  IADD3 R32, P0, R38, UR10, RZ ;  /* 0x0000000a26207c10 */ /* 0x000fe4000ff1e0ff */
[----:B------:R-:W-:-:S02]  /*0b00*/  LOP3.LUT R29, R45, 0x18, RZ, 0xc0, !PT ;  /* 0x000000182d1d7812 */ /* 0x000fc400078ec0ff */
[----:B------:R-:W-:Y:S02]  /*0b10*/  IADD3.X R33, R39, UR6, RZ, P0, !PT ;  /* 0x0000000627217c10 */ /* 0x000fe400087fe4ff */
[----:B------:R-:W-:Y:S02]  /*0b20*/  ISETP.NE.AND P0, PT, RZ, UR5, PT ;  /* 0x00000005ff007c0c */ /* 0x000fe4000bf05270 */
[----:B------:R-:W-:Y:S02]  /*0b30*/  IADD3 R34, P1, R32, UR10, RZ ;  /* 0x0000000a20227c10 */ /* 0x000fe4000ff3e0ff */
[----:B------:R-:W-:Y:S02]  /*0b40*/  LOP3.LUT R31, R45, 0x7, RZ, 0xc0, !PT ;  /* 0x000000072d1f7812 */ /* 0x000fe400078ec0ff */
[----:B------:R-:W-:Y:S02]  /*0b50*/  IADD3.X R35, R33, UR6, RZ, P1, !PT ;  /* 0x0000000621237c10 */ /* 0x000fe40008ffe4ff */
[----:B------:R-:W-:-:S05]  /*0b60*/  SHF.L.U32 R28, R28, R29, RZ ;  /* 0x0000001d1c1c7219 */ /* 0x000fca00000006ff */
[----:B-1234-:R-:W-:Y:S05]  /*0b70*/  @!P0 BRA `(.L_x_7918) ;  /* 0x0000002000d48947 */ /* 0x01efea0003800000 */
[----:B------:R-:W-:Y:S01]  /*0b80*/  FMNMX R3, |R27|, R0, !PT ;  /* 0x000000001b037209 */ /* 0x000fe20007800200 */
[----:B------:R-:W1:Y:S08]  /*0b90*/  MATCH.ANY R5, R28 ;  /* 0x000000001c0573a1 */ /* 0x000e7000000e8000 */
[----:B------:R-:W2:Y:S01]  /*0ba0*/  REDUX.OR UR5, R28 ;  /* 0x000000001c0573c4 */ /* 0x000ea20000004000 */
[----:B------:R-:W-:Y:S01]  /*0bb0*/  VOTEU.ANY UR6, UPT, PT ;  /* 0x0000000000067886 */ /* 0x000fe200038e0100 */
[----:B0-----:R-:W-:-:S04]  /*0bc0*/  FMNMX R0, |R12|, R3, !PT ;  /* 0x000000030c007209 */ /* 0x001fc80007800200 */
[----:B------:R-:W-:-:S04]  /*0bd0*/  FMNMX R3, |R13|, R0, !PT ;  /* 0x000000000d037209 */ /* 0x000fc80007800200 */
[----:B------:R-:W-:-:S04]  /*0be0*/  FMNMX R0, |R24|, R3, !PT ;  /* 0x0000000318007209 */ /* 0x000fc80007800200 */
[----:B------:R-:W-:-:S04]  /*0bf0*/  FMNMX R3, |R25|, R0, !PT ;  /* 0x0000000019037209 */ /* 0x000fc80007800200 */
[----:B------:R-:W-:-:S04]  /*0c00*/  FMNMX R0, |R22|, R3, !PT ;  /* 0x0000000316007209 */ /* 0x000fc80007800200 */
[----:B------:R-:W-:Y:S02]  /*0c10*/  FMNMX R3, |R23|, R0, !PT ;  /* 0x0000000017037209 */ /* 0x000fe40007800200 */
[----:B-1----:R-:W-:Y:S02]  /*0c20*/  LOP3.LUT P0, RZ, R28, UR6, R5, 0x40, !PT ;  /* 0x000000061cff7c12 */ /* 0x002fe4000f804005 */
        /* <DEDUP_REMOVED lines=8> */
[----:B--2---:R-:W-:Y:S06]  /*0cb0*/  @!P0 BRA.DIV UR5, `(.L_x_7919) ;  /* 0x0000012605d08947 */ /* 0x004fec000b800000 */
[----:B------:R-:W0:Y:S02]  /*0cc0*/  SHFL.DOWN PT, R0, R8, 0x4, 0x1f ;  /* 0x08801f0008007f89 */ /* 0x000e2400000e0000 */
[----:B0-----:R-:W-:-:S05]  /*0cd0*/  FMNMX R3, R8, R0, !PT ;  /* 0x0000000008037209 */ /* 0x001fca0007800000 */
[----:B------:R-:W0:Y:S02]  /*0ce0*/  SHFL.DOWN PT, R0, R3, 0x2, 0x1f ;  /* 0x08401f0003007f89 */ /* 0x000e2400000e0000 */
[----:B0-----:R-:W-:-:S05]  /*0cf0*/  FMNMX R9, R3, R0, !PT ;  /* 0x0000000003097209 */ /* 0x001fca0007800000 */
[----:B------:R-:W0:Y:S02]  /*0d00*/  SHFL.DOWN PT, R0, R9, 0x1, 0x1f ;  /* 0x08201f0009007f89 */ /* 0x000e2400000e0000 */
[----:B0-----:R-:W-:-:S05]  /*0d10*/  FMNMX R4, R9, R0, !PT ;  /* 0x0000000009047209 */ /* 0x001fca0007800000 */
[----:B------:R0:W1:Y:S02]  /*0d20*/  SHFL.IDX PT, R0, R4, R29, 0x1f ;  /* 0x00001f1d04007589 */ /* 0x00006400000e0000 */
.L_x_8347:
        /* <DEDUP_REMOVED lines=19> */
[----:B------:R-:W-:Y:S05]  /*0e60*/  CALL.REL.NOINC `($__internal_19_$__cuda_sm3x_div_rn_noftz_f32_slowpath) ;  /* 0x000001a400147944 */ /* 0x000fea0003c00000 */
.L_x_7923:
[----:B------:R-:W-:Y:S05]  /*0e70*/  BSYNC B3 ;  /* 0x0000000000037941 */ /* 0x000fea0003800000 */
.L_x_7922:
[----:B------:R-:W-:-:S04]  /*0e80*/  FSETP.NEU.AND P0, PT, |R0|, +INF , PT ;  /* 0x7f8000000000780b */ /* 0x000fc80003f0d200 */
[----:B------:R-:W-:-:S04]  /*0e90*/  FSEL R0, R0, 3.40282346638528859812e+38, P0 ;  /* 0x7f7fffff00007808 */ /* 0x000fc80000000000 */
[----:B------:R-:W-:-:S07]  /*0ea0*/  LOP3.LUT R0, R0, 0xff800000, RZ, 0xc0, !PT ;  /* 0xff80000000007812 */ /* 0x000fce00078ec0ff */
.L_x_7921:
[----:B------:R-:W-:Y:S05]  /*0eb0*/  BSYNC B2 ;  /* 0x0000000000027941 */ /* 0x000fea0003800000 */
.L_x_7920:
        /* <DEDUP_REMOVED lines=8> */
[----:B0-----:R-:W-:-:S07]  /*0f40*/  MOV R4, 0xf60 ;  /* 0x00000f6000047802 */ /* 0x001fce0000000f00 */
[----:B------:R-:W-:Y:S05]  /*0f50*/  CALL.REL.NOINC `($__internal_18_$__cuda_sm20_rcp_rn_f32_slowpath) ;  /* 0x000001a000047944 */ /* 0x000fea0003c00000 */
[----:B------:R-:W-:Y:S05]  /*0f60*/  BRA `(.L_x_7928) ;  /* 0x0000000000107947 */ /* 0x000fea0003800000 */
.L_x_7927:
[----:B------:R-:W1:Y:S02]  /*0f70*/  MUFU.RCP R5, R0 ;  /* 0x0000000000057308 */ /* 0x000e640000001000 */
[----:B-1----:R-:W-:-:S04]  /*0f80*/  FFMA R3, R5, R0, -1 ;  /* 0xbf80000005037423 */ /* 0x002fc80000000000 */
[----:B0-----:R-:W-:-:S04]  /*0f90*/  FADD.FTZ R4, -R3, -RZ ;  /* 0x800000ff03047221 */ /* 0x001fc80000010100 */
[----:B------:R-:W-:-:S07]  /*0fa0*/  FFMA R5, R5, R4, R5 ;  /* 0x0000000405057223 */ /* 0x000fce0000000005 */
.L_x_7928:
[----:B------:R-:W-:Y:S05]  /*0fb0*/  BSYNC B2 ;  /* 0x0000000000027941 */ /* 0x000fea0003800000 */
.L_x_7926:
[----:B------:R1:W-:Y:S02]  /*0fc0*/  STG.E desc[UR8][R50.64], R5 ;  /* 0x0000000532007986 */ /* 0x0003e4000c101908 */
.L_x_7925:
[----:B------:R-:W-:Y:S05]  /*0fd0*/  BSYNC B1 ;  /* 0x0000000000017941 */ /* 0x000fea0003800000 */
.L_x_7924:
[-C--:B------:R-:W-:Y:S01]  /*0fe0*/  FMUL R3, R26, R0.reuse ;  /* 0x000000001a037220 */ /* 0x080fe20000400000 */
[-C--:B0-----:R-:W-:Y:S01]  /*0ff0*/  FMUL R4, R27, R0.reuse ;  /* 0x000000001b047220 */ /* 0x081fe20000400000 */
[-C--:B-1----:R-:W-:Y:S01]  /*1000*/  FMUL R5, R12, R0.reuse ;  /* 0x000000000c057220 */ /* 0x082fe20000400000 */
[----:B------:R-:W0:Y:S01]  /*1010*/  LDS.64 R26, [R30+0x4100] ;  /* 0x004100001e1a7984 */ /* 0x000e220000000a00 */
[-C--:B------:R-:W-:Y:S01]  /*1020*/  FMUL R6, R13, R0.reuse ;  /* 0x000000000d067220 */ /* 0x080fe20000400000 */
[-C--:B------:R-:W-:Y:S01]  /*1030*/  FMUL R24, R24, R0.reuse ;  /* 0x0000000018187220 */ /* 0x080fe20000400000 */
[-C--:B------:R-:W-:Y:S01]  /*1040*/  FMUL R25, R25, R0.reuse ;  /* 0x0000000019197220 */ /* 0x080fe20000400000 */
[----:B------:R-:W1:Y:S01]  /*1050*/  LDS.64 R12, [R30+0x4108] ;  /* 0x004108001e0c7984 */ /* 0x000e620000000a00 */
[-C--:B------:R-:W-:Y:S01]  /*1060*/  FMUL R50, R18, R0.reuse ;  /* 0x0000000012327220 */ /* 0x080fe20000400000 */
[-C--:B------:R-:W-:Y:S01]  /*1070*/  FMUL R51, R19, R0.reuse ;  /* 0x0000000013337220 */ /* 0x080fe20000400000 */
[-C--:B------:R-:W-:Y:S01]  /*1080*/  FMUL R18, R16, R0.reuse ;  /* 0x0000000010127220 */ /* 0x080fe20000400000 */
[----:B------:R-:W-:Y:S01]  /*1090*/  FMUL R19, R17, R0 ;  /* 0x0000000011137220 */ /* 0x000fe20000400000 */
[----:B------:R-:W-:Y:S01]  /*10a0*/  F2FP.SATFINITE.E4M3.F32.PACK_AB_MERGE_C R24, RZ, R24, RZ ;  /* 0x00000018ff18723e */ /* 0x000fe200048070ff */
[----:B------:R-:W2:Y:S01]  /*10b0*/  LDS.64 R16, [R30+0x4110] ;  /* 0x004110001e107984 */ /* 0x000ea20000000a00 */
[----:B------:R-:W-:Y:S01]  /*10c0*/  F2FP.SATFINITE.E4M3.F32.PACK_AB_MERGE_C R25, RZ, R25, RZ ;  /* 0x00000019ff19723e */ /* 0x000fe200048070ff */
[-C--:B------:R-:W-:Y:S01]  /*10d0*/  FMUL R9, R22, R0.reuse ;  /* 0x0000000016097220 */ /* 0x080fe20000400000 */
[----:B------:R-:W-:Y:S01]  /*10e0*/  LOP3.LUT R7, R24, 0xff, RZ, 0xc0, !PT ;  /* 0x000000ff18077812 */ /* 0x000fe200078ec0ff */
[-C--:B------:R-:W-:Y:S01]  /*10f0*/  FMUL R10, R23, R0.reuse ;  /* 0x00000000170a7220 */ /* 0x080fe20000400000 */
[----:B------:R-:W-:Y:S01]  /*1100*/  LOP3.LUT R8, R25, 0xffff, RZ, 0xc0, !PT ;  /* 0x0000ffff19087812 */ /* 0x000fe200078ec0ff */
[----:B------:R-:W-:Y:S01]  /*1110*/  LDS.64 R22, [R30+0x4120] ;  /* 0x004120001e167984 */ /* 0x000fe20000000a00 */
[----:B------:R-:W-:Y:S01]  /*1120*/  F2FP.SATFINITE.E4M3.F32.PACK_AB_MERGE_C R3, RZ, R3, RZ ;  /* 0x00000003ff03723e */ /* 0x000fe200048070ff */
[----:B------:R-:W-:Y:S01]  /*1130*/  FMUL R11, R20, R0 ;  /* 0x00000000140b7220 */ /* 0x000fe20000400000 */
[----:B------:R-:W-:Y:S01]  /*1140*/  F2FP.SATFINITE.E4M3.F32.PACK_AB_MERGE_C R4, RZ, R4, RZ ;  /* 0x00000004ff04723e */ /* 0x000fe200048070ff */
[----:B------:R-:W3:Y:S01]  /*1150*/  LDS.64 R24, [R30+0x4118] ;  /* 0x004118001e187984 */ /* 0x000ee20000000a00 */
[----:B------:R-:W-:Y:S01]  /*1160*/  LOP3.LUT R3, R3, 0xff, RZ, 0xc0, !PT ;  /* 0x000000ff03037812 */ /* 0x000fe200078ec0ff */
[-C--:B------:R-:W-:Y:S01]  /*1170*/  FMUL R31, R21, R0.reuse ;  /* 0x00000000151f7220 */ /* 0x080fe20000400000 */
[----:B------:R-:W-:Y:S01]  /*1180*/  LOP3.LUT R4, R4, 0xffff, RZ, 0xc0, !PT ;  /* 0x0000ffff04047812 */ /* 0x000fe200078ec0ff */
[-C--:B------:R-:W-:Y:S01]  /*1190*/  FMUL R14, R14, R0.reuse ;  /* 0x000000000e0e7220 */ /* 0x080fe20000400000 */
[----:B------:R-:W-:Y:S01]  /*11a0*/  F2FP.SATFINITE.E4M3.F32.PACK_AB_MERGE_C R5, RZ, R5, RZ ;  /* 0x00000005ff05723e */ /* 0x000fe200048070ff */
[----:B------:R-:W-:Y:S01]  /*11b0*/  FMUL R15, R15, R0 ;  /* 0x000000000f0f7220 */ /* 0x000fe20000400000 */
[----:B------:R-:W-:Y:S01]  /*11c0*/  PRMT R3, R4, 0x7604, R3 ;  /* 0x0000760404037816 */ /* 0x000fe20000000003 */
[----:B------:R-:W4:Y:S01]  /*11d0*/  LDS.64 R20, [R30+0x4128] ;  /* 0x004128001e147984 */ /* 0x000f220000000a00 */
[----:B------:R-:W-:Y:S01]  /*11e0*/  LOP3.LUT R0, R5, 0xff, RZ, 0xc0, !PT ;  /* 0x000000ff05007812 */ /* 0x000fe200078ec0ff */
[----:B------:R-:W5:Y:S01]  /*11f0*/  REDUX.OR UR5, R28 ;  /* 0x000000001c0573c4 */ /* 0x000f620000004000 */
[----:B------:R-:W-:Y:S01]  /*1200*/  F2FP.SATFINITE.E4M3.F32.PACK_AB_MERGE_C R18, RZ, R18, RZ ;  /* 0x00000012ff12723e */ /* 0x000fe200048070ff */
[----:B------:R-:W-:Y:S01]  /*1210*/  VOTEU.ANY UR6, UPT, PT ;  /* 0x0000000000067886 */ /* 0x000fe200038e0100 */
[----:B------:R-:W-:-:S02]  /*1220*/  F2FP.SATFINITE.E4M3.F32.PACK_AB_MERGE_C R19, RZ, R19, RZ ;  /* 0x00000013ff13723e */ /* 0x000fc400048070ff */
[----:B------:R-:W-:Y:S02]  /*1230*/  PRMT R0, R3, 0x5410, R0 ;  /* 0x0000541003007816 */ /* 0x000fe40000000000 */
[----:B------:R-:W-:Y:S02]  /*1240*/  LOP3.LUT R18, R18, 0xff, RZ, 0xc0, !PT ;  /* 0x000000ff12127812 */ /* 0x000fe400078ec0ff */
[----:B------:R-:W-:Y:S02]  /*1250*/  LOP3.LUT R19, R19, 0xffff, RZ, 0xc0, !PT ;  /* 0x0000ffff13137812 */ /* 0x000fe400078ec0ff */
[----:B0-----:R-:W-:Y:S02]  /*1260*/  FMNMX R52, RZ, |R26|, !PT ;  /* 0x4000001aff347209 */ /* 0x001fe40007800000 */
[----:B------:R-:W-:Y:S02]  /*1270*/  F2FP.SATFINITE.E4M3.F32.PACK_AB_MERGE_C R9, RZ, R9, RZ ;  /* 0x00000009ff09723e */ /* 0x000fe400048070ff */
[----:B------:R-:W-:-:S02]  /*1280*/  FMNMX R3, |R27|, R52, !PT ;  /* 0x000000341b037209 */ /* 0x000fc40007800200 */
[----:B------:R-:W-:Y:S02]  /*1290*/  F2FP.SATFINITE.E4M3.F32.PACK_AB_MERGE_C R11, RZ, R11, RZ ;  /* 0x0000000bff0b723e */ /* 0x000fe400048070ff */
[----:B------:R-:W-:Y:S02]  /*12a0*/  F2FP.SATFINITE.E4M3.F32.PACK_AB_MERGE_C R31, RZ, R31, RZ ;  /* 0x0000001fff1f723e */ /* 0x000fe400048070ff */
[----:B-1----:R-:W-:Y:S02]  /*12b0*/  FMNMX R52, |R12|, R3, !PT ;  /* 0x000000030c347209 */ /* 0x002fe40007800200 */
[----:B------:R-:W-:Y:S02]  /*12c0*/  PRMT R7, R8, 0x7604, R7 ;  /* 0x0000760408077816 */ /* 0x000fe40000000007 */
[----:B------:R-:W-:Y:S02]  /*12d0*/  PRMT R5, R19, 0x7604, R18 ;  /* 0x0000760413057816 */ /* 0x000fe40000000012 */
[----:B------:R-:W-:Y:S01]  /*12e0*/  LOP3.LUT R11, R11, 0xff, RZ, 0xc0, !PT ;  /* 0x000000ff0b0b7812 */ /* 0x000fe200078ec0ff */
[----:B------:R-:W0:Y:S01]  /*12f0*/  LDS.64 R18, [R30+0x4130] ;  /* 0x004130001e127984 */ /* 0x000e220000000a00 */
[----:B------:R-:W-:-:S02]  /*1300*/  LOP3.LUT R8, R31, 0xffff, RZ, 0xc0, !PT ;  /* 0x0000ffff1f087812 */ /* 0x000fc400078ec0ff */
[----:B------:R-:W-:Y:S02]  /*1310*/  LOP3.LUT R4, R9, 0xff, RZ, 0xc0, !PT ;  /* 0x000000ff09047812 */ /* 0x000fe400078ec0ff */
[----:B------:R-:W-:Y:S02]  /*1320*/  F2FP.SATFINITE.E4M3.F32.PACK_AB_MERGE_C R50, RZ, R50, RZ ;  /* 0x00000032ff32723e */ /* 0x000fe400048070ff */
[----:B------:R-:W-:Y:S02]  /*1330*/  FMNMX R9, |R13|, R52, !PT ;  /* 0x000000340d097209 */ /* 0x000fe40007800200 */
[----:B------:R-:W-:Y:S02]  /*1340*/  F2FP.SATFINITE.E4M3.F32.PACK_AB_MERGE_C R15, RZ, R15, RZ ;  /* 0x0000000fff0f723e */ /* 0x000fe400048070ff */
[----:B------:R-:W-:Y:S02]  /*1350*/  F2FP.SATFINITE.E4M3.F32.PACK_AB_MERGE_C R14, RZ, R14, RZ ;  /* 0x0000000eff0e723e */ /* 0x000fe400048070ff */
[----:B------:R-:W-:-:S02]  /*1360*/  PRMT R8, R8, 0x7604, R11 ;  /* 0x0000760408087816 */ /* 0x000fc4000000000b */
[----:B------:R-:W-:Y:S01]  /*1370*/  LOP3.LUT R3, R50, 0xff, RZ, 0xc0, !PT ;  /* 0x000000ff32037812 */ /* 0x000fe200078ec0ff */
[----:B------:R-:W1:Y:S01]  /*1380*/  MATCH.ANY R11, R28 ;  /* 0x000000001c0b73a1 */ /* 0x000e6200000e8000 */
[----:B--2---:R-:W-:Y:S02]  /*1390*/  FMNMX R54, |R16|, R9, !PT ;  /* 0x0000000910367209 */ /* 0x004fe40007800200 */
[----:B------:R-:W-:Y:S02]  /*13a0*/  PRMT R4, R7, 0x5410, R4 ;  /* 0x0000541007047816 */ /* 0x000fe40000000004 */
[----:B------:R-:W-:Y:S02]  /*13b0*/  LOP3.LUT R7, R15, 0xffff, RZ, 0xc0, !PT ;  /* 0x0000ffff0f077812 */ /* 0x000fe400078ec0ff */
[----:B------:R-:W-:Y:S02]  /*13c0*/  LOP3.LUT R50, R14, 0xff, RZ, 0xc0, !PT ;  /* 0x000000ff0e327812 */ /* 0x000fe400078ec0ff */
[----:B------:R-:W2:Y:S01]  /*13d0*/  LDS.64 R14, [R30+0x4138] ;  /* 0x004138001e0e7984 */ /* 0x000ea20000000a00 */
[----:B------:R-:W-:Y:S01]  /*13e0*/  PRMT R8, R8, 0x5410, R3 ;  /* 0x0000541008087816 */ /* 0x000fe20000000003 */
[----:B------:R-:W-:Y:S01]  /*13f0*/  IMAD.SHL.U32 R52, R7, 0x1000000, RZ ;  /* 0x0100000007347824 */ /* 0x000fe200078e00ff */
[----:B------:R-:W-:-:S02]  /*1400*/  FMNMX R3, |R17|, R54, !PT ;  /* 0x0000003611037209 */ /* 0x000fc40007800200 */
[----:B------:R-:W-:Y:S02]  /*1410*/  PRMT R5, R5, 0x5410, R50 ;  /* 0x0000541005057816 */ /* 0x000fe40000000032 */
[----:B------:R-:W-:Y:S02]  /*1420*/  F2FP.SATFINITE.E4M3.F32.PACK_AB_MERGE_C R10, RZ, R10, RZ ;  /* 0x0000000aff0a723e */ /* 0x000fe400048070ff */
[----:B------:R-:W-:Y:S02]  /*1430*/  F2FP.SATFINITE.E4M3.F32.PACK_AB_MERGE_C R51, RZ, R51, RZ ;  /* 0x00000033ff33723e */ /* 0x000fe400048070ff */
[----:B---3--:R-:W-:Y:S02]  /*1440*/  FMNMX R50, |R24|, R3, !PT ;  /* 0x0000000318327209 */ /* 0x008fe40007800200 */
[----:B------:R-:W-:Y:S02]  /*1450*/  F2FP.SATFINITE.E4M3.F32.PACK_AB_MERGE_C R6, RZ, R6, RZ ;  /* 0x00000006ff06723e */ /* 0x000fe400048070ff */
[----:B------:R-:W-:-:S02]  /*1460*/  LOP3.LUT R10, R10, 0xffff, RZ, 0xc0, !PT ;  /* 0x0000ffff0a0a7812 */ /* 0x000fc400078ec0ff */
[----:B------:R-:W-:Y:S02]  /*1470*/  LOP3.LUT R51, R51, 0xffff, RZ, 0xc0, !PT ;  /* 0x0000ffff33337812 */ /* 0x000fe400078ec0ff */
[----:B------:R-:W-:Y:S02]  /*1480*/  FMNMX R3, |R25|, R50, !PT ;  /* 0x0000003219037209 */ /* 0x000fe40007800200 */
[----:B------:R-:W-:Y:S01]  /*1490*/  LOP3.LUT R6, R6, 0xffff, RZ, 0xc0, !PT ;  /* 0x0000ffff06067812 */ /* 0x000fe200078ec0ff */
[----:B------:R-:W-:Y:S01]  /*14a0*/  IMAD.SHL.U32 R51, R51, 0x1000000, RZ ;  /* 0x0100000033337824 */ /* 0x000fe200078e00ff */
[----:B------:R-:W-:Y:S01]  /*14b0*/  LOP3.LUT R7, R5, R52, RZ, 0xfc, !PT ;  /* 0x0000003405077212 */ /* 0x000fe200078efcff */
[----:B------:R-:W-:Y:S01]  /*14c0*/  IMAD.SHL.U32 R5, R10, 0x1000000, RZ ;  /* 0x010000000a057824 */ /* 0x000fe200078e00ff */
[----:B------:R-:W-:Y:S01]  /*14d0*/  FMNMX R50, |R22|, R3, !PT ;  /* 0x0000000316327209 */ /* 0x000fe20007800200 */
[----:B------:R-:W-:Y:S01]  /*14e0*/  IMAD.SHL.U32 R3, R6, 0x1000000, RZ ;  /* 0x0100000006037824 */ /* 0x000fe200078e00ff */
[----:B------:R-:W-:-:S02]  /*14f0*/  LOP3.LUT R6, R8, R51, RZ, 0xfc, !PT ;  /* 0x0000003308067212 */ /* 0x000fc400078efcff */
[----:B------:R-:W-:Y:S02]  /*1500*/  LOP3.LUT R5, R4, R5, RZ, 0xfc, !PT ;  /* 0x0000000504057212 */ /* 0x000fe400078efcff */
[----:B------:R-:W-:Y:S02]  /*1510*/  LOP3.LUT R4, R0, R3, RZ, 0xfc, !PT ;  /* 0x0000000300047212 */ /* 0x000fe400078efcff */
[----:B------:R-:W-:Y:S02]  /*1520*/  FMNMX R9, |R23|, R50, !PT ;  /* 0x0000003217097209 */ /* 0x000fe40007800200 */
[----:B-1----:R-:W-:Y:S01]  /*1530*/  LOP3.LUT P0, RZ, R28, UR6, R11, 0x40, !PT ;  /* 0x000000061cff7c12 */ /* 0x002fe2000f80400b */
[----:B------:R1:W-:Y:S01]  /*1540*/  STG.E.128 desc[UR8][R42.64], R4 ;  /* 0x000000042a007986 */ /* 0x0003e2000c101d08 */
[----:B----4-:R-:W-:-:S04]  /*1550*/  FMNMX R0, |R20|, R9, !PT ;  /* 0x0000000914007209 */ /* 0x010fc80007800200 */
[----:B------:R-:W-:-:S04]  /*1560*/  FMNMX R3, |R21|, R0, !PT ;  /* 0x0000000015037209 */ /* 0x000fc80007800200 */
[----:B0-----:R-:W-:-:S04]  /*1570*/  FMNMX R0, |R18|, R3, !PT ;  /* 0x0000000312007209 */ /* 0x001fc80007800200 */
[----:B------:R-:W-:-:S04]  /*1580*/  FMNMX R3, |R19|, R0, !PT ;  /* 0x0000000013037209 */ /* 0x000fc80007800200 */
[----:B--2---:R-:W-:-:S04]  /*1590*/  FMNMX R0, |R14|, R3, !PT ;  /* 0x000000030e007209 */ /* 0x004fc80007800200 */
[----:B------:R-:W-:Y:S01]  /*15a0*/  FMNMX R8, |R15|, R0, !PT ;  /* 0x000000000f087209 */ /* 0x000fe20007800200 */
[----:B-1---5:R-:W-:Y:S06]  /*15b0*/  @!P0 BRA.DIV UR5, `(.L_x_7929) ;  /* 0x0000012205288947 */ /* 0x022fec000b800000 */
[----:B------:R-:W0:Y:S02]  /*15c0*/  SHFL.DOWN PT, R0, R8, 0x4, 0x1f ;  /* 0x08801f0008007f89 */ /* 0x000e2400000e0000 */
[----:B0-----:R-:W-:-:S05]  /*15d0*/  FMNMX R3, R8, R0, !PT ;  /* 0x0000000008037209 */ /* 0x001fca0007800000 */
[----:B------:R-:W0:Y:S02]  /*15e0*/  SHFL.DOWN PT, R0, R3, 0x2, 0x1f ;  /* 0x08401f0003007f89 */ /* 0x000e2400000e0000 */
[----:B0-----:R-:W-:-:S05]  /*15f0*/  FMNMX R9, R3, R0, !PT ;  /* 0x0000000003097209 */ /* 0x001fca0007800000 */
[----:B------:R-:W0:Y:S02]  /*1600*/  SHFL.DOWN PT, R0, R9, 0x1, 0x1f ;  /* 0x08201f0009007f89 */ /* 0x000e2400000e0000 */
[----:B0-----:R-:W-:-:S05]  /*1610*/  FMNMX R4, R9, R0, !PT ;  /* 0x0000000009047209 */ /* 0x001fca0007800000 */
[----:B------:R0:W1:Y:S02]  /*1620*/  SHFL.IDX PT, R0, R4, R29, 0x1f ;  /* 0x00001f1d04007589 */ /* 0x00006400000e0000 */
.L_x_8356:
        /* <DEDUP_REMOVED lines=20> */
.L_x_7933:
[----:B------:R-:W-:Y:S05]  /*1770*/  BSYNC B3 ;  /* 0x0000000000037941 */ /* 0x000fea0003800000 */
.L_x_7932:
[----:B------:R-:W-:-:S04]  /*1780*/  FSETP.NEU.AND P0, PT, |R0|, +INF , PT ;  /* 0x7f8000000000780b */ /* 0x000fc80003f0d200 */
[----:B------:R-:W-:-:S04]  /*1790*/  FSEL R0, R0, 3.40282346638528859812e+38, P0 ;  /* 0x7f7fffff00007808 */ /* 0x000fc80000000000 */
[----:B------:R-:W-:-:S07]  /*17a0*/  LOP3.LUT R0, R0, 0xff800000, RZ, 0xc0, !PT ;  /* 0xff80000000007812 */ /* 0x000fce00078ec0ff */
.L_x_7931:
[----:B------:R-:W-:Y:S05]  /*17b0*/  BSYNC B2 ;  /* 0x0000000000027941 */ /* 0x000fea0003800000 */
.L_x_7930:
[----:B------:R-:W-:Y:S04]  /*17c0*/  BSSY B1, `(.L_x_7934) ;  /* 0x0000010000017945 */ /* 0x000fe80003800000 */
        /* <DEDUP_REMOVED lines=9> */
.L_x_7937:
[----:B------:R-:W1:Y:S02]  /*1860*/  MUFU.RCP R5, R0 ;  /* 0x0000000000057308 */ /* 0x000e640000001000 */
[----:B-1----:R-:W-:-:S04]  /*1870*/  FFMA R3, R5, R0, -1 ;  /* 0xbf80000005037423 */ /* 0x002fc80000000000 */
[----:B0-----:R-:W-:-:S04]  /*1880*/  FADD.FTZ R4, -R3, -RZ ;  /* 0x800000ff03047221 */ /* 0x001fc80000010100 */
[----:B------:R-:W-:-:S07]  /*1890*/  FFMA R5, R5, R4, R5 ;  /* 0x0000000405057223 */ /* 0x000fce0000000005 */
.L_x_7938:
[----:B------:R-:W-:Y:S05]  /*18a0*/  BSYNC B2 ;  /* 0x0000000000027941 */ /* 0x000fea0003800000 */
.L_x_7936:
[----:B------:R1:W-:Y:S02]  /*18b0*/  STG.E desc[UR8][R48.64], R5 ;  /* 0x0000000530007986 */ /* 0x0003e4000c101908 */
.L_x_7935:
[----:B------:R-:W-:Y:S05]  /*18c0*/  BSYNC B1 ;  /* 0x0000000000017941 */ /* 0x000fea0003800000 */
.L_x_7934:
        /* <DEDUP_REMOVED lines=11> */
[----:B------:R-:W2:Y:S01]  /*1980*/  LDS.64 R16, [R30+0x8210] ;  /* 0x008210001e107984 */ /* 0x000ea20000000a00 */
[-C--:B------:R-:W-:Y:S01]  /*1990*/  FMUL R31, R23, R0.reuse ;  /* 0x00000000171f7220 */ /* 0x080fe20000400000 */
[----:B------:R-:W-:Y:S01]  /*19a0*/  F2FP.SATFINITE.E4M3.F32.PACK_AB_MERGE_C R7, RZ, R7, RZ ;  /* 0x00000007ff07723e */ /* 0x000fe200048070ff */
[----:B------:R-:W-:Y:S01]  /*19b0*/  FMUL R18, R18, R0 ;  /* 0x0000000012127220 */ /* 0x000fe20000400000 */
[----:B------:R-:W3:Y:S01]  /*19c0*/  LDS.64 R24, [R30+0x8218] ;  /* 0x008218001e187984 */ /* 0x000ee20000000a00 */
[----:B------:R-:W-:Y:S01]  /*19d0*/  F2FP.SATFINITE.E4M3.F32.PACK_AB_MERGE_C R8, RZ, R8, RZ ;  /* 0x00000008ff08723e */ /* 0x000fe200048070ff */
[----:B------:R-:W-:Y:S01]  /*19e0*/  FMUL R19, R19, R0 ;  /* 0x0000000013137220 */ /* 0x000fe20000400000 */
[----:B------:R-:W-:Y:S01]  /*19f0*/  F2FP.SATFINITE.E4M3.F32.PACK_AB_MERGE_C R3, RZ, R3, RZ ;  /* 0x00000003ff03723e */ /* 0x000fe200048070ff */
[----:B------:R-:W4:Y:S01]  /*1a00*/  LDS.64 R22, [R30+0x8220] ;  /* 0x008220001e167984 */ /* 0x000f220000000a00 */
[----:B------:R-:W-:Y:S01]  /*1a10*/  F2FP.SATFINITE.E4M3.F32.PACK_AB_MERGE_C R4, RZ, R4, RZ ;  /* 0x00000004ff04723e */ /* 0x000fe200048070ff */
[-C--:B------:R-:W-:Y:S01]  /*1a20*/  FMUL R42, R20, R0.reuse ;  /* 0x00000000142a7220 */ /* 0x080fe20000400000 */
[----:B------:R-:W-:Y:S01]  /*1a30*/  LOP3.LUT R7, R7, 0xff, RZ, 0xc0, !PT ;  /* 0x000000ff07077812 */ /* 0x000fe200078ec0ff */
[-C--:B------:R-:W-:Y:S01]  /*1a40*/  FMUL R43, R21, R0.reuse ;  /* 0x00000000152b7220 */ /* 0x080fe20000400000 */
[----:B------:R-:W-:Y:S01]  /*1a50*/  LOP3.LUT R8, R8, 0xffff, RZ, 0xc0, !PT ;  /* 0x0000ffff08087812 */ /* 0x000fe200078ec0ff */
[-C--:B------:R-:W-:Y:S01]  /*1a60*/  FMUL R14, R14, R0.reuse ;  /* 0x000000000e0e7220 */ /* 0x080fe20000400000 */
[----:B------:R-:W-:Y:S01]  /*1a70*/  F2FP.SATFINITE.E4M3.F32.PACK_AB_MERGE_C R11, RZ, R11, RZ ;  /* 0x0000000bff0b723e */ /* 0x000fe200048070ff */
[----:B------:R-:W-:Y:S01]  /*1a80*/  FMUL R15, R15, R0 ;  /* 0x000000000f0f7220 */ /* 0x000fe20000400000 */
[----:B------:R-:W-:Y:S01]  /*1a90*/  F2FP.SATFINITE.E4M3.F32.PACK_AB_MERGE_C R31, RZ, R31, RZ ;  /* 0x0000001fff1f723e */ /* 0x000fe200048070ff */
[----:B------:R-:W5:Y:S01]  /*1aa0*/  LDS.64 R20, [R30+0x8228] ;  /* 0x008228001e147984 */ /* 0x000f620000000a00 */
[----:B------:R-:W-:Y:S01]  /*1ab0*/  F2FP.SATFINITE.E4M3.F32.PACK_AB_MERGE_C R18, RZ, R18, RZ ;  /* 0x00000012ff12723e */ /* 0x000fe200048070ff */
[----:B------:R-:W5:Y:S01]  /*1ac0*/  REDUX.OR UR5, R28 ;  /* 0x000000001c0573c4 */ /* 0x000f620000004000 */
[----:B------:R-:W-:Y:S01]  /*1ad0*/  F2FP.SATFINITE.E4M3.F32.PACK_AB_MERGE_C R19, RZ, R19, RZ ;  /* 0x00000013ff13723e */ /* 0x000fe200048070ff */
[----:B------:R-:W-:Y:S01]  /*1ae0*/  VOTEU.ANY UR6, UPT, PT ;  /* 0x0000000000067886 */ /* 0x000fe200038e0100 */
[----:B------:R-:W-:-:S02]  /*1af0*/  LOP3.LUT R3, R3, 0xff, RZ, 0xc0, !PT ;  /* 0x000000ff03037812 */ /* 0x000fc400078ec0ff */
[----:B------:R-:W-:Y:S02]  /*1b00*/  LOP3.LUT R4, R4, 0xffff, RZ, 0xc0, !PT ;  /* 0x0000ffff04047812 */ /* 0x000fe400078ec0ff */
[----:B------:R-:W-:Y:S02]  /*1b10*/  F2FP.SATFINITE.E4M3.F32.PACK_AB_MERGE_C R5, RZ, R5, RZ ;  /* 0x00000005ff05723e */ /* 0x000fe400048070ff */
[----:B------:R-:W-:Y:S02]  /*1b20*/  PRMT R8, R8, 0x7604, R7 ;  /* 0x0000760408087816 */ /* 0x000fe40000000007 */
[----:B------:R-:W-:Y:S02]  /*1b30*/  F2FP.SATFINITE.E4M3.F32.PACK_AB_MERGE_C R9, RZ, R9, RZ ;  /* 0x00000009ff09723e */ /* 0x000fe400048070ff */
[----:B0-----:R-:W-:Y:S02]  /*1b40*/  FMNMX R48, RZ, |R26|, !PT ;  /* 0x4000001aff307209 */ /* 0x001fe40007800000 */
[----:B------:R-:W-:-:S02]  /*1b50*/  LOP3.LUT R11, R11, 0xff, RZ, 0xc0, !PT ;  /* 0x000000ff0b0b7812 */ /* 0x000fc400078ec0ff */
[----:B------:R-:W-:Y:S02]  /*1b60*/  LOP3.LUT R0, R31, 0xffff, RZ, 0xc0, !PT ;  /* 0x0000ffff1f007812 */ /* 0x000fe400078ec0ff */
[----:B------:R-:W-:Y:S01]  /*1b70*/  FMNMX R7, |R27|, R48, !PT ;  /* 0x000000301b077209 */ /* 0x000fe20007800200 */
[----:B------:R-:W0:Y:S01]  /*1b80*/  MATCH.ANY R31, R28 ;  /* 0x000000001c1f73a1 */ /* 0x000e2200000e8000 */
[----:B------:R-:W-:Y:S02]  /*1b90*/  LOP3.LUT R18, R18, 0xff, RZ, 0xc0, !PT ;  /* 0x000000ff12127812 */ /* 0x000fe400078ec0ff */
[----:B------:R-:W-:Y:S02]  /*1ba0*/  LOP3.LUT R19, R19, 0xffff, RZ, 0xc0, !PT ;  /* 0x0000ffff13137812 */ /* 0x000fe400078ec0ff */
[----:B------:R-:W-:Y:S02]  /*1bb0*/  PRMT R4, R4, 0x7604, R3 ;  /* 0x0000760404047816 */ /* 0x000fe40000000003 */
[----:B------:R-:W-:-:S02]  /*1bc0*/  LOP3.LUT R5, R5, 0xff, RZ, 0xc0, !PT ;  /* 0x000000ff05057812 */ /* 0x000fc400078ec0ff */
[----:B------:R-:W-:Y:S02]  /*1bd0*/  LOP3.LUT R9, R9, 0xff, RZ, 0xc0, !PT ;  /* 0x000000ff09097812 */ /* 0x000fe400078ec0ff */
[----:B------:R-:W-:Y:S02]  /*1be0*/  PRMT R11, R0, 0x7604, R11 ;  /* 0x00007604000b7816 */ /* 0x000fe4000000000b */
[----:B-1----:R-:W-:Y:S02]  /*1bf0*/  FMNMX R0, |R12|, R7, !PT ;  /* 0x000000070c007209 */ /* 0x002fe40007800200 */
[----:B------:R-:W-:Y:S02]  /*1c00*/  F2FP.SATFINITE.E4M3.F32.PACK_AB_MERGE_C R15, RZ, R15, RZ ;  /* 0x0000000fff0f723e */ /* 0x000fe400048070ff */
[----:B------:R-:W-:Y:S02]  /*1c10*/  PRMT R3, R19, 0x7604, R18 ;  /* 0x0000760413037816 */ /* 0x000fe40000000012 */
[----:B------:R-:W-:Y:S01]  /*1c20*/  PRMT R4, R4, 0x5410, R5 ;  /* 0x0000541004047816 */ /* 0x000fe20000000005 */
[----:B------:R-:W1:Y:S01]  /*1c30*/  LDS.64 R18, [R30+0x8230] ;  /* 0x008230001e127984 */ /* 0x000e620000000a00 */
[----:B------:R-:W-:-:S02]  /*1c40*/  PRMT R5, R8, 0x5410, R9 ;  /* 0x0000541008057816 */ /* 0x000fc40000000009 */
[----:B------:R-:W-:Y:S02]  /*1c50*/  F2FP.SATFINITE.E4M3.F32.PACK_AB_MERGE_C R14, RZ, R14, RZ ;  /* 0x0000000eff0e723e */ /* 0x000fe400048070ff */
[----:B------:R-:W-:Y:S02]  /*1c60*/  FMNMX R9, |R13|, R0, !PT ;  /* 0x000000000d097209 */ /* 0x000fe40007800200 */
[----:B------:R-:W-:Y:S02]  /*1c70*/  LOP3.LUT R7, R15, 0xffff, RZ, 0xc0, !PT ;  /* 0x0000ffff0f077812 */ /* 0x000fe400078ec0ff */
[----:B------:R-:W-:Y:S02]  /*1c80*/  LOP3.LUT R0, R14, 0xff, RZ, 0xc0, !PT ;  /* 0x000000ff0e007812 */ /* 0x000fe400078ec0ff */
[----:B--2---:R-:W-:Y:S01]  /*1c90*/  FMNMX R8, |R16|, R9, !PT ;  /* 0x0000000910087209 */ /* 0x004fe20007800200 */
[----:B------:R-:W-:Y:S01]  /*1ca0*/  IMAD.SHL.U32 R7, R7, 0x1000000, RZ ;  /* 0x0100000007077824 */ /* 0x000fe200078e00ff */
[----:B------:R-:W2:Y:S01]  /*1cb0*/  LDS.64 R14, [R30+0x8238] ;  /* 0x008238001e0e7984 */ /* 0x000ea20000000a00 */
[----:B------:R-:W-:-:S02]  /*1cc0*/  PRMT R0, R3, 0x5410, R0 ;  /* 0x0000541003007816 */ /* 0x000fc40000000000 */
[----:B------:R-:W-:Y:S02]  /*1cd0*/  FMNMX R3, |R17|, R8, !PT ;  /* 0x0000000811037209 */ /* 0x000fe40007800200 */
[----:B------:R-:W-:Y:S02]  /*1ce0*/  LOP3.LUT R7, R0, R7, RZ, 0xfc, !PT ;  /* 0x0000000700077212 */ /* 0x000fe400078efcff */
[----:B------:R-:W-:Y:S02]  /*1cf0*/  F2FP.SATFINITE.E4M3.F32.PACK_AB_MERGE_C R43, RZ, R43, RZ ;  /* 0x0000002bff2b723e */ /* 0x000fe400048070ff */
[----:B---3--:R-:W-:Y:S02]  /*1d00*/  FMNMX R0, |R24|, R3, !PT ;  /* 0x0000000318007209 */ /* 0x008fe40007800200 */
[----:B------:R-:W-:Y:S02]  /*1d10*/  F2FP.SATFINITE.E4M3.F32.PACK_AB_MERGE_C R10, RZ, R10, RZ ;  /* 0x0000000aff0a723e */ /* 0x000fe400048070ff */
[----:B------:R-:W-:-:S02]  /*1d20*/  F2FP.SATFINITE.E4M3.F32.PACK_AB_MERGE_C R6, RZ, R6, RZ ;  /* 0x00000006ff06723e */ /* 0x000fc400048070ff */
[----:B------:R-:W-:Y:S02]  /*1d30*/  F2FP.SATFINITE.E4M3.F32.PACK_AB_MERGE_C R42, RZ, R42, RZ ;  /* 0x0000002aff2a723e */ /* 0x000fe400048070ff */
[----:B------:R-:W-:Y:S02]  /*1d40*/  LOP3.LUT R43, R43, 0xffff, RZ, 0xc0, !PT ;  /* 0x0000ffff2b2b7812 */ /* 0x000fe400078ec0ff */
[----:B------:R-:W-:Y:S02]  /*1d50*/  FMNMX R3, |R25|, R0, !PT ;  /* 0x0000000019037209 */ /* 0x000fe40007800200 */
[----:B------:R-:W-:Y:S01]  /*1d60*/  LOP3.LUT R10, R10, 0xffff, RZ, 0xc0, !PT ;  /* 0x0000ffff0a0a7812 */ /* 0x000fe200078ec0ff */
[----:B------:R-:W-:Y:S01]  /*1d70*/  IMAD.SHL.U32 R0, R43, 0x1000000, RZ ;  /* 0x010000002b007824 */ /* 0x000fe200078e00ff */
[----:B------:R-:W-:Y:S02]  /*1d80*/  LOP3.LUT R6, R6, 0xffff, RZ, 0xc0, !PT ;  /* 0x0000ffff06067812 */ /* 0x000fe400078ec0ff */
[----:B------:R-:W-:Y:S01]  /*1d90*/  LOP3.LUT R42, R42, 0xff, RZ, 0xc0, !PT ;  /* 0x000000ff2a2a7812 */ /* 0x000fe200078ec0ff */
[----:B------:R-:W-:Y:S01]  /*1da0*/  IMAD.SHL.U32 R10, R10, 0x1000000, RZ ;  /* 0x010000000a0a7824 */ /* 0x000fe200078e00ff */
[----:B----4-:R-:W-:Y:S01]  /*1db0*/  FMNMX R8, |R22|, R3, !PT ;  /* 0x0000000316087209 */ /* 0x010fe20007800200 */
[----:B------:R-:W-:Y:S01]  /*1dc0*/  IMAD.SHL.U32 R3, R6, 0x1000000, RZ ;  /* 0x0100000006037824 */ /* 0x000fe200078e00ff */
[----:B------:R-:W-:-:S02]  /*1dd0*/  PRMT R11, R11, 0x5410, R42 ;  /* 0x000054100b0b7816 */ /* 0x000fc4000000002a */
[----:B------:R-:W-:Y:S02]  /*1de0*/  LOP3.LUT R5, R5, R10, RZ, 0xfc, !PT ;  /* 0x0000000a05057212 */ /* 0x000fe400078efcff */
[----:B------:R-:W-:Y:S02]  /*1df0*/  LOP3.LUT R6, R11, R0, RZ, 0xfc, !PT ;  /* 0x000000000b067212 */ /* 0x000fe400078efcff */
[----:B------:R-:W-:Y:S02]  /*1e00*/  LOP3.LUT R4, R4, R3, RZ, 0xfc, !PT ;  /* 0x0000000304047212 */ /* 0x000fe400078efcff */
[----:B------:R-:W-:Y:S02]  /*1e10*/  FMNMX R9, |R23|, R8, !PT ;  /* 0x0000000817097209 */ /* 0x000fe40007800200 */
[----:B0-----:R-:W-:Y:S01]  /*1e20*/  LOP3.LUT P0, RZ, R28, UR6, R31, 0x40, !PT ;  /* 0x000000061cff7c12 */ /* 0x001fe2000f80401f */
[----:B------:R0:W-:Y:S01]  /*1e30*/  STG.E.128 desc[UR8][R38.64], R4 ;  /* 0x0000000426007986 */ /* 0x0001e2000c101d08 */
[----:B-----5:R-:W-:-:S04]  /*1e40*/  FMNMX R0, |R20|, R9, !PT ;  /* 0x0000000914007209 */ /* 0x020fc80007800200 */
[----:B------:R-:W-:-:S04]  /*1e50*/  FMNMX R3, |R21|, R0, !PT ;  /* 0x0000000015037209 */ /* 0x000fc80007800200 */
[----:B-1----:R-:W-:-:S04]  /*1e60*/  FMNMX R0, |R18|, R3, !PT ;  /* 0x0000000312007209 */ /* 0x002fc80007800200 */
[----:B------:R-:W-:-:S04]  /*1e70*/  FMNMX R3, |R19|, R0, !PT ;  /* 0x0000000013037209 */ /* 0x000fc80007800200 */
[----:B--2---:R-:W-:-:S04]  /*1e80*/  FMNMX R0, |R14|, R3, !PT ;  /* 0x000000030e007209 */ /* 0x004fc80007800200 */
[----:B------:R-:W-:Y:S01]  /*1e90*/  FMNMX R8, |R15|, R0, !PT ;  /* 0x000000000f087209 */ /* 0x000fe20007800200 */
        /* <DEDUP_REMOVED lines=8> */
.L_x_8365:
        /* <DEDUP_REMOVED lines=20> */
.L_x_7943:
[----:B------:R-:W-:Y:S05]  /*2060*/  BSYNC B3 ;  /* 0x0000000000037941 */ /* 0x000fea0003800000 */
.L_x_7942:
[----:B------:R-:W-:-:S04]  /*2070*/  FSETP.NEU.AND P0, PT, |R0|, +INF , PT ;  /* 0x7f8000000000780b */ /* 0x000fc80003f0d200 */
[----:B------:R-:W-:-:S04]  /*2080*/  FSEL R0, R0, 3.40282346638528859812e+38, P0 ;  /* 0x7f7fffff00007808 */ /* 0x000fc80000000000 */
[----:B------:R-:W-:-:S07]  /*2090*/  LOP3.LUT R0, R0, 0xff800000, RZ, 0xc0, !PT ;  /* 0xff80000000007812 */ /* 0x000fce00078ec0ff */
.L_x_7941:
[----:B------:R-:W-:Y:S05]  /*20a0*/  BSYNC B2 ;  /* 0x0000000000027941 */ /* 0x000fea0003800000 */
.L_x_7940:
        /* <DEDUP_REMOVED lines=10> */
.L_x_7947:
[----:B------:R-:W1:Y:S02]  /*2150*/  MUFU.RCP R5, R0 ;  /* 0x0000000000057308 */ /* 0x000e640000001000 */
[----:B-1----:R-:W-:-:S04]  /*2160*/  FFMA R3, R5, R0, -1 ;  /* 0xbf80000005037423 */ /* 0x002fc80000000000 */
[----:B0-----:R-:W-:-:S04]  /*2170*/  FADD.FTZ R4, -R3, -RZ ;  /* 0x800000ff03047221 */ /* 0x001fc80000010100 */
[----:B------:R-:W-:-:S07]  /*2180*/  FFMA R5, R5, R4, R5 ;  /* 0x0000000405057223 */ /* 0x000fce0000000005 */
.L_x_7948:
[----:B------:R-:W-:Y:S05]  /*2190*/  BSYNC B2 ;  /* 0x0000000000027941 */ /* 0x000fea0003800000 */
.L_x_7946:
[----:B------:R1:W-:Y:S02]  /*21a0*/  STG.E desc[UR8][R40.64], R5 ;  /* 0x0000000528007986 */ /* 0x0003e4000c101908 */
.L_x_7945:
[----:B------:R-:W-:Y:S05]  /*21b0*/  BSYNC B1 ;  /* 0x0000000000017941 */ /* 0x000fea0003800000 */
.L_x_7944:
        /* <DEDUP_REMOVED lines=13> */
[----:B------:R-:W-:Y:S01]  /*2290*/  FMUL R31, R19, R0 ;  /* 0x00000000131f7220 */ /* 0x000fe20000400000 */
[----:B------:R-:W-:Y:S01]  /*22a0*/  F2FP.SATFINITE.E4M3.F32.PACK_AB_MERGE_C R7, RZ, R7, RZ ;  /* 0x00000007ff07723e */ /* 0x000fe200048070ff */
[----:B------:R-:W3:Y:S01]  /*22b0*/  LDS.64 R14, [R30+0xc318] ;  /* 0x00c318001e0e7984 */ /* 0x000ee20000000a00 */
[----:B------:R-:W-:Y:S01]  /*22c0*/  F2FP.SATFINITE.E4M3.F32.PACK_AB_MERGE_C R8, RZ, R8, RZ ;  /* 0x00000008ff08723e */ /* 0x000fe200048070ff */
[-C--:B------:R-:W-:Y:S01]  /*22d0*/  FMUL R22, R22, R0.reuse ;  /* 0x0000000016167220 */ /* 0x080fe20000400000 */
[----:B------:R-:W-:Y:S01]  /*22e0*/  LOP3.LUT R7, R7, 0xff, RZ, 0xc0, !PT ;  /* 0x000000ff07077812 */ /* 0x000fe200078ec0ff */
[----:B------:R-:W4:Y:S01]  /*22f0*/  LDS.64 R18, [R30+0xc320] ;  /* 0x00c320001e127984 */ /* 0x000f220000000a00 */
[----:B------:R-:W-:Y:S01]  /*2300*/  LOP3.LUT R8, R8, 0xffff, RZ, 0xc0, !PT ;  /* 0x0000ffff08087812 */ /* 0x000fe200078ec0ff */
[-C--:B------:R-:W-:Y:S01]  /*2310*/  FMUL R23, R23, R0.reuse ;  /* 0x0000000017177220 */ /* 0x080fe20000400000 */
[----:B------:R-:W-:Y:S01]  /*2320*/  F2FP.SATFINITE.E4M3.F32.PACK_AB_MERGE_C R25, RZ, R25, RZ ;  /* 0x00000019ff19723e */ /* 0x000fe200048070ff */
[-C--:B------:R-:W-:Y:S01]  /*2330*/  FMUL R24, R24, R0.reuse ;  /* 0x0000000018187220 */ /* 0x080fe20000400000 */
[----:B------:R-:W-:Y:S01]  /*2340*/  F2FP.SATFINITE.E4M3.F32.PACK_AB_MERGE_C R31, RZ, R31, RZ ;  /* 0x0000001fff1f723e */ /* 0x000fe200048070ff */
[-C--:B------:R-:W-:Y:S01]  /*2350*/  FMUL R10, R20, R0.reuse ;  /* 0x00000000140a7220 */ /* 0x080fe20000400000 */
[----:B------:R-:W-:Y:S01]  /*2360*/  FMUL R11, R21, R0 ;  /* 0x00000000150b7220 */ /* 0x000fe20000400000 */
[----:B------:R-:W-:Y:S01]  /*2370*/  F2FP.SATFINITE.E4M3.F32.PACK_AB_MERGE_C R3, RZ, R3, RZ ;  /* 0x00000003ff03723e */ /* 0x000fe200048070ff */
[----:B------:R-:W5:Y:S01]  /*2380*/  LDS.64 R20, [R30+0xc328] ;  /* 0x00c328001e147984 */ /* 0x000f620000000a00 */
[----:B------:R-:W-:Y:S01]  /*2390*/  F2FP.SATFINITE.E4M3.F32.PACK_AB_MERGE_C R4, RZ, R4, RZ ;  /* 0x00000004ff04723e */ /* 0x000fe200048070ff */
[----:B------:R-:W5:Y:S01]  /*23a0*/  REDUX.OR UR5, R28 ;  /* 0x000000001c0573c4 */ /* 0x000f620000004000 */
[----:B------:R-:W-:Y:S01]  /*23b0*/  PRMT R7, R8, 0x7604, R7 ;  /* 0x0000760408077816 */ /* 0x000fe20000000007 */
[----:B------:R-:W-:Y:S01]  /*23c0*/  VOTEU.ANY UR6, UPT, PT ;  /* 0x0000000000067886 */ /* 0x000fe200038e0100 */
[----:B------:R-:W-:-:S02]  /*23d0*/  LOP3.LUT R25, R25, 0xff, RZ, 0xc0, !PT ;  /* 0x000000ff19197812 */ /* 0x000fc400078ec0ff */
[----:B------:R-:W-:Y:S02]  /*23e0*/  LOP3.LUT R0, R31, 0xffff, RZ, 0xc0, !PT ;  /* 0x0000ffff1f007812 */ /* 0x000fe400078ec0ff */
[----:B------:R-:W-:Y:S02]  /*23f0*/  F2FP.SATFINITE.E4M3.F32.PACK_AB_MERGE_C R22, RZ, R22, RZ ;  /* 0x00000016ff16723e */ /* 0x000fe400048070ff */
[----:B------:R-:W-:Y:S02]  /*2400*/  F2FP.SATFINITE.E4M3.F32.PACK_AB_MERGE_C R23, RZ, R23, RZ ;  /* 0x00000017ff17723e */ /* 0x000fe400048070ff */
[----:B------:R-:W-:Y:S02]  /*2410*/  LOP3.LUT R3, R3, 0xff, RZ, 0xc0, !PT ;  /* 0x000000ff03037812 */ /* 0x000fe400078ec0ff */
[----:B0-----:R-:W-:Y:S02]  /*2420*/  FMNMX R8, RZ, |R26|, !PT ;  /* 0x4000001aff087209 */ /* 0x001fe40007800000 */
[----:B------:R-:W-:-:S02]  /*2430*/  LOP3.LUT R4, R4, 0xffff, RZ, 0xc0, !PT ;  /* 0x0000ffff04047812 */ /* 0x000fc400078ec0ff */
[----:B------:R-:W-:Y:S02]  /*2440*/  F2FP.SATFINITE.E4M3.F32.PACK_AB_MERGE_C R5, RZ, R5, RZ ;  /* 0x00000005ff05723e */ /* 0x000fe400048070ff */
[----:B------:R-:W-:Y:S02]  /*2450*/  F2FP.SATFINITE.E4M3.F32.PACK_AB_MERGE_C R24, RZ, R24, RZ ;  /* 0x00000018ff18723e */ /* 0x000fe400048070ff */
[----:B------:R-:W-:Y:S02]  /*2460*/  PRMT R31, R0, 0x7604, R25 ;  /* 0x00007604001f7816 */ /* 0x000fe40000000019 */
[----:B------:R-:W-:Y:S02]  /*2470*/  FMNMX R25, |R27|, R8, !PT ;  /* 0x000000081b197209 */ /* 0x000fe40007800200 */
[----:B------:R-:W-:Y:S02]  /*2480*/  LOP3.LUT R22, R22, 0xff, RZ, 0xc0, !PT ;  /* 0x000000ff16167812 */ /* 0x000fe400078ec0ff */
[----:B------:R-:W-:-:S02]  /*2490*/  LOP3.LUT R23, R23, 0xffff, RZ, 0xc0, !PT ;  /* 0x0000ffff17177812 */ /* 0x000fc400078ec0ff */
[----:B------:R-:W-:Y:S02]  /*24a0*/  PRMT R4, R4, 0x7604, R3 ;  /* 0x0000760404047816 */ /* 0x000fe40000000003 */
[----:B------:R-:W-:Y:S02]  /*24b0*/  LOP3.LUT R5, R5, 0xff, RZ, 0xc0, !PT ;  /* 0x000000ff05057812 */ /* 0x000fe400078ec0ff */
[----:B------:R-:W-:Y:S02]  /*24c0*/  LOP3.LUT R24, R24, 0xff, RZ, 0xc0, !PT ;  /* 0x000000ff18187812 */ /* 0x000fe400078ec0ff */
[----:B-1----:R-:W-:Y:S02]  /*24d0*/  FMNMX R0, |R12|, R25, !PT ;  /* 0x000000190c007209 */ /* 0x002fe40007800200 */
[----:B------:R-:W-:Y:S02]  /*24e0*/  F2FP.SATFINITE.E4M3.F32.PACK_AB_MERGE_C R39, RZ, R39, RZ ;  /* 0x00000027ff27723e */ /* 0x000fe400048070ff */
[----:B------:R-:W-:-:S02]  /*24f0*/  PRMT R3, R23, 0x7604, R22 ;  /* 0x0000760417037816 */ /* 0x000fc40000000016 */
[----:B------:R-:W-:Y:S01]  /*2500*/  PRMT R4, R4, 0x5410, R5 ;  /* 0x0000541004047816 */ /* 0x000fe20000000005 */
[----:B------:R-:W0:Y:S01]  /*2510*/  LDS.64 R22, [R30+0xc330] ;  /* 0x00c330001e167984 */ /* 0x000e220000000a00 */
[----:B------:R-:W-:Y:S02]  /*2520*/  PRMT R5, R7, 0x5410, R24 ;  /* 0x0000541007057816 */ /* 0x000fe40000000018 */
[----:B------:R-:W-:Y:S01]  /*2530*/  F2FP.SATFINITE.E4M3.F32.PACK_AB_MERGE_C R10, RZ, R10, RZ ;  /* 0x0000000aff0a723e */ /* 0x000fe200048070ff */
[----:B------:R-:W1:Y:S01]  /*2540*/  LDS.64 R24, [R30+0xc338] ;  /* 0x00c338001e187984 */ /* 0x000e620000000a00 */
[----:B------:R-:W-:Y:S02]  /*2550*/  F2FP.SATFINITE.E4M3.F32.PACK_AB_MERGE_C R38, RZ, R38, RZ ;  /* 0x00000026ff26723e */ /* 0x000fe400048070ff */
[----:B------:R-:W-:Y:S02]  /*2560*/  FMNMX R7, |R13|, R0, !PT ;  /* 0x000000000d077209 */ /* 0x000fe40007800200 */
[----:B------:R-:W-:-:S02]  /*2570*/  LOP3.LUT R39, R39, 0xffff, RZ, 0xc0, !PT ;  /* 0x0000ffff27277812 */ /* 0x000fc400078ec0ff */
[----:B------:R-:W-:Y:S02]  /*2580*/  LOP3.LUT R10, R10, 0xff, RZ, 0xc0, !PT ;  /* 0x000000ff0a0a7812 */ /* 0x000fe400078ec0ff */
[----:B------:R-:W-:Y:S01]  /*2590*/  LOP3.LUT R38, R38, 0xff, RZ, 0xc0, !PT ;  /* 0x000000ff26267812 */ /* 0x000fe200078ec0ff */
[----:B------:R-:W-:Y:S01]  /*25a0*/  IMAD.SHL.U32 R0, R39, 0x1000000, RZ ;  /* 0x0100000027007824 */ /* 0x000fe200078e00ff */
[----:B--2---:R-:W-:Y:S02]  /*25b0*/  FMNMX R8, |R16|, R7, !PT ;  /* 0x0000000710087209 */ /* 0x004fe40007800200 */
[----:B------:R-:W-:Y:S02]  /*25c0*/  PRMT R10, R3, 0x5410, R10 ;  /* 0x00005410030a7816 */ /* 0x000fe4000000000a */
[----:B------:R-:W-:Y:S02]  /*25d0*/  PRMT R7, R31, 0x5410, R38 ;  /* 0x000054101f077816 */ /* 0x000fe40000000026 */
[----:B------:R-:W-:Y:S01]  /*25e0*/  FMNMX R3, |R17|, R8, !PT ;  /* 0x0000000811037209 */ /* 0x000fe20007800200 */
[----:B------:R-:W2:Y:S01]  /*25f0*/  MATCH.ANY R31, R28 ;  /* 0x000000001c1f73a1 */ /* 0x000ea200000e8000 */
[----:B------:R-:W-:-:S02]  /*2600*/  LOP3.LUT R7, R7, R0, RZ, 0xfc, !PT ;  /* 0x0000000007077212 */ /* 0x000fc400078efcff */
[----:B------:R-:W-:Y:S02]  /*2610*/  F2FP.SATFINITE.E4M3.F32.PACK_AB_MERGE_C R11, RZ, R11, RZ ;  /* 0x0000000bff0b723e */ /* 0x000fe400048070ff */
[----:B---3--:R-:W-:Y:S02]  /*2620*/  FMNMX R0, |R14|, R3, !PT ;  /* 0x000000030e007209 */ /* 0x008fe40007800200 */
[----:B------:R-:W-:Y:S02]  /*2630*/  F2FP.SATFINITE.E4M3.F32.PACK_AB_MERGE_C R9, RZ, R9, RZ ;  /* 0x00000009ff09723e */ /* 0x000fe400048070ff */
[----:B------:R-:W-:Y:S02]  /*2640*/  F2FP.SATFINITE.E4M3.F32.PACK_AB_MERGE_C R6, RZ, R6, RZ ;  /* 0x00000006ff06723e */ /* 0x000fe400048070ff */
[----:B------:R-:W-:Y:S02]  /*2650*/  LOP3.LUT R11, R11, 0xffff, RZ, 0xc0, !PT ;  /* 0x0000ffff0b0b7812 */ /* 0x000fe400078ec0ff */
[----:B------:R-:W-:-:S02]  /*2660*/  FMNMX R3, |R15|, R0, !PT ;  /* 0x000000000f037209 */ /* 0x000fc40007800200 */
[----:B------:R-:W-:Y:S01]  /*2670*/  LOP3.LUT R9, R9, 0xffff, RZ, 0xc0, !PT ;  /* 0x0000ffff09097812 */ /* 0x000fe200078ec0ff */
[----:B------:R-:W-:Y:S01]  /*2680*/  IMAD.SHL.U32 R11, R11, 0x1000000, RZ ;  /* 0x010000000b0b7824 */ /* 0x000fe200078e00ff */
[----:B------:R-:W-:Y:S02]  /*2690*/  LOP3.LUT R6, R6, 0xffff, RZ, 0xc0, !PT ;  /* 0x0000ffff06067812 */ /* 0x000fe400078ec0ff */
[----:B----4-:R-:W-:Y:S01]  /*26a0*/  FMNMX R8, |R18|, R3, !PT ;  /* 0x0000000312087209 */ /* 0x010fe20007800200 */
[----:B------:R-:W-:Y:S02]  /*26b0*/  IMAD.SHL.U32 R0, R9, 0x1000000, RZ ;  /* 0x0100000009007824 */ /* 0x000fe400078e00ff */
[----:B------:R-:W-:Y:S01]  /*26c0*/  IMAD.SHL.U32 R3, R6, 0x1000000, RZ ;  /* 0x0100000006037824 */ /* 0x000fe200078e00ff */
[----:B------:R-:W-:Y:S02]  /*26d0*/  LOP3.LUT R6, R10, R11, RZ, 0xfc, !PT ;  /* 0x0000000b0a067212 */ /* 0x000fe400078efcff */
[----:B------:R-:W-:-:S02]  /*26e0*/  LOP3.LUT R5, R5, R0, RZ, 0xfc, !PT ;  /* 0x0000000005057212 */ /* 0x000fc400078efcff */
[----:B------:R-:W-:Y:S02]  /*26f0*/  LOP3.LUT R4, R4, R3, RZ, 0xfc, !PT ;  /* 0x0000000304047212 */ /* 0x000fe400078efcff */
[----:B------:R-:W-:Y:S02]  /*2700*/  FMNMX R9, |R19|, R8, !PT ;  /* 0x0000000813097209 */ /* 0x000fe40007800200 */
[----:B--2---:R-:W-:Y:S01]  /*2710*/  LOP3.LUT P0, RZ, R28, UR6, R31, 0x40, !PT ;  /* 0x000000061cff7c12 */ /* 0x004fe2000f80401f */
[----:B------:R2:W-:Y:S01]  /*2720*/  STG.E.128 desc[UR8][R32.64], R4 ;  /* 0x0000000420007986 */ /* 0x0005e2000c101d08 */
[----:B-----5:R-:W-:-:S04]  /*2730*/  FMNMX R0, |R20|, R9, !PT ;  /* 0x0000000914007209 */ /* 0x020fc80007800200 */
[----:B------:R-:W-:-:S04]  /*2740*/  FMNMX R3, |R21|, R0, !PT ;  /* 0x0000000015037209 */ /* 0x000fc80007800200 */
[----:B0-----:R-:W-:-:S04]  /*2750*/  FMNMX R0, |R22|, R3, !PT ;  /* 0x0000000316007209 */ /* 0x001fc80007800200 */
[----:B------:R-:W-:-:S04]  /*2760*/  FMNMX R3, |R23|, R0, !PT ;  /* 0x0000000017037209 */ /* 0x000fc80007800200 */
[----:B-1----:R-:W-:-:S04]  /*2770*/  FMNMX R0, |R24|, R3, !PT ;  /* 0x0000000318007209 */ /* 0x002fc80007800200 */
        /* <DEDUP_REMOVED lines=9> */
.L_x_8374:
        /* <DEDUP_REMOVED lines=20> */
.L_x_7953:
[----:B------:R-:W-:Y:S05]  /*2950*/  BSYNC B3 ;  /* 0x0000000000037941 */ /* 0x000fea0003800000 */
.L_x_7952:
[----:B------:R-:W-:-:S04]  /*2960*/  FSETP.NEU.AND P0, PT, |R0|, +INF , PT ;  /* 0x7f8000000000780b */ /* 0x000fc80003f0d200 */
[----:B------:R-:W-:-:S04]  /*2970*/  FSEL R0, R0, 3.40282346638528859812e+38, P0 ;  /* 0x7f7fffff00007808 */ /* 0x000fc80000000000 */
[----:B------:R-:W-:-:S07]  /*2980*/  LOP3.LUT R0, R0, 0xff800000, RZ, 0xc0, !PT ;  /* 0xff80000000007812 */ /* 0x000fce00078ec0ff */
.L_x_7951:
[----:B------:R-:W-:Y:S05]  /*2990*/  BSYNC B2 ;  /* 0x0000000000027941 */ /* 0x000fea0003800000 */
.L_x_7950:
        /* <DEDUP_REMOVED lines=10> */
.L_x_7957:
[----:B------:R-:W1:Y:S02]  /*2a40*/  MUFU.RCP R5, R0 ;  /* 0x0000000000057308 */ /* 0x000e640000001000 */
[----:B-1----:R-:W-:-:S04]  /*2a50*/  FFMA R3, R5, R0, -1 ;  /* 0xbf80000005037423 */ /* 0x002fc80000000000 */
[----:B0-----:R-:W-:-:S04]  /*2a60*/  FADD.FTZ R4, -R3, -RZ ;  /* 0x800000ff03047221 */ /* 0x001fc80000010100 */
[----:B------:R-:W-:-:S07]  /*2a70*/  FFMA R5, R5, R4, R5 ;  /* 0x0000000405057223 */ /* 0x000fce0000000005 */
.L_x_7958:
[----:B------:R-:W-:Y:S05]  /*2a80*/  BSYNC B2 ;  /* 0x0000000000027941 */ /* 0x000fea0003800000 */
.L_x_7956:
[----:B------:R1:W-:Y:S02]  /*2a90*/  STG.E desc[UR8][R36.64], R5 ;  /* 0x0000000524007986 */ /* 0x0003e4000c101908 */
.L_x_7955:
[----:B------:R-:W-:Y:S05]  /*2aa0*/  BSYNC B1 ;  /* 0x0000000000017941 */ /* 0x000fea0003800000 */
.L_x_7954:
        /* <DEDUP_REMOVED lines=30> */
[----:B------:R-:W-:Y:S02]  /*2c90*/  LOP3.LUT R16, R16, 0xff, RZ, 0xc0, !PT ;  /* 0x000000ff10107812 */ /* 0x000fe400078ec0ff */
[----:B------:R-:W-:Y:S02]  /*2ca0*/  LOP3.LUT R17, R17, 0xffff, RZ, 0xc0, !PT ;  /* 0x0000ffff11117812 */ /* 0x000fe400078ec0ff */
[----:B------:R-:W-:Y:S02]  /*2cb0*/  LOP3.LUT R18, R18, 0xff, RZ, 0xc0, !PT ;  /* 0x000000ff12127812 */ /* 0x000fe400078ec0ff */
[----:B------:R-:W-:Y:S02]  /*2cc0*/  LOP3.LUT R19, R19, 0xffff, RZ, 0xc0, !PT ;  /* 0x0000ffff13137812 */ /* 0x000fe400078ec0ff */
[----:B------:R-:W-:-:S02]  /*2cd0*/  LOP3.LUT R22, R22, 0xff, RZ, 0xc0, !PT ;  /* 0x000000ff16167812 */ /* 0x000fc400078ec0ff */
[----:B------:R-:W-:Y:S02]  /*2ce0*/  LOP3.LUT R23, R23, 0xffff, RZ, 0xc0, !PT ;  /* 0x0000ffff17177812 */ /* 0x000fe400078ec0ff */
[----:B------:R-:W-:Y:S02]  /*2cf0*/  F2FP.SATFINITE.E4M3.F32.PACK_AB_MERGE_C R12, RZ, R12, RZ ;  /* 0x0000000cff0c723e */ /* 0x000fe400048070ff */
[----:B------:R-:W-:Y:S02]  /*2d00*/  F2FP.SATFINITE.E4M3.F32.PACK_AB_MERGE_C R14, RZ, R14, RZ ;  /* 0x0000000eff0e723e */ /* 0x000fe400048070ff */
[----:B------:R-:W-:Y:S02]  /*2d10*/  F2FP.SATFINITE.E4M3.F32.PACK_AB_MERGE_C R20, RZ, R20, RZ ;  /* 0x00000014ff14723e */ /* 0x000fe400048070ff */
[----:B------:R-:W-:Y:S02]  /*2d20*/  F2FP.SATFINITE.E4M3.F32.PACK_AB_MERGE_C R24, RZ, R24, RZ ;  /* 0x00000018ff18723e */ /* 0x000fe400048070ff */
[----:B------:R-:W-:-:S02]  /*2d30*/  LOP3.LUT R0, R0, 0xffff, RZ, 0xc0, !PT ;  /* 0x0000ffff00007812 */ /* 0x000fc400078ec0ff */
[----:B------:R-:W-:Y:S02]  /*2d40*/  LOP3.LUT R21, R21, 0xffff, RZ, 0xc0, !PT ;  /* 0x0000ffff15157812 */ /* 0x000fe400078ec0ff */
[----:B------:R-:W-:Y:S01]  /*2d50*/  LOP3.LUT R15, R15, 0xffff, RZ, 0xc0, !PT ;  /* 0x0000ffff0f0f7812 */ /* 0x000fe200078ec0ff */
[----:B0-----:R-:W-:Y:S01]  /*2d60*/  IMAD.SHL.U32 R4, R0, 0x1000000, RZ ;  /* 0x0100000000047824 */ /* 0x001fe200078e00ff */
[----:B------:R-:W-:Y:S01]  /*2d70*/  LOP3.LUT R13, R13, 0xffff, RZ, 0xc0, !PT ;  /* 0x0000ffff0d0d7812 */ /* 0x000fe200078ec0ff */
[----:B------:R-:W-:Y:S01]  /*2d80*/  IMAD.SHL.U32 R0, R21, 0x1000000, RZ ;  /* 0x0100000015007824 */ /* 0x000fe200078e00ff */
[----:B------:R-:W-:Y:S01]  /*2d90*/  PRMT R27, R27, 0x7604, R26 ;  /* 0x000076041b1b7816 */ /* 0x000fe2000000001a */
[----:B------:R-:W-:Y:S01]  /*2da0*/  IMAD.SHL.U32 R15, R15, 0x1000000, RZ ;  /* 0x010000000f0f7824 */ /* 0x000fe200078e00ff */
[----:B------:R-:W-:Y:S01]  /*2db0*/  PRMT R17, R17, 0x7604, R16 ;  /* 0x0000760411117816 */ /* 0x000fe20000000010 */
[----:B------:R-:W-:Y:S01]  /*2dc0*/  IMAD.SHL.U32 R13, R13, 0x1000000, RZ ;  /* 0x010000000d0d7824 */ /* 0x000fe200078e00ff */
[----:B------:R-:W-:-:S02]  /*2dd0*/  PRMT R19, R19, 0x7604, R18 ;  /* 0x0000760413137816 */ /* 0x000fc40000000012 */
[----:B------:R-:W-:Y:S02]  /*2de0*/  PRMT R23, R23, 0x7604, R22 ;  /* 0x0000760417177816 */ /* 0x000fe40000000016 */
[----:B------:R-:W-:Y:S02]  /*2df0*/  LOP3.LUT R12, R12, 0xff, RZ, 0xc0, !PT ;  /* 0x000000ff0c0c7812 */ /* 0x000fe400078ec0ff */
[----:B------:R-:W-:Y:S02]  /*2e00*/  LOP3.LUT R14, R14, 0xff, RZ, 0xc0, !PT ;  /* 0x000000ff0e0e7812 */ /* 0x000fe400078ec0ff */
[----:B------:R-:W-:Y:S02]  /*2e10*/  LOP3.LUT R20, R20, 0xff, RZ, 0xc0, !PT ;  /* 0x000000ff14147812 */ /* 0x000fe400078ec0ff */
[----:B------:R-:W-:Y:S02]  /*2e20*/  LOP3.LUT R24, R24, 0xff, RZ, 0xc0, !PT ;  /* 0x000000ff18187812 */ /* 0x000fe400078ec0ff */
[----:B------:R-:W-:-:S02]  /*2e30*/  PRMT R12, R27, 0x5410, R12 ;  /* 0x000054101b0c7816 */ /* 0x000fc4000000000c */
[----:B------:R-:W-:Y:S02]  /*2e40*/  PRMT R14, R17, 0x5410, R14 ;  /* 0x00005410110e7816 */ /* 0x000fe4000000000e */
[----:B------:R-:W-:Y:S02]  /*2e50*/  PRMT R19, R19, 0x5410, R20 ;  /* 0x0000541013137816 */ /* 0x000fe40000000014 */
[----:B------:R-:W-:Y:S02]  /*2e60*/  PRMT R23, R23, 0x5410, R24 ;  /* 0x0000541017177816 */ /* 0x000fe40000000018 */
[----:B------:R-:W-:Y:S02]  /*2e70*/  LOP3.LUT R22, R19, R0, RZ, 0xfc, !PT ;  /* 0x0000000013167212 */ /* 0x000fe400078efcff */
[----:B------:R-:W-:Y:S02]  /*2e80*/  LOP3.LUT R23, R23, R4, RZ, 0xfc, !PT ;  /* 0x0000000417177212 */ /* 0x000fe400078efcff */
[----:B------:R-:W-:-:S02]  /*2e90*/  LOP3.LUT R21, R14, R15, RZ, 0xfc, !PT ;  /* 0x0000000f0e157212 */ /* 0x000fc400078efcff */
[----:B------:R-:W-:-:S05]  /*2ea0*/  LOP3.LUT R20, R12, R13, RZ, 0xfc, !PT ;  /* 0x0000000d0c147212 */ /* 0x000fca00078efcff */
[----:B------:R2:W-:Y:S01]  /*2eb0*/  STG.E.128 desc[UR8][R34.64], R20 ;  /* 0x0000001422007986 */ /* 0x0005e2000c101d08 */
[----:B------:R-:W-:Y:S05]  /*2ec0*/  BRA `(.L_x_7917) ;  /* 0x0000002000c07947 */ /* 0x000fea0003800000 */
.L_x_7918:
        /* <DEDUP_REMOVED lines=27> */
.L_x_8383:
        /* <DEDUP_REMOVED lines=20> */
.L_x_7963:
[----:B------:R-:W-:Y:S05]  /*31c0*/  BSYNC B3 ;  /* 0x0000000000037941 */ /* 0x000fea0003800000 */
.L_x_7962:
[----:B------:R-:W-:-:S04]  /*31d0*/  FSETP.NEU.AND P0, PT, |R0|, +INF , PT ;  /* 0x7f8000000000780b */ /* 0x000fc80003f0d200 */
[----:B------:R-:W-:-:S09]  /*31e0*/  FSEL R0, R0, 3.40282346638528859812e+38, P0 ;  /* 0x7f7fffff00007808 */ /* 0x000fd20000000000 */
.L_x_7961:
[----:B------:R-:W-:Y:S05]  /*31f0*/  BSYNC B2 ;  /* 0x0000000000027941 */ /* 0x000fea0003800000 */
.L_x_7960:
        /* <DEDUP_REMOVED lines=11> */
.L_x_7967:
[----:B------:R-:W1:Y:S02]  /*32b0*/  MUFU.RCP R5, R0 ;  /* 0x0000000000057308 */ /* 0x000e640000001000 */
[----:B-1----:R-:W-:-:S04]  /*32c0*/  FFMA R3, R5, R0, -1 ;  /* 0xbf80000005037423 */ /* 0x002fc80000000000 */
[----:B0-----:R-:W-:-:S04]  /*32d0*/  FADD.FTZ R4, -R3, -RZ ;  /* 0x800000ff03047221 */ /* 0x001fc80000010100 */
[----:B------:R-:W-:-:S07]  /*32e0*/  FFMA R5, R5, R4, R5 ;  /* 0x0000000405057223 */ /* 0x000fce0000000005 */
.L_x_7968:
[----:B------:R-:W-:Y:S05]  /*32f0*/  BSYNC B2 ;  /* 0x0000000000027941 */ /* 0x000fea0003800000 */
.L_x_7966:
[----:B------:R1:W-:Y:S02]  /*3300*/  STG.E desc[UR8][R50.64], R5 ;  /* 0x0000000532007986 */ /* 0x0003e4000c101908 */
.L_x_7965:
[----:B------:R-:W-:Y:S05]  /*3310*/  BSYNC B1 ;  /* 0x0000000000017941 */ /* 0x000fea0003800000 */
.L_x_7964:
        /* <DEDUP_REMOVED lines=101> */
.L_x_8392:
        /* <DEDUP_REMOVED lines=20> */
.L_x_7973:
[----:B------:R-:W-:Y:S05]  /*3ab0*/  BSYNC B3 ;  /* 0x0000000000037941 */ /* 0x000fea0003800000 */
.L_x_7972:
[----:B------:R-:W-:-:S04]  /*3ac0*/  FSETP.NEU.AND P0, PT, |R0|, +INF , PT ;  /* 0x7f8000000000780b */ /* 0x000fc80003f0d200 */
[----:B------:R-:W-:-:S09]  /*3ad0*/  FSEL R0, R0, 3.40282346638528859812e+38, P0 ;  /* 0x7f7fffff00007808 */ /* 0x000fd20000000000 */
.L_x_7971:
[----:B------:R-:W-:Y:S05]  /*3ae0*/  BSYNC B2 ;  /* 0x0000000000027941 */ /* 0x000fea0003800000 */
.L_x_7970:
        /* <DEDUP_REMOVED lines=10> */
.L_x_7977:
[----:B------:R-:W1:Y:S02]  /*3b90*/  MUFU.RCP R5, R0 ;  /* 0x0000000000057308 */ /* 0x000e640000001000 */
[----:B-1----:R-:W-:-:S04]  /*3ba0*/  FFMA R3, R5, R0, -1 ;  /* 0xbf80000005037423 */ /* 0x002fc80000000000 */
[----:B0-----:R-:W-:-:S04]  /*3bb0*/  FADD.FTZ R4, -R3, -RZ ;  /* 0x800000ff03047221 */ /* 0x001fc80000010100 */
[----:B------:R-:W-:-:S07]  /*3bc0*/  FFMA R5, R5, R4, R5 ;  /* 0x0000000405057223 */ /* 0x000fce0000000005 */
.L_x_7978:
[----:B------:R-:W-:Y:S05]  /*3bd0*/  BSYNC B2 ;  /* 0x0000000000027941 */ /* 0x000fea0003800000 */
.L_x_7976:
[----:B------:R1:W-:Y:S02]  /*3be0*/  STG.E desc[UR8][R48.64], R5 ;  /* 0x0000000530007986 */ /* 0x0003e4000c101908 */
.L_x_7975:
[----:B------:R-:W-:Y:S05]  /*3bf0*/  BSYNC B1 ;  /* 0x0000000000017941 */ /* 0x000fea0003800000 */
.L_x_7974:
        /* <DEDUP_REMOVED lines=101> */
.L_x_8401:
        /* <DEDUP_REMOVED lines=20> */
.L_x_7983:
[----:B------:R-:W-:Y:S05]  /*4390*/  BSYNC B3 ;  /* 0x0000000000037941 */ /* 0x000fea0003800000 */
.L_x_7982:
[----:B------:R-:W-:-:S04]  /*43a0*/  FSETP.NEU.AND P0, PT, |R0|, +INF , PT ;  /* 0x7f8000000000780b */ /* 0x000fc80003f0d200 */
[----:B------:R-:W-:-:S09]  /*43b0*/  FSEL R0, R0, 3.40282346638528859812e+38, P0 ;  /* 0x7f7fffff00007808 */ /* 0x000fd20000000000 */
.L_x_7981:
[----:B------:R-:W-:Y:S05]  /*43c0*/  BSYNC B2 ;  /* 0x0000000000027941 */ /* 0x000fea0003800000 */
.L_x_7980:
        /* <DEDUP_REMOVED lines=10> */
.L_x_7987:
[----:B------:R-:W1:Y:S02]  /*4470*/  MUFU.RCP R5, R0 ;  /* 0x0000000000057308 */ /* 0x000e640000001000 */
[----:B-1----:R-:W-:-:S04]  /*4480*/  FFMA R3, R5, R0, -1 ;  /* 0xbf80000005037423 */ /* 0x002fc80000000000 */
[----:B0-----:R-:W-:-:S04]  /*4490*/  FADD.FTZ R4, -R3, -RZ ;  /* 0x800000ff03047221 */ /* 0x001fc80000010100 */
[----:B------:R-:W-:-:S07]  /*44a0*/  FFMA R5, R5, R4, R5 ;  /* 0x0000000405057223 */ /* 0x000fce0000000005 */
.L_x_7988:
[----:B------:R-:W-:Y:S05]  /*44b0*/  BSYNC B2 ;  /* 0x0000000000027941 */ /* 0x000fea0003800000 */
.L_x_7986:
[----:B------:R1:W-:Y:S02]  /*44c0*/  STG.E desc[UR8][R40.64], R5 ;  /* 0x0000000528007986 */ /* 0x0003e4000c101908 */
.L_x_7985:
[----:B------:R-:W-:Y:S05]  /*44d0*/  BSYNC B1 ;  /* 0x0000000000017941 */ /* 0x000fea0003800000 */
.L_x_7984:
        /* <DEDUP_REMOVED lines=101> */
.L_x_8410:
        /* <DEDUP_REMOVED lines=20> */
.L_x_7993:
[----:B------:R-:W-:Y:S05]  /*4c70*/  BSYNC B3 ;  /* 0x0000000000037941 */ /* 0x000fea0003800000 */
.L_x_7992:
[----:B------:R-:W-:-:S04]  /*4c80*/  FSETP.NEU.AND P0, PT, |R0|, +INF , PT ;  /* 0x7f8000000000780b */ /* 0x000fc80003f0d200 */
[----:B------:R-:W-:-:S09]  /*4c90*/  FSEL R0, R0, 3.40282346638528859812e+38, P0 ;  /* 0x7f7fffff00007808 */ /* 0x000fd20000000000 */
.L_x_7991:
[----:B------:R-:W-:Y:S05]  /*4ca0*/  BSYNC B2 ;  /* 0x0000000000027941 */ /* 0x000fea0003800000 */
.L_x_7990:
        /* <DEDUP_REMOVED lines=10> */
.L_x_7997:
[----:B------:R-:W1:Y:S02]  /*4d50*/  MUFU.RCP R5, R0 ;  /* 0x0000000000057308 */ /* 0x000e640000001000 */
[----:B-1----:R-:W-:-:S04]  /*4d60*/  FFMA R3, R5, R0, -1 ;  /* 0xbf80000005037423 */ /* 0x002fc80000000000 */
[----:B0-----:R-:W-:-:S04]  /*4d70*/  FADD.FTZ R4, -R3, -RZ ;  /* 0x800000ff03047221 */ /* 0x001fc80000010100 */
[----:B------:R-:W-:-:S07]  /*4d80*/  FFMA R5, R5, R4, R5 ;  /* 0x0000000405057223 */ /* 0x000fce0000000005 */
.L_x_7998:
[----:B------:R-:W-:Y:S05]  /*4d90*/  BSYNC B2 ;  /* 0x0000000000027941 */ /* 0x000fea0003800000 */
.L_x_7996:
[----:B------:R1:W-:Y:S02]  /*4da0*/  STG.E desc[UR8][R36.64], R5 ;  /* 0x0000000524007986 */ /* 0x0003e4000c101908 */
.L_x_7995:
[----:B------:R-:W-:Y:S05]  /*4db0*/  BSYNC B1 ;  /* 0x0000000000017941 */ /* 0x000fea0003800000 */
.L_x_7994:
        /* <DEDUP_REMOVED lines=64> */
[----:B------:R3:W-:Y:S02]  /*51c0*/  STG.E.128 desc[UR8][R34.64], R20 ;  /* 0x0000001422007986 */ /* 0x0007e4000c101d08 */
.L_x_7917:
[----:B------:R-:W4:Y:S02]  /*51d0*/  LDC R0, c[0x0][0x270] ;  /* 0x00009c00ff007b82 */ /* 0x000f240000000800 */
[----:B----4-:R-:W-:-:S13]  /*51e0*/  ISETP.NE.AND P0, PT, R0, 0x2, PT ;  /* 0x000000020000780c */ /* 0x010fda0003f05270 */
[----:B------:R-:W-:Y:S05]  /*51f0*/  @!P0 BRA `(.L_x_7999) ;  /* 0x00000048003c8947 */ /* 0x000fea0003800000 */
[----:B------:R-:W-:-:S13]  /*5200*/  ISETP.NE.AND P0, PT, R0, 0x1, PT ;  /* 0x000000010000780c */ /* 0x000fda0003f05270 */
[----:B------:R-:W-:Y:S05]  /*5210*/  @P0 EXIT ;  /* 0x000000000000094d */ /* 0x000fea0003800000 */
[----:B0-----:R-:W-:Y:S01]  /*5220*/  SHF.R.U32.HI R53, RZ, 0x3, R45 ;  /* 0x00000003ff357819 */ /* 0x001fe2000001162d */
[C---:B------:R-:W-:Y:S01]  /*5230*/  IMAD.SHL.U32 R4, R45.reuse, 0x10, RZ ;  /* 0x000000102d047824 */ /* 0x040fe200078e00ff */
[----:B------:R-:W-:Y:S01]  /*5240*/  LOP3.LUT R48, R45, 0x7, RZ, 0xc0, !PT ;  /* 0x000000072d307812 */ /* 0x000fe200078ec0ff */
[----:B-1----:R-:W-:Y:S01]  /*5250*/  IMAD.MOV.U32 R5, RZ, RZ, RZ ;  /* 0x000000ffff057224 */ /* 0x002fe200078e00ff */
        /* <DEDUP_REMOVED lines=12> */
[----:B------:R-:W-:Y:S01]  /*5320*/  LOP3.LUT R50, R45, 0x18, RZ, 0xc0, !PT ;  /* 0x000000182d327812 */ /* 0x000fe200078ec0ff */
[----:B------:R-:W0:Y:S02]  /*5330*/  LDS.64 R12, [R51] ;  /* 0x00000000330c7984 */ /* 0x000e240000000a00 */
[----:B------:R-:W-:Y:S01]  /*5340*/  IMAD.X R0, RZ, RZ, R47, P0 ;  /* 0x000000ffff007224 */ /* 0x000fe200000e062f */
[----:B------:R-:W-:Y:S01]  /*5350*/  ISETP.NE.AND P5, PT, RZ, UR5, PT ;  /* 0x00000005ff007c0c */ /* 0x000fe2000bfa5270 */
[----:B------:R-:W1:Y:S01]  /*5360*/  LDS.64 R14, [R51+0x208] ;  /* 0x00020800330e7984 */ /* 0x000e620000000a00 */
[----:B------:R-:W-:-:S03]  /*5370*/  IMAD.WIDE.U32 R4, R7, UR6, R4 ;  /* 0x0000000607047c25 */ /* 0x000fc6000f8e0004 */
[----:B------:R-:W4:Y:S01]  /*5380*/  LDS.64 R16, [R51+0x410] ;  /* 0x0004100033107984 */ /* 0x000f220000000a00 */
[----:B------:R-:W-:Y:S01]  /*5390*/  IMAD R6, R0, UR6, RZ ;  /* 0x0000000600067c24 */ /* 0x000fe2000f8e02ff */
[----:B------:R-:W-:Y:S01]  /*53a0*/  IADD3 R54, P0, R4, UR10, RZ ;  /* 0x0000000a04367c10 */ /* 0x000fe2000ff1e0ff */
[----:B------:R-:W-:Y:S01]  /*53b0*/  IMAD R57, R44, UR13, R59 ;  /* 0x0000000d2c397c24 */ /* 0x000fe2000f8e023b */
[----:B------:R-:W5:Y:S01]  /*53c0*/  LDS.64 R18, [R51+0x618] ;  /* 0x0006180033127984 */ /* 0x000f620000000a00 */
[----:B------:R-:W-:Y:S01]  /*53d0*/  IMAD R9, R7, UR7, R6 ;  /* 0x0000000707097c24 */ /* 0x000fe2000f8e0206 */
[----:B------:R-:W-:Y:S01]  /*53e0*/  ULDC.64 UR12, c[0x0][0x230] ;  /* 0x00008c00000c7ab9 */ /* 0x000fe20000000a00 */
[----:B------:R-:W-:Y:S01]  /*53f0*/  IMAD.MOV.U32 R56, RZ, RZ, R58 ;  /* 0x000000ffff387224 */ /* 0x000fe200078e003a */
[----:B--23--:R-:W2:Y:S01]  /*5400*/  LDS.64 R20, [R51+0x820] ;  /* 0x0008200033147984 */ /* 0x00cea20000000a00 */
[----:B------:R-:W-:Y:S02]  /*5410*/  IADD3 R60, P2, R54, UR6, RZ ;  /* 0x00000006363c7c10 */ /* 0x000fe4000ff5e0ff */
[----:B------:R-:W-:Y:S01]  /*5420*/  IADD3.X R55, R5, UR11, R9, P0, !PT ;  /* 0x0000000b05377c10 */ /* 0x000fe200087fe409 */
[----:B------:R-:W3:Y:S01]  /*5430*/  LDS.64 R22, [R51+0xa28] ;  /* 0x000a280033167984 */ /* 0x000ee20000000a00 */
[----:B------:R-:W-:Y:S01]  /*5440*/  IADD3 R9, P0, R7, 0x1, RZ ;  /* 0x0000000107097810 */ /* 0x000fe20007f1e0ff */
[----:B------:R-:W-:Y:S01]  /*5450*/  ULDC.64 UR10, c[0x0][0x260] ;  /* 0x00009800000a7ab9 */ /* 0x000fe20000000a00 */
[----:B------:R-:W-:Y:S01]  /*5460*/  IADD3.X R61, R55, UR7, RZ, P2, !PT ;  /* 0x00000007373d7c10 */ /* 0x000fe200097fe4ff */
[----:B------:R-:W3:Y:S01]  /*5470*/  LDS.64 R24, [R51+0xc30] ;  /* 0x000c300033187984 */ /* 0x000ee20000000a00 */
[----:B------:R-:W-:-:S02]  /*5480*/  IMAD R4, R0, UR10, RZ ;  /* 0x0000000a00047c24 */ /* 0x000fc4000f8e02ff */
[----:B------:R-:W-:Y:S01]  /*5490*/  IMAD.X R0, RZ, RZ, R0, P0 ;  /* 0x000000ffff007224 */ /* 0x000fe200000e0600 */
[----:B------:R-:W3:Y:S01]  /*54a0*/  LDS.64 R26, [R51+0xe38] ;  /* 0x000e3800331a7984 */ /* 0x000ee20000000a00 */
[C---:B------:R-:W-:Y:S02]  /*54b0*/  IMAD R11, R7.reuse, UR11, R4 ;  /* 0x0000000b070b7c24 */ /* 0x040fe4000f8e0204 */
[----:B------:R-:W-:Y:S01]  /*54c0*/  IMAD R0, R0, UR10, RZ ;  /* 0x0000000a00007c24 */ /* 0x000fe2000f8e02ff */
[----:B------:R-:W3:Y:S01]  /*54d0*/  LDS.64 R28, [R51+0x1040] ;  /* 0x00104000331c7984 */ /* 0x000ee20000000a00 */
[----:B------:R-:W-:-:S03]  /*54e0*/  IMAD.WIDE.U32 R4, R7, UR10, R56 ;  /* 0x0000000a07047c25 */ /* 0x000fc6000f8e0038 */
[----:B------:R-:W3:Y:S01]  /*54f0*/  LDS.64 R30, [R51+0x1248] ;  /* 0x00124800331e7984 */ /* 0x000ee20000000a00 */
[C---:B------:R-:W-:Y:S01]  /*5500*/  IMAD.WIDE.U32 R6, R9.reuse, UR10, R56 ;  /* 0x0000000a09067c25 */ /* 0x040fe2000f8e0038 */
[----:B------:R-:W-:Y:S02]  /*5510*/  LEA R64, P0, R4, UR12, 0x2 ;  /* 0x0000000c04407c11 */ /* 0x000fe4000f8010ff */
[----:B------:R-:W3:Y:S01]  /*5520*/  LDS.64 R32, [R51+0x1450] ;  /* 0x0014500033207984 */ /* 0x000ee20000000a00 */
[----:B0-----:R-:W-:Y:S01]  /*5530*/  FMNMX R3, RZ, |R12|, !PT ;  /* 0x4000000cff037209 */ /* 0x001fe20007800000 */
[----:B------:R-:W-:Y:S01]  /*5540*/  IMAD R49, R9, UR11, R0 ;  /* 0x0000000b09317c24 */ /* 0x000fe2000f8e0200 */
[----:B------:R-:W-:Y:S01]  /*5550*/  LEA R62, P1, R6, UR12, 0x2 ;  /* 0x0000000c063e7c11 */ /* 0x000fe2000f8210ff */
[----:B------:R-:W0:Y:S01]  /*5560*/  LDS.64 R34, [R51+0x1658] ;  /* 0x0016580033227984 */ /* 0x000e220000000a00 */
[----:B-1----:R-:W-:Y:S01]  /*5570*/  FMNMX R3, |R14|, R3, !PT ;  /* 0x000000030e037209 */ /* 0x002fe20007800200 */
[----:B------:R-:W-:-:S02]  /*5580*/  IMAD.IADD R9, R5, 0x1, R11 ;  /* 0x0000000105097824 */ /* 0x000fc400078e020b */
[----:B------:R-:W1:Y:S01]  /*5590*/  LDS.64 R36, [R51+0x1860] ;  /* 0x0018600033247984 */ /* 0x000e620000000a00 */
[----:B----4-:R-:W-:Y:S01]  /*55a0*/  FMNMX R3, |R16|, R3, !PT ;  /* 0x0000000310037209 */ /* 0x010fe20007800200 */
[----:B------:R-:W-:Y:S01]  /*55b0*/  IMAD.IADD R5, R7, 0x1, R49 ;  /* 0x0000000107057824 */ /* 0x000fe200078e0231 */
[----:B------:R-:W-:Y:S01]  /*55c0*/  LEA.HI.X R65, R4, UR13, R9, 0x2, P0 ;  /* 0x0000000d04417c11 */ /* 0x000fe200080f1409 */
[----:B------:R-:W4:Y:S01]  /*55d0*/  LDS.64 R38, [R51+0x1a68] ;  /* 0x001a680033267984 */ /* 0x000f220000000a00 */
[----:B-----5:R-:W-:Y:S01]  /*55e0*/  FMNMX R3, |R18|, R3, !PT ;  /* 0x0000000312037209 */ /* 0x020fe20007800200 */
[----:B------:R-:W-:Y:S01]  /*55f0*/  IMAD.MOV.U32 R49, RZ, RZ, 0xff ;  /* 0x000000ffff317424 */ /* 0x000fe200078e00ff */
[----:B------:R-:W-:Y:S01]  /*5600*/  LEA.HI.X R63, R6, UR13, R5, 0x2, P1 ;  /* 0x0000000d063f7c11 */ /* 0x000fe200088f1405 */
[----:B------:R-:W5:Y:S01]  /*5610*/  LDS.64 R40, [R51+0x1c70] ;  /* 0x001c700033287984 */ /* 0x000f620000000a00 */
[----:B--2---:R-:W-:Y:S02]  /*5620*/  FMNMX R3, |R20|, R3, !PT ;  /* 0x0000000314037209 */ /* 0x004fe40007800200 */
[----:B------:R-:W-:Y:S01]  /*5630*/  SHF.L.U32 R49, R49, R50, RZ ;  /* 0x0000003231317219 */ /* 0x000fe200000006ff */
[----:B------:R-:W2:Y:S01]  /*5640*/  LDS.64 R42, [R51+0x1e78] ;  /* 0x001e7800332a7984 */ /* 0x000ea20000000a00 */
[----:B---3--:R-:W-:-:S04]  /*5650*/  FMNMX R3, |R22|, R3, !PT ;  /* 0x0000000316037209 */ /* 0x008fc80007800200 */
[----:B------:R-:W-:-:S04]  /*5660*/  FMNMX R3, |R24|, R3, !PT ;  /* 0x0000000318037209 */ /* 0x000fc80007800200 */
[----:B------:R-:W-:-:S04]  /*5670*/  FMNMX R3, |R26|, R3, !PT ;  /* 0x000000031a037209 */ /* 0x000fc80007800200 */
[----:B------:R-:W-:-:S04]  /*5680*/  FMNMX R3, |R28|, R3, !PT ;  /* 0x000000031c037209 */ /* 0x000fc80007800200 */
[----:B------:R-:W-:-:S04]  /*5690*/  FMNMX R3, |R30|, R3, !PT ;  /* 0x000000031e037209 */ /* 0x000fc80007800200 */
[----:B------:R-:W-:-:S04]  /*56a0*/  FMNMX R3, |R32|, R3, !PT ;  /* 0x0000000320037209 */ /* 0x000fc80007800200 */
[----:B0-----:R-:W-:-:S04]  /*56b0*/  FMNMX R3, |R34|, R3, !PT ;  /* 0x0000000322037209 */ /* 0x001fc80007800200 */
[----:B-1----:R-:W-:-:S04]  /*56c0*/  FMNMX R3, |R36|, R3, !PT ;  /* 0x0000000324037209 */ /* 0x002fc80007800200 */
[----:B----4-:R-:W-:-:S04]  /*56d0*/  FMNMX R3, |R38|, R3, !PT ;  /* 0x0000000326037209 */ /* 0x010fc80007800200 */
[----:B-----5:R-:W-:-:S04]  /*56e0*/  FMNMX R3, |R40|, R3, !PT ;  /* 0x0000000328037209 */ /* 0x020fc80007800200 */
[----:B--2---:R-:W-:Y:S01]  /*56f0*/  FMNMX R8, |R42|, R3, !PT ;  /* 0x000000032a087209 */ /* 0x004fe20007800200 */
        /* <DEDUP_REMOVED lines=13> */
.L_x_8419:
        /* <DEDUP_REMOVED lines=19> */
[----:B0-----:R-:W-:Y:S05]  /*5900*/  CALL.REL.NOINC `($__internal_19_$__cuda_sm3x_div_rn_noftz_f32_slowpath) ;  /* 0x00000158006c7944 */ /* 0x001fea0003c00000 */
.L_x_8005:
[----:B------:R-:W-:Y:S05]  /*5910*/  BSYNC B3 ;  /* 0x0000000000037941 */ /* 0x000fea0003800000 */
.L_x_8004:
[----:B------:R-:W-:-:S04]  /*5920*/  FSETP.NEU.AND P0, PT, |R0|, +INF , PT ;  /* 0x7f8000000000780b */ /* 0x000fc80003f0d200 */
[----:B------:R-:W-:-:S04]  /*5930*/  FSEL R0, R0, 3.40282346638528859812e+38, P0 ;  /* 0x7f7fffff00007808 */ /* 0x000fc80000000000 */
[----:B------:R-:W-:-:S07]  /*5940*/  LOP3.LUT R11, R0, 0xff800000, RZ, 0xc0, !PT ;  /* 0xff800000000b7812 */ /* 0x000fce00078ec0ff */
.L_x_8003:
[----:B------:R-:W-:Y:S05]  /*5950*/  BSYNC B2 ;  /* 0x0000000000027941 */ /* 0x000fea0003800000 */
.L_x_8002:
        /* <DEDUP_REMOVED lines=10> */
[----:B0-----:R-:W-:Y:S05]  /*5a00*/  CALL.REL.NOINC `($__internal_18_$__cuda_sm20_rcp_rn_f32_slowpath) ;  /* 0x0000015400587944 */ /* 0x001fea0003c00000 */
[----:B------:R-:W-:Y:S05]  /*5a10*/  BRA `(.L_x_8010) ;  /* 0x0000000000107947 */ /* 0x000fea0003800000 */
.L_x_8009:
[----:B------:R-:W1:Y:S02]  /*5a20*/  MUFU.RCP R0, R11 ;  /* 0x0000000b00007308 */ /* 0x000e640000001000 */
[----:B-1----:R-:W-:-:S04]  /*5a30*/  FFMA R3, R0, R11, -1 ;  /* 0xbf80000000037423 */ /* 0x002fc8000000000b */
[----:B------:R-:W-:-:S04]  /*5a40*/  FADD.FTZ R3, -R3, -RZ ;  /* 0x800000ff03037221 */ /* 0x000fc80000010100 */
[----:B------:R-:W-:-:S07]  /*5a50*/  FFMA R5, R0, R3, R0 ;  /* 0x0000000300057223 */ /* 0x000fce0000000000 */
.L_x_8010:
[----:B------:R-:W-:Y:S05]  /*5a60*/  BSYNC B2 ;  /* 0x0000000000027941 */ /* 0x000fea0003800000 */
.L_x_8008:
[----:B------:R1:W-:Y:S02]  /*5a70*/  STG.E desc[UR8][R64.64], R5 ;  /* 0x0000000540007986 */ /* 0x0003e4000c101908 */
.L_x_8007:
[----:B------:R-:W-:Y:S05]  /*5a80*/  BSYNC B1 ;  /* 0x0000000000017941 */ /* 0x000fea0003800000 */
.L_x_8006:
[----:B------:R-:W-:Y:S01]  /*5a90*/  FMNMX R0, RZ, |R13|, !PT ;  /* 0x4000000dff007209 */ /* 0x000fe20007800000 */
[-C--:B------:R-:W-:Y:S01]  /*5aa0*/  FMUL R28, R28, R11.reuse ;  /* 0x0000000b1c1c7220 */ /* 0x080fe20000400000 */
[-C--:B------:R-:W-:Y:S01]  /*5ab0*/  FMUL R30, R30, R11.reuse ;  /* 0x0000000b1e1e7220 */ /* 0x080fe20000400000 */
[-C--:B------:R-:W-:Y:S01]  /*5ac0*/  FMUL R36, R36, R11.reuse ;  /* 0x0000000b24247220 */ /* 0x080fe20000400000 */
[----:B------:R-:W-:Y:S01]  /*5ad0*/  FMNMX R0, |R15|, R0, !PT ;  /* 0x000000000f007209 */ /* 0x000fe20007800200 */
[-C--:B------:R-:W-:Y:S01]  /*5ae0*/  FMUL R38, R38, R11.reuse ;  /* 0x0000000b26267220 */ /* 0x080fe20000400000 */
[-C--:B------:R-:W-:Y:S01]  /*5af0*/  FMUL R12, R12, R11.reuse ;  /* 0x0000000b0c0c7220 */ /* 0x080fe20000400000 */
[-C--:B------:R-:W-:Y:S01]  /*5b00*/  FMUL R14, R14, R11.reuse ;  /* 0x0000000b0e0e7220 */ /* 0x080fe20000400000 */
[----:B------:R-:W-:Y:S01]  /*5b10*/  FMNMX R0, |R17|, R0, !PT ;  /* 0x0000000011007209 */ /* 0x000fe20007800200 */
        /* <DEDUP_REMOVED lines=10> */
[----:B------:R-:W-:Y:S01]  /*5bc0*/  FMNMX R0, |R19|, R0, !PT ;  /* 0x0000000013007209 */ /* 0x000fe20007800200 */
[----:B------:R-:W2:Y:S01]  /*5bd0*/  MATCH.ANY R8, R49 ;  /* 0x00000000310873a1 */ /* 0x000ea200000e8000 */
[----:B------:R-:W-:-:S07]  /*5be0*/  F2FP.SATFINITE.E4M3.F32.PACK_AB_MERGE_C R28, RZ, R28, RZ ;  /* 0x0000001cff1c723e */ /* 0x000fce00048070ff */
[----:B------:R-:W3:Y:S01]  /*5bf0*/  REDUX.OR UR5, R49 ;  /* 0x00000000310573c4 */ /* 0x000ee20000004000 */
[----:B------:R-:W-:Y:S01]  /*5c00*/  F2FP.SATFINITE.E4M3.F32.PACK_AB_MERGE_C R30, RZ, R30, RZ ;  /* 0x0000001eff1e723e */ /* 0x000fe200048070ff */
[----:B------:R-:W-:Y:S01]  /*5c10*/  VOTEU.ANY UR6, UPT, PT ;  /* 0x0000000000067886 */ /* 0x000fe200038e0100 */
[----:B------:R-:W-:Y:S02]  /*5c20*/  F2FP.SATFINITE.E4M3.F32.PACK_AB_MERGE_C R36, RZ, R36, RZ ;  /* 0x00000024ff24723e */ /* 0x000fe400048070ff */
[----:B------:R-:W-:Y:S02]  /*5c30*/  F2FP.SATFINITE.E4M3.F32.PACK_AB_MERGE_C R38, RZ, R38, RZ ;  /* 0x00000026ff26723e */ /* 0x000fe400048070ff */
[----:B------:R-:W-:Y:S02]  /*5c40*/  FMNMX R4, |R21|, R0, !PT ;  /* 0x0000000015047209 */ /* 0x000fe40007800200 */
[----:B------:R-:W-:Y:S02]  /*5c50*/  F2FP.SATFINITE.E4M3.F32.PACK_AB_MERGE_C R11, RZ, R11, RZ ;  /* 0x0000000bff0b723e */ /* 0x000fe400048070ff */
[----:B------:R-:W-:-:S02]  /*5c60*/  LOP3.LUT R28, R28, 0xff, RZ, 0xc0, !PT ;  /* 0x000000ff1c1c7812 */ /* 0x000fc400078ec0ff */
[----:B------:R-:W-:Y:S02]  /*5c70*/  LOP3.LUT R7, R30, 0xffff, RZ, 0xc0, !PT ;  /* 0x0000ffff1e077812 */ /* 0x000fe400078ec0ff */
[----:B------:R-:W-:Y:S02]  /*5c80*/  F2FP.SATFINITE.E4M3.F32.PACK_AB_MERGE_C R32, RZ, R32, RZ ;  /* 0x00000020ff20723e */ /* 0x000fe400048070ff */
[----:B------:R-:W-:Y:S02]  /*5c90*/  LOP3.LUT R36, R36, 0xff, RZ, 0xc0, !PT ;  /* 0x000000ff24247812 */ /* 0x000fe400078ec0ff */
[----:B------:R-:W-:Y:S02]  /*5ca0*/  LOP3.LUT R9, R38, 0xffff, RZ, 0xc0, !PT ;  /* 0x0000ffff26097812 */ /* 0x000fe400078ec0ff */
[----:B------:R-:W-:Y:S02]  /*5cb0*/  F2FP.SATFINITE.E4M3.F32.PACK_AB_MERGE_C R40, RZ, R40, RZ ;  /* 0x00000028ff28723e */ /* 0x000fe400048070ff */
[----:B------:R-:W-:-:S02]  /*5cc0*/  FMNMX R4, |R23|, R4, !PT ;  /* 0x0000000417047209 */ /* 0x000fc40007800200 */
[----:B------:R-:W-:Y:S02]  /*5cd0*/  LOP3.LUT R11, R11, 0xffff, RZ, 0xc0, !PT ;  /* 0x0000ffff0b0b7812 */ /* 0x000fe400078ec0ff */
[----:B------:R-:W-:Y:S02]  /*5ce0*/  F2FP.SATFINITE.E4M3.F32.PACK_AB_MERGE_C R12, RZ, R12, RZ ;  /* 0x0000000cff0c723e */ /* 0x000fe400048070ff */
[----:B------:R-:W-:Y:S01]  /*5cf0*/  F2FP.SATFINITE.E4M3.F32.PACK_AB_MERGE_C R14, RZ, R14, RZ ;  /* 0x0000000eff0e723e */ /* 0x000fe200048070ff */
[----:B------:R-:W-:Y:S01]  /*5d00*/  IMAD.SHL.U32 R0, R11, 0x1000000, RZ ;  /* 0x010000000b007824 */ /* 0x000fe200078e00ff */
[----:B------:R-:W-:Y:S02]  /*5d10*/  F2FP.SATFINITE.E4M3.F32.PACK_AB_MERGE_C R20, RZ, R20, RZ ;  /* 0x00000014ff14723e */ /* 0x000fe400048070ff */
[----:B------:R-:W-:Y:S02]  /*5d20*/  F2FP.SATFINITE.E4M3.F32.PACK_AB_MERGE_C R22, RZ, R22, RZ ;  /* 0x00000016ff16723e */ /* 0x000fe400048070ff */
[----:B------:R-:W-:-:S02]  /*5d30*/  PRMT R7, R7, 0x7604, R28 ;  /* 0x0000760407077816 */ /* 0x000fc4000000001c */
[----:B------:R-:W-:Y:S02]  /*5d40*/  LOP3.LUT R32, R32, 0xff, RZ, 0xc0, !PT ;  /* 0x000000ff20207812 */ /* 0x000fe400078ec0ff */
[----:B------:R-:W-:Y:S02]  /*5d50*/  PRMT R9, R9, 0x7604, R36 ;  /* 0x0000760409097816 */ /* 0x000fe40000000024 */
[----:B------:R-:W-:Y:S02]  /*5d60*/  LOP3.LUT R40, R40, 0xff, RZ, 0xc0, !PT ;  /* 0x000000ff28287812 */ /* 0x000fe400078ec0ff */
[----:B------:R-:W-:Y:S02]  /*5d70*/  F2FP.SATFINITE.E4M3.F32.PACK_AB_MERGE_C R34, RZ, R34, RZ ;  /* 0x00000022ff22723e */ /* 0x000fe400048070ff */
[----:B------:R-:W-:Y:S02]  /*5d80*/  FMNMX R4, |R25|, R4, !PT ;  /* 0x0000000419047209 */ /* 0x000fe40007800200 */
[----:B------:R-:W-:-:S02]  /*5d90*/  F2FP.SATFINITE.E4M3.F32.PACK_AB_MERGE_C R26, RZ, R26, RZ ;  /* 0x0000001aff1a723e */ /* 0x000fc400048070ff */
[----:B------:R-:W-:Y:S02]  /*5da0*/  F2FP.SATFINITE.E4M3.F32.PACK_AB_MERGE_C R18, RZ, R18, RZ ;  /* 0x00000012ff12723e */ /* 0x000fe400048070ff */
[----:B------:R-:W-:Y:S02]  /*5db0*/  LOP3.LUT R12, R12, 0xff, RZ, 0xc0, !PT ;  /* 0x000000ff0c0c7812 */ /* 0x000fe400078ec0ff */
[----:B------:R-:W-:Y:S02]  /*5dc0*/  LOP3.LUT R3, R14, 0xffff, RZ, 0xc0, !PT ;  /* 0x0000ffff0e037812 */ /* 0x000fe400078ec0ff */
[----:B------:R-:W-:Y:S02]  /*5dd0*/  F2FP.SATFINITE.E4M3.F32.PACK_AB_MERGE_C R16, RZ, R16, RZ ;  /* 0x00000010ff10723e */ /* 0x000fe400048070ff */
[----:B------:R-:W-:Y:S02]  /*5de0*/  LOP3.LUT R20, R20, 0xff, RZ, 0xc0, !PT ;  /* 0x000000ff14147812 */ /* 0x000fe400078ec0ff */
[----:B-1----:R-:W-:-:S02]  /*5df0*/  LOP3.LUT R5, R22, 0xffff, RZ, 0xc0, !PT ;  /* 0x0000ffff16057812 */ /* 0x002fc400078ec0ff */
[----:B------:R-:W-:Y:S02]  /*5e00*/  F2FP.SATFINITE.E4M3.F32.PACK_AB_MERGE_C R24, RZ, R24, RZ ;  /* 0x00000018ff18723e */ /* 0x000fe400048070ff */
[----:B------:R-:W-:Y:S02]  /*5e10*/  PRMT R6, R7, 0x5410, R32 ;  /* 0x0000541007067816 */ /* 0x000fe40000000020 */
[----:B------:R-:W-:Y:S02]  /*5e20*/  PRMT R7, R9, 0x5410, R40 ;  /* 0x0000541009077816 */ /* 0x000fe40000000028 */
[----:B------:R-:W-:Y:S02]  /*5e30*/  LOP3.LUT R34, R34, 0xffff, RZ, 0xc0, !PT ;  /* 0x0000ffff22227812 */ /* 0x000fe400078ec0ff */
[----:B------:R-:W-:Y:S02]  /*5e40*/  FMNMX R4, |R27|, R4, !PT ;  /* 0x000000041b047209 */ /* 0x000fe40007800200 */
[----:B------:R-:W-:Y:S01]  /*5e50*/  LOP3.LUT R26, R26, 0xffff, RZ, 0xc0, !PT ;  /* 0x0000ffff1a1a7812 */ /* 0x000fe200078ec0ff */
[----:B------:R-:W-:Y:S01]  /*5e60*/  IMAD.SHL.U32 R9, R34, 0x1000000, RZ ;  /* 0x0100000022097824 */ /* 0x000fe200078e00ff */
[----:B------:R-:W-:-:S02]  /*5e70*/  LOP3.LUT R18, R18, 0xffff, RZ, 0xc0, !PT ;  /* 0x0000ffff12127812 */ /* 0x000fc400078ec0ff */
[----:B------:R-:W-:Y:S01]  /*5e80*/  PRMT R3, R3, 0x7604, R12 ;  /* 0x0000760403037816 */ /* 0x000fe2000000000c */
[----:B------:R-:W-:Y:S01]  /*5e90*/  IMAD.SHL.U32 R26, R26, 0x1000000, RZ ;  /* 0x010000001a1a7824 */ /* 0x000fe200078e00ff */
[----:B------:R-:W-:Y:S02]  /*5ea0*/  LOP3.LUT R16, R16, 0xff, RZ, 0xc0, !PT ;  /* 0x000000ff10107812 */ /* 0x000fe400078ec0ff */
[----:B------:R-:W-:Y:S02]  /*5eb0*/  PRMT R5, R5, 0x7604, R20 ;  /* 0x0000760405057816 */ /* 0x000fe40000000014 */
[----:B------:R-:W-:Y:S02]  /*5ec0*/  LOP3.LUT R24, R24, 0xff, RZ, 0xc0, !PT ;  /* 0x000000ff18187812 */ /* 0x000fe400078ec0ff */
[----:B------:R-:W-:Y:S02]  /*5ed0*/  LOP3.LUT R7, R7, R0, RZ, 0xfc, !PT ;  /* 0x0000000007077212 */ /* 0x000fe400078efcff */
[----:B------:R-:W-:Y:S01]  /*5ee0*/  FMNMX R0, |R29|, R4, !PT ;  /* 0x000000041d007209 */ /* 0x000fe20007800200 */
[----:B------:R-:W-:Y:S01]  /*5ef0*/  IMAD.SHL.U32 R4, R18, 0x1000000, RZ ;  /* 0x0100000012047824 */ /* 0x000fe200078e00ff */
[----:B------:R-:W-:-:S02]  /*5f00*/  PRMT R3, R3, 0x5410, R16 ;  /* 0x0000541003037816 */ /* 0x000fc40000000010 */
[----:B------:R-:W-:Y:S02]  /*5f10*/  PRMT R5, R5, 0x5410, R24 ;  /* 0x0000541005057816 */ /* 0x000fe40000000018 */
[----:B------:R-:W-:Y:S02]  /*5f20*/  LOP3.LUT R6, R6, R9, RZ, 0xfc, !PT ;  /* 0x0000000906067212 */ /* 0x000fe400078efcff */
[----:B------:R-:W-:Y:S02]  /*5f30*/  LOP3.LUT R5, R5, R26, RZ, 0xfc, !PT ;  /* 0x0000001a05057212 */ /* 0x000fe400078efcff */
[----:B------:R-:W-:Y:S02]  /*5f40*/  LOP3.LUT R4, R3, R4, RZ, 0xfc, !PT ;  /* 0x0000000403047212 */ /* 0x000fe400078efcff */
[----:B------:R-:W-:Y:S02]  /*5f50*/  FMNMX R0, |R31|, R0, !PT ;  /* 0x000000001f007209 */ /* 0x000fe40007800200 */
[----:B--2---:R-:W-:Y:S01]  /*5f60*/  LOP3.LUT P0, RZ, R49, UR6, R8, 0x40, !PT ;  /* 0x0000000631ff7c12 */ /* 0x004fe2000f804008 */
[----:B------:R1:W-:Y:S01]  /*5f70*/  STG.E.128 desc[UR8][R54.64], R4 ;  /* 0x0000000436007986 */ /* 0x0003e2000c101d08 */
[----:B------:R-:W-:-:S04]  /*5f80*/  FMNMX R0, |R33|, R0, !PT ;  /* 0x0000000021007209 */ /* 0x000fc80007800200 */
[----:B------:R-:W-:-:S04]  /*5f90*/  FMNMX R0, |R35|, R0, !PT ;  /* 0x0000000023007209 */ /* 0x000fc80007800200 */
[----:B------:R-:W-:-:S04]  /*5fa0*/  FMNMX R0, |R37|, R0, !PT ;  /* 0x0000000025007209 */ /* 0x000fc80007800200 */
[----:B------:R-:W-:-:S04]  /*5fb0*/  FMNMX R0, |R39|, R0, !PT ;  /* 0x0000000027007209 */ /* 0x000fc80007800200 */
[----:B------:R-:W-:-:S04]  /*5fc0*/  FMNMX R0, |R41|, R0, !PT ;  /* 0x0000000029007209 */ /* 0x000fc80007800200 */
[----:B------:R-:W-:Y:S01]  /*5fd0*/  FMNMX R8, |R43|, R0, !PT ;  /* 0x000000002b087209 */ /* 0x000fe20007800200 */
[----:B-1-3--:R-:W-:Y:S06]  /*5fe0*/  @!P0 BRA.DIV UR5, `(.L_x_8011) ;  /* 0x000000ea05608947 */ /* 0x00afec000b800000 */
[----:B------:R-:W1:Y:S02]  /*5ff0*/  SHFL.DOWN PT, R0, R8, 0x4, 0x1f ;  /* 0x08801f0008007f89 */ /* 0x000e6400000e0000 */
[----:B-1----:R-:W-:-:S05]  /*6000*/  FMNMX R4, R8, R0, !PT ;  /* 0x0000000008047209 */ /* 0x002fca0007800000 */
[----:B------:R-:W1:Y:S02]  /*6010*/  SHFL.DOWN PT, R0, R4, 0x2, 0x1f ;  /* 0x08401f0004007f89 */ /* 0x000e6400000e0000 */
[----:B-1----:R-:W-:-:S05]  /*6020*/  FMNMX R10, R4, R0, !PT ;  /* 0x00000000040a7209 */ /* 0x002fca0007800000 */
[----:B------:R-:W1:Y:S02]  /*6030*/  SHFL.DOWN PT, R0, R10, 0x1, 0x1f ;  /* 0x08201f000a007f89 */ /* 0x000e6400000e0000 */
[----:B-1----:R-:W-:-:S06]  /*6040*/  FMNMX R0, R10, R0, !PT ;  /* 0x000000000a007209 */ /* 0x002fcc0007800000 */
[----:B------:R1:W2:Y:S02]  /*6050*/  SHFL.IDX PT, R0, R0, R50, 0x1f ;  /* 0x00001f3200007589 */ /* 0x0002a400000e0000 */
.L_x_8428:
[----:B------:R-:W-:Y:S01]  /*6060*/  ULDC UR5, c[0x0][0x268] ;  /* 0x00009a0000057ab9 */ /* 0x000fe20000000800 */
[----:B------:R-:W-:Y:S01]  /*6070*/  BSSY B2, `(.L_x_8012) ;  /* 0x0000017000027945 */ /* 0x000fe20003800000 */
[----:B--2---:R-:W-:-:S04]  /*6080*/  FSETP.GEU.AND P0, PT, R0, UR5, PT ;  /* 0x0000000500007c0b */ /* 0x004fc8000bf0e000 */
[----:B------:R-:W-:Y:S01]  /*6090*/  FSEL R3, R0, UR5, P0 ;  /* 0x0000000500037c08 */ /* 0x000fe20008000000 */
[----:B------:R-:W-:-:S03]  /*60a0*/  IMAD.MOV.U32 R0, RZ, RZ, 0x3f800000 ;  /* 0x3f800000ff007424 */ /* 0x000fc600078e00ff */
        /* <DEDUP_REMOVED lines=14> */
[----:B01----:R-:W-:Y:S05]  /*6190*/  CALL.REL.NOINC `($__internal_19_$__cuda_sm3x_div_rn_noftz_f32_slowpath) ;  /* 0x0000015000487944 */ /* 0x003fea0003c00000 */
.L_x_8015:
[----:B------:R-:W-:Y:S05]  /*61a0*/  BSYNC B3 ;  /* 0x0000000000037941 */ /* 0x000fea0003800000 */
.L_x_8014:
[----:B------:R-:W-:-:S04]  /*61b0*/  FSETP.NEU.AND P0, PT, |R0|, +INF , PT ;  /* 0x7f8000000000780b */ /* 0x000fc80003f0d200 */
[----:B------:R-:W-:-:S04]  /*61c0*/  FSEL R0, R0, 3.40282346638528859812e+38, P0 ;  /* 0x7f7fffff00007808 */ /* 0x000fc80000000000 */
[----:B------:R-:W-:-:S07]  /*61d0*/  LOP3.LUT R0, R0, 0xff800000, RZ, 0xc0, !PT ;  /* 0xff80000000007812 */ /* 0x000fce00078ec0ff */
.L_x_8013:
[----:B------:R-:W-:Y:S05]  /*61e0*/  BSYNC B2 ;  /* 0x0000000000027941 */ /* 0x000fea0003800000 */
.L_x_8012:
        /* <DEDUP_REMOVED lines=8> */
[----:B01----:R-:W-:Y:S05]  /*6270*/  CALL.REL.NOINC `($__internal_18_$__cuda_sm20_rcp_rn_f32_slowpath) ;  /* 0x0000014c003c7944 */ /* 0x003fea0003c00000 */
[----:B------:R-:W-:Y:S05]  /*6280*/  BRA `(.L_x_8020) ;  /* 0x0000000000107947 */ /* 0x000fea0003800000 */
.L_x_8019:
[----:B------:R-:W2:Y:S02]  /*6290*/  MUFU.RCP R5, R0 ;  /* 0x0000000000057308 */ /* 0x000ea40000001000 */
[----:B--2---:R-:W-:-:S04]  /*62a0*/  FFMA R3, R5, R0, -1 ;  /* 0xbf80000005037423 */ /* 0x004fc80000000000 */
[----:B------:R-:W-:-:S04]  /*62b0*/  FADD.FTZ R4, -R3, -RZ ;  /* 0x800000ff03047221 */ /* 0x000fc80000010100 */
[----:B------:R-:W-:-:S07]  /*62c0*/  FFMA R5, R5, R4, R5 ;  /* 0x0000000405057223 */ /* 0x000fce0000000005 */
.L_x_8020:
[----:B------:R-:W-:Y:S05]  /*62d0*/  BSYNC B2 ;  /* 0x0000000000027941 */ /* 0x000fea0003800000 */
.L_x_8018:
[----:B------:R2:W-:Y:S02]  /*62e0*/  STG.E desc[UR8][R62.64], R5 ;  /* 0x000000053e007986 */ /* 0x0005e4000c101908 */
.L_x_8017:
[----:B------:R-:W-:Y:S05]  /*62f0*/  BSYNC B1 ;  /* 0x0000000000017941 */ /* 0x000fea0003800000 */
.L_x_8016:
        /* <DEDUP_REMOVED lines=26> */
[----:B------:R-:W-:Y:S02]  /*64a0*/  LOP3.LUT R37, R37, 0xff, RZ, 0xc0, !PT ;  /* 0x000000ff25257812 */ /* 0x000fe400078ec0ff */
[----:B------:R-:W-:Y:S02]  /*64b0*/  LOP3.LUT R10, R39, 0xffff, RZ, 0xc0, !PT ;  /* 0x0000ffff270a7812 */ /* 0x000fe400078ec0ff */
        /* <DEDUP_REMOVED lines=10> */
[----:B------:R-:W-:Y:S02]  /*6560*/  F2FP.SATFINITE.E4M3.F32.PACK_AB_MERGE_C R17, RZ, R17, RZ ;  /* 0x00000011ff11723e */ /* 0x000fe400048070ff */
[----:B------:R-:W-:Y:S02]  /*6570*/  F2FP.SATFINITE.E4M3.F32.PACK_AB_MERGE_C R25, RZ, R25, RZ ;  /* 0x00000019ff19723e */ /* 0x000fe400048070ff */
[----:B------:R-:W-:-:S02]  /*6580*/  LOP3.LUT R0, R0, 0xffff, RZ, 0xc0, !PT ;  /* 0x0000ffff00007812 */ /* 0x000fc400078ec0ff */
[----:B------:R-:W-:Y:S02]  /*6590*/  LOP3.LUT R35, R35, 0xffff, RZ, 0xc0, !PT ;  /* 0x0000ffff23237812 */ /* 0x000fe400078ec0ff */
[----:B------:R-:W-:Y:S01]  /*65a0*/  PRMT R10, R10, 0x7604, R37 ;  /* 0x000076040a0a7816 */ /* 0x000fe20000000025 */
[----:B------:R-:W-:Y:S01]  /*65b0*/  IMAD.SHL.U32 R3, R0, 0x1000000, RZ ;  /* 0x0100000000037824 */ /* 0x000fe200078e00ff */
[----:B------:R-:W-:Y:S01]  /*65c0*/  LOP3.LUT R41, R41, 0xff, RZ, 0xc0, !PT ;  /* 0x000000ff29297812 */ /* 0x000fe200078ec0ff */
[----:B------:R-:W-:Y:S01]  /*65d0*/  IMAD.SHL.U32 R35, R35, 0x1000000, RZ ;  /* 0x0100000023237824 */ /* 0x000fe200078e00ff */
[----:B------:R-:W-:Y:S02]  /*65e0*/  LOP3.LUT R27, R27, 0xffff, RZ, 0xc0, !PT ;  /* 0x0000ffff1b1b7812 */ /* 0x000fe400078ec0ff */
[----:B------:R-:W-:Y:S02]  /*65f0*/  LOP3.LUT R19, R19, 0xffff, RZ, 0xc0, !PT ;  /* 0x0000ffff13137812 */ /* 0x000fe400078ec0ff */
[----:B------:R-:W-:Y:S01]  /*6600*/  PRMT R8, R8, 0x7604, R29 ;  /* 0x0000760408087816 */ /* 0x000fe2000000001d */
[----:B------:R-:W-:Y:S01]  /*6610*/  IMAD.SHL.U32 R27, R27, 0x1000000, RZ ;  /* 0x010000001b1b7824 */ /* 0x000fe200078e00ff */
[----:B------:R-:W-:Y:S01]  /*6620*/  LOP3.LUT R33, R33, 0xff, RZ, 0xc0, !PT ;  /* 0x000000ff21217812 */ /* 0x000fe200078ec0ff */
[----:B------:R-:W-:Y:S01]  /*6630*/  IMAD.SHL.U32 R19, R19, 0x1000000, RZ ;  /* 0x0100000013137824 */ /* 0x000fe200078e00ff */
[----:B------:R-:W-:-:S02]  /*6640*/  PRMT R4, R4, 0x7604, R13 ;  /* 0x0000760404047816 */ /* 0x000fc4000000000d */
[----:B------:R-:W-:Y:S02]  /*6650*/  PRMT R6, R6, 0x7604, R21 ;  /* 0x0000760406067816 */ /* 0x000fe40000000015 */
[----:B------:R-:W-:Y:S02]  /*6660*/  LOP3.LUT R17, R17, 0xff, RZ, 0xc0, !PT ;  /* 0x000000ff11117812 */ /* 0x000fe400078ec0ff */
[----:B------:R-:W-:Y:S02]  /*6670*/  LOP3.LUT R25, R25, 0xff, RZ, 0xc0, !PT ;  /* 0x000000ff19197812 */ /* 0x000fe400078ec0ff */
[----:B------:R-:W-:Y:S02]  /*6680*/  PRMT R10, R10, 0x5410, R41 ;  /* 0x000054100a0a7816 */ /* 0x000fe40000000029 */
[----:B------:R-:W-:Y:S02]  /*6690*/  PRMT R8, R8, 0x5410, R33 ;  /* 0x0000541008087816 */ /* 0x000fe40000000021 */
[----:B------:R-:W-:-:S02]  /*66a0*/  PRMT R4, R4, 0x5410, R17 ;  /* 0x0000541004047816 */ /* 0x000fc40000000011 */
[----:B------:R-:W-:Y:S02]  /*66b0*/  PRMT R6, R6, 0x5410, R25 ;  /* 0x0000541006067816 */ /* 0x000fe40000000019 */
[----:B------:R-:W-:Y:S02]  /*66c0*/  LOP3.LUT R11, R10, R3, RZ, 0xfc, !PT ;  /* 0x000000030a0b7212 */ /* 0x000fe400078efcff */
[----:B------:R-:W-:Y:S02]  /*66d0*/  LOP3.LUT R10, R8, R35, RZ, 0xfc, !PT ;  /* 0x00000023080a7212 */ /* 0x000fe400078efcff */
[----:B------:R-:W-:Y:S02]  /*66e0*/  LOP3.LUT R9, R6, R27, RZ, 0xfc, !PT ;  /* 0x0000001b06097212 */ /* 0x000fe400078efcff */
[----:B------:R-:W-:-:S05]  /*66f0*/  LOP3.LUT R8, R4, R19, RZ, 0xfc, !PT ;  /* 0x0000001304087212 */ /* 0x000fca00078efcff */
[----:B------:R3:W-:Y:S01]  /*6700*/  STG.E.128 desc[UR8][R60.64], R8 ;  /* 0x000000083c007986 */ /* 0x0007e2000c101d08 */
[----:B------:R-:W-:Y:S05]  /*6710*/  BRA `(.L_x_8021) ;  /* 0x0000001000007947 */ /* 0x000fea0003800000 */
.L_x_8000:
        /* <DEDUP_REMOVED lines=12> */
.L_x_8437:
        /* <DEDUP_REMOVED lines=20> */
.L_x_8026:
[----:B------:R-:W-:Y:S05]  /*6920*/  BSYNC B3 ;  /* 0x0000000000037941 */ /* 0x000fea0003800000 */
.L_x_8025:
[----:B------:R-:W-:-:S04]  /*6930*/  FSETP.NEU.AND P0, PT, |R0|, +INF , PT ;  /* 0x7f8000000000780b */ /* 0x000fc80003f0d200 */
[----:B------:R-:W-:-:S09]  /*6940*/  FSEL R11, R0, 3.40282346638528859812e+38, P0 ;  /* 0x7f7fffff000b7808 */ /* 0x000fd20000000000 */
.L_x_8024:
[----:B------:R-:W-:Y:S05]  /*6950*/  BSYNC B2 ;  /* 0x0000000000027941 */ /* 0x000fea0003800000 */
.L_x_8023:
        /* <DEDUP_REMOVED lines=12> */
.L_x_8030:
[----:B------:R-:W1:Y:S02]  /*6a20*/  MUFU.RCP R0, R11 ;  /* 0x0000000b00007308 */ /* 0x000e640000001000 */
[----:B-1----:R-:W-:-:S04]  /*6a30*/  FFMA R3, R0, R11, -1 ;  /* 0xbf80000000037423 */ /* 0x002fc8000000000b */
[----:B------:R-:W-:-:S04]  /*6a40*/  FADD.FTZ R3, -R3, -RZ ;  /* 0x800000ff03037221 */ /* 0x000fc80000010100 */
[----:B------:R-:W-:-:S07]  /*6a50*/  FFMA R5, R0, R3, R0 ;  /* 0x0000000300057223 */ /* 0x000fce0000000000 */
.L_x_8031:
[----:B------:R-:W-:Y:S05]  /*6a60*/  BSYNC B2 ;  /* 0x0000000000027941 */ /* 0x000fea0003800000 */
.L_x_8029:
[----:B------:R1:W-:Y:S02]  /*6a70*/  STG.E desc[UR8][R64.64], R5 ;  /* 0x0000000540007986 */ /* 0x0003e4000c101908 */
.L_x_8028:
[----:B------:R-:W-:Y:S05]  /*6a80*/  BSYNC B1 ;  /* 0x0000000000017941 */ /* 0x000fea0003800000 */
.L_x_8027:
        /* <DEDUP_REMOVED lines=24> */
[----:B------:R-:W-:Y:S01]  /*6c10*/  IMAD.MOV.U32 R8, RZ, RZ, R54 ;  /* 0x000000ffff087224 */ /* 0x000fe200078e0036 */
[----:B------:R-:W-:Y:S01]  /*6c20*/  F2FP.SATFINITE.E4M3.F32.PACK_AB_MERGE_C R36, RZ, R36, RZ ;  /* 0x00000024ff24723e */ /* 0x000fe200048070ff */
[----:B------:R-:W-:Y:S01]  /*6c30*/  VOTEU.ANY UR6, UPT, PT ;  /* 0x0000000000067886 */ /* 0x000fe200038e0100 */
        /* <DEDUP_REMOVED lines=47> */
[----:B------:R-:W-:Y:S01]  /*6f30*/  LOP3.LUT R6, R6, R9, RZ, 0xfc, !PT ;  /* 0x0000000906067212 */ /* 0x000fe200078efcff */
[----:B------:R-:W-:Y:S01]  /*6f40*/  IMAD.MOV.U32 R9, RZ, RZ, R55 ;  /* 0x000000ffff097224 */ /* 0x000fe200078e0037 */
        /* <DEDUP_REMOVED lines=19> */
.L_x_8446:
        /* <DEDUP_REMOVED lines=20> */
.L_x_8036:
[----:B------:R-:W-:Y:S05]  /*71c0*/  BSYNC B3 ;  /* 0x0000000000037941 */ /* 0x000fea0003800000 */
.L_x_8035:
[----:B------:R-:W-:-:S04]  /*71d0*/  FSETP.NEU.AND P0, PT, |R0|, +INF , PT ;  /* 0x7f8000000000780b */ /* 0x000fc80003f0d200 */
[----:B------:R-:W-:-:S09]  /*71e0*/  FSEL R0, R0, 3.40282346638528859812e+38, P0 ;  /* 0x7f7fffff00007808 */ /* 0x000fd20000000000 */
.L_x_8034:
[----:B------:R-:W-:Y:S05]  /*71f0*/  BSYNC B2 ;  /* 0x0000000000027941 */ /* 0x000fea0003800000 */
.L_x_8033:
        /* <DEDUP_REMOVED lines=10> */
.L_x_8040:
[----:B------:R-:W2:Y:S02]  /*72a0*/  MUFU.RCP R5, R0 ;  /* 0x0000000000057308 */ /* 0x000ea40000001000 */
[----:B--2---:R-:W-:-:S04]  /*72b0*/  FFMA R3, R5, R0, -1 ;  /* 0xbf80000005037423 */ /* 0x004fc80000000000 */
[----:B------:R-:W-:-:S04]  /*72c0*/  FADD.FTZ R4, -R3, -RZ ;  /* 0x800000ff03047221 */ /* 0x000fc80000010100 */
[----:B------:R-:W-:-:S07]  /*72d0*/  FFMA R5, R5, R4, R5 ;  /* 0x0000000405057223 */ /* 0x000fce0000000005 */
.L_x_8041:
[----:B------:R-:W-:Y:S05]  /*72e0*/  BSYNC B2 ;  /* 0x0000000000027941 */ /* 0x000fea0003800000 */
.L_x_8039:
[----:B------:R2:W-:Y:S02]  /*72f0*/  STG.E desc[UR8][R62.64], R5 ;  /* 0x000000053e007986 */ /* 0x0005e4000c101908 */
.L_x_8038:
[----:B------:R-:W-:Y:S05]  /*7300*/  BSYNC B1 ;  /* 0x0000000000017941 */ /* 0x000fea0003800000 */
.L_x_8037:
        /* <DEDUP_REMOVED lines=65> */
.L_x_8021:
[----:B------:R-:W5:Y:S01]  /*7720*/  LDS.64 R12, [R51+0x100] ;  /* 0x00010000330c7984 */ /* 0x000f620000000a00 */
[----:B---34-:R-:W3:Y:S01]  /*7730*/  LDC.64 R60, c[0x0][0x240] ;  /* 0x00009000ff3c7b82 */ /* 0x018ee20000000a00 */
[----:B------:R-:W-:Y:S01]  /*7740*/  VIADD R53, R53, 0x40 ;  /* 0x0000004035357836 */ /* 0x000fe20000000000 */
[----:B------:R-:W-:Y:S01]  /*7750*/  ULDC.64 UR6, c[0x0][0x260] ;  /* 0x0000980000067ab9 */ /* 0x000fe20000000a00 */
[----:B------:R-:W4:Y:S01]  /*7760*/  LDS.64 R14, [R51+0x308] ;  /* 0x00030800330e7984 */ /* 0x000f220000000a00 */
[----:B------:R-:W-:Y:S02]  /*7770*/  IMAD.MOV.U32 R6, RZ, RZ, R58 ;  /* 0x000000ffff067224 */ /* 0x000fe400078e003a */
[----:B------:R-:W-:Y:S01]  /*7780*/  IADD3 R53, P0, R46, R53, RZ ;  /* 0x000000352e357210 */ /* 0x000fe20007f1e0ff */
[----:B------:R-:W0:Y:S01]  /*7790*/  LDS.64 R16, [R51+0x510] ;  /* 0x0005100033107984 */ /* 0x000e220000000a00 */
[----:B------:R-:W-:-:S03]  /*77a0*/  IMAD.MOV.U32 R7, RZ, RZ, R57 ;  /* 0x000000ffff077224 */ /* 0x000fc600078e0039 */
[----:B------:R-:W1:Y:S01]  /*77b0*/  LDS.64 R18, [R51+0x718] ;  /* 0x0007180033127984 */ /* 0x000e620000000a00 */
[----:B------:R-:W-:Y:S01]  /*77c0*/  IMAD.X R0, RZ, RZ, R47, P0 ;  /* 0x000000ffff007224 */ /* 0x000fe200000e062f */
[C---:B------:R-:W-:Y:S02]  /*77d0*/  IADD3 R9, P0, R53.reuse, 0x1, RZ ;  /* 0x0000000135097810 */ /* 0x040fe40007f1e0ff */
[----:B------:R-:W1:Y:S01]  /*77e0*/  LDS.64 R20, [R51+0x920] ;  /* 0x0009200033147984 */ /* 0x000e620000000a00 */
[----:B------:R-:W-:Y:S02]  /*77f0*/  IMAD R4, R0, UR6, RZ ;  /* 0x0000000600047c24 */ /* 0x000fe4000f8e02ff */
[----:B------:R-:W-:Y:S01]  /*7800*/  IMAD.X R0, RZ, RZ, R0, P0 ;  /* 0x000000ffff007224 */ /* 0x000fe200000e0600 */
[----:B------:R-:W1:Y:S01]  /*7810*/  LDS.64 R22, [R51+0xb28] ;  /* 0x000b280033167984 */ /* 0x000e620000000a00 */
[C---:B------:R-:W-:Y:S02]  /*7820*/  IMAD R11, R53.reuse, UR7, R4 ;  /* 0x00000007350b7c24 */ /* 0x040fe4000f8e0204 */
[----:B------:R-:W-:Y:S01]  /*7830*/  IMAD R0, R0, UR6, RZ ;  /* 0x0000000600007c24 */ /* 0x000fe2000f8e02ff */
[----:B------:R-:W1:Y:S01]  /*7840*/  LDS.64 R24, [R51+0xd30] ;  /* 0x000d300033187984 */ /* 0x000e620000000a00 */
[----:B--2---:R-:W-:Y:S01]  /*7850*/  IMAD.WIDE.U32 R4, R53, UR6, R6 ;  /* 0x0000000635047c25 */ /* 0x004fe2000f8e0006 */
[----:B---3--:R-:W-:-:S02]  /*7860*/  LEA R52, P0, R60, R54, 0x6 ;  /* 0x000000363c347211 */ /* 0x008fc400078030ff */
[----:B------:R-:W2:Y:S01]  /*7870*/  LDS.64 R26, [R51+0xf38] ;  /* 0x000f3800331a7984 */ /* 0x000ea20000000a00 */
[----:B------:R-:W-:Y:S01]  /*7880*/  IMAD.WIDE.U32 R6, R9, UR6, R6 ;  /* 0x0000000609067c25 */ /* 0x000fe2000f8e0006 */
[----:B------:R-:W-:Y:S02]  /*7890*/  LEA.HI.X R53, R60, R55, R61, 0x6, P0 ;  /* 0x000000373c357211 */ /* 0x000fe400000f343d */
[----:B------:R-:W3:Y:S01]  /*78a0*/  LDS.64 R28, [R51+0x1140] ;  /* 0x00114000331c7984 */ /* 0x000ee20000000a00 */
[----:B------:R-:W-:-:S03]  /*78b0*/  IADD3 R54, P2, R52, R60, RZ ;  /* 0x0000003c34367210 */ /* 0x000fc60007f5e0ff */
[----:B------:R-:W3:Y:S02]  /*78c0*/  LDS.64 R30, [R51+0x1348] ;  /* 0x00134800331e7984 */ /* 0x000ee40000000a00 */
[----:B------:R-:W-:Y:S02]  /*78d0*/  IMAD.X R55, R53, 0x1, R61, P2 ;  /* 0x0000000135377824 */ /* 0x000fe400010e063d */
[----:B------:R-:W3:Y:S01]  /*78e0*/  LDS.64 R32, [R51+0x1550] ;  /* 0x0015500033207984 */ /* 0x000ee20000000a00 */
[----:B-----5:R-:W-:-:S03]  /*78f0*/  FMNMX R3, RZ, |R12|, !PT ;  /* 0x4000000cff037209 */ /* 0x020fc60007800000 */
[----:B------:R-:W5:Y:S01]  /*7900*/  LDS.64 R34, [R51+0x1758] ;  /* 0x0017580033227984 */ /* 0x000f620000000a00 */
[----:B----4-:R-:W-:-:S03]  /*7910*/  FMNMX R3, |R14|, R3, !PT ;  /* 0x000000030e037209 */ /* 0x010fc60007800200 */
[----:B------:R-:W4:Y:S01]  /*7920*/  LDS.64 R36, [R51+0x1960] ;  /* 0x0019600033247984 */ /* 0x000f220000000a00 */
[----:B0-----:R-:W-:-:S03]  /*7930*/  FMNMX R3, |R16|, R3, !PT ;  /* 0x0000000310037209 */ /* 0x001fc60007800200 */
[----:B------:R-:W0:Y:S01]  /*7940*/  LDS.64 R38, [R51+0x1b68] ;  /* 0x001b680033267984 */ /* 0x000e220000000a00 */
[----:B-1----:R-:W-:-:S03]  /*7950*/  FMNMX R3, |R18|, R3, !PT ;  /* 0x0000000312037209 */ /* 0x002fc60007800200 */
[----:B------:R-:W1:Y:S01]  /*7960*/  LDS.64 R40, [R51+0x1d70] ;  /* 0x001d700033287984 */ /* 0x000e620000000a00 */
[----:B------:R-:W-:-:S03]  /*7970*/  FMNMX R3, |R20|, R3, !PT ;  /* 0x0000000314037209 */ /* 0x000fc60007800200 */
[----:B------:R2:W1:Y:S01]  /*7980*/  LDS.64 R42, [R51+0x1f78] ;  /* 0x001f7800332a7984 */ /* 0x0004620000000a00 */
[----:B------:R-:W-:-:S04]  /*7990*/  FMNMX R3, |R22|, R3, !PT ;  /* 0x0000000316037209 */ /* 0x000fc80007800200 */
[----:B------:R-:W-:Y:S01]  /*79a0*/  FMNMX R3, |R24|, R3, !PT ;  /* 0x0000000318037209 */ /* 0x000fe20007800200 */
[----:B--2---:R-:W-:-:S03]  /*79b0*/  IMAD R51, R9, UR7, R0 ;  /* 0x0000000709337c24 */ /* 0x004fc6000f8e0200 */
[----:B------:R-:W-:Y:S01]  /*79c0*/  FMNMX R3, |R26|, R3, !PT ;  /* 0x000000031a037209 */ /* 0x000fe20007800200 */
[----:B------:R-:W-:Y:S01]  /*79d0*/  ULDC.64 UR6, c[0x0][0x230] ;  /* 0x00008c0000067ab9 */ /* 0x000fe20000000a00 */
[----:B------:R-:W-:Y:S01]  /*79e0*/  IMAD.IADD R9, R5, 0x1, R11 ;  /* 0x0000000105097824 */ /* 0x000fe200078e020b */
[----:B------:R-:W-:Y:S01]  /*79f0*/  LEA R58, P0, R4, UR6, 0x2 ;  /* 0x00000006043a7c11 */ /* 0x000fe2000f8010ff */
[----:B------:R-:W-:Y:S01]  /*7a00*/  IMAD.IADD R5, R7, 0x1, R51 ;  /* 0x0000000107057824 */ /* 0x000fe200078e0233 */
[----:B---3--:R-:W-:Y:S02]  /*7a10*/  FMNMX R3, |R28|, R3, !PT ;  /* 0x000000031c037209 */ /* 0x008fe40007800200 */
[----:B------:R-:W-:Y:S02]  /*7a20*/  LEA R56, P1, R6, UR6, 0x2 ;  /* 0x0000000606387c11 */ /* 0x000fe4000f8210ff */
[----:B------:R-:W-:Y:S02]  /*7a30*/  FMNMX R3, |R30|, R3, !PT ;  /* 0x000000031e037209 */ /* 0x000fe40007800200 */
[----:B------:R-:W-:-:S02]  /*7a40*/  LEA.HI.X R59, R4, UR7, R9, 0x2, P0 ;  /* 0x00000007043b7c11 */ /* 0x000fc400080f1409 */
[----:B------:R-:W-:Y:S02]  /*7a50*/  FMNMX R3, |R32|, R3, !PT ;  /* 0x0000000320037209 */ /* 0x000fe40007800200 */
[----:B------:R-:W-:Y:S02]  /*7a60*/  LEA.HI.X R57, R6, UR7, R5, 0x2, P1 ;  /* 0x0000000706397c11 */ /* 0x000fe400088f1405 */
[----:B-----5:R-:W-:-:S04]  /*7a70*/  FMNMX R3, |R34|, R3, !PT ;  /* 0x0000000322037209 */ /* 0x020fc80007800200 */
[----:B----4-:R-:W-:-:S04]  /*7a80*/  FMNMX R3, |R36|, R3, !PT ;  /* 0x0000000324037209 */ /* 0x010fc80007800200 */
[----:B0-----:R-:W-:-:S04]  /*7a90*/  FMNMX R3, |R38|, R3, !PT ;  /* 0x0000000326037209 */ /* 0x001fc80007800200 */
[----:B-1----:R-:W-:-:S04]  /*7aa0*/  FMNMX R3, |R40|, R3, !PT ;  /* 0x0000000328037209 */ /* 0x002fc80007800200 */
        /* <DEDUP_REMOVED lines=14> */
.L_x_8455:
        /* <DEDUP_REMOVED lines=20> */
.L_x_8047:
[----:B------:R-:W-:Y:S05]  /*7cd0*/  BSYNC B3 ;  /* 0x0000000000037941 */ /* 0x000fea0003800000 */
.L_x_8046:
[----:B------:R-:W-:-:S04]  /*7ce0*/  FSETP.NEU.AND P0, PT, |R0|, +INF , PT ;  /* 0x7f8000000000780b */ /* 0x000fc80003f0d200 */
[----:B------:R-:W-:-:S04]  /*7cf0*/  FSEL R0, R0, 3.40282346638528859812e+38, P0 ;  /* 0x7f7fffff00007808 */ /* 0x000fc80000000000 */
[----:B------:R-:W-:-:S07]  /*7d00*/  LOP3.LUT R11, R0, 0xff800000, RZ, 0xc0, !PT ;  /* 0xff800000000b7812 */ /* 0x000fce00078ec0ff */
.L_x_8045:
[----:B------:R-:W-:Y:S05]  /*7d10*/  BSYNC B2 ;  /* 0x0000000000027941 */ /* 0x000fea0003800000 */
.L_x_8044:
        /* <DEDUP_REMOVED lines=12> */
.L_x_8051:
[----:B------:R-:W1:Y:S02]  /*7de0*/  MUFU.RCP R0, R11 ;  /* 0x0000000b00007308 */ /* 0x000e640000001000 */
[----:B-1----:R-:W-:-:S04]  /*7df0*/  FFMA R3, R0, R11, -1 ;  /* 0xbf80000000037423 */ /* 0x002fc8000000000b */
[----:B------:R-:W-:-:S04]  /*7e00*/  FADD.FTZ R3, -R3, -RZ ;  /* 0x800000ff03037221 */ /* 0x000fc80000010100 */
[----:B------:R-:W-:-:S07]  /*7e10*/  FFMA R5, R0, R3, R0 ;  /* 0x0000000300057223 */ /* 0x000fce0000000000 */
.L_x_8052:
[----:B------:R-:W-:Y:S05]  /*7e20*/  BSYNC B2 ;  /* 0x0000000000027941 */ /* 0x000fea0003800000 */
.L_x_8050:
[----:B------:R1:W-:Y:S02]  /*7e30*/  STG.E desc[UR8][R58.64], R5 ;  /* 0x000000053a007986 */ /* 0x0003e4000c101908 */
.L_x_8049:
[----:B------:R-:W-:Y:S05]  /*7e40*/  BSYNC B1 ;  /* 0x0000000000017941 */ /* 0x000fea0003800000 */
.L_x_8048:
        /* <DEDUP_REMOVED lines=93> */
.L_x_8464:
        /* <DEDUP_REMOVED lines=20> */
.L_x_8057:
[----:B------:R-:W-:Y:S05]  /*8560*/  BSYNC B3 ;  /* 0x0000000000037941 */ /* 0x000fea0003800000 */
.L_x_8056:
[----:B------:R-:W-:-:S04]  /*8570*/  FSETP.NEU.AND P0, PT, |R0|, +INF , PT ;  /* 0x7f8000000000780b */ /* 0x000fc80003f0d200 */
[----:B------:R-:W-:-:S04]  /*8580*/  FSEL R0, R0, 3.40282346638528859812e+38, P0 ;  /* 0x7f7fffff00007808 */ /* 0x000fc80000000000 */
[----:B------:R-:W-:-:S07]  /*8590*/  LOP3.LUT R0, R0, 0xff800000, RZ, 0xc0, !PT ;  /* 0xff80000000007812 */ /* 0x000fce00078ec0ff */
.L_x_8055:
[----:B------:R-:W-:Y:S05]  /*85a0*/  BSYNC B2 ;  /* 0x0000000000027941 */ /* 0x000fea0003800000 */
.L_x_8054:
        /* <DEDUP_REMOVED lines=10> */
.L_x_8061:
[----:B------:R-:W2:Y:S02]  /*8650*/  MUFU.RCP R5, R0 ;  /* 0x0000000000057308 */ /* 0x000ea40000001000 */
[----:B--2---:R-:W-:-:S04]  /*8660*/  FFMA R3, R5, R0, -1 ;  /* 0xbf80000005037423 */ /* 0x004fc80000000000 */
[----:B------:R-:W-:-:S04]  /*8670*/  FADD.FTZ R4, -R3, -RZ ;  /* 0x800000ff03047221 */ /* 0x000fc80000010100 */
[----:B------:R-:W-:-:S07]  /*8680*/  FFMA R5, R5, R4, R5 ;  /* 0x0000000405057223 */ /* 0x000fce0000000005 */
.L_x_8062:
[----:B------:R-:W-:Y:S05]  /*8690*/  BSYNC B2 ;  /* 0x0000000000027941 */ /* 0x000fea0003800000 */
.L_x_8060:
[----:B------:R2:W-:Y:S02]  /*86a0*/  STG.E desc[UR8][R56.64], R5 ;  /* 0x0000000538007986 */ /* 0x0005e4000c101908 */
.L_x_8059:
[----:B------:R-:W-:Y:S05]  /*86b0*/  BSYNC B1 ;  /* 0x0000000000017941 */ /* 0x000fea0003800000 */
.L_x_8058:
        /* <DEDUP_REMOVED lines=66> */
.L_x_8042:
        /* <DEDUP_REMOVED lines=12> */
.L_x_8473:
        /* <DEDUP_REMOVED lines=20> */
.L_x_8068:
[----:B------:R-:W-:Y:S05]  /*8ce0*/  BSYNC B3 ;  /* 0x0000000000037941 */ /* 0x000fea0003800000 */
.L_x_8067:
[----:B------:R-:W-:-:S04]  /*8cf0*/  FSETP.NEU.AND P0, PT, |R0|, +INF , PT ;  /* 0x7f8000000000780b */ /* 0x000fc80003f0d200 */
[----:B------:R-:W-:-:S09]  /*8d00*/  FSEL R11, R0, 3.40282346638528859812e+38, P0 ;  /* 0x7f7fffff000b7808 */ /* 0x000fd20000000000 */
.L_x_8066:
[----:B------:R-:W-:Y:S05]  /*8d10*/  BSYNC B2 ;  /* 0x0000000000027941 */ /* 0x000fea0003800000 */
.L_x_8065:
        /* <DEDUP_REMOVED lines=12> */
.L_x_8072:
[----:B------:R-:W1:Y:S02]  /*8de0*/  MUFU.RCP R0, R11 ;  /* 0x0000000b00007308 */ /* 0x000e640000001000 */
[----:B-1----:R-:W-:-:S04]  /*8df0*/  FFMA R3, R0, R11, -1 ;  /* 0xbf80000000037423 */ /* 0x002fc8000000000b */
[----:B------:R-:W-:-:S04]  /*8e00*/  FADD.FTZ R3, -R3, -RZ ;  /* 0x800000ff03037221 */ /* 0x000fc80000010100 */
[----:B------:R-:W-:-:S07]  /*8e10*/  FFMA R5, R0, R3, R0 ;  /* 0x0000000300057223 */ /* 0x000fce0000000000 */
.L_x_8073:
[----:B------:R-:W-:Y:S05]  /*8e20*/  BSYNC B2 ;  /* 0x0000000000027941 */ /* 0x000fea0003800000 */
.L_x_8071:
[----:B------:R1:W-:Y:S02]  /*8e30*/  STG.E desc[UR8][R58.64], R5 ;  /* 0x000000053a007986 */ /* 0x0003e4000c101908 */
.L_x_8070:
[----:B------:R-:W-:Y:S05]  /*8e40*/  BSYNC B1 ;  /* 0x0000000000017941 */ /* 0x000fea0003800000 */
.L_x_8069:
        /* <DEDUP_REMOVED lines=93> */
.L_x_8482:
        /* <DEDUP_REMOVED lines=20> */
.L_x_8078:
[----:B------:R-:W-:Y:S05]  /*9560*/  BSYNC B3 ;  /* 0x0000000000037941 */ /* 0x000fea0003800000 */
.L_x_8077:
[----:B------:R-:W-:-:S04]  /*9570*/  FSETP.NEU.AND P0, PT, |R0|, +INF , PT ;  /* 0x7f8000000000780b */ /* 0x000fc80003f0d200 */
[----:B------:R-:W-:-:S09]  /*9580*/  FSEL R0, R0, 3.40282346638528859812e+38, P0 ;  /* 0x7f7fffff00007808 */ /* 0x000fd20000000000 */
.L_x_8076:
[----:B------:R-:W-:Y:S05]  /*9590*/  BSYNC B2 ;  /* 0x0000000000027941 */ /* 0x000fea0003800000 */
.L_x_8075:
        /* <DEDUP_REMOVED lines=10> */
.L_x_8082:
[----:B------:R-:W2:Y:S02]  /*9640*/  MUFU.RCP R5, R0 ;  /* 0x0000000000057308 */ /* 0x000ea40000001000 */
[----:B--2---:R-:W-:-:S04]  /*9650*/  FFMA R3, R5, R0, -1 ;  /* 0xbf80000005037423 */ /* 0x004fc80000000000 */
[----:B------:R-:W-:-:S04]  /*9660*/  FADD.FTZ R4, -R3, -RZ ;  /* 0x800000ff03047221 */ /* 0x000fc80000010100 */
[----:B------:R-:W-:-:S07]  /*9670*/  FFMA R5, R5, R4, R5 ;  /* 0x0000000405057223 */ /* 0x000fce0000000005 */
.L_x_8083:
[----:B------:R-:W-:Y:S05]  /*9680*/  BSYNC B2 ;  /* 0x0000000000027941 */ /* 0x000fea0003800000 */
.L_x_8081:
[----:B------:R2:W-:Y:S02]  /*9690*/  STG.E desc[UR8][R56.64], R5 ;  /* 0x0000000538007986 */ /* 0x0005e4000c101908 */
.L_x_8080:
[----:B------:R-:W-:Y:S05]  /*96a0*/  BSYNC B1 ;  /* 0x0000000000017941 */ /* 0x000fea0003800000 */
.L_x_8079:
        /* <DEDUP_REMOVED lines=65> */
.L_x_8063:
[----:B------:R-:W5:Y:S02]  /*9ac0*/  LDC R0, c[0x0][0x270] ;  /* 0x00009c00ff007b82 */ /* 0x000f640000000800 */
[----:B-----5:R-:W-:-:S13]  /*9ad0*/  ISETP.NE.AND P0, PT, R0, 0x2, PT ;  /* 0x000000020000780c */ /* 0x020fda0003f05270 */
[----:B------:R-:W-:Y:S05]  /*9ae0*/  @P0 EXIT ;  /* 0x000000000000094d */ /* 0x000fea0003800000 */
.L_x_7999:
[----:B------:R-:W-:Y:S01]  /*9af0*/  SHF.R.U32.HI R77, RZ, 0x5, R45 ;  /* 0x00000005ff4d7819 */ /* 0x000fe2000001162d */
[----:B------:R-:W-:Y:S01]  /*9b00*/  ULDC.64 UR6, c[0x0][0x260] ;  /* 0x0000980000067ab9 */ /* 0x000fe20000000a00 */
[----:B------:R-:W-:Y:S01]  /*9b10*/  LOP3.LUT R45, R45, 0x1f, RZ, 0xc0, !PT ;  /* 0x0000001f2d2d7812 */ /* 0x000fe200078ec0ff */
[C---:B------:R-:W-:Y:S01]  /*9b20*/  IMAD.WIDE.U32 R92, R44.reuse, UR6, RZ ;  /* 0x000000062c5c7c25 */ /* 0x040fe2000f8e00ff */
[----:B------:R-:W-:Y:S01]  /*9b30*/  ULDC.64 UR10, c[0x0][0x230] ;  /* 0x00008c00000a7ab9 */ /* 0x000fe20000000a00 */
[----:B------:R-:W-:Y:S01]  /*9b40*/  ULDC.U8 UR5, c[0x0][0x274] ;  /* 0x00009d0000057ab9 */ /* 0x000fe20000000000 */
[----:B------:R-:W-:Y:S01]  /*9b50*/  BSSY B2, `(.L_x_8084) ;  /* 0x000086e000027945 */ /* 0x000fe20003800000 */
[C---:B------:R-:W-:Y:S01]  /*9b60*/  IMAD.SHL.U32 R0, R77.reuse, 0x8, RZ ;  /* 0x000000084d007824 */ /* 0x040fe200078e00ff */
[----:B------:R-:W-:Y:S01]  /*9b70*/  LEA R77, P0, R77, R46, 0x4 ;  /* 0x0000002e4d4d7211 */ /* 0x000fe200078020ff */
[----:B------:R-:W-:Y:S01]  /*9b80*/  IMAD R95, R44, UR7, R93 ;  /* 0x000000072c5f7c24 */ /* 0x000fe2000f8e025d */
[----:B------:R-:W-:Y:S01]  /*9b90*/  ULDC.64 UR6, c[0x0][0x258] ;  /* 0x0000960000067ab9 */ /* 0x000fe20000000a00 */
[----:B------:R-:W-:Y:S01]  /*9ba0*/  IMAD R0, R45, 0x104, R0 ;  /* 0x000001042d007824 */ /* 0x000fe200078e0200 */
[C---:B0-----:R-:W-:Y:S01]  /*9bb0*/  IADD3 R3, P6, R77.reuse, 0x7, RZ ;  /* 0x000000074d037810 */ /* 0x041fe20007fde0ff */
[----:B------:R-:W-:Y:S01]  /*9bc0*/  IMAD.X R78, RZ, RZ, R47, P0 ;  /* 0x000000ffff4e7224 */ /* 0x000fe200000e062f */
[C---:B------:R-:W-:Y:S01]  /*9bd0*/  IADD3 R83, P0, R77.reuse, 0x1, RZ ;  /* 0x000000014d537810 */ /* 0x040fe20007f1e0ff */
[----:B------:R-:W-:Y:S01]  /*9be0*/  IMAD.MOV.U32 R94, RZ, RZ, R92 ;  /* 0x000000ffff5e7224 */ /* 0x000fe200078e005c */
[C---:B------:R-:W-:Y:S01]  /*9bf0*/  IADD3 R81, P4, R77.reuse, 0x5, RZ ;  /* 0x000000054d517810 */ /* 0x040fe20007f9e0ff */
[----:B------:R-:W-:Y:S01]  /*9c00*/  IMAD R14, R78, UR6, RZ ;  /* 0x000000064e0e7c24 */ /* 0x000fe2000f8e02ff */
[----:B------:R-:W-:Y:S01]  /*9c10*/  LEA R0, R0, UR4, 0x3 ;  /* 0x0000000400007c11 */ /* 0x000fe2000f8e18ff */
[--C-:B------:R-:W-:Y:S01]  /*9c20*/  IMAD.X R13, RZ, RZ, R78.reuse, P0 ;  /* 0x000000ffff0d7224 */ /* 0x100fe200000e064e */
[C---:B------:R-:W-:Y:S01]  /*9c30*/  IADD3 R85, P1, R77.reuse, 0x2, RZ ;  /* 0x000000024d557810 */ /* 0x040fe20007f3e0ff */
[--C-:B------:R-:W-:Y:S01]  /*9c40*/  IMAD.X R12, RZ, RZ, R78.reuse, P6 ;  /* 0x000000ffff0c7224 */ /* 0x100fe200030e064e */
[----:B---34-:R-:W-:Y:S01]  /*9c50*/  IADD3 R9, P2, R77, 0x3, RZ ;  /* 0x000000034d097810 */ /* 0x018fe20007f5e0ff */
[----:B-12---:R-:W-:Y:S01]  /*9c60*/  IMAD.X R5, RZ, RZ, R78, P4 ;  /* 0x000000ffff057224 */ /* 0x006fe200020e064e */
[----:B------:R-:W-:Y:S01]  /*9c70*/  LDS.64 R68, [R0+0x208] ;  /* 0x0002080000447984 */ /* 0x000fe20000000a00 */
[----:B------:R-:W-:Y:S01]  /*9c80*/  IMAD R16, R13, UR6, RZ ;  /* 0x000000060d107c24 */ /* 0x000fe2000f8e02ff */
[C---:B------:R-:W-:Y:S01]  /*9c90*/  IADD3 R11, P3, R77.reuse, 0x4, RZ ;  /* 0x000000044d0b7810 */ /* 0x040fe20007f7e0ff */
[C---:B------:R-:W-:Y:S01]  /*9ca0*/  IMAD R79, R77.reuse, UR7, R14 ;  /* 0x000000074d4f7c24 */ /* 0x040fe2000f8e020e */
[----:B------:R-:W-:Y:S01]  /*9cb0*/  LDS.64 R70, [R0+0x618] ;  /* 0x0006180000467984 */ /* 0x000fe20000000a00 */
[----:B------:R-:W-:Y:S01]  /*9cc0*/  IMAD R76, R12, UR6, RZ ;  /* 0x000000060c4c7c24 */ /* 0x000fe2000f8e02ff */
[----:B------:R-:W-:Y:S01]  /*9cd0*/  IADD3 R7, P5, R77, 0x6, RZ ;  /* 0x000000064d077810 */ /* 0x000fe20007fbe0ff */
[----:B------:R-:W-:Y:S01]  /*9ce0*/  IMAD R18, R5, UR6, RZ ;  /* 0x0000000605127c24 */ /* 0x000fe2000f8e02ff */
[----:B------:R-:W0:Y:S01]  /*9cf0*/  LDS.128 R12, [R0] ;  /* 0x00000000000c7984 */ /* 0x000e220000000c00 */
[----:B------:R-:W-:Y:S01]  /*9d00*/  IMAD.X R10, RZ, RZ, R78, P1 ;  /* 0x000000ffff0a7224 */ /* 0x000fe200008e064e */
[----:B------:R-:W-:Y:S01]  /*9d10*/  UPRMT UR5, UR5, 0x8880, URZ ;  /* 0x0000888005057896 */ /* 0x000fe2000800003f */
[----:B------:R-:W-:Y:S01]  /*9d20*/  IMAD R89, R83, UR7, R16 ;  /* 0x0000000753597c24 */ /* 0x000fe2000f8e0210 */
[----:B------:R-:W-:Y:S01]  /*9d30*/  LDS.64 R72, [R0+0x240] ;  /* 0x0002400000487984 */ /* 0x000fe20000000a00 */
[----:B------:R-:W-:-:S02]  /*9d40*/  IMAD R105, R81, UR7, R18 ;  /* 0x0000000751697c24 */ /* 0x000fc4000f8e0212 */
[----:B------:R-:W-:Y:S01]  /*9d50*/  IMAD R10, R10, UR6, RZ ;  /* 0x000000060a0a7c24 */ /* 0x000fe2000f8e02ff */
[----:B------:R-:W1:Y:S01]  /*9d60*/  LDS.128 R16, [R0+0x410] ;  /* 0x0004100000107984 */ /* 0x000e620000000c00 */
[----:B------:R-:W-:Y:S02]  /*9d70*/  IMAD.X R8, RZ, RZ, R78, P2 ;  /* 0x000000ffff087224 */ /* 0x000fe400010e064e */
[----:B------:R-:W-:Y:S01]  /*9d80*/  IMAD R91, R85, UR7, R10 ;  /* 0x00000007555b7c24 */ /* 0x000fe2000f8e020a */
[----:B------:R2:W3:Y:S01]  /*9d90*/  LDS.64 R74, [R0+0x650] ;  /* 0x00065000004a7984 */ /* 0x0004e20000000a00 */
[----:B------:R-:W-:-:S03]  /*9da0*/  IMAD.WIDE.U32 R86, R77, UR6, R94 ;  /* 0x000000064d567c25 */ /* 0x000fc6000f8e005e */
[----:B------:R2:W4:Y:S01]  /*9db0*/  LDS.128 R20, [R0+0x10] ;  /* 0x0000100000147984 */ /* 0x0005220000000c00 */
[----:B------:R-:W-:Y:S01]  /*9dc0*/  IMAD.WIDE.U32 R84, R85, UR6, R94 ;  /* 0x0000000655547c25 */ /* 0x000fe2000f8e005e */
[----:B------:R-:W-:Y:S02]  /*9dd0*/  LEA R100, P0, R86, UR10, 0x2 ;  /* 0x0000000a56647c11 */ /* 0x000fe4000f8010ff */
[----:B------:R2:W0:Y:S01]  /*9de0*/  LDS.128 R24, [R0+0x20] ;  /* 0x0000200000187984 */ /* 0x0004220000000c00 */
[----:B------:R-:W-:Y:S01]  /*9df0*/  IMAD R8, R8, UR6, RZ ;  /* 0x0000000608087c24 */ /* 0x000fe2000f8e02ff */
[----:B------:R-:W-:Y:S01]  /*9e00*/  LEA R98, P2, R84, UR10, 0x2 ;  /* 0x0000000a54627c11 */ /* 0x000fe2000f8410ff */
[--C-:B------:R-:W-:Y:S01]  /*9e10*/  IMAD.X R6, RZ, RZ, R78.reuse, P3 ;  /* 0x000000ffff067224 */ /* 0x100fe200018e064e */
[----:B------:R2:W0:Y:S01]  /*9e20*/  LDS.128 R28, [R0+0x30] ;  /* 0x00003000001c7984 */ /* 0x0004220000000c00 */
[----:B------:R-:W-:Y:S02]  /*9e30*/  IMAD.X R4, RZ, RZ, R78, P5 ;  /* 0x000000ffff047224 */ /* 0x000fe400028e064e */
[----:B------:R-:W-:Y:S01]  /*9e40*/  IMAD.IADD R87, R87, 0x1, R79 ;  /* 0x0000000157577824 */ /* 0x000fe200078e024f */
[----:B------:R2:W0:Y:S01]  /*9e50*/  LDS.128 R32, [R0+0x210] ;  /* 0x0002100000207984 */ /* 0x0004220000000c00 */
[----:B------:R-:W-:-:S02]  /*9e60*/  IMAD.IADD R79, R85, 0x1, R91 ;  /* 0x00000001554f7824 */ /* 0x000fc400078e025b */
[----:B------:R-:W-:Y:S01]  /*9e70*/  IMAD R97, R9, UR7, R8 ;  /* 0x0000000709617c24 */ /* 0x000fe2000f8e0208 */
[----:B------:R2:W0:Y:S01]  /*9e80*/  LDS.128 R36, [R0+0x220] ;  /* 0x0002200000247984 */ /* 0x0004220000000c00 */
[----:B------:R-:W-:Y:S01]  /*9e90*/  IMAD R6, R6, UR6, RZ ;  /* 0x0000000606067c24 */ /* 0x000fe2000f8e02ff */
[----:B------:R-:W-:Y:S01]  /*9ea0*/  LEA.HI.X R99, R84, UR11, R79, 0x2, P2 ;  /* 0x0000000b54637c11 */ /* 0x000fe200090f144f */
[----:B------:R-:W-:Y:S01]  /*9eb0*/  IMAD R4, R4, UR6, RZ ;  /* 0x0000000604047c24 */ /* 0x000fe2000f8e02ff */
[----:B------:R2:W0:Y:S01]  /*9ec0*/  LDS.128 R40, [R0+0x230] ;  /* 0x0002300000287984 */ /* 0x0004220000000c00 */
[----:B------:R-:W-:Y:S01]  /*9ed0*/  IMAD.WIDE.U32 R82, R83, UR6, R94 ;  /* 0x0000000653527c25 */ /* 0x000fe2000f8e005e */
[----:B------:R-:W-:Y:S02]  /*9ee0*/  LEA.HI.X R101, R86, UR11, R87, 0x2, P0 ;  /* 0x0000000b56657c11 */ /* 0x000fe400080f1457 */
[----:B------:R2:W1:Y:S01]  /*9ef0*/  LDS.128 R44, [R0+0x420] ;  /* 0x00042000002c7984 */ /* 0x0004620000000c00 */
[----:B------:R-:W-:Y:S01]  /*9f00*/  IMAD.WIDE.U32 R8, R9, UR6, R94 ;  /* 0x0000000609087c25 */ /* 0x000fe2000f8e005e */
[----:B------:R-:W-:-:S02]  /*9f10*/  LEA R88, P1, R82, UR10, 0x2 ;  /* 0x0000000a52587c11 */ /* 0x000fc4000f8210ff */
[----:B------:R2:W1:Y:S01]  /*9f20*/  LDS.128 R48, [R0+0x430] ;  /* 0x0004300000307984 */ /* 0x0004620000000c00 */
[----:B------:R-:W-:Y:S01]  /*9f30*/  IMAD R103, R11, UR7, R6 ;  /* 0x000000070b677c24 */ /* 0x000fe2000f8e0206 */
[----:B------:R-:W-:Y:S01]  /*9f40*/  LEA R86, P0, R8, UR10, 0x2 ;  /* 0x0000000a08567c11 */ /* 0x000fe2000f8010ff */
[----:B------:R-:W-:Y:S01]  /*9f50*/  IMAD R107, R7, UR7, R4 ;  /* 0x00000007076b7c24 */ /* 0x000fe2000f8e0204 */
[----:B------:R2:W2:Y:S01]  /*9f60*/  LDS.128 R52, [R0+0x440] ;  /* 0x0004400000347984 */ /* 0x0004a20000000c00 */
[----:B------:R-:W-:Y:S02]  /*9f70*/  IMAD.IADD R83, R83, 0x1, R89 ;  /* 0x0000000153537824 */ /* 0x000fe400078e0259 */
[----:B------:R-:W-:Y:S01]  /*9f80*/  IMAD.IADD R79, R9, 0x1, R97 ;  /* 0x00000001094f7824 */ /* 0x000fe200078e0261 */
[----:B------:R0:W2:Y:S01]  /*9f90*/  LDS.128 R56, [R0+0x620] ;  /* 0x0006200000387984 */ /* 0x0000a20000000c00 */
[----:B------:R-:W-:Y:S01]  /*9fa0*/  IMAD.WIDE.U32 R6, R7, UR6, R94 ;  /* 0x0000000607067c25 */ /* 0x000fe2000f8e005e */
[----:B------:R-:W-:-:S02]  /*9fb0*/  LEA.HI.X R89, R82, UR11, R83, 0x2, P1 ;  /* 0x0000000b52597c11 */ /* 0x000fc400088f1453 */
[----:B------:R0:W2:Y:S01]  /*9fc0*/  LDS.128 R60, [R0+0x630] ;  /* 0x00063000003c7984 */ /* 0x0000a20000000c00 */
[----:B------:R-:W-:Y:S01]  /*9fd0*/  IMAD.WIDE.U32 R80, R81, UR6, R94 ;  /* 0x0000000651507c25 */ /* 0x000fe2000f8e005e */
[----:B------:R-:W-:Y:S02]  /*9fe0*/  LEA.HI.X R87, R8, UR11, R79, 0x2, P0 ;  /* 0x0000000b08577c11 */ /* 0x000fe400080f144f */
[----:B------:R0:W2:Y:S01]  /*9ff0*/  LDS.128 R64, [R0+0x640] ;  /* 0x0006400000407984 */ /* 0x0000a20000000c00 */
[----:B------:R-:W-:Y:S01]  /*a000*/  IMAD.IADD R7, R7, 0x1, R107 ;  /* 0x0000000107077824 */ /* 0x000fe200078e026b */
[----:B------:R-:W-:Y:S01]  /*a010*/  LEA R82, P0, R6, UR10, 0x2 ;  /* 0x0000000a06527c11 */ /* 0x000fe2000f8010ff */
[C---:B------:R-:W-:Y:S01]  /*a020*/  IMAD.WIDE.U32 R4, R3.reuse, UR6, R94 ;  /* 0x0000000603047c25 */ /* 0x040fe2000f8e005e */
[----:B------:R-:W-:Y:S02]  /*a030*/  LEA R84, P2, R80, UR10, 0x2 ;  /* 0x0000000a50547c11 */ /* 0x000fe4000f8410ff */
[----:B------:R-:W-:Y:S01]  /*a040*/  LEA.HI.X R83, R6, UR11, R7, 0x2, P0 ;  /* 0x0000000b06537c11 */ /* 0x000fe200080f1407 */
[----:B------:R-:W-:Y:S01]  /*a050*/  IMAD R91, R3, UR7, R76 ;  /* 0x00000007035b7c24 */ /* 0x000fe2000f8e024c */
[----:B------:R-:W-:Y:S01]  /*a060*/  ISETP.NE.AND P0, PT, RZ, UR5, PT ;  /* 0x00000005ff007c0c */ /* 0x000fe2000bf05270 */
[----:B------:R-:W-:-:S02]  /*a070*/  IMAD.IADD R3, R81, 0x1, R105 ;  /* 0x0000000151037824 */ /* 0x000fc400078e0269 */
[----:B------:R-:W-:-:S03]  /*a080*/  IMAD.WIDE.U32 R10, R11, UR6, R94 ;  /* 0x000000060b0a7c25 */ /* 0x000fc6000f8e005e */
[----:B------:R-:W-:Y:S01]  /*a090*/  LEA.HI.X R85, R80, UR11, R3, 0x2, P2 ;  /* 0x0000000b50557c11 */ /* 0x000fe200090f1403 */
[----:B------:R-:W-:Y:S01]  /*a0a0*/  IMAD.IADD R9, R11, 0x1, R103 ;  /* 0x000000010b097824 */ /* 0x000fe200078e0267 */
[C---:B------:R-:W-:Y:S01]  /*a0b0*/  LEA R96, P1, R10.reuse, UR10, 0x2 ;  /* 0x0000000a0a607c11 */ /* 0x040fe2000f8210ff */
[----:B------:R-:W-:Y:S01]  /*a0c0*/  IMAD.IADD R5, R5, 0x1, R91 ;  /* 0x0000000105057824 */ /* 0x000fe200078e025b */
[----:B0-----:R-:W-:Y:S02]  /*a0d0*/  FMNMX R3, RZ, |R12|, !PT ;  /* 0x4000000cff037209 */ /* 0x001fe40007800000 */
[----:B------:R-:W-:Y:S02]  /*a0e0*/  LEA.HI.X R97, R10, UR11, R9, 0x2, P1 ;  /* 0x0000000b0a617c11 */ /* 0x000fe400088f1409 */
[----:B------:R-:W-:Y:S02]  /*a0f0*/  FMNMX R3, |R68|, R3, !PT ;  /* 0x0000000344037209 */ /* 0x000fe40007800200 */
[----:B------:R-:W-:-:S02]  /*a100*/  LEA R80, P1, R4, UR10, 0x2 ;  /* 0x0000000a04507c11 */ /* 0x000fc4000f8210ff */
[----:B-1----:R-:W-:Y:S02]  /*a110*/  FMNMX R3, |R16|, R3, !PT ;  /* 0x0000000310037209 */ /* 0x002fe40007800200 */
[----:B------:R-:W-:Y:S02]  /*a120*/  LEA.HI.X R81, R4, UR11, R5, 0x2, P1 ;  /* 0x0000000b04517c11 */ /* 0x000fe400088f1405 */
[----:B------:R-:W-:Y:S01]  /*a130*/  FMNMX R8, |R70|, R3, !PT ;  /* 0x0000000346087209 */ /* 0x000fe20007800200 */
[----:B---34-:R-:W-:Y:S06]  /*a140*/  @!P0 BRA `(.L_x_8085) ;  /* 0x0000004000408947 */ /* 0x018fec0003800000 */
[----:B------:R-:W-:-:S03]  /*a150*/  UMOV UR5, 0xffffffff ;  /* 0xffffffff00057882 */ /* 0x000fc60000000000 */
[----:B------:R-:W-:Y:S05]  /*a160*/  BRA.DIV UR5, `(.L_x_8086) ;  /* 0x000000ba05447947 */ /* 0x000fea000b800000 */
[----:B--2---:R-:W0:Y:S02]  /*a170*/  SHFL.DOWN PT, R0, R8, 0x10, 0x1f ;  /* 0x0a001f0008007f89 */ /* 0x004e2400000e0000 */
        /* <DEDUP_REMOVED lines=10> */
.L_x_8490:
        /* <DEDUP_REMOVED lines=17> */
[----:B------:R-:W-:Y:S05]  /*a330*/  CALL.REL.NOINC `($__internal_19_$__cuda_sm3x_div_rn_noftz_f32_slowpath) ;  /* 0x0000010c00e07944 */ /* 0x000fea0003c00000 */
.L_x_8088:
[----:B------:R-:W-:-:S04]  /*a340*/  FSETP.NEU.AND P0, PT, |R0|, +INF , PT ;  /* 0x7f8000000000780b */ /* 0x000fc80003f0d200 */
[----:B------:R-:W-:-:S04]  /*a350*/  FSEL R0, R0, 3.40282346638528859812e+38, P0 ;  /* 0x7f7fffff00007808 */ /* 0x000fc80000000000 */
[----:B------:R-:W-:-:S07]  /*a360*/  LOP3.LUT R91, R0, 0xff800000, RZ, 0xc0, !PT ;  /* 0xff800000005b7812 */ /* 0x000fce00078ec0ff */
.L_x_8087:
[----:B0-----:R-:W0:Y:S01]  /*a370*/  S2R R0, SR_TID.X ;  /* 0x0000000000007919 */ /* 0x001e220000002100 */
[----:B------:R-:W-:Y:S01]  /*a380*/  BSSY B1, `(.L_x_8089) ;  /* 0x0000012000017945 */ /* 0x000fe20003800000 */
[----:B0-----:R-:W-:-:S13]  /*a390*/  LOP3.LUT P3, RZ, R0, 0x1f, RZ, 0xc0, !PT ;  /* 0x0000001f00ff7812 */ /* 0x001fda000786c0ff */
        /* <DEDUP_REMOVED lines=8> */
[----:B------:R-:W-:Y:S05]  /*a420*/  CALL.REL.NOINC `($__internal_18_$__cuda_sm20_rcp_rn_f32_slowpath) ;  /* 0x0000010800d07944 */ /* 0x000fea0003c00000 */
[----:B------:R-:W-:Y:S05]  /*a430*/  BRA `(.L_x_8093) ;  /* 0x0000000000107947 */ /* 0x000fea0003800000 */
.L_x_8092:
[----:B------:R-:W0:Y:S02]  /*a440*/  MUFU.RCP R0, R91 ;  /* 0x0000005b00007308 */ /* 0x000e240000001000 */
[----:B0-----:R-:W-:-:S04]  /*a450*/  FFMA R3, R91, R0, -1 ;  /* 0xbf8000005b037423 */ /* 0x001fc80000000000 */
[----:B------:R-:W-:-:S04]  /*a460*/  FADD.FTZ R3, -R3, -RZ ;  /* 0x800000ff03037221 */ /* 0x000fc80000010100 */
[----:B------:R-:W-:-:S07]  /*a470*/  FFMA R5, R0, R3, R0 ;  /* 0x0000000300057223 */ /* 0x000fce0000000000 */
.L_x_8093:
[----:B------:R-:W-:Y:S05]  /*a480*/  BSYNC B3 ;  /* 0x0000000000037941 */ /* 0x000fea0003800000 */
.L_x_8091:
[----:B------:R0:W-:Y:S02]  /*a490*/  STG.E desc[UR8][R100.64], R5 ;  /* 0x0000000564007986 */ /* 0x0001e4000c101908 */
.L_x_8090:
[----:B------:R-:W-:Y:S05]  /*a4a0*/  BSYNC B1 ;  /* 0x0000000000017941 */ /* 0x000fea0003800000 */
.L_x_8089:
        /* <DEDUP_REMOVED lines=17> */
.L_x_8498:
        /* <DEDUP_REMOVED lines=18> */
.L_x_8096:
[----:B------:R-:W-:-:S04]  /*a6e0*/  FSETP.NEU.AND P0, PT, |R0|, +INF , PT ;  /* 0x7f8000000000780b */ /* 0x000fc80003f0d200 */
[----:B------:R-:W-:-:S04]  /*a6f0*/  FSEL R0, R0, 3.40282346638528859812e+38, P0 ;  /* 0x7f7fffff00007808 */ /* 0x000fc80000000000 */
[----:B------:R-:W-:-:S07]  /*a700*/  LOP3.LUT R90, R0, 0xff800000, RZ, 0xc0, !PT ;  /* 0xff800000005a7812 */ /* 0x000fce00078ec0ff */
.L_x_8095:
[----:B------:R-:W-:Y:S04]  /*a710*/  BSSY B1, `(.L_x_8097) ;  /* 0x0000011000017945 */ /* 0x000fe80003800000 */
        /* <DEDUP_REMOVED lines=10> */
.L_x_8100:
[----:B0-----:R-:W0:Y:S02]  /*a7c0*/  MUFU.RCP R5, R90 ;  /* 0x0000005a00057308 */ /* 0x001e240000001000 */
[----:B0-----:R-:W-:-:S04]  /*a7d0*/  FFMA R0, R90, R5, -1 ;  /* 0xbf8000005a007423 */ /* 0x001fc80000000005 */
[----:B------:R-:W-:-:S04]  /*a7e0*/  FADD.FTZ R0, -R0, -RZ ;  /* 0x800000ff00007221 */ /* 0x000fc80000010100 */
[----:B------:R-:W-:-:S07]  /*a7f0*/  FFMA R5, R5, R0, R5 ;  /* 0x0000000005057223 */ /* 0x000fce0000000005 */
.L_x_8101:
[----:B------:R-:W-:Y:S05]  /*a800*/  BSYNC B3 ;  /* 0x0000000000037941 */ /* 0x000fea0003800000 */
.L_x_8099:
[----:B------:R2:W-:Y:S02]  /*a810*/  STG.E desc[UR8][R88.64], R5 ;  /* 0x0000000558007986 */ /* 0x0005e4000c101908 */
.L_x_8098:
[----:B------:R-:W-:Y:S05]  /*a820*/  BSYNC B1 ;  /* 0x0000000000017941 */ /* 0x000fea0003800000 */
.L_x_8097:
        /* <DEDUP_REMOVED lines=17> */
.L_x_8506:
[----:B------:R-:W-:Y:S01]  /*a940*/  ULDC UR5, c[0x0][0x268] ;  /* 0x00009a0000057ab9 */ /* 0x000fe20000000800 */
[----:B--2---:R-:W-:Y:S01]  /*a950*/  IMAD.MOV.U32 R89, RZ, RZ, 0x3f800000 ;  /* 0x3f800000ff597424 */ /* 0x004fe200078e00ff */
        /* <DEDUP_REMOVED lines=16> */
.L_x_8104:
[----:B------:R-:W-:-:S04]  /*aa60*/  FSETP.NEU.AND P0, PT, |R0|, +INF , PT ;  /* 0x7f8000000000780b */ /* 0x000fc80003f0d200 */
[----:B------:R-:W-:-:S04]  /*aa70*/  FSEL R0, R0, 3.40282346638528859812e+38, P0 ;  /* 0x7f7fffff00007808 */ /* 0x000fc80000000000 */
[----:B------:R-:W-:-:S07]  /*aa80*/  LOP3.LUT R89, R0, 0xff800000, RZ, 0xc0, !PT ;  /* 0xff80000000597812 */ /* 0x000fce00078ec0ff */
.L_x_8103:
        /* <DEDUP_REMOVED lines=11> */
.L_x_8108:
[----:B------:R-:W1:Y:S02]  /*ab40*/  MUFU.RCP R0, R89 ;  /* 0x0000005900007308 */ /* 0x000e640000001000 */
[----:B-1----:R-:W-:-:S04]  /*ab50*/  FFMA R3, R89, R0, -1 ;  /* 0xbf80000059037423 */ /* 0x002fc80000000000 */
[----:B------:R-:W-:-:S04]  /*ab60*/  FADD.FTZ R3, -R3, -RZ ;  /* 0x800000ff03037221 */ /* 0x000fc80000010100 */
[----:B0-----:R-:W-:-:S07]  /*ab70*/  FFMA R5, R0, R3, R0 ;  /* 0x0000000300057223 */ /* 0x001fce0000000000 */
.L_x_8109:
[----:B------:R-:W-:Y:S05]  /*ab80*/  BSYNC B3 ;  /* 0x0000000000037941 */ /* 0x000fea0003800000 */
.L_x_8107:
[----:B------:R2:W-:Y:S02]  /*ab90*/  STG.E desc[UR8][R98.64], R5 ;  /* 0x0000000562007986 */ /* 0x0005e4000c101908 */
.L_x_8106:
[----:B------:R-:W-:Y:S05]  /*aba0*/  BSYNC B1 ;  /* 0x0000000000017941 */ /* 0x000fea0003800000 */
.L_x_8105:
        /* <DEDUP_REMOVED lines=17> */
.L_x_8514:
        /* <DEDUP_REMOVED lines=17> */
[----:B------:R-:W-:Y:S05]  /*add0*/  CALL.REL.NOINC `($__internal_19_$__cuda_sm3x_div_rn_noftz_f32_slowpath) ;  /* 0x0000010400387944 */ /* 0x000fea0003c00000 */
.L_x_8112:
[----:B------:R-:W-:-:S04]  /*ade0*/  FSETP.NEU.AND P0, PT, |R0|, +INF , PT ;  /* 0x7f8000000000780b */ /* 0x000fc80003f0d200 */
[----:B------:R-:W-:-:S04]  /*adf0*/  FSEL R0, R0, 3.40282346638528859812e+38, P0 ;  /* 0x7f7fffff00007808 */ /* 0x000fc80000000000 */
[----:B------:R-:W-:-:S07]  /*ae00*/  LOP3.LUT R88, R0, 0xff800000, RZ, 0xc0, !PT ;  /* 0xff80000000587812 */ /* 0x000fce00078ec0ff */
.L_x_8111:
        /* <DEDUP_REMOVED lines=9> */
[----:B0-2---:R-:W-:Y:S05]  /*aea0*/  CALL.REL.NOINC `($__internal_18_$__cuda_sm20_rcp_rn_f32_slowpath) ;  /* 0x0000010000307944 */ /* 0x005fea0003c00000 */
[----:B------:R-:W-:Y:S05]  /*aeb0*/  BRA `(.L_x_8117) ;  /* 0x0000000000107947 */ /* 0x000fea0003800000 */
.L_x_8116:
[----:B0-2---:R-:W0:Y:S02]  /*aec0*/  MUFU.RCP R5, R88 ;  /* 0x0000005800057308 */ /* 0x005e240000001000 */
[----:B0-----:R-:W-:-:S04]  /*aed0*/  FFMA R0, R88, R5, -1 ;  /* 0xbf80000058007423 */ /* 0x001fc80000000005 */
[----:B------:R-:W-:-:S04]  /*aee0*/  FADD.FTZ R0, -R0, -RZ ;  /* 0x800000ff00007221 */ /* 0x000fc80000010100 */
[----:B------:R-:W-:-:S07]  /*aef0*/  FFMA R5, R5, R0, R5 ;  /* 0x0000000005057223 */ /* 0x000fce0000000005 */
.L_x_8117:
[----:B------:R-:W-:Y:S05]  /*af00*/  BSYNC B3 ;  /* 0x0000000000037941 */ /* 0x000fea0003800000 */
.L_x_8115:
[----:B------:R3:W-:Y:S02]  /*af10*/  STG.E desc[UR8][R86.64], R5 ;  /* 0x0000000556007986 */ /* 0x0007e4000c101908 */
.L_x_8114:
[----:B------:R-:W-:Y:S05]  /*af20*/  BSYNC B1 ;  /* 0x0000000000017941 */ /* 0x000fea0003800000 */
.L_x_8113:
        /* <DEDUP_REMOVED lines=17> */
.L_x_8522:
[----:B------:R-:W-:Y:S01]  /*b040*/  ULDC UR5, c[0x0][0x268] ;  /* 0x00009a0000057ab9 */ /* 0x000fe20000000800 */
[----:B---3--:R-:W-:Y:S01]  /*b050*/  IMAD.MOV.U32 R87, RZ, RZ, 0x3f800000 ;  /* 0x3f800000ff577424 */ /* 0x008fe200078e00ff */
        /* <DEDUP_REMOVED lines=16> */
.L_x_8120:
[----:B------:R-:W-:-:S04]  /*b160*/  FSETP.NEU.AND P0, PT, |R0|, +INF , PT ;  /* 0x7f8000000000780b */ /* 0x000fc80003f0d200 */
[----:B------:R-:W-:-:S04]  /*b170*/  FSEL R0, R0, 3.40282346638528859812e+38, P0 ;  /* 0x7f7fffff00007808 */ /* 0x000fc80000000000 */
[----:B------:R-:W-:-:S07]  /*b180*/  LOP3.LUT R87, R0, 0xff800000, RZ, 0xc0, !PT ;  /* 0xff80000000577812 */ /* 0x000fce00078ec0ff */
.L_x_8119:
        /* <DEDUP_REMOVED lines=11> */
.L_x_8124:
[----:B------:R-:W1:Y:S02]  /*b240*/  MUFU.RCP R0, R87 ;  /* 0x0000005700007308 */ /* 0x000e640000001000 */
[----:B-1----:R-:W-:-:S04]  /*b250*/  FFMA R3, R87, R0, -1 ;  /* 0xbf80000057037423 */ /* 0x002fc80000000000 */
[----:B------:R-:W-:-:S04]  /*b260*/  FADD.FTZ R3, -R3, -RZ ;  /* 0x800000ff03037221 */ /* 0x000fc80000010100 */
[----:B0-2---:R-:W-:-:S07]  /*b270*/  FFMA R5, R0, R3, R0 ;  /* 0x0000000300057223 */ /* 0x005fce0000000000 */
.L_x_8125:
[----:B------:R-:W-:Y:S05]  /*b280*/  BSYNC B3 ;  /* 0x0000000000037941 */ /* 0x000fea0003800000 */
.L_x_8123:
[----:B------:R3:W-:Y:S02]  /*b290*/  STG.E desc[UR8][R96.64], R5 ;  /* 0x0000000560007986 */ /* 0x0007e4000c101908 */
.L_x_8122:
[----:B------:R-:W-:Y:S05]  /*b2a0*/  BSYNC B1 ;  /* 0x0000000000017941 */ /* 0x000fea0003800000 */
.L_x_8121:
        /* <DEDUP_REMOVED lines=17> */
.L_x_8530:
        /* <DEDUP_REMOVED lines=17> */
[----:B------:R-:W-:Y:S05]  /*b4d0*/  CALL.REL.NOINC `($__internal_19_$__cuda_sm3x_div_rn_noftz_f32_slowpath) ;  /* 0x000000fc00787944 */ /* 0x000fea0003c00000 */
.L_x_8128:
[----:B------:R-:W-:-:S04]  /*b4e0*/  FSETP.NEU.AND P0, PT, |R0|, +INF , PT ;  /* 0x7f8000000000780b */ /* 0x000fc80003f0d200 */
[----:B------:R-:W-:-:S04]  /*b4f0*/  FSEL R0, R0, 3.40282346638528859812e+38, P0 ;  /* 0x7f7fffff00007808 */ /* 0x000fc80000000000 */
[----:B------:R-:W-:-:S07]  /*b500*/  LOP3.LUT R86, R0, 0xff800000, RZ, 0xc0, !PT ;  /* 0xff80000000567812 */ /* 0x000fce00078ec0ff */
.L_x_8127:
        /* <DEDUP_REMOVED lines=9> */
[----:B0-23--:R-:W-:Y:S05]  /*b5a0*/  CALL.REL.NOINC `($__internal_18_$__cuda_sm20_rcp_rn_f32_slowpath) ;  /* 0x000000f800707944 */ /* 0x00dfea0003c00000 */
[----:B------:R-:W-:Y:S05]  /*b5b0*/  BRA `(.L_x_8133) ;  /* 0x0000000000107947 */ /* 0x000fea0003800000 */
.L_x_8132:
[----:B0-23--:R-:W0:Y:S02]  /*b5c0*/  MUFU.RCP R5, R86 ;  /* 0x0000005600057308 */ /* 0x00de240000001000 */
[----:B0-----:R-:W-:-:S04]  /*b5d0*/  FFMA R0, R86, R5, -1 ;  /* 0xbf80000056007423 */ /* 0x001fc80000000005 */
[----:B------:R-:W-:-:S04]  /*b5e0*/  FADD.FTZ R0, -R0, -RZ ;  /* 0x800000ff00007221 */ /* 0x000fc80000010100 */
[----:B------:R-:W-:-:S07]  /*b5f0*/  FFMA R5, R5, R0, R5 ;  /* 0x0000000005057223 */ /* 0x000fce0000000005 */
.L_x_8133:
[----:B------:R-:W-:Y:S05]  /*b600*/  BSYNC B3 ;  /* 0x0000000000037941 */ /* 0x000fea0003800000 */
.L_x_8131:
[----:B------:R4:W-:Y:S02]  /*b610*/  STG.E desc[UR8][R84.64], R5 ;  /* 0x0000000554007986 */ /* 0x0009e4000c101908 */
.L_x_8130:
[----:B------:R-:W-:Y:S05]  /*b620*/  BSYNC B1 ;  /* 0x0000000000017941 */ /* 0x000fea0003800000 */
.L_x_8129:
        /* <DEDUP_REMOVED lines=17> */
.L_x_8538:
[----:B------:R-:W-:Y:S01]  /*b740*/  ULDC UR5, c[0x0][0x268] ;  /* 0x00009a0000057ab9 */ /* 0x000fe20000000800 */
[----:B----4-:R-:W-:Y:S01]  /*b750*/  IMAD.MOV.U32 R85, RZ, RZ, 0x3f800000 ;  /* 0x3f800000ff557424 */ /* 0x010fe200078e00ff */
        /* <DEDUP_REMOVED lines=8> */
[----:B--23--:R-:W-:-:S04]  /*b7e0*/  FFMA R5, -R3, R0, 1 ;  /* 0x3f80000003057423 */ /* 0x00cfc80000000100 */
[----:B------:R-:W-:-:S04]  /*b7f0*/  FFMA R0, R0, R5, R0 ;  /* 0x0000000500007223 */ /* 0x000fc80000000000 */
[----:B------:R-:W-:-:S04]  /*b800*/  FFMA R4, R0, 448, RZ ;  /* 0x43e0000000047823 */ /* 0x000fc800000000ff */
[----:B------:R-:W-:-:S04]  /*b810*/  FFMA R5, -R3, R4, 448 ;  /* 0x43e0000003057423 */ /* 0x000fc80000000104 */
[----:B------:R-:W-:Y:S01]  /*b820*/  FFMA R0, R0, R5, R4 ;  /* 0x0000000500007223 */ /* 0x000fe20000000004 */
[----:B0-----:R-:W-:Y:S06]  /*b830*/  @!P0 BRA `(.L_x_8136) ;  /* 0x0000000000088947 */ /* 0x001fec0003800000 */
[----:B------:R-:W-:-:S07]  /*b840*/  MOV R4, 0xb860 ;  /* 0x0000b86000047802 */ /* 0x000fce0000000f00 */
[----:B------:R-:W-:Y:S05]  /*b850*/  CALL.REL.NOINC `($__internal_19_$__cuda_sm3x_div_rn_noftz_f32_slowpath) ;  /* 0x000000f800987944 */ /* 0x000fea0003c00000 */
.L_x_8136:
[----:B------:R-:W-:-:S04]  /*b860*/  FSETP.NEU.AND P0, PT, |R0|, +INF , PT ;  /* 0x7f8000000000780b */ /* 0x000fc80003f0d200 */
[----:B------:R-:W-:-:S04]  /*b870*/  FSEL R0, R0, 3.40282346638528859812e+38, P0 ;  /* 0x7f7fffff00007808 */ /* 0x000fc80000000000 */
[----:B------:R-:W-:-:S07]  /*b880*/  LOP3.LUT R85, R0, 0xff800000, RZ, 0xc0, !PT ;  /* 0xff80000000557812 */ /* 0x000fce00078ec0ff */
.L_x_8135:
[----:B-1----:R-:W0:Y:S01]  /*b890*/  S2R R0, SR_TID.X ;  /* 0x0000000000007919 */ /* 0x002e220000002100 */
        /* <DEDUP_REMOVED lines=10> */
[----:B--23--:R-:W-:Y:S05]  /*b940*/  CALL.REL.NOINC `($__internal_18_$__cuda_sm20_rcp_rn_f32_slowpath) ;  /* 0x000000f400887944 */ /* 0x00cfea0003c00000 */
[----:B------:R-:W-:Y:S05]  /*b950*/  BRA `(.L_x_8141) ;  /* 0x0000000000107947 */ /* 0x000fea0003800000 */
.L_x_8140:
[----:B------:R-:W0:Y:S02]  /*b960*/  MUFU.RCP R0, R85 ;  /* 0x0000005500007308 */ /* 0x000e240000001000 */
[----:B0-----:R-:W-:-:S04]  /*b970*/  FFMA R3, R85, R0, -1 ;  /* 0xbf80000055037423 */ /* 0x001fc80000000000 */
[----:B------:R-:W-:-:S04]  /*b980*/  FADD.FTZ R3, -R3, -RZ ;  /* 0x800000ff03037221 */ /* 0x000fc80000010100 */
[----:B--23--:R-:W-:-:S07]  /*b990*/  FFMA R5, R0, R3, R0 ;  /* 0x0000000300057223 */ /* 0x00cfce0000000000 */
.L_x_8141:
[----:B------:R-:W-:Y:S05]  /*b9a0*/  BSYNC B3 ;  /* 0x0000000000037941 */ /* 0x000fea0003800000 */
.L_x_8139:
[----:B------:R0:W-:Y:S02]  /*b9b0*/  STG.E desc[UR8][R82.64], R5 ;  /* 0x0000000552007986 */ /* 0x0001e4000c101908 */
.L_x_8138:
[----:B------:R-:W-:Y:S05]  /*b9c0*/  BSYNC B1 ;  /* 0x0000000000017941 */ /* 0x000fea0003800000 */
.L_x_8137:
        /* <DEDUP_REMOVED lines=17> */
.L_x_8546:
        /* <DEDUP_REMOVED lines=18> */
.L_x_8144:
[----:B------:R-:W-:-:S04]  /*bc00*/  FSETP.NEU.AND P0, PT, |R0|, +INF , PT ;  /* 0x7f8000000000780b */ /* 0x000fc80003f0d200 */
[----:B------:R-:W-:-:S04]  /*bc10*/  FSEL R0, R0, 3.40282346638528859812e+38, P0 ;  /* 0x7f7fffff00007808 */ /* 0x000fc80000000000 */
[----:B------:R-:W-:-:S07]  /*bc20*/  LOP3.LUT R84, R0, 0xff800000, RZ, 0xc0, !PT ;  /* 0xff80000000547812 */ /* 0x000fce00078ec0ff */
.L_x_8143:
[----:B-1----:R-:W1:Y:S01]  /*bc30*/  S2R R0, SR_TID.X ;  /* 0x0000000000007919 */ /* 0x002e620000002100 */
        /* <DEDUP_REMOVED lines=12> */
.L_x_8148:
[----:B0-23--:R-:W0:Y:S02]  /*bd00*/  MUFU.RCP R5, R84 ;  /* 0x0000005400057308 */ /* 0x00de240000001000 */
[----:B0-----:R-:W-:-:S04]  /*bd10*/  FFMA R0, R84, R5, -1 ;  /* 0xbf80000054007423 */ /* 0x001fc80000000005 */
[----:B------:R-:W-:-:S04]  /*bd20*/  FADD.FTZ R0, -R0, -RZ ;  /* 0x800000ff00007221 */ /* 0x000fc80000010100 */
[----:B------:R-:W-:-:S07]  /*bd30*/  FFMA R5, R5, R0, R5 ;  /* 0x0000000005057223 */ /* 0x000fce0000000005 */
.L_x_8149:
[----:B------:R-:W-:Y:S05]  /*bd40*/  BSYNC B3 ;  /* 0x0000000000037941 */ /* 0x000fea0003800000 */
.L_x_8147:
[----:B------:R1:W-:Y:S02]  /*bd50*/  STG.E desc[UR8][R80.64], R5 ;  /* 0x0000000550007986 */ /* 0x0003e4000c101908 */
.L_x_8146:
[----:B------:R-:W-:Y:S05]  /*bd60*/  BSYNC B1 ;  /* 0x0000000000017941 */ /* 0x000fea0003800000 */
.L_x_8145:
[----:B------:R-:W-:Y:S01]  /*bd70*/  FMNMX R3, RZ, |R24|, !PT ;  /* 0x40000018ff037209 */ /* 0x000fe20007800000 */
[----:B------:R-:W-:-:S03]  /*bd80*/  UMOV UR5, 0xffffffff ;  /* 0xffffffff00057882 */ /* 0x000fc60000000000 */
[----:B------:R-:W-:-:S04]  /*bd90*/  FMNMX R3, |R38|, R3, !PT ;  /* 0x0000000326037209 */ /* 0x000fc80007800200 */
[----:B------:R-:W-:-:S04]  /*bda0*/  FMNMX R3, |R48|, R3, !PT ;  /* 0x0000000330037209 */ /* 0x000fc80007800200 */
[----:B------:R-:W-:Y:S01]  /*bdb0*/  FMNMX R8, |R62|, R3, !PT ;  /* 0x000000033e087209 */ /* 0x000fe20007800200 */
[----:B------:R-:W-:Y:S06]  /*bdc0*/  BRA.DIV UR5, `(.L_x_8150) ;  /* 0x000000b2056c7947 */ /* 0x000fec000b800000 */
[----:B------:R-:W4:Y:S02]  /*bdd0*/  SHFL.DOWN PT, R0, R8, 0x10, 0x1f ;  /* 0x0a001f0008007f89 */ /* 0x000f2400000e0000 */
[----:B----4-:R-:W-:-:S05]  /*bde0*/  FMNMX R8, R8, R0, !PT ;  /* 0x0000000008087209 */ /* 0x010fca0007800000 */
        /* <DEDUP_REMOVED lines=8> */
[----:B------:R4:W0:Y:S02]  /*be70*/  SHFL.IDX PT, R10, R0, RZ, 0x1f ;  /* 0x00001fff000a7589 */ /* 0x00082400000e0000 */
.L_x_8554:
        /* <DEDUP_REMOVED lines=8> */
[----:B----4-:R-:W1:Y:S08]  /*bf00*/  MUFU.RCP R0, R3 ;  /* 0x0000000300007308 */ /* 0x010e700000001000 */
[----:B------:R-:W0:Y:S01]  /*bf10*/  FCHK P0, R2, R3 ;  /* 0x0000000302007302 */ /* 0x000e220000000000 */
[----:B-123--:R-:W-:-:S04]  /*bf20*/  FFMA R5, -R3, R0, 1 ;  /* 0x3f80000003057423 */ /* 0x00efc80000000100 */
[----:B------:R-:W-:-:S04]  /*bf30*/  FFMA R0, R0, R5, R0 ;  /* 0x0000000500007223 */ /* 0x000fc80000000000 */
[----:B------:R-:W-:-:S04]  /*bf40*/  FFMA R4, R0, 448, RZ ;  /* 0x43e0000000047823 */ /* 0x000fc800000000ff */
[----:B------:R-:W-:-:S04]  /*bf50*/  FFMA R5, -R3, R4, 448 ;  /* 0x43e0000003057423 */ /* 0x000fc80000000104 */
[----:B------:R-:W-:Y:S01]  /*bf60*/  FFMA R0, R0, R5, R4 ;  /* 0x0000000500007223 */ /* 0x000fe20000000004 */
[----:B0-----:R-:W-:Y:S06]  /*bf70*/  @!P0 BRA `(.L_x_8152) ;  /* 0x0000000000088947 */ /* 0x001fec0003800000 */
[----:B------:R-:W-:-:S07]  /*bf80*/  MOV R4, 0xbfa0 ;  /* 0x0000bfa000047802 */ /* 0x000fce0000000f00 */
[----:B------:R-:W-:Y:S05]  /*bf90*/  CALL.REL.NOINC `($__internal_19_$__cuda_sm3x_div_rn_noftz_f32_slowpath) ;  /* 0x000000f000c87944 */ /* 0x000fea0003c00000 */
.L_x_8152:
[----:B------:R-:W-:-:S04]  /*bfa0*/  FSETP.NEU.AND P0, PT, |R0|, +INF , PT ;  /* 0x7f8000000000780b */ /* 0x000fc80003f0d200 */
[----:B------:R-:W-:-:S04]  /*bfb0*/  FSEL R0, R0, 3.40282346638528859812e+38, P0 ;  /* 0x7f7fffff00007808 */ /* 0x000fc80000000000 */
[----:B------:R-:W-:-:S07]  /*bfc0*/  LOP3.LUT R83, R0, 0xff800000, RZ, 0xc0, !PT ;  /* 0xff80000000537812 */ /* 0x000fce00078ec0ff */
.L_x_8151:
[----:B----4-:R-:W0:Y:S01]  /*bfd0*/  S2R R0, SR_TID.X ;  /* 0x0000000000007919 */ /* 0x010e220000002100 */
        /* <DEDUP_REMOVED lines=10> */
[----:B-123--:R-:W-:Y:S05]  /*c080*/  CALL.REL.NOINC `($__internal_18_$__cuda_sm20_rcp_rn_f32_slowpath) ;  /* 0x000000ec00b87944 */ /* 0x00efea0003c00000 */
[----:B------:R-:W-:Y:S01]  /*c090*/  IMAD.MOV.U32 R3, RZ, RZ, R5 ;  /* 0x000000ffff037224 */ /* 0x000fe200078e0005 */
[----:B------:R-:W-:Y:S06]  /*c0a0*/  BRA `(.L_x_8157) ;  /* 0x0000000000107947 */ /* 0x000fec0003800000 */
.L_x_8156:
[----:B------:R-:W0:Y:S02]  /*c0b0*/  MUFU.RCP R0, R83 ;  /* 0x0000005300007308 */ /* 0x000e240000001000 */
[----:B0-----:R-:W-:-:S04]  /*c0c0*/  FFMA R3, R83, R0, -1 ;  /* 0xbf80000053037423 */ /* 0x001fc80000000000 */
[----:B------:R-:W-:-:S04]  /*c0d0*/  FADD.FTZ R3, -R3, -RZ ;  /* 0x800000ff03037221 */ /* 0x000fc80000010100 */
[----:B------:R-:W-:-:S07]  /*c0e0*/  FFMA R3, R0, R3, R0 ;  /* 0x0000000300037223 */ /* 0x000fce0000000000 */
.L_x_8157:
[----:B------:R-:W-:Y:S05]  /*c0f0*/  BSYNC B3 ;  /* 0x0000000000037941 */ /* 0x000fea0003800000 */
.L_x_8155:
[----:B------:R-:W-:Y:S01]  /*c100*/  IADD3 R7, P0, R77, 0x8, RZ ;  /* 0x000000084d077810 */ /* 0x000fe20007f1e0ff */
[----:B------:R-:W-:Y:S01]  /*c110*/  ULDC.64 UR6, c[0x0][0x258] ;  /* 0x0000960000067ab9 */ /* 0x000fe20000000a00 */
[----:B------:R-:W-:Y:S02]  /*c120*/  IMAD.MOV.U32 R4, RZ, RZ, R92 ;  /* 0x000000ffff047224 */ /* 0x000fe400078e005c */
[----:B-123--:R-:W-:Y:S02]  /*c130*/  IMAD.MOV.U32 R5, RZ, RZ, R95 ;  /* 0x000000ffff057224 */ /* 0x00efe400078e005f */
        /* <DEDUP_REMOVED lines=9> */
.L_x_8154:
[----:B------:R-:W-:Y:S05]  /*c1d0*/  BSYNC B1 ;  /* 0x0000000000017941 */ /* 0x000fea0003800000 */
.L_x_8153:
        /* <DEDUP_REMOVED lines=17> */
.L_x_8562:
        /* <DEDUP_REMOVED lines=8> */
[----:B0-----:R-:W1:Y:S08]  /*c370*/  MUFU.RCP R0, R3 ;  /* 0x0000000300007308 */ /* 0x001e700000001000 */
        /* <DEDUP_REMOVED lines=9> */
.L_x_8160:
[----:B------:R-:W-:-:S04]  /*c410*/  FSETP.NEU.AND P0, PT, |R0|, +INF , PT ;  /* 0x7f8000000000780b */ /* 0x000fc80003f0d200 */
[----:B------:R-:W-:-:S04]  /*c420*/  FSEL R0, R0, 3.40282346638528859812e+38, P0 ;  /* 0x7f7fffff00007808 */ /* 0x000fc80000000000 */
[----:B------:R-:W-:-:S07]  /*c430*/  LOP3.LUT R82, R0, 0xff800000, RZ, 0xc0, !PT ;  /* 0xff80000000527812 */ /* 0x000fce00078ec0ff */
.L_x_8159:
        /* <DEDUP_REMOVED lines=14> */
.L_x_8164:
[----:B------:R-:W0:Y:S02]  /*c520*/  MUFU.RCP R3, R82 ;  /* 0x0000005200037308 */ /* 0x000e240000001000 */
[----:B0-----:R-:W-:-:S04]  /*c530*/  FFMA R0, R82, R3, -1 ;  /* 0xbf80000052007423 */ /* 0x001fc80000000003 */
[----:B------:R-:W-:-:S04]  /*c540*/  FADD.FTZ R0, -R0, -RZ ;  /* 0x800000ff00007221 */ /* 0x000fc80000010100 */
[----:B------:R-:W-:-:S07]  /*c550*/  FFMA R3, R3, R0, R3 ;  /* 0x0000000003037223 */ /* 0x000fce0000000003 */
.L_x_8165:
[----:B------:R-:W-:Y:S05]  /*c560*/  BSYNC B3 ;  /* 0x0000000000037941 */ /* 0x000fea0003800000 */
.L_x_8163:
        /* <DEDUP_REMOVED lines=13> */
.L_x_8162:
[----:B------:R-:W-:Y:S05]  /*c640*/  BSYNC B1 ;  /* 0x0000000000017941 */ /* 0x000fea0003800000 */
.L_x_8161:
        /* <DEDUP_REMOVED lines=17> */
.L_x_8570:
[----:B------:R-:W-:Y:S01]  /*c760*/  ULDC UR5, c[0x0][0x268] ;  /* 0x00009a0000057ab9 */ /* 0x000fe20000000800 */
[----:B-1----:R-:W-:Y:S01]  /*c770*/  IMAD.MOV.U32 R81, RZ, RZ, 0x3f800000 ;  /* 0x3f800000ff517424 */ /* 0x002fe200078e00ff */
[----:B----4-:R-:W-:-:S04]  /*c780*/  FSETP.GEU.AND P0, PT, R10, UR5, PT ;  /* 0x000000050a007c0b */ /* 0x010fc8000bf0e000 */
[----:B------:R-:W-:-:S04]  /*c790*/  FSEL R3, R10, UR5, P0 ;  /* 0x000000050a037c08 */ /* 0x000fc80008000000 */
[----:B------:R-:W-:-:S04]  /*c7a0*/  FSETP.NEU.AND P0, PT, R3, RZ, PT ;  /* 0x000000ff0300720b */ /* 0x000fc80003f0d000 */
[----:B------:R-:W-:-:S04]  /*c7b0*/  FSETP.EQ.OR P0, PT, |R3|, +INF , !P0 ;  /* 0x7f8000000300780b */ /* 0x000fc80004702600 */
[----:B------:R-:W-:-:S13]  /*c7c0*/  FSETP.GTU.OR P0, PT, |R3|, +INF , P0 ;  /* 0x7f8000000300780b */ /* 0x000fda000070c600 */
[----:B------:R-:W-:Y:S05]  /*c7d0*/  @P0 BRA `(.L_x_8167) ;  /* 0x0000000000340947 */ /* 0x000fea0003800000 */
[----:B0-----:R-:W2:Y:S08]  /*c7e0*/  MUFU.RCP R0, R3 ;  /* 0x0000000300007308 */ /* 0x001eb00000001000 */
        /* <DEDUP_REMOVED lines=9> */
.L_x_8168:
[----:B------:R-:W-:-:S04]  /*c880*/  FSETP.NEU.AND P0, PT, |R0|, +INF , PT ;  /* 0x7f8000000000780b */ /* 0x000fc80003f0d200 */
[----:B------:R-:W-:-:S04]  /*c890*/  FSEL R0, R0, 3.40282346638528859812e+38, P0 ;  /* 0x7f7fffff00007808 */ /* 0x000fc80000000000 */
[----:B------:R-:W-:-:S07]  /*c8a0*/  LOP3.LUT R81, R0, 0xff800000, RZ, 0xc0, !PT ;  /* 0xff80000000517812 */ /* 0x000fce00078ec0ff */
.L_x_8167:
[----:B------:R-:W1:Y:S01]  /*c8b0*/  S2R R77, SR_TID.X ;  /* 0x00000000004d7919 */ /* 0x000e620000002100 */
[----:B------:R-:W-:Y:S01]  /*c8c0*/  BSSY B1, `(.L_x_8169) ;  /* 0x0000023000017945 */ /* 0x000fe20003800000 */
[----:B-1----:R-:W-:-:S13]  /*c8d0*/  LOP3.LUT P0, RZ, R77, 0x1f, RZ, 0xc0, !PT ;  /* 0x0000001f4dff7812 */ /* 0x002fda000780c0ff */
[----:B------:R-:W-:Y:S05]  /*c8e0*/  @P0 BRA `(.L_x_8170) ;  /* 0x0000000000800947 */ /* 0x000fea0003800000 */
[----:B0-----:R-:W-:Y:S01]  /*c8f0*/  VIADD R0, R81, 0x1800000 ;  /* 0x0180000051007836 */ /* 0x001fe20000000000 */
[----:B------:R-:W0:Y:S01]  /*c900*/  S2R R11, SR_CTAID.X ;  /* 0x00000000000b7919 */ /* 0x000e220000002500 */
[----:B------:R-:W-:Y:S03]  /*c910*/  BSSY B3, `(.L_x_8171) ;  /* 0x000000d000037945 */ /* 0x000fe60003800000 */
[----:B------:R-:W-:-:S04]  /*c920*/  LOP3.LUT R0, R0, 0x7f800000, RZ, 0xc0, !PT ;  /* 0x7f80000000007812 */ /* 0x000fc800078ec0ff */
[----:B------:R-:W-:-:S13]  /*c930*/  ISETP.GT.U32.AND P0, PT, R0, 0x1ffffff, PT ;  /* 0x01ffffff0000780c */ /* 0x000fda0003f04070 */
[----:B------:R-:W-:Y:S05]  /*c940*/  @P0 BRA `(.L_x_8172) ;  /* 0x0000000000140947 */ /* 0x000fea0003800000 */
[----:B------:R-:W-:Y:S01]  /*c950*/  IMAD.MOV.U32 R0, RZ, RZ, R81 ;  /* 0x000000ffff007224 */ /* 0x000fe200078e0051 */
[----:B------:R-:W-:-:S07]  /*c960*/  MOV R4, 0xc980 ;  /* 0x0000c98000047802 */ /* 0x000fce0000000f00 */
[----:B0-23--:R-:W-:Y:S05]  /*c970*/  CALL.REL.NOINC `($__internal_18_$__cuda_sm20_rcp_rn_f32_slowpath) ;  /* 0x000000e4007c7944 */ /* 0x00dfea0003c00000 */
[----:B------:R-:W-:Y:S01]  /*c980*/  IMAD.MOV.U32 R3, RZ, RZ, R5 ;  /* 0x000000ffff037224 */ /* 0x000fe200078e0005 */
[----:B------:R-:W-:Y:S06]  /*c990*/  BRA `(.L_x_8173) ;  /* 0x0000000000107947 */ /* 0x000fec0003800000 */
.L_x_8172:
[----:B------:R-:W1:Y:S02]  /*c9a0*/  MUFU.RCP R0, R81 ;  /* 0x0000005100007308 */ /* 0x000e640000001000 */
[----:B-1----:R-:W-:-:S04]  /*c9b0*/  FFMA R3, R81, R0, -1 ;  /* 0xbf80000051037423 */ /* 0x002fc80000000000 */
[----:B------:R-:W-:-:S04]  /*c9c0*/  FADD.FTZ R3, -R3, -RZ ;  /* 0x800000ff03037221 */ /* 0x000fc80000010100 */
[----:B------:R-:W-:-:S07]  /*c9d0*/  FFMA R3, R0, R3, R0 ;  /* 0x0000000300037223 */ /* 0x000fce0000000000 */
.L_x_8173:
[----:B------:R-:W-:Y:S05]  /*c9e0*/  BSYNC B3 ;  /* 0x0000000000037941 */ /* 0x000fea0003800000 */
.L_x_8171:
[----:B------:R-:W-:Y:S01]  /*c9f0*/  SHF.R.U32.HI R4, RZ, 0x1, R77 ;  /* 0x00000001ff047819 */ /* 0x000fe2000001164d */
[----:B--23--:R-:W-:Y:S01]  /*ca00*/  IMAD.MOV.U32 R5, RZ, RZ, RZ ;  /* 0x000000ffff057224 */ /* 0x00cfe200078e00ff */
[----:B------:R-:W-:Y:S02]  /*ca10*/  ULDC.64 UR6, c[0x0][0x258] ;  /* 0x0000960000067ab9 */ /* 0x000fe40000000a00 */
[----:B------:R-:W-:-:S05]  /*ca20*/  LOP3.LUT R4, R4, 0x7ffffff0, RZ, 0xc0, !PT ;  /* 0x7ffffff004047812 */ /* 0x000fca00078ec0ff */
[----:B0-----:R-:W-:-:S04]  /*ca30*/  IMAD.WIDE.U32 R4, R11, 0x80, R4 ;  /* 0x000000800b047825 */ /* 0x001fc800078e0004 */
        /* <DEDUP_REMOVED lines=11> */
.L_x_8170:
[----:B------:R-:W-:Y:S05]  /*caf0*/  BSYNC B1 ;  /* 0x0000000000017941 */ /* 0x000fea0003800000 */
.L_x_8169:
        /* <DEDUP_REMOVED lines=17> */
.L_x_8578:
        /* <DEDUP_REMOVED lines=18> */
.L_x_8176:
[----:B------:R-:W-:-:S04]  /*cd30*/  FSETP.NEU.AND P0, PT, |R0|, +INF , PT ;  /* 0x7f8000000000780b */ /* 0x000fc80003f0d200 */
[----:B------:R-:W-:-:S04]  /*cd40*/  FSEL R0, R0, 3.40282346638528859812e+38, P0 ;  /* 0x7f7fffff00007808 */ /* 0x000fc80000000000 */
[----:B------:R-:W-:-:S07]  /*cd50*/  LOP3.LUT R80, R0, 0xff800000, RZ, 0xc0, !PT ;  /* 0xff80000000507812 */ /* 0x000fce00078ec0ff */
.L_x_8175:
        /* <DEDUP_REMOVED lines=15> */
.L_x_8180:
[----:B------:R-:W1:Y:S02]  /*ce50*/  MUFU.RCP R3, R80 ;  /* 0x0000005000037308 */ /* 0x000e640000001000 */
[----:B-1----:R-:W-:-:S04]  /*ce60*/  FFMA R0, R80, R3, -1 ;  /* 0xbf80000050007423 */ /* 0x002fc80000000003 */
[----:B------:R-:W-:-:S04]  /*ce70*/  FADD.FTZ R0, -R0, -RZ ;  /* 0x800000ff00007221 */ /* 0x000fc80000010100 */
[----:B------:R-:W-:-:S07]  /*ce80*/  FFMA R3, R3, R0, R3 ;  /* 0x0000000003037223 */ /* 0x000fce0000000003 */
.L_x_8181:
[----:B------:R-:W-:Y:S05]  /*ce90*/  BSYNC B3 ;  /* 0x0000000000037941 */ /* 0x000fea0003800000 */
.L_x_8179:
        /* <DEDUP_REMOVED lines=16> */
.L_x_8178:
[----:B------:R-:W-:Y:S05]  /*cfa0*/  BSYNC B1 ;  /* 0x0000000000017941 */ /* 0x000fea0003800000 */
.L_x_8177:
        /* <DEDUP_REMOVED lines=17> */
.L_x_8586:
        /* <DEDUP_REMOVED lines=18> */
.L_x_8184:
[----:B------:R-:W-:-:S04]  /*d1e0*/  FSETP.NEU.AND P0, PT, |R0|, +INF , PT ;  /* 0x7f8000000000780b */ /* 0x000fc80003f0d200 */
[----:B------:R-:W-:-:S04]  /*d1f0*/  FSEL R0, R0, 3.40282346638528859812e+38, P0 ;  /* 0x7f7fffff00007808 */ /* 0x000fc80000000000 */
[----:B------:R-:W-:-:S07]  /*d200*/  LOP3.LUT R79, R0, 0xff800000, RZ, 0xc0, !PT ;  /* 0xff800000004f7812 */ /* 0x000fce00078ec0ff */
.L_x_8183:
        /* <DEDUP_REMOVED lines=15> */
.L_x_8188:
[----:B------:R-:W1:Y:S02]  /*d300*/  MUFU.RCP R0, R79 ;  /* 0x0000004f00007308 */ /* 0x000e640000001000 */
[----:B-1----:R-:W-:-:S04]  /*d310*/  FFMA R3, R79, R0, -1 ;  /* 0xbf8000004f037423 */ /* 0x002fc80000000000 */
[----:B------:R-:W-:-:S04]  /*d320*/  FADD.FTZ R3, -R3, -RZ ;  /* 0x800000ff03037221 */ /* 0x000fc80000010100 */
[----:B------:R-:W-:-:S07]  /*d330*/  FFMA R3, R0, R3, R0 ;  /* 0x0000000300037223 */ /* 0x000fce0000000000 */
.L_x_8189:
[----:B------:R-:W-:Y:S05]  /*d340*/  BSYNC B3 ;  /* 0x0000000000037941 */ /* 0x000fea0003800000 */
.L_x_8187:
        /* <DEDUP_REMOVED lines=16> */
.L_x_8186:
[----:B------:R-:W-:Y:S05]  /*d450*/  BSYNC B1 ;  /* 0x0000000000017941 */ /* 0x000fea0003800000 */
.L_x_8185:
        /* <DEDUP_REMOVED lines=17> */
.L_x_8594:
        /* <DEDUP_REMOVED lines=18> */
.L_x_8192:
[----:B------:R-:W-:-:S04]  /*d690*/  FSETP.NEU.AND P0, PT, |R0|, +INF , PT ;  /* 0x7f8000000000780b */ /* 0x000fc80003f0d200 */
[----:B------:R-:W-:-:S04]  /*d6a0*/  FSEL R0, R0, 3.40282346638528859812e+38, P0 ;  /* 0x7f7fffff00007808 */ /* 0x000fc80000000000 */
[----:B------:R-:W-:-:S07]  /*d6b0*/  LOP3.LUT R78, R0, 0xff800000, RZ, 0xc0, !PT ;  /* 0xff800000004e7812 */ /* 0x000fce00078ec0ff */
.L_x_8191:
        /* <DEDUP_REMOVED lines=15> */
.L_x_8196:
[----:B------:R-:W1:Y:S02]  /*d7b0*/  MUFU.RCP R3, R78 ;  /* 0x0000004e00037308 */ /* 0x000e640000001000 */
[----:B-1----:R-:W-:-:S04]  /*d7c0*/  FFMA R0, R78, R3, -1 ;  /* 0xbf8000004e007423 */ /* 0x002fc80000000003 */
[----:B------:R-:W-:-:S04]  /*d7d0*/  FADD.FTZ R0, -R0, -RZ ;  /* 0x800000ff00007221 */ /* 0x000fc80000010100 */
[----:B------:R-:W-:-:S07]  /*d7e0*/  FFMA R3, R3, R0, R3 ;  /* 0x0000000003037223 */ /* 0x000fce0000000003 */
.L_x_8197:
[----:B------:R-:W-:Y:S05]  /*d7f0*/  BSYNC B3 ;  /* 0x0000000000037941 */ /* 0x000fea0003800000 */
.L_x_8195:
        /* <DEDUP_REMOVED lines=16> */
.L_x_8194:
[----:B------:R-:W-:Y:S05]  /*d900*/  BSYNC B1 ;  /* 0x0000000000017941 */ /* 0x000fea0003800000 */
.L_x_8193:
        /* <DEDUP_REMOVED lines=17> */
.L_x_8602:
        /* <DEDUP_REMOVED lines=18> */
.L_x_8200:
[----:B------:R-:W-:-:S04]  /*db40*/  FSETP.NEU.AND P0, PT, |R0|, +INF , PT ;  /* 0x7f8000000000780b */ /* 0x000fc80003f0d200 */
[----:B------:R-:W-:-:S04]  /*db50*/  FSEL R0, R0, 3.40282346638528859812e+38, P0 ;  /* 0x7f7fffff00007808 */ /* 0x000fc80000000000 */
[----:B------:R-:W-:-:S07]  /*db60*/  LOP3.LUT R77, R0, 0xff800000, RZ, 0xc0, !PT ;  /* 0xff800000004d7812 */ /* 0x000fce00078ec0ff */
.L_x_8199:
[----:B---3--:R-:W1:Y:S01]  /*db70*/  S2R R96, SR_TID.X ;  /* 0x0000000000607919 */ /* 0x008e620000002100 */
        /* <DEDUP_REMOVED lines=11> */
[----:B0-2---:R-:W-:Y:S05]  /*dc30*/  CALL.REL.NOINC `($__internal_18_$__cuda_sm20_rcp_rn_f32_slowpath) ;  /* 0x000000d000cc7944 */ /* 0x005fea0003c00000 */
[----:B------:R-:W-:Y:S01]  /*dc40*/  IMAD.MOV.U32 R3, RZ, RZ, R5 ;  /* 0x000000ffff037224 */ /* 0x000fe200078e0005 */
[----:B------:R-:W-:Y:S06]  /*dc50*/  BRA `(.L_x_8205) ;  /* 0x0000000000107947 */ /* 0x000fec0003800000 */
.L_x_8204:
[----:B------:R-:W1:Y:S02]  /*dc60*/  MUFU.RCP R0, R77 ;  /* 0x0000004d00007308 */ /* 0x000e640000001000 */
[----:B-1----:R-:W-:-:S04]  /*dc70*/  FFMA R3, R77, R0, -1 ;  /* 0xbf8000004d037423 */ /* 0x002fc80000000000 */
[----:B------:R-:W-:-:S04]  /*dc80*/  FADD.FTZ R3, -R3, -RZ ;  /* 0x800000ff03037221 */ /* 0x000fc80000010100 */
[----:B------:R-:W-:-:S07]  /*dc90*/  FFMA R3, R0, R3, R0 ;  /* 0x0000000300037223 */ /* 0x000fce0000000000 */
.L_x_8205:
[----:B------:R-:W-:Y:S05]  /*dca0*/  BSYNC B3 ;  /* 0x0000000000037941 */ /* 0x000fea0003800000 */
.L_x_8203:
[----:B------:R-:W-:Y:S01]  /*dcb0*/  SHF.R.U32.HI R4, RZ, 0x1, R96 ;  /* 0x00000001ff047819 */ /* 0x000fe20000011660 */
[----:B--2---:R-:W-:Y:S01]  /*dcc0*/  IMAD.MOV.U32 R5, RZ, RZ, RZ ;  /* 0x000000ffff057224 */ /* 0x004fe200078e00ff */
        /* <DEDUP_REMOVED lines=14> */
.L_x_8202:
[----:B------:R-:W-:Y:S05]  /*ddb0*/  BSYNC B1 ;  /* 0x0000000000017941 */ /* 0x000fea0003800000 */
.L_x_8201:
        /* <DEDUP_REMOVED lines=17> */
.L_x_8610:
        /* <DEDUP_REMOVED lines=10> */
[----:B--2---:R-:W-:-:S04]  /*df70*/  FFMA R5, -R3, R0, 1 ;  /* 0x3f80000003057423 */ /* 0x004fc80000000100 */
[----:B------:R-:W-:-:S04]  /*df80*/  FFMA R0, R0, R5, R0 ;  /* 0x0000000500007223 */ /* 0x000fc80000000000 */
[----:B------:R-:W-:-:S04]  /*df90*/  FFMA R4, R0, 448, RZ ;  /* 0x43e0000000047823 */ /* 0x000fc800000000ff */
[----:B------:R-:W-:-:S04]  /*dfa0*/  FFMA R5, -R3, R4, 448 ;  /* 0x43e0000003057423 */ /* 0x000fc80000000104 */
[----:B------:R-:W-:Y:S01]  /*dfb0*/  FFMA R0, R0, R5, R4 ;  /* 0x0000000500007223 */ /* 0x000fe20000000004 */
[----:B0-----:R-:W-:Y:S06]  /*dfc0*/  @!P0 BRA `(.L_x_8208) ;  /* 0x0000000000088947 */ /* 0x001fec0003800000 */
[----:B------:R-:W-:-:S07]  /*dfd0*/  MOV R4, 0xdff0 ;  /* 0x0000dff000047802 */ /* 0x000fce0000000f00 */
[----:B------:R-:W-:Y:S05]  /*dfe0*/  CALL.REL.NOINC `($__internal_19_$__cuda_sm3x_div_rn_noftz_f32_slowpath) ;  /* 0x000000d000b47944 */ /* 0x000fea0003c00000 */
.L_x_8208:
[----:B------:R-:W-:-:S04]  /*dff0*/  FSETP.NEU.AND P0, PT, |R0|, +INF , PT ;  /* 0x7f8000000000780b */ /* 0x000fc80003f0d200 */
[----:B------:R-:W-:-:S04]  /*e000*/  FSEL R0, R0, 3.40282346638528859812e+38, P0 ;  /* 0x7f7fffff00007808 */ /* 0x000fc80000000000 */
[----:B------:R-:W-:-:S07]  /*e010*/  LOP3.LUT R0, R0, 0xff800000, RZ, 0xc0, !PT ;  /* 0xff80000000007812 */ /* 0x000fce00078ec0ff */
.L_x_8207:
[----:B------:R-:W0:Y:S02]  /*e020*/  S2R R11, SR_TID.X ;  /* 0x00000000000b7919 */ /* 0x000e240000002100 */
[----:B0-----:R-:W-:-:S13]  /*e030*/  LOP3.LUT P0, RZ, R11, 0x1f, RZ, 0xc0, !PT ;  /* 0x0000001f0bff7812 */ /* 0x001fda000780c0ff */
[----:B------:R-:W-:Y:S05]  /*e040*/  @P0 BRA `(.L_x_8209) ;  /* 0x0000004000780947 */ /* 0x000fea0003800000 */
[----:B------:R-:W-:Y:S01]  /*e050*/  VIADD R3, R0, 0x1800000 ;  /* 0x0180000000037836 */ /* 0x000fe20000000000 */
[----:B------:R-:W0:Y:S01]  /*e060*/  S2R R2, SR_CTAID.X ;  /* 0x0000000000027919 */ /* 0x000e220000002500 */
[----:B------:R-:W-:Y:S03]  /*e070*/  BSSY B1, `(.L_x_8210) ;  /* 0x000000c000017945 */ /* 0x000fe60003800000 */
[----:B------:R-:W-:-:S04]  /*e080*/  LOP3.LUT R3, R3, 0x7f800000, RZ, 0xc0, !PT ;  /* 0x7f80000003037812 */ /* 0x000fc800078ec0ff */
[----:B------:R-:W-:-:S13]  /*e090*/  ISETP.GT.U32.AND P0, PT, R3, 0x1ffffff, PT ;  /* 0x01ffffff0300780c */ /* 0x000fda0003f04070 */
[----:B------:R-:W-:Y:S05]  /*e0a0*/  @P0 BRA `(.L_x_8211) ;  /* 0x0000000000100947 */ /* 0x000fea0003800000 */
[----:B------:R-:W-:-:S07]  /*e0b0*/  MOV R4, 0xe0d0 ;  /* 0x0000e0d000047802 */ /* 0x000fce0000000f00 */
[----:B0-2---:R-:W-:Y:S05]  /*e0c0*/  CALL.REL.NOINC `($__internal_18_$__cuda_sm20_rcp_rn_f32_slowpath) ;  /* 0x000000cc00a87944 */ /* 0x005fea0003c00000 */
[----:B------:R-:W-:Y:S01]  /*e0d0*/  IMAD.MOV.U32 R7, RZ, RZ, R5 ;  /* 0x000000ffff077224 */ /* 0x000fe200078e0005 */
[----:B------:R-:W-:Y:S06]  /*e0e0*/  BRA `(.L_x_8212) ;  /* 0x0000000000107947 */ /* 0x000fec0003800000 */
.L_x_8211:
[----:B------:R-:W1:Y:S02]  /*e0f0*/  MUFU.RCP R7, R0 ;  /* 0x0000000000077308 */ /* 0x000e640000001000 */
[----:B-1----:R-:W-:-:S04]  /*e100*/  FFMA R3, R0, R7, -1 ;  /* 0xbf80000000037423 */ /* 0x002fc80000000007 */
[----:B------:R-:W-:-:S04]  /*e110*/  FADD.FTZ R4, -R3, -RZ ;  /* 0x800000ff03047221 */ /* 0x000fc80000010100 */
[----:B------:R-:W-:-:S07]  /*e120*/  FFMA R7, R7, R4, R7 ;  /* 0x0000000407077223 */ /* 0x000fce0000000007 */
.L_x_8212:
[----:B------:R-:W-:Y:S05]  /*e130*/  BSYNC B1 ;  /* 0x0000000000017941 */ /* 0x000fea0003800000 */
.L_x_8210:
        /* <DEDUP_REMOVED lines=17> */
.L_x_8085:
        /* <DEDUP_REMOVED lines=13> */
.L_x_8618:
        /* <DEDUP_REMOVED lines=18> */
.L_x_8215:
[----:B------:R-:W-:-:S04]  /*e440*/  FSETP.NEU.AND P0, PT, |R0|, +INF , PT ;  /* 0x7f8000000000780b */ /* 0x000fc80003f0d200 */
[----:B------:R-:W-:-:S09]  /*e450*/  FSEL R91, R0, 3.40282346638528859812e+38, P0 ;  /* 0x7f7fffff005b7808 */ /* 0x000fd20000000000 */
.L_x_8214:
        /* <DEDUP_REMOVED lines=13> */
.L_x_8219:
[----:B------:R-:W0:Y:S02]  /*e530*/  MUFU.RCP R0, R91 ;  /* 0x0000005b00007308 */ /* 0x000e240000001000 */
[----:B0-----:R-:W-:-:S04]  /*e540*/  FFMA R3, R91, R0, -1 ;  /* 0xbf8000005b037423 */ /* 0x001fc80000000000 */
[----:B------:R-:W-:-:S04]  /*e550*/  FADD.FTZ R3, -R3, -RZ ;  /* 0x800000ff03037221 */ /* 0x000fc80000010100 */
[----:B------:R-:W-:-:S07]  /*e560*/  FFMA R5, R0, R3, R0 ;  /* 0x0000000300057223 */ /* 0x000fce0000000000 */
.L_x_8220:
[----:B------:R-:W-:Y:S05]  /*e570*/  BSYNC B3 ;  /* 0x0000000000037941 */ /* 0x000fea0003800000 */
.L_x_8218:
[----:B------:R0:W-:Y:S02]  /*e580*/  STG.E desc[UR8][R100.64], R5 ;  /* 0x0000000564007986 */ /* 0x0001e4000c101908 */
.L_x_8217:
[----:B------:R-:W-:Y:S05]  /*e590*/  BSYNC B1 ;  /* 0x0000000000017941 */ /* 0x000fea0003800000 */
.L_x_8216:
        /* <DEDUP_REMOVED lines=17> */
.L_x_8626:
        /* <DEDUP_REMOVED lines=18> */
.L_x_8223:
[----:B------:R-:W-:-:S04]  /*e7d0*/  FSETP.NEU.AND P0, PT, |R0|, +INF , PT ;  /* 0x7f8000000000780b */ /* 0x000fc80003f0d200 */
[----:B------:R-:W-:-:S09]  /*e7e0*/  FSEL R90, R0, 3.40282346638528859812e+38, P0 ;  /* 0x7f7fffff005a7808 */ /* 0x000fd20000000000 */
.L_x_8222:
        /* <DEDUP_REMOVED lines=11> */
.L_x_8227:
[----:B0-----:R-:W0:Y:S02]  /*e8a0*/  MUFU.RCP R5, R90 ;  /* 0x0000005a00057308 */ /* 0x001e240000001000 */
[----:B0-----:R-:W-:-:S04]  /*e8b0*/  FFMA R0, R90, R5, -1 ;  /* 0xbf8000005a007423 */ /* 0x001fc80000000005 */
[----:B------:R-:W-:-:S04]  /*e8c0*/  FADD.FTZ R0, -R0, -RZ ;  /* 0x800000ff00007221 */ /* 0x000fc80000010100 */
[----:B------:R-:W-:-:S07]  /*e8d0*/  FFMA R5, R5, R0, R5 ;  /* 0x0000000005057223 */ /* 0x000fce0000000005 */
.L_x_8228:
[----:B------:R-:W-:Y:S05]  /*e8e0*/  BSYNC B3 ;  /* 0x0000000000037941 */ /* 0x000fea0003800000 */
.L_x_8226:
[----:B------:R2:W-:Y:S02]  /*e8f0*/  STG.E desc[UR8][R88.64], R5 ;  /* 0x0000000558007986 */ /* 0x0005e4000c101908 */
.L_x_8225:
[----:B------:R-:W-:Y:S05]  /*e900*/  BSYNC B1 ;  /* 0x0000000000017941 */ /* 0x000fea0003800000 */
.L_x_8224:
        /* <DEDUP_REMOVED lines=17> */
.L_x_8634:
        /* <DEDUP_REMOVED lines=18> */
.L_x_8231:
[----:B------:R-:W-:-:S04]  /*eb40*/  FSETP.NEU.AND P0, PT, |R0|, +INF , PT ;  /* 0x7f8000000000780b */ /* 0x000fc80003f0d200 */
[----:B------:R-:W-:-:S09]  /*eb50*/  FSEL R89, R0, 3.40282346638528859812e+38, P0 ;  /* 0x7f7fffff00597808 */ /* 0x000fd20000000000 */
.L_x_8230:
        /* <DEDUP_REMOVED lines=11> */
.L_x_8235:
[----:B------:R-:W1:Y:S02]  /*ec10*/  MUFU.RCP R0, R89 ;  /* 0x0000005900007308 */ /* 0x000e640000001000 */
[----:B-1----:R-:W-:-:S04]  /*ec20*/  FFMA R3, R89, R0, -1 ;  /* 0xbf80000059037423 */ /* 0x002fc80000000000 */
[----:B------:R-:W-:-:S04]  /*ec30*/  FADD.FTZ R3, -R3, -RZ ;  /* 0x800000ff03037221 */ /* 0x000fc80000010100 */
[----:B0-----:R-:W-:-:S07]  /*ec40*/  FFMA R5, R0, R3, R0 ;  /* 0x0000000300057223 */ /* 0x001fce0000000000 */
.L_x_8236:
[----:B------:R-:W-:Y:S05]  /*ec50*/  BSYNC B3 ;  /* 0x0000000000037941 */ /* 0x000fea0003800000 */
.L_x_8234:
[----:B------:R2:W-:Y:S02]  /*ec60*/  STG.E desc[UR8][R98.64], R5 ;  /* 0x0000000562007986 */ /* 0x0005e4000c101908 */
.L_x_8233:
[----:B------:R-:W-:Y:S05]  /*ec70*/  BSYNC B1 ;  /* 0x0000000000017941 */ /* 0x000fea0003800000 */
.L_x_8232:
        /* <DEDUP_REMOVED lines=17> */
.L_x_8642:
        /* <DEDUP_REMOVED lines=18> */
.L_x_8239:
[----:B------:R-:W-:-:S04]  /*eeb0*/  FSETP.NEU.AND P0, PT, |R0|, +INF , PT ;  /* 0x7f8000000000780b */ /* 0x000fc80003f0d200 */
[----:B------:R-:W-:-:S09]  /*eec0*/  FSEL R88, R0, 3.40282346638528859812e+38, P0 ;  /* 0x7f7fffff00587808 */ /* 0x000fd20000000000 */
.L_x_8238:
        /* <DEDUP_REMOVED lines=11> */
.L_x_8243:
[----:B0-2---:R-:W0:Y:S02]  /*ef80*/  MUFU.RCP R5, R88 ;  /* 0x0000005800057308 */ /* 0x005e240000001000 */
[----:B0-----:R-:W-:-:S04]  /*ef90*/  FFMA R0, R88, R5, -1 ;  /* 0xbf80000058007423 */ /* 0x001fc80000000005 */
[----:B------:R-:W-:-:S04]  /*efa0*/  FADD.FTZ R0, -R0, -RZ ;  /* 0x800000ff00007221 */ /* 0x000fc80000010100 */
[----:B------:R-:W-:-:S07]  /*efb0*/  FFMA R5, R5, R0, R5 ;  /* 0x0000000005057223 */ /* 0x000fce0000000005 */
.L_x_8244:
[----:B------:R-:W-:Y:S05]  /*efc0*/  BSYNC B3 ;  /* 0x0000000000037941 */ /* 0x000fea0003800000 */
.L_x_8242:
[----:B------:R3:W-:Y:S02]  /*efd0*/  STG.E desc[UR8][R86.64], R5 ;  /* 0x0000000556007986 */ /* 0x0007e4000c101908 */
.L_x_8241:
[----:B------:R-:W-:Y:S05]  /*efe0*/  BSYNC B1 ;  /* 0x0000000000017941 */ /* 0x000fea0003800000 */
.L_x_8240:
        /* <DEDUP_REMOVED lines=17> */
.L_x_8650:
        /* <DEDUP_REMOVED lines=18> */
.L_x_8247:
[----:B------:R-:W-:-:S04]  /*f220*/  FSETP.NEU.AND P0, PT, |R0|, +INF , PT ;  /* 0x7f8000000000780b */ /* 0x000fc80003f0d200 */
[----:B------:R-:W-:-:S09]  /*f230*/  FSEL R87, R0, 3.40282346638528859812e+38, P0 ;  /* 0x7f7fffff00577808 */ /* 0x000fd20000000000 */
.L_x_8246:
        /* <DEDUP_REMOVED lines=11> */
.L_x_8251:
[----:B------:R-:W1:Y:S02]  /*f2f0*/  MUFU.RCP R0, R87 ;  /* 0x0000005700007308 */ /* 0x000e640000001000 */
[----:B-1----:R-:W-:-:S04]  /*f300*/  FFMA R3, R87, R0, -1 ;  /* 0xbf80000057037423 */ /* 0x002fc80000000000 */
[----:B------:R-:W-:-:S04]  /*f310*/  FADD.FTZ R3, -R3, -RZ ;  /* 0x800000ff03037221 */ /* 0x000fc80000010100 */
[----:B0-2---:R-:W-:-:S07]  /*f320*/  FFMA R5, R0, R3, R0 ;  /* 0x0000000300057223 */ /* 0x005fce0000000000 */
.L_x_8252:
[----:B------:R-:W-:Y:S05]  /*f330*/  BSYNC B3 ;  /* 0x0000000000037941 */ /* 0x000fea0003800000 */
.L_x_8250:
[----:B------:R3:W-:Y:S02]  /*f340*/  STG.E desc[UR8][R96.64], R5 ;  /* 0x0000000560007986 */ /* 0x0007e4000c101908 */
.L_x_8249:
[----:B------:R-:W-:Y:S05]  /*f350*/  BSYNC B1 ;  /* 0x0000000000017941 */ /* 0x000fea0003800000 */
.L_x_8248:
        /* <DEDUP_REMOVED lines=17> */
.L_x_8658:
        /* <DEDUP_REMOVED lines=18> */
.L_x_8255:
[----:B------:R-:W-:-:S04]  /*f590*/  FSETP.NEU.AND P0, PT, |R0|, +INF , PT ;  /* 0x7f8000000000780b */ /* 0x000fc80003f0d200 */
[----:B------:R-:W-:-:S09]  /*f5a0*/  FSEL R86, R0, 3.40282346638528859812e+38, P0 ;  /* 0x7f7fffff00567808 */ /* 0x000fd20000000000 */
.L_x_8254:
        /* <DEDUP_REMOVED lines=11> */
.L_x_8259:
[----:B0-23--:R-:W0:Y:S02]  /*f660*/  MUFU.RCP R5, R86 ;  /* 0x0000005600057308 */ /* 0x00de240000001000 */
[----:B0-----:R-:W-:-:S04]  /*f670*/  FFMA R0, R86, R5, -1 ;  /* 0xbf80000056007423 */ /* 0x001fc80000000005 */
[----:B------:R-:W-:-:S04]  /*f680*/  FADD.FTZ R0, -R0, -RZ ;  /* 0x800000ff00007221 */ /* 0x000fc80000010100 */
[----:B------:R-:W-:-:S07]  /*f690*/  FFMA R5, R5, R0, R5 ;  /* 0x0000000005057223 */ /* 0x000fce0000000005 */
.L_x_8260:
[----:B------:R-:W-:Y:S05]  /*f6a0*/  BSYNC B3 ;  /* 0x0000000000037941 */ /* 0x000fea0003800000 */
.L_x_8258:
[----:B------:R4:W-:Y:S02]  /*f6b0*/  STG.E desc[UR8][R84.64], R5 ;  /* 0x0000000554007986 */ /* 0x0009e4000c101908 */
.L_x_8257:
[----:B------:R-:W-:Y:S05]  /*f6c0*/  BSYNC B1 ;  /* 0x0000000000017941 */ /* 0x000fea0003800000 */
.L_x_8256:
        /* <DEDUP_REMOVED lines=17> */
.L_x_8666:
        /* <DEDUP_REMOVED lines=18> */
.L_x_8263:
[----:B------:R-:W-:-:S04]  /*f900*/  FSETP.NEU.AND P0, PT, |R0|, +INF , PT ;  /* 0x7f8000000000780b */ /* 0x000fc80003f0d200 */
[----:B------:R-:W-:-:S09]  /*f910*/  FSEL R85, R0, 3.40282346638528859812e+38, P0 ;  /* 0x7f7fffff00557808 */ /* 0x000fd20000000000 */
.L_x_8262:
        /* <DEDUP_REMOVED lines=13> */
.L_x_8267:
[----:B------:R-:W0:Y:S02]  /*f9f0*/  MUFU.RCP R0, R85 ;  /* 0x0000005500007308 */ /* 0x000e240000001000 */
[----:B0-----:R-:W-:-:S04]  /*fa00*/  FFMA R3, R85, R0, -1 ;  /* 0xbf80000055037423 */ /* 0x001fc80000000000 */
[----:B------:R-:W-:-:S04]  /*fa10*/  FADD.FTZ R3, -R3, -RZ ;  /* 0x800000ff03037221 */ /* 0x000fc80000010100 */
[----:B--23--:R-:W-:-:S07]  /*fa20*/  FFMA R5, R0, R3, R0 ;  /* 0x0000000300057223 */ /* 0x00cfce0000000000 */
.L_x_8268:
[----:B------:R-:W-:Y:S05]  /*fa30*/  BSYNC B3 ;  /* 0x0000000000037941 */ /* 0x000fea0003800000 */
.L_x_8266:
[----:B------:R0:W-:Y:S02]  /*fa40*/  STG.E desc[UR8][R82.64], R5 ;  /* 0x0000000552007986 */ /* 0x0001e4000c101908 */
.L_x_8265:
[----:B------:R-:W-:Y:S05]  /*fa50*/  BSYNC B1 ;  /* 0x0000000000017941 */ /* 0x000fea0003800000 */
.L_x_8264:
        /* <DEDUP_REMOVED lines=17> */
.L_x_8674:
        /* <DEDUP_REMOVED lines=18> */
.L_x_8271:
[----:B------:R-:W-:-:S04]  /*fc90*/  FSETP.NEU.AND P0, PT, |R0|, +INF , PT ;  /* 0x7f8000000000780b */ /* 0x000fc80003f0d200 */
[----:B------:R-:W-:-:S09]  /*fca0*/  FSEL R84, R0, 3.40282346638528859812e+38, P0 ;  /* 0x7f7fffff00547808 */ /* 0x000fd20000000000 */
.L_x_8270:
        /* <DEDUP_REMOVED lines=13> */
.L_x_8275:
[----:B0-23--:R-:W0:Y:S02]  /*fd80*/  MUFU.RCP R5, R84 ;  /* 0x0000005400057308 */ /* 0x00de240000001000 */
[----:B0-----:R-:W-:-:S04]  /*fd90*/  FFMA R0, R84, R5, -1 ;  /* 0xbf80000054007423 */ /* 0x001fc80000000005 */
[----:B------:R-:W-:-:S04]  /*fda0*/  FADD.FTZ R0, -R0, -RZ ;  /* 0x800000ff00007221 */ /* 0x000fc80000010100 */
[----:B------:R-:W-:-:S07]  /*fdb0*/  FFMA R5, R5, R0, R5 ;  /* 0x0000000005057223 */ /* 0x000fce0000000005 */
.L_x_8276:
[----:B------:R-:W-:Y:S05]  /*fdc0*/  BSYNC B3 ;  /* 0x0000000000037941 */ /* 0x000fea0003800000 */
.L_x_8274:
[----:B------:R1:W-:Y:S02]  /*fdd0*/  STG.E desc[UR8][R80.64], R5 ;  /* 0x0000000550007986 */ /* 0x0003e4000c101908 */
.L_x_8273:
[----:B------:R-:W-:Y:S05]  /*fde0*/  BSYNC B1 ;  /* 0x0000000000017941 */ /* 0x000fea0003800000 */
.L_x_8272:
        /* <DEDUP_REMOVED lines=17> */
.L_x_8682:
        /* <DEDUP_REMOVED lines=18> */
.L_x_8279:
[----:B------:R-:W-:-:S04]  /*10020*/  FSETP.NEU.AND P0, PT, |R0|, +INF , PT ;  /* 0x7f8000000000780b */ /* 0x000fc80003f0d200 */
[----:B------:R-:W-:-:S09]  /*10030*/  FSEL R83, R0, 3.40282346638528859812e+38, P0 ;  /* 0x7f7fffff00537808 */ /* 0x000fd20000000000 */
.L_x_8278:
        /* <DEDUP_REMOVED lines=14> */
.L_x_8283:
[----:B------:R-:W0:Y:S02]  /*10120*/  MUFU.RCP R0, R83 ;  /* 0x0000005300007308 */ /* 0x000e240000001000 */
[----:B0-----:R-:W-:-:S04]  /*10130*/  FFMA R3, R83, R0, -1 ;  /* 0xbf80000053037423 */ /* 0x001fc80000000000 */
[----:B------:R-:W-:-:S04]  /*10140*/  FADD.FTZ R3, -R3, -RZ ;  /* 0x800000ff03037221 */ /* 0x000fc80000010100 */
[----:B------:R-:W-:-:S07]  /*10150*/  FFMA R3, R0, R3, R0 ;  /* 0x0000000300037223 */ /* 0x000fce0000000000 */
.L_x_8284:
[----:B------:R-:W-:Y:S05]  /*10160*/  BSYNC B3 ;  /* 0x0000000000037941 */ /* 0x000fea0003800000 */
.L_x_8282:
        /* <DEDUP_REMOVED lines=13> */
.L_x_8281:
[----:B------:R-:W-:Y:S05]  /*10240*/  BSYNC B1 ;  /* 0x0000000000017941 */ /* 0x000fea0003800000 */
.L_x_8280:
        /* <DEDUP_REMOVED lines=17> */
.L_x_8690:
        /* <DEDUP_REMOVED lines=18> */
.L_x_8287:
[----:B------:R-:W-:-:S04]  /*10480*/  FSETP.NEU.AND P0, PT, |R0|, +INF , PT ;  /* 0x7f8000000000780b */ /* 0x000fc80003f0d200 */
[----:B------:R-:W-:-:S09]  /*10490*/  FSEL R82, R0, 3.40282346638528859812e+38, P0 ;  /* 0x7f7fffff00527808 */ /* 0x000fd20000000000 */
.L_x_8286:
        /* <DEDUP_REMOVED lines=14> */
.L_x_8291:
[----:B------:R-:W0:Y:S02]  /*10580*/  MUFU.RCP R3, R82 ;  /* 0x0000005200037308 */ /* 0x000e240000001000 */
[----:B0-----:R-:W-:-:S04]  /*10590*/  FFMA R0, R82, R3, -1 ;  /* 0xbf80000052007423 */ /* 0x001fc80000000003 */
[----:B------:R-:W-:-:S04]  /*105a0*/  FADD.FTZ R0, -R0, -RZ ;  /* 0x800000ff00007221 */ /* 0x000fc80000010100 */
[----:B------:R-:W-:-:S07]  /*105b0*/  FFMA R3, R3, R0, R3 ;  /* 0x0000000003037223 */ /* 0x000fce0000000003 */
.L_x_8292:
[----:B------:R-:W-:Y:S05]  /*105c0*/  BSYNC B3 ;  /* 0x0000000000037941 */ /* 0x000fea0003800000 */
.L_x_8290:
        /* <DEDUP_REMOVED lines=13> */
.L_x_8289:
[----:B------:R-:W-:Y:S05]  /*106a0*/  BSYNC B1 ;  /* 0x0000000000017941 */ /* 0x000fea0003800000 */
.L_x_8288:
        /* <DEDUP_REMOVED lines=17> */
.L_x_8698:
        /* <DEDUP_REMOVED lines=18> */
.L_x_8295:
[----:B------:R-:W-:-:S04]  /*108e0*/  FSETP.NEU.AND P0, PT, |R0|, +INF , PT ;  /* 0x7f8000000000780b */ /* 0x000fc80003f0d200 */
[----:B------:R-:W-:-:S09]  /*108f0*/  FSEL R81, R0, 3.40282346638528859812e+38, P0 ;  /* 0x7f7fffff00517808 */ /* 0x000fd20000000000 */
.L_x_8294:
        /* <DEDUP_REMOVED lines=15> */
.L_x_8299:
[----:B------:R-:W1:Y:S02]  /*109f0*/  MUFU.RCP R0, R81 ;  /* 0x0000005100007308 */ /* 0x000e640000001000 */
[----:B-1----:R-:W-:-:S04]  /*10a00*/  FFMA R3, R81, R0, -1 ;  /* 0xbf80000051037423 */ /* 0x002fc80000000000 */
[----:B------:R-:W-:-:S04]  /*10a10*/  FADD.FTZ R3, -R3, -RZ ;  /* 0x800000ff03037221 */ /* 0x000fc80000010100 */
[----:B------:R-:W-:-:S07]  /*10a20*/  FFMA R3, R0, R3, R0 ;  /* 0x0000000300037223 */ /* 0x000fce0000000000 */
.L_x_8300:
[----:B------:R-:W-:Y:S05]  /*10a30*/  BSYNC B3 ;  /* 0x0000000000037941 */ /* 0x000fea0003800000 */
.L_x_8298:
        /* <DEDUP_REMOVED lines=16> */
.L_x_8297:
[----:B------:R-:W-:Y:S05]  /*10b40*/  BSYNC B1 ;  /* 0x0000000000017941 */ /* 0x000fea0003800000 */
.L_x_8296:
        /* <DEDUP_REMOVED lines=17> */
.L_x_8706:
        /* <DEDUP_REMOVED lines=18> */
.L_x_8303:
[----:B------:R-:W-:-:S04]  /*10d80*/  FSETP.NEU.AND P0, PT, |R0|, +INF , PT ;  /* 0x7f8000000000780b */ /* 0x000fc80003f0d200 */
[----:B------:R-:W-:-:S09]  /*10d90*/  FSEL R80, R0, 3.40282346638528859812e+38, P0 ;  /* 0x7f7fffff00507808 */ /* 0x000fd20000000000 */
.L_x_8302:
        /* <DEDUP_REMOVED lines=15> */
.L_x_8307:
[----:B------:R-:W1:Y:S02]  /*10e90*/  MUFU.RCP R3, R80 ;  /* 0x0000005000037308 */ /* 0x000e640000001000 */
[----:B-1----:R-:W-:-:S04]  /*10ea0*/  FFMA R0, R80, R3, -1 ;  /* 0xbf80000050007423 */ /* 0x002fc80000000003 */
[----:B------:R-:W-:-:S04]  /*10eb0*/  FADD.FTZ R0, -R0, -RZ ;  /* 0x800000ff00007221 */ /* 0x000fc80000010100 */
[----:B------:R-:W-:-:S07]  /*10ec0*/  FFMA R3, R3, R0, R3 ;  /* 0x0000000003037223 */ /* 0x000fce0000000003 */
.L_x_8308:
[----:B------:R-:W-:Y:S05]  /*10ed0*/  BSYNC B3 ;  /* 0x0000000000037941 */ /* 0x000fea0003800000 */
.L_x_8306:
        /* <DEDUP_REMOVED lines=16> */
.L_x_8305:
[----:B------:R-:W-:Y:S05]  /*10fe0*/  BSYNC B1 ;  /* 0x0000000000017941 */ /* 0x000fea0003800000 */
.L_x_8304:
        /* <DEDUP_REMOVED lines=17> */
.L_x_8714:
        /* <DEDUP_REMOVED lines=18> */
.L_x_8311:
[----:B------:R-:W-:-:S04]  /*11220*/  FSETP.NEU.AND P0, PT, |R0|, +INF , PT ;  /* 0x7f8000000000780b */ /* 0x000fc80003f0d200 */
[----:B------:R-:W-:-:S09]  /*11230*/  FSEL R79, R0, 3.40282346638528859812e+38, P0 ;  /* 0x7f7fffff004f7808 */ /* 0x000fd20000000000 */
.L_x_8310:
        /* <DEDUP_REMOVED lines=15> */
.L_x_8315:
[----:B------:R-:W1:Y:S02]  /*11330*/  MUFU.RCP R0, R79 ;  /* 0x0000004f00007308 */ /* 0x000e640000001000 */
[----:B-1----:R-:W-:-:S04]  /*11340*/  FFMA R3, R79, R0, -1 ;  /* 0xbf8000004f037423 */ /* 0x002fc80000000000 */
[----:B------:R-:W-:-:S04]  /*11350*/  FADD.FTZ R3, -R3, -RZ ;  /* 0x800000ff03037221 */ /* 0x000fc80000010100 */
[----:B------:R-:W-:-:S07]  /*11360*/  FFMA R3, R0, R3, R0 ;  /* 0x0000000300037223 */ /* 0x000fce0000000000 */
.L_x_8316:
[----:B------:R-:W-:Y:S05]  /*11370*/  BSYNC B3 ;  /* 0x0000000000037941 */ /* 0x000fea0003800000 */
.L_x_8314:
        /* <DEDUP_REMOVED lines=16> */
.L_x_8313:
[----:B------:R-:W-:Y:S05]  /*11480*/  BSYNC B1 ;  /* 0x0000000000017941 */ /* 0x000fea0003800000 */
.L_x_8312:
        /* <DEDUP_REMOVED lines=17> */
.L_x_8722:
        /* <DEDUP_REMOVED lines=18> */
.L_x_8319:
[----:B------:R-:W-:-:S04]  /*116c0*/  FSETP.NEU.AND P0, PT, |R0|, +INF , PT ;  /* 0x7f8000000000780b */ /* 0x000fc80003f0d200 */
[----:B------:R-:W-:-:S09]  /*116d0*/  FSEL R78, R0, 3.40282346638528859812e+38, P0 ;  /* 0x7f7fffff004e7808 */ /* 0x000fd20000000000 */
.L_x_8318:
        /* <DEDUP_REMOVED lines=15> */
.L_x_8323:
[----:B------:R-:W1:Y:S02]  /*117d0*/  MUFU.RCP R3, R78 ;  /* 0x0000004e00037308 */ /* 0x000e640000001000 */
[----:B-1----:R-:W-:-:S04]  /*117e0*/  FFMA R0, R78, R3, -1 ;  /* 0xbf8000004e007423 */ /* 0x002fc80000000003 */
[----:B------:R-:W-:-:S04]  /*117f0*/  FADD.FTZ R0, -R0, -RZ ;  /* 0x800000ff00007221 */ /* 0x000fc80000010100 */
[----:B------:R-:W-:-:S07]  /*11800*/  FFMA R3, R3, R0, R3 ;  /* 0x0000000003037223 */ /* 0x000fce0000000003 */
.L_x_8324:
[----:B------:R-:W-:Y:S05]  /*11810*/  BSYNC B3 ;  /* 0x0000000000037941 */ /* 0x000fea0003800000 */
.L_x_8322:
        /* <DEDUP_REMOVED lines=16> */
.L_x_8321:
[----:B------:R-:W-:Y:S05]  /*11920*/  BSYNC B1 ;  /* 0x0000000000017941 */ /* 0x000fea0003800000 */
.L_x_8320:
        /* <DEDUP_REMOVED lines=17> */
.L_x_8730:
        /* <DEDUP_REMOVED lines=18> */
.L_x_8327:
[----:B------:R-:W-:-:S04]  /*11b60*/  FSETP.NEU.AND P0, PT, |R0|, +INF , PT ;  /* 0x7f8000000000780b */ /* 0x000fc80003f0d200 */
[----:B------:R-:W-:-:S09]  /*11b70*/  FSEL R77, R0, 3.40282346638528859812e+38, P0 ;  /* 0x7f7fffff004d7808 */ /* 0x000fd20000000000 */
.L_x_8326:
        /* <DEDUP_REMOVED lines=15> */
.L_x_8331:
[----:B------:R-:W1:Y:S02]  /*11c70*/  MUFU.RCP R0, R77 ;  /* 0x0000004d00007308 */ /* 0x000e640000001000 */
[----:B-1----:R-:W-:-:S04]  /*11c80*/  FFMA R3, R77, R0, -1 ;  /* 0xbf8000004d037423 */ /* 0x002fc80000000000 */
[----:B------:R-:W-:-:S04]  /*11c90*/  FADD.FTZ R3, -R3, -RZ ;  /* 0x800000ff03037221 */ /* 0x000fc80000010100 */
[----:B------:R-:W-:-:S07]  /*11ca0*/  FFMA R3, R0, R3, R0 ;  /* 0x0000000300037223 */ /* 0x000fce0000000000 */
.L_x_8332:
[----:B------:R-:W-:Y:S05]  /*11cb0*/  BSYNC B3 ;  /* 0x0000000000037941 */ /* 0x000fea0003800000 */
.L_x_8330:
        /* <DEDUP_REMOVED lines=16> */
.L_x_8329:
[----:B------:R-:W-:Y:S05]  /*11dc0*/  BSYNC B1 ;  /* 0x0000000000017941 */ /* 0x000fea0003800000 */
.L_x_8328:
        /* <DEDUP_REMOVED lines=17> */
.L_x_8738:
        /* <DEDUP_REMOVED lines=18> */
.L_x_8335:
[----:B------:R-:W-:-:S04]  /*12000*/  FSETP.NEU.AND P0, PT, |R0|, +INF , PT ;  /* 0x7f8000000000780b */ /* 0x000fc80003f0d200 */
[----:B------:R-:W-:-:S09]  /*12010*/  FSEL R0, R0, 3.40282346638528859812e+38, P0 ;  /* 0x7f7fffff00007808 */ /* 0x000fd20000000000 */
.L_x_8334:
        /* <DEDUP_REMOVED lines=13> */
.L_x_8337:
[----:B------:R-:W1:Y:S02]  /*120f0*/  MUFU.RCP R7, R0 ;  /* 0x0000000000077308 */ /* 0x000e640000001000 */
[----:B-1----:R-:W-:-:S04]  /*12100*/  FFMA R3, R0, R7, -1 ;  /* 0xbf80000000037423 */ /* 0x002fc80000000007 */
[----:B------:R-:W-:-:S04]  /*12110*/  FADD.FTZ R4, -R3, -RZ ;  /* 0x800000ff03047221 */ /* 0x000fc80000010100 */
[----:B------:R-:W-:-:S07]  /*12120*/  FFMA R7, R7, R4, R7 ;  /* 0x0000000407077223 */ /* 0x000fce0000000007 */
.L_x_8338:
[----:B------:R-:W-:Y:S05]  /*12130*/  BSYNC B1 ;  /* 0x0000000000017941 */ /* 0x000fea0003800000 */
.L_x_8336:
[----:B------:R-:W-:Y:S01]  /*12140*/  SHF.R.U32.HI R4, RZ, 0x1, R11 ;  /* 0x00000001ff047819 */ /* 0x000fe2000001160b */
[----:B--2---:R-:W-:Y:S01]  /*12150*/  IMAD.MOV.U32 R5, RZ, RZ, RZ ;  /* 0x000000ffff057224 */ /* 0x004fe200078e00ff */
[----:B------:R-:W-:Y:S01]  /*12160*/  ULDC.64 UR6, c[0x0][0x258] ;  /* 0x0000960000067ab9 */ /* 0x000fe20000000a00 */
[----:B------:R-:W-:Y:S01]  /*12170*/  IMAD.MOV.U32 R93, RZ, RZ, R95 ;  /* 0x000000ffff5d7224 */ /* 0x000fe200078e005f */
[----:B------:R-:W-:-:S05]  /*12180*/  LOP3.LUT R4, R4, 0x7ffffff0, RZ, 0xc0, !PT ;  /* 0x7ffffff004047812 */ /* 0x000fca00078ec0ff */
[----:B0-----:R-:W-:-:S03]  /*12190*/  IMAD.WIDE.U32 R2, R2, 0x80, R4 ;  /* 0x0000008002027825 */ /* 0x001fc600078e0004 */
        /* <DEDUP_REMOVED lines=9> */
.L_x_8209:
[----:B------:R-:W-:Y:S05]  /*12230*/  BSYNC B2 ;  /* 0x0000000000027941 */ /* 0x000fea0003800000 */
.L_x_8084:
[----:B0-----:R-:W0:Y:S01]  /*12240*/  S2R R2, SR_CTAID.Y ;  /* 0x0000000000027919 */ /* 0x001e220000002600 */
[----:B------:R-:W-:Y:S01]  /*12250*/  FMUL R24, R24, R83 ;  /* 0x0000005318187220 */ /* 0x000fe20000400000 */
[----:B------:R-:W-:Y:S01]  /*12260*/  FMUL R25, R25, R82 ;  /* 0x0000005219197220 */ /* 0x000fe20000400000 */
[----:B------:R-:W-:Y:S01]  /*12270*/  FMUL R29, R29, R78 ;  /* 0x0000004e1d1d7220 */ /* 0x000fe20000400000 */
[----:B-1----:R-:W2:Y:S01]  /*12280*/  S2R R4, SR_TID.X ;  /* 0x0000000000047919 */ /* 0x002ea20000002100 */
[----:B------:R-:W-:Y:S01]  /*12290*/  FMUL R28, R28, R79 ;  /* 0x0000004f1c1c7220 */ /* 0x000fe20000400000 */
[----:B------:R-:W-:Y:S01]  /*122a0*/  F2FP.SATFINITE.E4M3.F32.PACK_AB_MERGE_C R24, RZ, R24, RZ ;  /* 0x00000018ff18723e */ /* 0x000fe200048070ff */
[----:B------:R-:W-:Y:S01]  /*122b0*/  FMUL R12, R12, R91 ;  /* 0x0000005b0c0c7220 */ /* 0x000fe20000400000 */
[----:B------:R-:W-:Y:S01]  /*122c0*/  F2FP.SATFINITE.E4M3.F32.PACK_AB_MERGE_C R25, RZ, R25, RZ ;  /* 0x00000019ff19723e */ /* 0x000fe200048070ff */
[----:B------:R-:W-:Y:S01]  /*122d0*/  FMUL R13, R13, R90 ;  /* 0x0000005a0d0d7220 */ /* 0x000fe20000400000 */
[----:B------:R-:W-:Y:S01]  /*122e0*/  F2FP.SATFINITE.E4M3.F32.PACK_AB_MERGE_C R29, RZ, R29, RZ ;  /* 0x0000001dff1d723e */ /* 0x000fe200048070ff */
[----:B------:R-:W-:Y:S01]  /*122f0*/  FMUL R14, R14, R89 ;  /* 0x000000590e0e7220 */ /* 0x000fe20000400000 */
[----:B------:R-:W-:Y:S01]  /*12300*/  F2FP.SATFINITE.E4M3.F32.PACK_AB_MERGE_C R28, RZ, R28, RZ ;  /* 0x0000001cff1c723e */ /* 0x000fe200048070ff */
[----:B------:R-:W-:Y:S01]  /*12310*/  FMUL R20, R20, R87 ;  /* 0x0000005714147220 */ /* 0x000fe20000400000 */
[----:B------:R-:W-:Y:S01]  /*12320*/  LOP3.LUT R7, R24, 0xff, RZ, 0xc0, !PT ;  /* 0x000000ff18077812 */ /* 0x000fe200078ec0ff */
[----:B------:R-:W-:Y:S01]  /*12330*/  FMUL R21, R21, R86 ;  /* 0x0000005615157220 */ /* 0x000fe20000400000 */
[----:B------:R-:W-:Y:S01]  /*12340*/  LOP3.LUT R8, R25, 0xffff, RZ, 0xc0, !PT ;  /* 0x0000ffff19087812 */ /* 0x000fe200078ec0ff */
[----:B------:R-:W-:Y:S01]  /*12350*/  FMUL R38, R38, R83 ;  /* 0x0000005326267220 */ /* 0x000fe20000400000 */
[----:B------:R-:W-:Y:S01]  /*12360*/  LOP3.LUT R29, R29, 0xffff, RZ, 0xc0, !PT ;  /* 0x0000ffff1d1d7812 */ /* 0x000fe200078ec0ff */
[----:B------:R-:W-:Y:S01]  /*12370*/  FMUL R39, R39, R82 ;  /* 0x0000005227277220 */ /* 0x000fe20000400000 */
[----:B------:R-:W-:Y:S01]  /*12380*/  LOP3.LUT R28, R28, 0xff, RZ, 0xc0, !PT ;  /* 0x000000ff1c1c7812 */ /* 0x000fe200078ec0ff */
[----:B------:R-:W-:Y:S01]  /*12390*/  FMUL R42, R42, R79 ;  /* 0x0000004f2a2a7220 */ /* 0x000fe20000400000 */
[----:B------:R-:W-:Y:S01]  /*123a0*/  PRMT R7, R8, 0x7604, R7 ;  /* 0x0000760408077816 */ /* 0x000fe20000000007 */
[----:B------:R-:W-:Y:S01]  /*123b0*/  FMUL R43, R43, R78 ;  /* 0x0000004e2b2b7220 */ /* 0x000fe20000400000 */
[----:B------:R-:W-:Y:S01]  /*123c0*/  PRMT R8, R29, 0x7604, R28 ;  /* 0x000076041d087816 */ /* 0x000fe2000000001c */
[----:B------:R-:W-:Y:S01]  /*123d0*/  FMUL R16, R16, R91 ;  /* 0x0000005b10107220 */ /* 0x000fe20000400000 */
[----:B------:R-:W1:Y:S01]  /*123e0*/  S2R R29, SR_CTAID.X ;  /* 0x00000000001d7919 */ /* 0x000e620000002500 */
[----:B------:R-:W-:Y:S01]  /*123f0*/  F2FP.SATFINITE.E4M3.F32.PACK_AB_MERGE_C R12, RZ, R12, RZ ;  /* 0x0000000cff0c723e */ /* 0x000fe200048070ff */
[----:B------:R-:W-:Y:S01]  /*12400*/  FMUL R17, R17, R90 ;  /* 0x0000005a11117220 */ /* 0x000fe20000400000 */
[----:B------:R-:W-:Y:S01]  /*12410*/  F2FP.SATFINITE.E4M3.F32.PACK_AB_MERGE_C R13, RZ, R13, RZ ;  /* 0x0000000dff0d723e */ /* 0x000fe200048070ff */
[----:B------:R-:W-:Y:S01]  /*12420*/  FMUL R68, R68, R91 ;  /* 0x0000005b44447220 */ /* 0x000fe20000400000 */
[----:B------:R-:W-:Y:S01]  /*12430*/  F2FP.SATFINITE.E4M3.F32.PACK_AB_MERGE_C R14, RZ, R14, RZ ;  /* 0x0000000eff0e723e */ /* 0x000fe200048070ff */
[----:B0-----:R-:W-:Y:S01]  /*12440*/  IMAD.WIDE.U32 R2, R2, 0x80, RZ ;  /* 0x0000008002027825 */ /* 0x001fe200078e00ff */
[----:B------:R-:W-:-:S03]  /*12450*/  LOP3.LUT R6, R13, 0xffff, RZ, 0xc0, !PT ;  /* 0x0000ffff0d067812 */ /* 0x000fc600078ec0ff */
[----:B------:R-:W-:Y:S01]  /*12460*/  FMUL R69, R69, R90 ;  /* 0x0000005a45457220 */ /* 0x000fe20000400000 */
[----:B------:R-:W-:Y:S01]  /*12470*/  LOP3.LUT R14, R14, 0xff, RZ, 0xc0, !PT ;  /* 0x000000ff0e0e7812 */ /* 0x000fe200078ec0ff */
[----:B--2---:R-:W-:Y:S01]  /*12480*/  IMAD.SHL.U32 R5, R4, 0x4, RZ ;  /* 0x0000000404057824 */ /* 0x004fe200078e00ff */
[----:B------:R-:W-:Y:S01]  /*12490*/  SHF.R.U32.HI R4, RZ, 0x1, R4 ;  /* 0x00000001ff047819 */ /* 0x000fe20000011604 */
[----:B------:R-:W-:Y:S01]  /*124a0*/  FMUL R22, R22, R85 ;  /* 0x0000005516167220 */ /* 0x000fe20000400000 */
[----:B------:R-:W-:Y:S01]  /*124b0*/  FMUL R34, R34, R87 ;  /* 0x0000005722227220 */ /* 0x000fe20000400000 */
[----:B------:R-:W-:Y:S01]  /*124c0*/  FMUL R35, R35, R86 ;  /* 0x0000005623237220 */ /* 0x000fe20000400000 */
[----:B------:R-:W-:Y:S01]  /*124d0*/  LOP3.LUT R2, R2, 0x7c, R5, 0xf8, !PT ;  /* 0x0000007c02027812 */ /* 0x000fe200078ef805 */
[----:B------:R-:W-:Y:S01]  /*124e0*/  FMUL R72, R72, R77 ;  /* 0x0000004d48487220 */ /* 0x000fe20000400000 */
[----:B------:R-:W-:Y:S01]  /*124f0*/  LOP3.LUT R5, R12, 0xff, RZ, 0xc0, !PT ;  /* 0x000000ff0c057812 */ /* 0x000fe200078ec0ff */
[----:B------:R-:W-:Y:S01]  /*12500*/  FMUL R26, R26, R81 ;  /* 0x000000511a1a7220 */ /* 0x000fe20000400000 */
[----:B------:R-:W-:Y:S01]  /*12510*/  LOP3.LUT R4, R4, 0x7ffffff0, RZ, 0xc0, !PT ;  /* 0x7ffffff004047812 */ /* 0x000fe200078ec0ff */
[----:B------:R-:W-:Y:S01]  /*12520*/  FMUL R30, R30, R77 ;  /* 0x0000004d1e1e7220 */ /* 0x000fe20000400000 */
[----:B------:R-:W-:Y:S01]  /*12530*/  PRMT R5, R6, 0x7604, R5 ;  /* 0x0000760406057816 */ /* 0x000fe20000000005 */
[----:B------:R-:W-:Y:S01]  /*12540*/  FMUL R36, R36, R85 ;  /* 0x0000005524247220 */ /* 0x000fe20000400000 */
[----:B------:R-:W-:Y:S01]  /*12550*/  F2FP.SATFINITE.E4M3.F32.PACK_AB_MERGE_C R20, RZ, R20, RZ ;  /* 0x00000014ff14723e */ /* 0x000fe200048070ff */
[----:B------:R-:W-:Y:S01]  /*12560*/  FMUL R15, R15, R88 ;  /* 0x000000580f0f7220 */ /* 0x000fe20000400000 */
[----:B------:R-:W-:Y:S01]  /*12570*/  PRMT R14, R5, 0x5410, R14 ;  /* 0x00005410050e7816 */ /* 0x000fe2000000000e */
[----:B------:R-:W-:Y:S01]  /*12580*/  IMAD.MOV.U32 R5, RZ, RZ, RZ ;  /* 0x000000ffff057224 */ /* 0x000fe200078e00ff */
[----:B------:R-:W-:Y:S01]  /*12590*/  F2FP.SATFINITE.E4M3.F32.PACK_AB_MERGE_C R21, RZ, R21, RZ ;  /* 0x00000015ff15723e */ /* 0x000fe200048070ff */
[----:B------:R-:W-:Y:S01]  /*125a0*/  FMUL R23, R23, R84 ;  /* 0x0000005417177220 */ /* 0x000fe20000400000 */
[----:B------:R-:W-:Y:S01]  /*125b0*/  F2FP.SATFINITE.E4M3.F32.PACK_AB_MERGE_C R38, RZ, R38, RZ ;  /* 0x00000026ff26723e */ /* 0x000fe200048070ff */
[----:B------:R-:W-:Y:S01]  /*125c0*/  FMUL R27, R27, R80 ;  /* 0x000000501b1b7220 */ /* 0x000fe20000400000 */
[----:B------:R-:W-:Y:S01]  /*125d0*/  F2FP.SATFINITE.E4M3.F32.PACK_AB_MERGE_C R39, RZ, R39, RZ ;  /* 0x00000027ff27723e */ /* 0x000fe200048070ff */
[----:B-1----:R-:W-:Y:S01]  /*125e0*/  IMAD.WIDE.U32 R4, R29, 0x80, R4 ;  /* 0x000000801d047825 */ /* 0x002fe200078e0004 */
[----:B------:R-:W-:-:S03]  /*125f0*/  F2FP.SATFINITE.E4M3.F32.PACK_AB_MERGE_C R42, RZ, R42, RZ ;  /* 0x0000002aff2a723e */ /* 0x000fc600048070ff */
[----:B------:R-:W-:Y:S01]  /*12600*/  FMUL R31, R31, R0 ;  /* 0x000000001f1f7220 */ /* 0x000fe20000400000 */
[----:B------:R-:W-:Y:S01]  /*12610*/  F2FP.SATFINITE.E4M3.F32.PACK_AB_MERGE_C R43, RZ, R43, RZ ;  /* 0x0000002bff2b723e */ /* 0x000fe200048070ff */
[----:B------:R-:W-:Y:S01]  /*12620*/  ULDC.64 UR6, c[0x0][0x238] ;  /* 0x00008e0000067ab9 */ /* 0x000fe20000000a00 */
[----:B------:R-:W-:Y:S01]  /*12630*/  F2FP.SATFINITE.E4M3.F32.PACK_AB_MERGE_C R16, RZ, R16, RZ ;  /* 0x00000010ff10723e */ /* 0x000fe200048070ff */
[----:B------:R-:W-:Y:S01]  /*12640*/  IMAD R3, R3, UR6, RZ ;  /* 0x0000000603037c24 */ /* 0x000fe2000f8e02ff */
[----:B------:R-:W-:Y:S01]  /*12650*/  F2FP.SATFINITE.E4M3.F32.PACK_AB_MERGE_C R17, RZ, R17, RZ ;  /* 0x00000011ff11723e */ /* 0x000fe200048070ff */
[----:B------:R-:W-:Y:S01]  /*12660*/  IMAD.WIDE.U32 R4, R2, UR6, R4 ;  /* 0x0000000602047c25 */ /* 0x000fe2000f8e0004 */
[----:B------:R-:W-:Y:S01]  /*12670*/  LOP3.LUT R20, R20, 0xff, RZ, 0xc0, !PT ;  /* 0x000000ff14147812 */ /* 0x000fe200078ec0ff */
[----:B------:R-:W-:Y:S01]  /*12680*/  ULDC.64 UR10, c[0x0][0x220] ;  /* 0x00008800000a7ab9 */ /* 0x000fe20000000a00 */
[----:B------:R-:W-:Y:S01]  /*12690*/  LOP3.LUT R21, R21, 0xffff, RZ, 0xc0, !PT ;  /* 0x0000ffff15157812 */ /* 0x000fe200078ec0ff */
[----:B------:R-:W-:Y:S01]  /*126a0*/  IMAD R3, R2, UR7, R3 ;  /* 0x0000000702037c24 */ /* 0x000fe2000f8e0203 */
        /* <DEDUP_REMOVED lines=12> */
[----:B------:R-:W-:Y:S01]  /*12770*/  F2FP.SATFINITE.E4M3.F32.PACK_AB_MERGE_C R35, RZ, R35, RZ ;  /* 0x00000023ff23723e */ /* 0x000fe200048070ff */
[-C--:B------:R-:W-:Y:S01]  /*12780*/  FMUL R73, R73, R0.reuse ;  /* 0x0000000049497220 */ /* 0x080fe20000400000 */
[----:B------:R-:W-:Y:S01]  /*12790*/  LOP3.LUT R42, R42, 0xff, RZ, 0xc0, !PT ;  /* 0x000000ff2a2a7812 */ /* 0x000fe200078ec0ff */
[----:B------:R-:W-:Y:S01]  /*127a0*/  FMUL R46, R46, R85 ;  /* 0x000000552e2e7220 */ /* 0x000fe20000400000 */
[----:B------:R-:W-:Y:S01]  /*127b0*/  LOP3.LUT R43, R43, 0xffff, RZ, 0xc0, !PT ;  /* 0x0000ffff2b2b7812 */ /* 0x000fe200078ec0ff */
        /* <DEDUP_REMOVED lines=9> */
[----:B------:R-:W-:Y:S01]  /*12850*/  PRMT R6, R21, 0x7604, R20 ;  /* 0x0000760415067816 */ /* 0x000fe20000000014 */
        /* <DEDUP_REMOVED lines=29> */
[----:B------:R-:W-:Y:S01]  /*12a30*/  PRMT R25, R17, 0x7604, R16 ;  /* 0x0000760411197816 */ /* 0x000fe20000000010 */
[----:B------:R-:W-:Y:S01]  /*12a40*/  FMUL R61, R61, R84 ;  /* 0x000000543d3d7220 */ /* 0x000fe20000400000 */
[----:B------:R-:W-:Y:S01]  /*12a50*/  LOP3.LUT R26, R26, 0xff, RZ, 0xc0, !PT ;  /* 0x000000ff1a1a7812 */ /* 0x000fe200078ec0ff */
[-C--:B------:R-:W-:Y:S01]  /*12a60*/  FMUL R40, R40, R81.reuse ;  /* 0x0000005128287220 */ /* 0x080fe20000400000 */
[----:B------:R-:W-:Y:S01]  /*12a70*/  PRMT R9, R10, 0x7604, R9 ;  /* 0x000076040a097816 */ /* 0x000fe20000000009 */
[----:B------:R-:W-:Y:S01]  /*12a80*/  FMUL R65, R65, R80 ;  /* 0x0000005041417220 */ /* 0x000fe20000400000 */
[----:B------:R-:W-:Y:S01]  /*12a90*/  LOP3.LUT R17, R30, 0xff, RZ, 0xc0, !PT ;  /* 0x000000ff1e117812 */ /* 0x000fe200078ec0ff */
[----:B------:R-:W-:Y:S01]  /*12aa0*/  FMUL R50, R50, R81 ;  /* 0x0000005132327220 */ /* 0x000fe20000400000 */
[----:B------:R-:W-:Y:S01]  /*12ab0*/  PRMT R16, R6, 0x5410, R13 ;  /* 0x0000541006107816 */ /* 0x000fe2000000000d */
[----:B------:R-:W-:Y:S01]  /*12ac0*/  FMUL R56, R56, R89 ;  /* 0x0000005938387220 */ /* 0x000fe20000400000 */
[----:B------:R-:W-:Y:S01]  /*12ad0*/  PRMT R10, R35, 0x7604, R34 ;  /* 0x00007604230a7816 */ /* 0x000fe20000000022 */
[----:B------:R-:W-:Y:S01]  /*12ae0*/  FMUL R60, R60, R85 ;  /* 0x000000553c3c7220 */ /* 0x000fe20000400000 */
[----:B------:R-:W-:Y:S01]  /*12af0*/  LOP3.LUT R13, R36, 0xff, RZ, 0xc0, !PT ;  /* 0x000000ff240d7812 */ /* 0x000fe200078ec0ff */
[----:B------:R-:W-:Y:S01]  /*12b00*/  FMUL R64, R64, R81 ;  /* 0x0000005140407220 */ /* 0x000fe20000400000 */
[----:B------:R-:W-:Y:S01]  /*12b10*/  PRMT R21, R12, 0x5410, R21 ;  /* 0x000054100c157816 */ /* 0x000fe20000000015 */
[----:B------:R-:W-:Y:S01]  /*12b20*/  FMUL R74, R74, R77 ;  /* 0x0000004d4a4a7220 */ /* 0x000fe20000400000 */
[----:B------:R-:W-:-:S02]  /*12b30*/  IADD3 R12, P0, R4, UR10, RZ ;  /* 0x0000000a040c7c10 */ /* 0x000fc4000ff1e0ff */
        /* <DEDUP_REMOVED lines=8> */
[----:B------:R-:W-:-:S02]  /*12bc0*/  PRMT R7, R8, 0x5410, R17 ;  /* 0x0000541008077816 */ /* 0x000fc40000000011 */
[----:B------:R-:W-:Y:S02]  /*12bd0*/  PRMT R17, R10, 0x5410, R13 ;  /* 0x000054100a117816 */ /* 0x000fe4000000000d */
[----:B------:R-:W-:Y:S01]  /*12be0*/  IADD3.X R13, R5, UR11, R3, P0, !PT ;  /* 0x0000000b050d7c10 */ /* 0x000fe200087fe403 */
[----:B------:R-:W-:Y:S01]  /*12bf0*/  IMAD.SHL.U32 R5, R23, 0x1000000, RZ ;  /* 0x0100000017057824 */ /* 0x000fe200078e00ff */
        /* <DEDUP_REMOVED lines=12> */
[----:B------:R-:W-:Y:S02]  /*12cc0*/  LOP3.LUT R7, R7, R2, RZ, 0xfc, !PT ;  /* 0x0000000207077212 */ /* 0x000fe400078efcff */
[----:B------:R-:W-:Y:S02]  /*12cd0*/  LOP3.LUT R6, R6, R27, RZ, 0xfc, !PT ;  /* 0x0000001b06067212 */ /* 0x000fe400078efcff */
[----:B------:R-:W-:Y:S02]  /*12ce0*/  LOP3.LUT R5, R16, R5, RZ, 0xfc, !PT ;  /* 0x0000000510057212 */ /* 0x000fe400078efcff */
[----:B------:R-:W-:-:S02]  /*12cf0*/  LOP3.LUT R4, R14, R15, RZ, 0xfc, !PT ;  /* 0x0000000f0e047212 */ /* 0x000fc400078efcff */
[----:B------:R-:W-:Y:S02]  /*12d00*/  LOP3.LUT R52, R52, 0xff, RZ, 0xc0, !PT ;  /* 0x000000ff34347812 */ /* 0x000fe400078ec0ff */
[----:B------:R-:W-:Y:S01]  /*12d10*/  LOP3.LUT R53, R53, 0xffff, RZ, 0xc0, !PT ;  /* 0x0000ffff35357812 */ /* 0x000fe200078ec0ff */
[----:B------:R0:W-:Y:S01]  /*12d20*/  STG.E.128 desc[UR8][R12.64], R4 ;  /* 0x000000040c007986 */ /* 0x0001e2000c101d08 */
[----:B------:R-:W-:Y:S02]  /*12d30*/  F2FP.SATFINITE.E4M3.F32.PACK_AB_MERGE_C R54, RZ, R54, RZ ;  /* 0x00000036ff36723e */ /* 0x000fe400048070ff */
[----:B------:R-:W-:Y:S02]  /*12d40*/  LOP3.LUT R47, R47, 0xffff, RZ, 0xc0, !PT ;  /* 0x0000ffff2f2f7812 */ /* 0x000fe400078ec0ff */
[----:B------:R-:W-:Y:S02]  /*12d50*/  F2FP.SATFINITE.E4M3.F32.PACK_AB_MERGE_C R48, RZ, R48, RZ ;  /* 0x00000030ff30723e */ /* 0x000fe400048070ff */
[----:B------:R-:W-:-:S02]  /*12d60*/  F2FP.SATFINITE.E4M3.F32.PACK_AB_MERGE_C R49, RZ, R49, RZ ;  /* 0x00000031ff31723e */ /* 0x000fc400048070ff */
[----:B------:R-:W-:Y:S02]  /*12d70*/  F2FP.SATFINITE.E4M3.F32.PACK_AB_MERGE_C R37, RZ, R37, RZ ;  /* 0x00000025ff25723e */ /* 0x000fe400048070ff */
[----:B------:R-:W-:Y:S02]  /*12d80*/  LOP3.LUT R73, R73, 0xffff, RZ, 0xc0, !PT ;  /* 0x0000ffff49497812 */ /* 0x000fe400078ec0ff */
[----:B------:R-:W-:Y:S02]  /*12d90*/  LOP3.LUT R19, R19, 0xffff, RZ, 0xc0, !PT ;  /* 0x0000ffff13137812 */ /* 0x000fe400078ec0ff */
[----:B------:R-:W-:Y:S01]  /*12da0*/  PRMT R45, R45, 0x7604, R44 ;  /* 0x000076042d2d7816 */ /* 0x000fe2000000002c */
[----:B------:R-:W-:Y:S01]  /*12db0*/  IMAD.SHL.U32 R14, R73, 0x1000000, RZ ;  /* 0x01000000490e7824 */ /* 0x000fe200078e00ff */
[----:B------:R-:W-:Y:S01]  /*12dc0*/  F2FP.SATFINITE.E4M3.F32.PACK_AB_MERGE_C R70, RZ, R70, RZ ;  /* 0x00000046ff46723e */ /* 0x000fe200048070ff */
[----:B------:R-:W-:Y:S01]  /*12dd0*/  IMAD.SHL.U32 R19, R19, 0x1000000, RZ ;  /* 0x0100000013137824 */ /* 0x000fe200078e00ff */
[----:B------:R-:W-:-:S02]  /*12de0*/  F2FP.SATFINITE.E4M3.F32.PACK_AB_MERGE_C R71, RZ, R71, RZ ;  /* 0x00000047ff47723e */ /* 0x000fc400048070ff */
[----:B------:R-:W-:Y:S02]  /*12df0*/  F2FP.SATFINITE.E4M3.F32.PACK_AB_MERGE_C R58, RZ, R58, RZ ;  /* 0x0000003aff3a723e */ /* 0x000fe400048070ff */
[----:B------:R-:W-:Y:S02]  /*12e00*/  F2FP.SATFINITE.E4M3.F32.PACK_AB_MERGE_C R59, RZ, R59, RZ ;  /* 0x0000003bff3b723e */ /* 0x000fe400048070ff */
[----:B------:R-:W-:Y:S02]  /*12e10*/  F2FP.SATFINITE.E4M3.F32.PACK_AB_MERGE_C R62, RZ, R62, RZ ;  /* 0x0000003eff3e723e */ /* 0x000fe400048070ff */
[----:B------:R-:W-:Y:S02]  /*12e20*/  F2FP.SATFINITE.E4M3.F32.PACK_AB_MERGE_C R63, RZ, R63, RZ ;  /* 0x0000003fff3f723e */ /* 0x000fe400048070ff */
[----:B------:R-:W-:Y:S02]  /*12e30*/  F2FP.SATFINITE.E4M3.F32.PACK_AB_MERGE_C R66, RZ, R66, RZ ;  /* 0x00000042ff42723e */ /* 0x000fe400048070ff */
[----:B------:R-:W-:-:S02]  /*12e40*/  F2FP.SATFINITE.E4M3.F32.PACK_AB_MERGE_C R67, RZ, R67, RZ ;  /* 0x00000043ff43723e */ /* 0x000fc400048070ff */
[----:B------:R-:W-:Y:S02]  /*12e50*/  LOP3.LUT R46, R46, 0xff, RZ, 0xc0, !PT ;  /* 0x000000ff2e2e7812 */ /* 0x000fe400078ec0ff */
[----:B------:R-:W-:Y:S02]  /*12e60*/  F2FP.SATFINITE.E4M3.F32.PACK_AB_MERGE_C R41, RZ, R41, RZ ;  /* 0x00000029ff29723e */ /* 0x000fe400048070ff */
[----:B------:R-:W-:Y:S02]  /*12e70*/  F2FP.SATFINITE.E4M3.F32.PACK_AB_MERGE_C R33, RZ, R33, RZ ;  /* 0x00000021ff21723e */ /* 0x000fe400048070ff */
[----:B------:R-:W-:Y:S02]  /*12e80*/  LOP3.LUT R55, R55, 0xffff, RZ, 0xc0, !PT ;  /* 0x0000ffff37377812 */ /* 0x000fe400078ec0ff */
[----:B------:R-:W-:Y:S02]  /*12e90*/  LOP3.LUT R18, R18, 0xff, RZ, 0xc0, !PT ;  /* 0x000000ff12127812 */ /* 0x000fe400078ec0ff */
[----:B------:R-:W-:Y:S01]  /*12ea0*/  F2FP.SATFINITE.E4M3.F32.PACK_AB_MERGE_C R51, RZ, R51, RZ ;  /* 0x00000033ff33723e */ /* 0x000fe200048070ff */
[----:B------:R-:W-:Y:S01]  /*12eb0*/  IMAD.SHL.U32 R16, R55, 0x1000000, RZ ;  /* 0x0100000037107824 */ /* 0x000fe200078e00ff */
[----:B------:R-:W-:-:S02]  /*12ec0*/  F2FP.SATFINITE.E4M3.F32.PACK_AB_MERGE_C R0, RZ, R0, RZ ;  /* 0x00000000ff00723e */ /* 0x000fc400048070ff */
[----:B------:R-:W-:Y:S02]  /*12ed0*/  PRMT R53, R53, 0x7604, R52 ;  /* 0x0000760435357816 */ /* 0x000fe40000000034 */
[----:B------:R-:W-:Y:S02]  /*12ee0*/  F2FP.SATFINITE.E4M3.F32.PACK_AB_MERGE_C R32, RZ, R32, RZ ;  /* 0x00000020ff20723e */ /* 0x000fe400048070ff */
[----:B------:R-:W-:Y:S02]  /*12ef0*/  F2FP.SATFINITE.E4M3.F32.PACK_AB_MERGE_C R40, RZ, R40, RZ ;  /* 0x00000028ff28723e */ /* 0x000fe400048070ff */
[----:B------:R-:W-:Y:S02]  /*12f00*/  LOP3.LUT R54, R54, 0xff, RZ, 0xc0, !PT ;  /* 0x000000ff36367812 */ /* 0x000fe400078ec0ff */
[----:B------:R-:W-:Y:S01]  /*12f10*/  IADD3 R2, P0, R12, UR6, RZ ;  /* 0x000000060c027c10 */ /* 0x000fe2000ff1e0ff */
[----:B0-----:R-:W-:Y:S01]  /*12f20*/  IMAD.SHL.U32 R12, R47, 0x1000000, RZ ;  /* 0x010000002f0c7824 */ /* 0x001fe200078e00ff */
        /* <DEDUP_REMOVED lines=8> */
[----:B------:R-:W-:Y:S01]  /*12fb0*/  LOP3.LUT R71, R71, 0xffff, RZ, 0xc0, !PT ;  /* 0x0000ffff47477812 */ /* 0x000fe200078ec0ff */
[----:B------:R-:W-:Y:S01]  /*12fc0*/  IMAD.SHL.U32 R4, R37, 0x1000000, RZ ;  /* 0x0100000025047824 */ /* 0x000fe200078e00ff */
[----:B------:R-:W-:Y:S02]  /*12fd0*/  LOP3.LUT R58, R58, 0xff, RZ, 0xc0, !PT ;  /* 0x000000ff3a3a7812 */ /* 0x000fe400078ec0ff */
[----:B------:R-:W-:Y:S02]  /*12fe0*/  LOP3.LUT R59, R59, 0xffff, RZ, 0xc0, !PT ;  /* 0x0000ffff3b3b7812 */ /* 0x000fe400078ec0ff */
[----:B------:R-:W-:Y:S02]  /*12ff0*/  LOP3.LUT R62, R62, 0xff, RZ, 0xc0, !PT ;  /* 0x000000ff3e3e7812 */ /* 0x000fe400078ec0ff */
[----:B------:R-:W-:-:S02]  /*13000*/  LOP3.LUT R63, R63, 0xffff, RZ, 0xc0, !PT ;  /* 0x0000ffff3f3f7812 */ /* 0x000fc400078ec0ff */
[----:B------:R-:W-:Y:S02]  /*13010*/  LOP3.LUT R66, R66, 0xff, RZ, 0xc0, !PT ;  /* 0x000000ff42427812 */ /* 0x000fe400078ec0ff */
[----:B------:R-:W-:Y:S02]  /*13020*/  LOP3.LUT R67, R67, 0xffff, RZ, 0xc0, !PT ;  /* 0x0000ffff43437812 */ /* 0x000fe400078ec0ff */
[----:B------:R-:W-:Y:S02]  /*13030*/  F2FP.SATFINITE.E4M3.F32.PACK_AB_MERGE_C R56, RZ, R56, RZ ;  /* 0x00000038ff38723e */ /* 0x000fe400048070ff */
[----:B------:R-:W-:Y:S02]  /*13040*/  PRMT R45, R45, 0x5410, R46 ;  /* 0x000054102d2d7816 */ /* 0x000fe4000000002e */
[----:B------:R-:W-:Y:S02]  /*13050*/  F2FP.SATFINITE.E4M3.F32.PACK_AB_MERGE_C R60, RZ, R60, RZ ;  /* 0x0000003cff3c723e */ /* 0x000fe400048070ff */
[----:B------:R-:W-:-:S02]  /*13060*/  F2FP.SATFINITE.E4M3.F32.PACK_AB_MERGE_C R64, RZ, R64, RZ ;  /* 0x00000040ff40723e */ /* 0x000fc400048070ff */
[----:B------:R-:W-:Y:S02]  /*13070*/  F2FP.SATFINITE.E4M3.F32.PACK_AB_MERGE_C R74, RZ, R74, RZ ;  /* 0x0000004aff4a723e */ /* 0x000fe400048070ff */
[----:B------:R-:W-:Y:S02]  /*13080*/  LOP3.LUT R41, R41, 0xffff, RZ, 0xc0, !PT ;  /* 0x0000ffff29297812 */ /* 0x000fe400078ec0ff */
[----:B------:R-:W-:Y:S02]  /*13090*/  LOP3.LUT R33, R33, 0xffff, RZ, 0xc0, !PT ;  /* 0x0000ffff21217812 */ /* 0x000fe400078ec0ff */
[----:B------:R-:W-:Y:S01]  /*130a0*/  PRMT R18, R25, 0x5410, R18 ;  /* 0x0000541019127816 */ /* 0x000fe20000000012 */
[----:B------:R-:W-:Y:S01]  /*130b0*/  IMAD.SHL.U32 R41, R41, 0x1000000, RZ ;  /* 0x0100000029297824 */ /* 0x000fe200078e00ff */
[----:B------:R-:W-:Y:S01]  /*130c0*/  LOP3.LUT R51, R51, 0xffff, RZ, 0xc0, !PT ;  /* 0x0000ffff33337812 */ /* 0x000fe200078ec0ff */
[----:B------:R-:W-:Y:S01]  /*130d0*/  IMAD.SHL.U32 R33, R33, 0x1000000, RZ ;  /* 0x0100000021217824 */ /* 0x000fe200078e00ff */
[----:B------:R-:W-:-:S02]  /*130e0*/  LOP3.LUT R0, R0, 0xffff, RZ, 0xc0, !PT ;  /* 0x0000ffff00007812 */ /* 0x000fc400078ec0ff */
[----:B------:R-:W-:Y:S02]  /*130f0*/  LOP3.LUT R32, R32, 0xff, RZ, 0xc0, !PT ;  /* 0x000000ff20207812 */ /* 0x000fe400078ec0ff */
[----:B------:R-:W-:Y:S02]  /*13100*/  LOP3.LUT R40, R40, 0xff, RZ, 0xc0, !PT ;  /* 0x000000ff28287812 */ /* 0x000fe400078ec0ff */
[----:B------:R-:W-:Y:S02]  /*13110*/  PRMT R53, R53, 0x5410, R54 ;  /* 0x0000541035357816 */ /* 0x000fe40000000036 */
[----:B------:R-:W-:Y:S02]  /*13120*/  IADD3.X R3, R13, UR7, RZ, P0, !PT ;  /* 0x000000070d037c10 */ /* 0x000fe400087fe4ff */
[----:B------:R-:W-:Y:S02]  /*13130*/  LOP3.LUT R65, R65, 0xffff, RZ, 0xc0, !PT ;  /* 0x0000ffff41417812 */ /* 0x000fe400078ec0ff */
[----:B------:R-:W-:-:S02]  /*13140*/  LOP3.LUT R61, R61, 0xffff, RZ, 0xc0, !PT ;  /* 0x0000ffff3d3d7812 */ /* 0x000fc400078ec0ff */
[----:B------:R-:W-:Y:S02]  /*13150*/  LOP3.LUT R57, R57, 0xffff, RZ, 0xc0, !PT ;  /* 0x0000ffff39397812 */ /* 0x000fe400078ec0ff */
[----:B------:R-:W-:Y:S02]  /*13160*/  PRMT R49, R49, 0x7604, R48 ;  /* 0x0000760431317816 */ /* 0x000fe40000000030 */
[----:B------:R-:W-:Y:S01]  /*13170*/  LOP3.LUT R50, R50, 0xff, RZ, 0xc0, !PT ;  /* 0x000000ff32327812 */ /* 0x000fe200078ec0ff */
[----:B------:R-:W-:Y:S01]  /*13180*/  IMAD.SHL.U32 R57, R57, 0x1000000, RZ ;  /* 0x0100000039397824 */ /* 0x000fe200078e00ff */
[----:B------:R-:W-:Y:S02]  /*13190*/  IADD3 R8, P0, R2, UR6, RZ ;  /* 0x0000000602087c10 */ /* 0x000fe4000ff1e0ff */
[----:B------:R-:W-:Y:S02]  /*131a0*/  PRMT R71, R71, 0x7604, R70 ;  /* 0x0000760447477816 */ /* 0x000fe40000000046 */
[----:B------:R-:W-:-:S02]  /*131b0*/  PRMT R59, R59, 0x7604, R58 ;  /* 0x000076043b3b7816 */ /* 0x000fc4000000003a */
[----:B------:R-:W-:Y:S02]  /*131c0*/  PRMT R63, R63, 0x7604, R62 ;  /* 0x000076043f3f7816 */ /* 0x000fe4000000003e */
[----:B------:R-:W-:Y:S02]  /*131d0*/  PRMT R67, R67, 0x7604, R66 ;  /* 0x0000760443437816 */ /* 0x000fe40000000042 */
[----:B------:R-:W-:Y:S02]  /*131e0*/  LOP3.LUT R56, R56, 0xff, RZ, 0xc0, !PT ;  /* 0x000000ff38387812 */ /* 0x000fe400078ec0ff */
[----:B------:R-:W-:Y:S02]  /*131f0*/  LOP3.LUT R60, R60, 0xff, RZ, 0xc0, !PT ;  /* 0x000000ff3c3c7812 */ /* 0x000fe400078ec0ff */
[----:B------:R-:W-:Y:S02]  /*13200*/  LOP3.LUT R64, R64, 0xff, RZ, 0xc0, !PT ;  /* 0x000000ff40407812 */ /* 0x000fe400078ec0ff */
[----:B------:R-:W-:-:S02]  /*13210*/  LOP3.LUT R74, R74, 0xff, RZ, 0xc0, !PT ;  /* 0x000000ff4a4a7812 */ /* 0x000fc400078ec0ff */
[----:B------:R-:W-:Y:S02]  /*13220*/  LOP3.LUT R13, R45, R12, RZ, 0xfc, !PT ;  /* 0x0000000c2d0d7212 */ /* 0x000fe400078efcff */
[----:B------:R-:W-:Y:S01]  /*13230*/  LOP3.LUT R7, R21, R14, RZ, 0xfc, !PT ;  /* 0x0000000e15077212 */ /* 0x000fe200078efcff */
[----:B------:R-:W-:Y:S01]  /*13240*/  IMAD.SHL.U32 R14, R51, 0x1000000, RZ ;  /* 0x01000000330e7824 */ /* 0x000fe200078e00ff */
[----:B------:R-:W-:Y:S01]  /*13250*/  LOP3.LUT R12, R18, R19, RZ, 0xfc, !PT ;  /* 0x00000013120c7212 */ /* 0x000fe200078efcff */
[----:B------:R-:W-:Y:S01]  /*13260*/  IMAD.SHL.U32 R18, R0, 0x1000000, RZ ;  /* 0x0100000000127824 */ /* 0x000fe200078e00ff */
[----:B------:R-:W-:Y:S01]  /*13270*/  PRMT R32, R9, 0x5410, R32 ;  /* 0x0000541009207816 */ /* 0x000fe20000000020 */
[----:B------:R-:W-:Y:S01]  /*13280*/  IMAD.SHL.U32 R0, R61, 0x1000000, RZ ;  /* 0x010000003d007824 */ /* 0x000fe200078e00ff */
[----:B------:R-:W-:Y:S02]  /*13290*/  PRMT R40, R11, 0x5410, R40 ;  /* 0x000054100b287816 */ /* 0x000fe40000000028 */
[----:B------:R-:W-:Y:S01]  /*132a0*/  LOP3.LUT R15, R53, R16, RZ, 0xfc, !PT ;  /* 0x00000010350f7212 */ /* 0x000fe200078efcff */
[----:B------:R-:W-:Y:S01]  /*132b0*/  IMAD.SHL.U32 R16, R65, 0x1000000, RZ ;  /* 0x0100000041107824 */ /* 0x000fe200078e00ff */
[----:B------:R-:W-:-:S02]  /*132c0*/  PRMT R49, R49, 0x5410, R50 ;  /* 0x0000541031317816 */ /* 0x000fc40000000032 */
[----:B------:R-:W-:Y:S02]  /*132d0*/  IADD3.X R9, R3, UR7, RZ, P0, !PT ;  /* 0x0000000703097c10 */ /* 0x000fe400087fe4ff */
[----:B------:R-:W-:Y:S02]  /*132e0*/  PRMT R56, R71, 0x5410, R56 ;  /* 0x0000541047387816 */ /* 0x000fe40000000038 */
[----:B------:R-:W-:Y:S02]  /*132f0*/  PRMT R59, R59, 0x5410, R60 ;  /* 0x000054103b3b7816 */ /* 0x000fe4000000003c */
[----:B------:R-:W-:Y:S02]  /*13300*/  PRMT R63, R63, 0x5410, R64 ;  /* 0x000054103f3f7816 */ /* 0x000fe40000000040 */
[----:B------:R-:W-:Y:S02]  /*13310*/  IADD3 R10, P0, R8, UR6, RZ ;  /* 0x00000006080a7c10 */ /* 0x000fe4000ff1e0ff */
[----:B------:R-:W-:-:S02]  /*13320*/  PRMT R67, R67, 0x5410, R74 ;  /* 0x0000541043437816 */ /* 0x000fc4000000004a */
[----:B------:R-:W-:Y:S02]  /*13330*/  LOP3.LUT R5, R17, R4, RZ, 0xfc, !PT ;  /* 0x0000000411057212 */ /* 0x000fe400078efcff */
[----:B------:R-:W-:Y:S02]  /*13340*/  LOP3.LUT R6, R40, R41, RZ, 0xfc, !PT ;  /* 0x0000002928067212 */ /* 0x000fe400078efcff */
[----:B------:R-:W-:Y:S02]  /*13350*/  LOP3.LUT R4, R32, R33, RZ, 0xfc, !PT ;  /* 0x0000002120047212 */ /* 0x000fe400078efcff */
[----:B------:R-:W-:Y:S02]  /*13360*/  LOP3.LUT R14, R49, R14, RZ, 0xfc, !PT ;  /* 0x0000000e310e7212 */ /* 0x000fe400078efcff */
[----:B------:R-:W-:Y:S01]  /*13370*/  IADD3.X R11, R9, UR7, RZ, P0, !PT ;  /* 0x00000007090b7c10 */ /* 0x000fe200087fe4ff */
[----:B------:R-:W-:Y:S01]  /*13380*/  STG.E.128 desc[UR8][R2.64], R4 ;  /* 0x0000000402007986 */ /* 0x000fe2000c101d08 */
[----:B------:R-:W-:-:S02]  /*13390*/  LOP3.LUT R67, R67, R18, RZ, 0xfc, !PT ;  /* 0x0000001243437212 */ /* 0x000fc400078efcff */
[----:B------:R-:W-:Y:S01]  /*133a0*/  LOP3.LUT R66, R63, R16, RZ, 0xfc, !PT ;  /* 0x000000103f427212 */ /* 0x000fe200078efcff */
[----:B------:R-:W-:Y:S01]  /*133b0*/  STG.E.128 desc[UR8][R8.64], R12 ;  /* 0x0000000c08007986 */ /* 0x000fe2000c101d08 */
[----:B------:R-:W-:Y:S02]  /*133c0*/  LOP3.LUT R65, R59, R0, RZ, 0xfc, !PT ;  /* 0x000000003b417212 */ /* 0x000fe400078efcff */
[----:B------:R-:W-:-:S05]  /*133d0*/  LOP3.LUT R64, R56, R57, RZ, 0xfc, !PT ;  /* 0x0000003938407212 */ /* 0x000fca00078efcff */
[----:B------:R-:W-:Y:S01]  /*133e0*/  STG.E.128 desc[UR8][R10.64], R64 ;  /* 0x000000400a007986 */ /* 0x000fe2000c101d08 */
[----:B------:R-:W-:Y:S05]  /*133f0*/  EXIT ;  /* 0x000000000000794d */ /* 0x000fea0003800000 */
.L_x_7919:
[----:B------:R-:W-:Y:S01]  /*13400*/  BSSY B0, `(.L_x_8339) ;  /* 0x0000007000007945 */ /* 0x000fe20003800000 */
[----:B------:R-:W-:Y:S02]  /*13410*/  IMAD.MOV.U32 R7, RZ, RZ, 0x4 ;  /* 0x00000004ff077424 */ /* 0x000fe400078e00ff */
[----:B------:R-:W-:Y:S02]  /*13420*/  IMAD.MOV.U32 R6, RZ, RZ, 0x1f ;  /* 0x0000001fff067424 */ /* 0x000fe400078e00ff */
[----:B------:R-:W-:-:S07]  /*13430*/  IMAD.MOV.U32 R5, RZ, RZ, R28 ;  /* 0x000000ffff057224 */ /* 0x000fce00078e001c */
[----:B------:R-:W-:Y:S05]  /*13440*/  WARPSYNC.COLLECTIVE R5, `(.L_x_8340) ;  /* 0x0000000005087348 */ /* 0x000fea0003c00000 */
[----:B------:R0:W1:Y:S02]  /*13450*/  SHFL.DOWN P0, R0, R8, R7, R6 ;  /* 0x0800000708007389 */ /* 0x0000640000000006 */
[----:B01----:R-:W-:Y:S01]  /*13460*/  ENDCOLLECTIVE ;  /* 0x000000000000791b */ /* 0x003fe20003800000 */
.L_x_8340:
[----:B------:R-:W-:Y:S05]  /*13470*/  BSYNC B0 ;  /* 0x0000000000007941 */ /* 0x000fea0003800000 */
.L_x_8339:
        /* <DEDUP_REMOVED lines=9> */
.L_x_8342:
[----:B------:R-:W-:Y:S05]  /*13510*/  BSYNC B0 ;  /* 0x0000000000007941 */ /* 0x000fea0003800000 */
.L_x_8341:
        /* <DEDUP_REMOVED lines=9> */
.L_x_8344:
[----:B------:R-:W-:Y:S05]  /*135b0*/  BSYNC B0 ;  /* 0x0000000000007941 */ /* 0x000fea0003800000 */
.L_x_8343:
        /* <DEDUP_REMOVED lines=8> */
.L_x_8346:
[----:B------:R-:W-:Y:S05]  /*13640*/  BSYNC B0 ;  /* 0x0000000000007941 */ /* 0x000fea0003800000 */
.L_x_8345:
[----:B------:R-:W-:Y:S05]  /*13650*/  BRA `(.L_x_8347) ;  /* 0xfffffed400b47947 */ /* 0x000fea000383ffff */
.L_x_7929:
[----:B------:R-:W-:Y:S01]  /*13660*/  BSSY B0, `(.L_x_8348) ;  /* 0x0000007000007945 */ /* 0x000fe20003800000 */
[----:B------:R-:W-:Y:S02]  /*13670*/  IMAD.MOV.U32 R7, RZ, RZ, 0x4 ;  /* 0x00000004ff077424 */ /* 0x000fe400078e00ff */
[----:B------:R-:W-:Y:S02]  /*13680*/  IMAD.MOV.U32 R6, RZ, RZ, 0x1f ;  /* 0x0000001fff067424 */ /* 0x000fe400078e00ff */
[----:B------:R-:W-:-:S07]  /*13690*/  IMAD.MOV.U32 R5, RZ, RZ, R28 ;  /* 0x000000ffff057224 */ /* 0x000fce00078e001c */
[----:B------:R-:W-:Y:S05]  /*136a0*/  WARPSYNC.COLLECTIVE R5, `(.L_x_8349) ;  /* 0x0000000005087348 */ /* 0x000fea0003c00000 */
[----:B------:R0:W1:Y:S02]  /*136b0*/  SHFL.DOWN P0, R0, R8, R7, R6 ;  /* 0x0800000708007389 */ /* 0x0000640000000006 */
[----:B01----:R-:W-:Y:S01]  /*136c0*/  ENDCOLLECTIVE ;  /* 0x000000000000791b */ /* 0x003fe20003800000 */
.L_x_8349:
[----:B------:R-:W-:Y:S05]  /*136d0*/  BSYNC B0 ;  /* 0x0000000000007941 */ /* 0x000fea0003800000 */
.L_x_8348:
        /* <DEDUP_REMOVED lines=9> */
.L_x_8351:
[----:B------:R-:W-:Y:S05]  /*13770*/  BSYNC B0 ;  /* 0x0000000000007941 */ /* 0x000fea0003800000 */
.L_x_8350:
        /* <DEDUP_REMOVED lines=9> */
.L_x_8353:
[----:B------:R-:W-:Y:S05]  /*13810*/  BSYNC B0 ;  /* 0x0000000000007941 */ /* 0x000fea0003800000 */
.L_x_8352:
        /* <DEDUP_REMOVED lines=8> */
.L_x_8355:
[----:B------:R-:W-:Y:S05]  /*138a0*/  BSYNC B0 ;  /* 0x0000000000007941 */ /* 0x000fea0003800000 */
.L_x_8354:
[----:B------:R-:W-:Y:S05]  /*138b0*/  BRA `(.L_x_8356) ;  /* 0xfffffedc005c7947 */ /* 0x000fea000383ffff */
.L_x_7939:
[----:B------:R-:W-:Y:S01]  /*138c0*/  BSSY B0, `(.L_x_8357) ;  /* 0x0000007000007945 */ /* 0x000fe20003800000 */
[----:B------:R-:W-:Y:S02]  /*138d0*/  IMAD.MOV.U32 R7, RZ, RZ, 0x4 ;  /* 0x00000004ff077424 */ /* 0x000fe400078e00ff */
[----:B------:R-:W-:Y:S02]  /*138e0*/  IMAD.MOV.U32 R6, RZ, RZ, 0x1f ;  /* 0x0000001fff067424 */ /* 0x000fe400078e00ff */
[----:B------:R-:W-:-:S07]  /*138f0*/  IMAD.MOV.U32 R5, RZ, RZ, R28 ;  /* 0x000000ffff057224 */ /* 0x000fce00078e001c */
[----:B------:R-:W-:Y:S05]  /*13900*/  WARPSYNC.COLLECTIVE R5, `(.L_x_8358) ;  /* 0x0000000005087348 */ /* 0x000fea0003c00000 */
[----:B------:R0:W1:Y:S02]  /*13910*/  SHFL.DOWN P0, R0, R8, R7, R6 ;  /* 0x0800000708007389 */ /* 0x0000640000000006 */
[----:B01----:R-:W-:Y:S01]  /*13920*/  ENDCOLLECTIVE ;  /* 0x000000000000791b */ /* 0x003fe20003800000 */
.L_x_8358:
[----:B------:R-:W-:Y:S05]  /*13930*/  BSYNC B0 ;  /* 0x0000000000007941 */ /* 0x000fea0003800000 */
.L_x_8357:
        /* <DEDUP_REMOVED lines=9> */
.L_x_8360:
[----:B------:R-:W-:Y:S05]  /*139d0*/  BSYNC B0 ;  /* 0x0000000000007941 */ /* 0x000fea0003800000 */
.L_x_8359:
        /* <DEDUP_REMOVED lines=9> */
.L_x_8362:
[----:B------:R-:W-:Y:S05]  /*13a70*/  BSYNC B0 ;  /* 0x0000000000007941 */ /* 0x000fea0003800000 */
.L_x_8361:
        /* <DEDUP_REMOVED lines=8> */
.L_x_8364:
[----:B------:R-:W-:Y:S05]  /*13b00*/  BSYNC B0 ;  /* 0x0000000000007941 */ /* 0x000fea0003800000 */
.L_x_8363:
[----:B------:R-:W-:Y:S05]  /*13b10*/  BRA `(.L_x_8365) ;  /* 0xfffffee400007947 */ /* 0x000fea000383ffff */
.L_x_7949:
[----:B------:R-:W-:Y:S01]  /*13b20*/  BSSY B0, `(.L_x_8366) ;  /* 0x0000007000007945 */ /* 0x000fe20003800000 */
[----:B------:R-:W-:Y:S02]  /*13b30*/  IMAD.MOV.U32 R7, RZ, RZ, 0x4 ;  /* 0x00000004ff077424 */ /* 0x000fe400078e00ff */
[----:B------:R-:W-:Y:S02]  /*13b40*/  IMAD.MOV.U32 R6, RZ, RZ, 0x1f ;  /* 0x0000001fff067424 */ /* 0x000fe400078e00ff */
[----:B------:R-:W-:-:S07]  /*13b50*/  IMAD.MOV.U32 R5, RZ, RZ, R28 ;  /* 0x000000ffff057224 */ /* 0x000fce00078e001c */
[----:B------:R-:W-:Y:S05]  /*13b60*/  WARPSYNC.COLLECTIVE R5, `(.L_x_8367) ;  /* 0x0000000005087348 */ /* 0x000fea0003c00000 */
[----:B------:R0:W1:Y:S02]  /*13b70*/  SHFL.DOWN P0, R0, R8, R7, R6 ;  /* 0x0800000708007389 */ /* 0x0000640000000006 */
[----:B01----:R-:W-:Y:S01]  /*13b80*/  ENDCOLLECTIVE ;  /* 0x000000000000791b */ /* 0x003fe20003800000 */
.L_x_8367:
[----:B------:R-:W-:Y:S05]  /*13b90*/  BSYNC B0 ;  /* 0x0000000000007941 */ /* 0x000fea0003800000 */
.L_x_8366:
        /* <DEDUP_REMOVED lines=9> */
.L_x_8369:
[----:B------:R-:W-:Y:S05]  /*13c30*/  BSYNC B0 ;  /* 0x0000000000007941 */ /* 0x000fea0003800000 */
.L_x_8368:
        /* <DEDUP_REMOVED lines=9> */
.L_x_8371:
[----:B------:R-:W-:Y:S05]  /*13cd0*/  BSYNC B0 ;  /* 0x0000000000007941 */ /* 0x000fea0003800000 */
.L_x_8370:
        /* <DEDUP_REMOVED lines=8> */
.L_x_8373:
[----:B------:R-:W-:Y:S05]  /*13d60*/  BSYNC B0 ;  /* 0x0000000000007941 */ /* 0x000fea0003800000 */
.L_x_8372:
[----:B------:R-:W-:Y:S05]  /*13d70*/  BRA `(.L_x_8374) ;  /* 0xfffffee800a47947 */ /* 0x000fea000383ffff */
.L_x_7959:
        /* <DEDUP_REMOVED lines=8> */
.L_x_8376:
[----:B------:R-:W-:Y:S05]  /*13e00*/  BSYNC B0 ;  /* 0x0000000000007941 */ /* 0x000fea0003800000 */
.L_x_8375:
        /* <DEDUP_REMOVED lines=8> */
.L_x_8378:
[----:B------:R-:W-:Y:S05]  /*13e90*/  BSYNC B0 ;  /* 0x0000000000007941 */ /* 0x000fea0003800000 */
.L_x_8377:
        /* <DEDUP_REMOVED lines=9> */
.L_x_8380:
[----:B------:R-:W-:Y:S05]  /*13f30*/  BSYNC B0 ;  /* 0x0000000000007941 */ /* 0x000fea0003800000 */
.L_x_8379:
        /* <DEDUP_REMOVED lines=8> */
.L_x_8382:
[----:B------:R-:W-:Y:S05]  /*13fc0*/  BSYNC B0 ;  /* 0x0000000000007941 */ /* 0x000fea0003800000 */
.L_x_8381:
[----:B------:R-:W-:Y:S05]  /*13fd0*/  BRA `(.L_x_8383) ;  /* 0xfffffef000287947 */ /* 0x000fea000383ffff */
.L_x_7969:
[----:B------:R-:W-:Y:S01]  /*13fe0*/  BSSY B0, `(.L_x_8384) ;  /* 0x0000007000007945 */ /* 0x000fe20003800000 */
[----:B------:R-:W-:Y:S02]  /*13ff0*/  IMAD.MOV.U32 R7, RZ, RZ, 0x4 ;  /* 0x00000004ff077424 */ /* 0x000fe400078e00ff */
[----:B------:R-:W-:Y:S02]  /*14000*/  IMAD.MOV.U32 R6, RZ, RZ, 0x1f ;  /* 0x0000001fff067424 */ /* 0x000fe400078e00ff */
[----:B------:R-:W-:-:S07]  /*14010*/  IMAD.MOV.U32 R5, RZ, RZ, R28 ;  /* 0x000000ffff057224 */ /* 0x000fce00078e001c */
[----:B------:R-:W-:Y:S05]  /*14020*/  WARPSYNC.COLLECTIVE R5, `(.L_x_8385) ;  /* 0x0000000005087348 */ /* 0x000fea0003c00000 */
[----:B------:R0:W1:Y:S02]  /*14030*/  SHFL.DOWN P0, R0, R8, R7, R6 ;  /* 0x0800000708007389 */ /* 0x0000640000000006 */
[----:B01----:R-:W-:Y:S01]  /*14040*/  ENDCOLLECTIVE ;  /* 0x000000000000791b */ /* 0x003fe20003800000 */
.L_x_8385:
[----:B------:R-:W-:Y:S05]  /*14050*/  BSYNC B0 ;  /* 0x0000000000007941 */ /* 0x000fea0003800000 */
.L_x_8384:
        /* <DEDUP_REMOVED lines=9> */
.L_x_8387:
[----:B------:R-:W-:Y:S05]  /*140f0*/  BSYNC B0 ;  /* 0x0000000000007941 */ /* 0x000fea0003800000 */
.L_x_8386:
        /* <DEDUP_REMOVED lines=9> */
.L_x_8389:
[----:B------:R-:W-:Y:S05]  /*14190*/  BSYNC B0 ;  /* 0x0000000000007941 */ /* 0x000fea0003800000 */
.L_x_8388:
        /* <DEDUP_REMOVED lines=8> */
.L_x_8391:
[----:B------:R-:W-:Y:S05]  /*14220*/  BSYNC B0 ;  /* 0x0000000000007941 */ /* 0x000fea0003800000 */
.L_x_8390:
[----:B------:R-:W-:Y:S05]  /*14230*/  BRA `(.L_x_8392) ;  /* 0xfffffef400cc7947 */ /* 0x000fea000383ffff */
.L_x_7979:
[----:B------:R-:W-:Y:S01]  /*14240*/  BSSY B0, `(.L_x_8393) ;  /* 0x0000007000007945 */ /* 0x000fe20003800000 */
[----:B------:R-:W-:Y:S02]  /*14250*/  IMAD.MOV.U32 R7, RZ, RZ, 0x4 ;  /* 0x00000004ff077424 */ /* 0x000fe400078e00ff */
[----:B------:R-:W-:Y:S02]  /*14260*/  IMAD.MOV.U32 R6, RZ, RZ, 0x1f ;  /* 0x0000001fff067424 */ /* 0x000fe400078e00ff */
[----:B------:R-:W-:-:S07]  /*14270*/  IMAD.MOV.U32 R5, RZ, RZ, R28 ;  /* 0x000000ffff057224 */ /* 0x000fce00078e001c */
[----:B------:R-:W-:Y:S05]  /*14280*/  WARPSYNC.COLLECTIVE R5, `(.L_x_8394) ;  /* 0x0000000005087348 */ /* 0x000fea0003c00000 */
[----:B------:R0:W1:Y:S02]  /*14290*/  SHFL.DOWN P0, R0, R8, R7, R6 ;  /* 0x0800000708007389 */ /* 0x0000640000000006 */
[----:B01----:R-:W-:Y:S01]  /*142a0*/  ENDCOLLECTIVE ;  /* 0x000000000000791b */ /* 0x003fe20003800000 */
.L_x_8394:
[----:B------:R-:W-:Y:S05]  /*142b0*/  BSYNC B0 ;  /* 0x0000000000007941 */ /* 0x000fea0003800000 */
.L_x_8393:
        /* <DEDUP_REMOVED lines=9> */
.L_x_8396:
[----:B------:R-:W-:Y:S05]  /*14350*/  BSYNC B0 ;  /* 0x0000000000007941 */ /* 0x000fea0003800000 */
.L_x_8395:
        /* <DEDUP_REMOVED lines=9> */
.L_x_8398:
[----:B------:R-:W-:Y:S05]  /*143f0*/  BSYNC B0 ;  /* 0x0000000000007941 */ /* 0x000fea0003800000 */
.L_x_8397:
        /* <DEDUP_REMOVED lines=8> */
.L_x_8400:
[----:B------:R-:W-:Y:S05]  /*14480*/  BSYNC B0 ;  /* 0x0000000000007941 */ /* 0x000fea0003800000 */
.L_x_8399:
[----:B------:R-:W-:Y:S05]  /*14490*/  BRA `(.L_x_8401) ;  /* 0xfffffefc006c7947 */ /* 0x000fea000383ffff */
.L_x_7989:
[----:B------:R-:W-:Y:S01]  /*144a0*/  BSSY B0, `(.L_x_8402) ;  /* 0x0000007000007945 */ /* 0x000fe20003800000 */
[----:B------:R-:W-:Y:S02]  /*144b0*/  IMAD.MOV.U32 R7, RZ, RZ, 0x4 ;  /* 0x00000004ff077424 */ /* 0x000fe400078e00ff */
[----:B------:R-:W-:Y:S02]  /*144c0*/  IMAD.MOV.U32 R6, RZ, RZ, 0x1f ;  /* 0x0000001fff067424 */ /* 0x000fe400078e00ff */
[----:B------:R-:W-:-:S07]  /*144d0*/  IMAD.MOV.U32 R5, RZ, RZ, R28 ;  /* 0x000000ffff057224 */ /* 0x000fce00078e001c */
[----:B------:R-:W-:Y:S05]  /*144e0*/  WARPSYNC.COLLECTIVE R5, `(.L_x_8403) ;  /* 0x0000000005087348 */ /* 0x000fea0003c00000 */
[----:B------:R0:W1:Y:S02]  /*144f0*/  SHFL.DOWN P0, R0, R8, R7, R6 ;  /* 0x0800000708007389 */ /* 0x0000640000000006 */
[----:B01----:R-:W-:Y:S01]  /*14500*/  ENDCOLLECTIVE ;  /* 0x000000000000791b */ /* 0x003fe20003800000 */
.L_x_8403:
[----:B------:R-:W-:Y:S05]  /*14510*/  BSYNC B0 ;  /* 0x0000000000007941 */ /* 0x000fea0003800000 */
.L_x_8402:
        /* <DEDUP_REMOVED lines=9> */
.L_x_8405:
[----:B------:R-:W-:Y:S05]  /*145b0*/  BSYNC B0 ;  /* 0x0000000000007941 */ /* 0x000fea0003800000 */
.L_x_8404:
        /* <DEDUP_REMOVED lines=9> */
.L_x_8407:
[----:B------:R-:W-:Y:S05]  /*14650*/  BSYNC B0 ;  /* 0x0000000000007941 */ /* 0x000fea0003800000 */
.L_x_8406:
        /* <DEDUP_REMOVED lines=8> */
.L_x_8409:
[----:B------:R-:W-:Y:S05]  /*146e0*/  BSYNC B0 ;  /* 0x0000000000007941 */ /* 0x000fea0003800000 */
.L_x_8408:
[----:B------:R-:W-:Y:S05]  /*146f0*/  BRA `(.L_x_8410) ;  /* 0xffffff04000c7947 */ /* 0x000fea000383ffff */
.L_x_8001:
[----:B------:R-:W-:Y:S01]  /*14700*/  BSSY B0, `(.L_x_8411) ;  /* 0x0000007000007945 */ /* 0x000fe20003800000 */
[----:B------:R-:W-:Y:S02]  /*14710*/  IMAD.MOV.U32 R7, RZ, RZ, 0x4 ;  /* 0x00000004ff077424 */ /* 0x000fe400078e00ff */
[----:B------:R-:W-:Y:S02]  /*14720*/  IMAD.MOV.U32 R6, RZ, RZ, 0x1f ;  /* 0x0000001fff067424 */ /* 0x000fe400078e00ff */
[----:B------:R-:W-:-:S07]  /*14730*/  IMAD.MOV.U32 R5, RZ, RZ, R49 ;  /* 0x000000ffff057224 */ /* 0x000fce00078e0031 */
[----:B------:R-:W-:Y:S05]  /*14740*/  WARPSYNC.COLLECTIVE R5, `(.L_x_8412) ;  /* 0x0000000005087348 */ /* 0x000fea0003c00000 */
[----:B------:R0:W1:Y:S02]  /*14750*/  SHFL.DOWN P0, R0, R8, R7, R6 ;  /* 0x0800000708007389 */ /* 0x0000640000000006 */
[----:B01----:R-:W-:Y:S01]  /*14760*/  ENDCOLLECTIVE ;  /* 0x000000000000791b */ /* 0x003fe20003800000 */
.L_x_8412:
[----:B------:R-:W-:Y:S05]  /*14770*/  BSYNC B0 ;  /* 0x0000000000007941 */ /* 0x000fea0003800000 */
.L_x_8411:
        /* <DEDUP_REMOVED lines=9> */
.L_x_8414:
[----:B------:R-:W-:Y:S05]  /*14810*/  BSYNC B0 ;  /* 0x0000000000007941 */ /* 0x000fea0003800000 */
.L_x_8413:
        /* <DEDUP_REMOVED lines=9> */
.L_x_8416:
[----:B------:R-:W-:Y:S05]  /*148b0*/  BSYNC B0 ;  /* 0x0000000000007941 */ /* 0x000fea0003800000 */
.L_x_8415:
        /* <DEDUP_REMOVED lines=9> */
.L_x_8418:
[----:B------:R-:W-:Y:S05]  /*14950*/  BSYNC B0 ;  /* 0x0000000000007941 */ /* 0x000fea0003800000 */
.L_x_8417:
[----:B------:R-:W-:Y:S05]  /*14960*/  BRA `(.L_x_8419) ;  /* 0xffffff0c00987947 */ /* 0x000fea000383ffff */
.L_x_8011:
[----:B------:R-:W-:Y:S01]  /*14970*/  BSSY B0, `(.L_x_8420) ;  /* 0x0000007000007945 */ /* 0x000fe20003800000 */
[----:B------:R-:W-:Y:S02]  /*14980*/  IMAD.MOV.U32 R7, RZ, RZ, 0x4 ;  /* 0x00000004ff077424 */ /* 0x000fe400078e00ff */
[----:B------:R-:W-:Y:S02]  /*14990*/  IMAD.MOV.U32 R6, RZ, RZ, 0x1f ;  /* 0x0000001fff067424 */ /* 0x000fe400078e00ff */
[----:B------:R-:W-:-:S07]  /*149a0*/  IMAD.MOV.U32 R5, RZ, RZ, R49 ;  /* 0x000000ffff057224 */ /* 0x000fce00078e0031 */
[----:B0-----:R-:W-:Y:S05]  /*149b0*/  WARPSYNC.COLLECTIVE R5, `(.L_x_8421) ;  /* 0x0000000005087348 */ /* 0x001fea0003c00000 */
[----:B------:R1:W2:Y:S02]  /*149c0*/  SHFL.DOWN P0, R0, R8, R7, R6 ;  /* 0x0800000708007389 */ /* 0x0002a40000000006 */
[----:B012---:R-:W-:Y:S01]  /*149d0*/  ENDCOLLECTIVE ;  /* 0x000000000000791b */ /* 0x007fe20003800000 */
.L_x_8421:
[----:B------:R-:W-:Y:S05]  /*149e0*/  BSYNC B0 ;  /* 0x0000000000007941 */ /* 0x000fea0003800000 */
.L_x_8420:
        /* <DEDUP_REMOVED lines=9> */
.L_x_8423:
[----:B------:R-:W-:Y:S05]  /*14a80*/  BSYNC B0 ;  /* 0x0000000000007941 */ /* 0x000fea0003800000 */
.L_x_8422:
        /* <DEDUP_REMOVED lines=9> */
.L_x_8425:
[----:B------:R-:W-:Y:S05]  /*14b20*/  BSYNC B0 ;  /* 0x0000000000007941 */ /* 0x000fea0003800000 */
.L_x_8424:
        /* <DEDUP_REMOVED lines=9> */
.L_x_8427:
[----:B------:R-:W-:Y:S05]  /*14bc0*/  BSYNC B0 ;  /* 0x0000000000007941 */ /* 0x000fea0003800000 */
.L_x_8426:
[----:B------:R-:W-:Y:S05]  /*14bd0*/  BRA `(.L_x_8428) ;  /* 0xffffff1400207947 */ /* 0x000fea000383ffff */
.L_x_8022:
[----:B------:R-:W-:Y:S01]  /*14be0*/  BSSY B0, `(.L_x_8429) ;  /* 0x0000007000007945 */ /* 0x000fe20003800000 */
[----:B------:R-:W-:Y:S02]  /*14bf0*/  IMAD.MOV.U32 R7, RZ, RZ, 0x4 ;  /* 0x00000004ff077424 */ /* 0x000fe400078e00ff */
[----:B------:R-:W-:Y:S02]  /*14c00*/  IMAD.MOV.U32 R6, RZ, RZ, 0x1f ;  /* 0x0000001fff067424 */ /* 0x000fe400078e00ff */
[----:B------:R-:W-:-:S07]  /*14c10*/  IMAD.MOV.U32 R5, RZ, RZ, R49 ;  /* 0x000000ffff057224 */ /* 0x000fce00078e0031 */
[----:B------:R-:W-:Y:S05]  /*14c20*/  WARPSYNC.COLLECTIVE R5, `(.L_x_8430) ;  /* 0x0000000005087348 */ /* 0x000fea0003c00000 */
[----:B------:R0:W1:Y:S02]  /*14c30*/  SHFL.DOWN P0, R0, R8, R7, R6 ;  /* 0x0800000708007389 */ /* 0x0000640000000006 */
[----:B01----:R-:W-:Y:S01]  /*14c40*/  ENDCOLLECTIVE ;  /* 0x000000000000791b */ /* 0x003fe20003800000 */
.L_x_8430:
[----:B------:R-:W-:Y:S05]  /*14c50*/  BSYNC B0 ;  /* 0x0000000000007941 */ /* 0x000fea0003800000 */
.L_x_8429:
        /* <DEDUP_REMOVED lines=9> */
.L_x_8432:
[----:B------:R-:W-:Y:S05]  /*14cf0*/  BSYNC B0 ;  /* 0x0000000000007941 */ /* 0x000fea0003800000 */
.L_x_8431:
        /* <DEDUP_REMOVED lines=9> */
.L_x_8434:
[----:B------:R-:W-:Y:S05]  /*14d90*/  BSYNC B0 ;  /* 0x0000000000007941 */ /* 0x000fea0003800000 */
.L_x_8433:
        /* <DEDUP_REMOVED lines=9> */
.L_x_8436:
[----:B------:R-:W-:Y:S05]  /*14e30*/  BSYNC B0 ;  /* 0x0000000000007941 */ /* 0x000fea0003800000 */
.L_x_8435:
[----:B------:R-:W-:Y:S05]  /*14e40*/  BRA `(.L_x_8437) ;  /* 0xffffff1800647947 */ /* 0x000fea000383ffff */
.L_x_8032:
        /* <DEDUP_REMOVED lines=8> */
.L_x_8439:
[----:B------:R-:W-:Y:S05]  /*14ed0*/  BSYNC B0 ;  /* 0x0000000000007941 */ /* 0x000fea0003800000 */
.L_x_8438:
        /* <DEDUP_REMOVED lines=8> */
.L_x_8441:
[----:B------:R-:W-:Y:S05]  /*14f60*/  BSYNC B0 ;  /* 0x0000000000007941 */ /* 0x000fea0003800000 */
.L_x_8440:
        /* <DEDUP_REMOVED lines=9> */
.L_x_8443:
[----:B------:R-:W-:Y:S05]  /*15000*/  BSYNC B0 ;  /* 0x0000000000007941 */ /* 0x000fea0003800000 */
.L_x_8442:
        /* <DEDUP_REMOVED lines=9> */
.L_x_8445:
[----:B------:R-:W-:Y:S05]  /*150a0*/  BSYNC B0 ;  /* 0x0000000000007941 */ /* 0x000fea0003800000 */
.L_x_8444:
[----:B------:R-:W-:Y:S05]  /*150b0*/  BRA `(.L_x_8446) ;  /* 0xffffff1c00f07947 */ /* 0x000fea000383ffff */
.L_x_8043:
[----:B------:R-:W-:Y:S01]  /*150c0*/  BSSY B0, `(.L_x_8447) ;  /* 0x0000007000007945 */ /* 0x000fe20003800000 */
[----:B------:R-:W-:Y:S02]  /*150d0*/  IMAD.MOV.U32 R7, RZ, RZ, 0x4 ;  /* 0x00000004ff077424 */ /* 0x000fe400078e00ff */
[----:B------:R-:W-:Y:S02]  /*150e0*/  IMAD.MOV.U32 R6, RZ, RZ, 0x1f ;  /* 0x0000001fff067424 */ /* 0x000fe400078e00ff */
[----:B------:R-:W-:-:S07]  /*150f0*/  IMAD.MOV.U32 R5, RZ, RZ, R49 ;  /* 0x000000ffff057224 */ /* 0x000fce00078e0031 */
[----:B------:R-:W-:Y:S05]  /*15100*/  WARPSYNC.COLLECTIVE R5, `(.L_x_8448) ;  /* 0x0000000005087348 */ /* 0x000fea0003c00000 */
[----:B------:R0:W1:Y:S02]  /*15110*/  SHFL.DOWN P0, R0, R8, R7, R6 ;  /* 0x0800000708007389 */ /* 0x0000640000000006 */
[----:B01----:R-:W-:Y:S01]  /*15120*/  ENDCOLLECTIVE ;  /* 0x000000000000791b */ /* 0x003fe20003800000 */
.L_x_8448:
[----:B------:R-:W-:Y:S05]  /*15130*/  BSYNC B0 ;  /* 0x0000000000007941 */ /* 0x000fea0003800000 */
.L_x_8447:
        /* <DEDUP_REMOVED lines=9> */
.L_x_8450:
[----:B------:R-:W-:Y:S05]  /*151d0*/  BSYNC B0 ;  /* 0x0000000000007941 */ /* 0x000fea0003800000 */
.L_x_8449:
        /* <DEDUP_REMOVED lines=9> */
.L_x_8452:
[----:B------:R-:W-:Y:S05]  /*15270*/  BSYNC B0 ;  /* 0x0000000000007941 */ /* 0x000fea0003800000 */
.L_x_8451:
        /* <DEDUP_REMOVED lines=9> */
.L_x_8454:
[----:B------:R-:W-:Y:S05]  /*15310*/  BSYNC B0 ;  /* 0x0000000000007941 */ /* 0x000fea0003800000 */
.L_x_8453:
[----:B------:R-:W-:Y:S05]  /*15320*/  BRA `(.L_x_8455) ;  /* 0xffffff2800187947 */ /* 0x000fea000383ffff */
.L_x_8053:
[----:B------:R-:W-:Y:S01]  /*15330*/  BSSY B0, `(.L_x_8456) ;  /* 0x0000007000007945 */ /* 0x000fe20003800000 */
[----:B------:R-:W-:Y:S02]  /*15340*/  IMAD.MOV.U32 R7, RZ, RZ, 0x4 ;  /* 0x00000004ff077424 */ /* 0x000fe400078e00ff */
[----:B------:R-:W-:Y:S02]  /*15350*/  IMAD.MOV.U32 R6, RZ, RZ, 0x1f ;  /* 0x0000001fff067424 */ /* 0x000fe400078e00ff */
[----:B------:R-:W-:-:S07]  /*15360*/  IMAD.MOV.U32 R5, RZ, RZ, R49 ;  /* 0x000000ffff057224 */ /* 0x000fce00078e0031 */
[----:B0-----:R-:W-:Y:S05]  /*15370*/  WARPSYNC.COLLECTIVE R5, `(.L_x_8457) ;  /* 0x0000000005087348 */ /* 0x001fea0003c00000 */
[----:B------:R1:W2:Y:S02]  /*15380*/  SHFL.DOWN P0, R0, R8, R7, R6 ;  /* 0x0800000708007389 */ /* 0x0002a40000000006 */
[----:B012---:R-:W-:Y:S01]  /*15390*/  ENDCOLLECTIVE ;  /* 0x000000000000791b */ /* 0x007fe20003800000 */
.L_x_8457:
[----:B------:R-:W-:Y:S05]  /*153a0*/  BSYNC B0 ;  /* 0x0000000000007941 */ /* 0x000fea0003800000 */
.L_x_8456:
        /* <DEDUP_REMOVED lines=9> */
.L_x_8459:
[----:B------:R-:W-:Y:S05]  /*15440*/  BSYNC B0 ;  /* 0x0000000000007941 */ /* 0x000fea0003800000 */
.L_x_8458:
        /* <DEDUP_REMOVED lines=9> */
.L_x_8461:
[----:B------:R-:W-:Y:S05]  /*154e0*/  BSYNC B0 ;  /* 0x0000000000007941 */ /* 0x000fea0003800000 */
.L_x_8460:
        /* <DEDUP_REMOVED lines=9> */
.L_x_8463:
[----:B------:R-:W-:Y:S05]  /*15580*/  BSYNC B0 ;  /* 0x0000000000007941 */ /* 0x000fea0003800000 */
.L_x_8462:
[----:B------:R-:W-:Y:S05]  /*15590*/  BRA `(.L_x_8464) ;  /* 0xffffff2c00a07947 */ /* 0x000fea000383ffff */
.L_x_8064:
[----:B------:R-:W-:Y:S01]  /*155a0*/  BSSY B0, `(.L_x_8465) ;  /* 0x0000007000007945 */ /* 0x000fe20003800000 */
[----:B------:R-:W-:Y:S02]  /*155b0*/  IMAD.MOV.U32 R7, RZ, RZ, 0x4 ;  /* 0x00000004ff077424 */ /* 0x000fe400078e00ff */
[----:B------:R-:W-:Y:S02]  /*155c0*/  IMAD.MOV.U32 R6, RZ, RZ, 0x1f ;  /* 0x0000001fff067424 */ /* 0x000fe400078e00ff */
[----:B------:R-:W-:-:S07]  /*155d0*/  IMAD.MOV.U32 R5, RZ, RZ, R49 ;  /* 0x000000ffff057224 */ /* 0x000fce00078e0031 */
[----:B------:R-:W-:Y:S05]  /*155e0*/  WARPSYNC.COLLECTIVE R5, `(.L_x_8466) ;  /* 0x0000000005087348 */ /* 0x000fea0003c00000 */
[----:B------:R0:W1:Y:S02]  /*155f0*/  SHFL.DOWN P0, R0, R8, R7, R6 ;  /* 0x0800000708007389 */ /* 0x0000640000000006 */
[----:B01----:R-:W-:Y:S01]  /*15600*/  ENDCOLLECTIVE ;  /* 0x000000000000791b */ /* 0x003fe20003800000 */
.L_x_8466:
[----:B------:R-:W-:Y:S05]  /*15610*/  BSYNC B0 ;  /* 0x0000000000007941 */ /* 0x000fea0003800000 */
.L_x_8465:
        /* <DEDUP_REMOVED lines=9> */
.L_x_8468:
[----:B------:R-:W-:Y:S05]  /*156b0*/  BSYNC B0 ;  /* 0x0000000000007941 */ /* 0x000fea0003800000 */
.L_x_8467:
        /* <DEDUP_REMOVED lines=9> */
.L_x_8470:
[----:B------:R-:W-:Y:S05]  /*15750*/  BSYNC B0 ;  /* 0x0000000000007941 */ /* 0x000fea0003800000 */
.L_x_8469:
        /* <DEDUP_REMOVED lines=9> */
.L_x_8472:
[----:B------:R-:W-:Y:S05]  /*157f0*/  BSYNC B0 ;  /* 0x0000000000007941 */ /* 0x000fea0003800000 */
.L_x_8471:
[----:B------:R-:W-:Y:S05]  /*15800*/  BRA `(.L_x_8473) ;  /* 0xffffff3000e47947 */ /* 0x000fea000383ffff */
.L_x_8074:
        /* <DEDUP_REMOVED lines=8> */
.L_x_8475:
[----:B------:R-:W-:Y:S05]  /*15890*/  BSYNC B0 ;  /* 0x0000000000007941 */ /* 0x000fea0003800000 */
.L_x_8474:
        /* <DEDUP_REMOVED lines=8> */
.L_x_8477:
[----:B------:R-:W-:Y:S05]  /*15920*/  BSYNC B0 ;  /* 0x0000000000007941 */ /* 0x000fea0003800000 */
.L_x_8476:
        /* <DEDUP_REMOVED lines=9> */
.L_x_8479:
[----:B------:R-:W-:Y:S05]  /*159c0*/  BSYNC B0 ;  /* 0x0000000000007941 */ /* 0x000fea0003800000 */
.L_x_8478:
        /* <DEDUP_REMOVED lines=9> */
.L_x_8481:
[----:B------:R-:W-:Y:S05]  /*15a60*/  BSYNC B0 ;  /* 0x0000000000007941 */ /* 0x000fea0003800000 */
.L_x_8480:
[----:B------:R-:W-:Y:S05]  /*15a70*/  BRA `(.L_x_8482) ;  /* 0xffffff3800687947 */ /* 0x000fea000383ffff */
.L_x_8086:
[----:B------:R-:W-:Y:S01]  /*15a80*/  BSSY B0, `(.L_x_8483) ;  /* 0x0000007000007945 */ /* 0x000fe20003800000 */
[----:B------:R-:W-:Y:S02]  /*15a90*/  IMAD.MOV.U32 R7, RZ, RZ, 0x10 ;  /* 0x00000010ff077424 */ /* 0x000fe400078e00ff */
[----:B------:R-:W-:Y:S02]  /*15aa0*/  IMAD.MOV.U32 R6, RZ, RZ, 0x1f ;  /* 0x0000001fff067424 */ /* 0x000fe400078e00ff */
[----:B------:R-:W-:-:S07]  /*15ab0*/  IMAD.MOV.U32 R5, RZ, RZ, -0x1 ;  /* 0xffffffffff057424 */ /* 0x000fce00078e00ff */
[----:B--2---:R-:W-:Y:S05]  /*15ac0*/  WARPSYNC.COLLECTIVE R5, `(.L_x_8484) ;  /* 0x0000000005087348 */ /* 0x004fea0003c00000 */
[----:B--2---:R0:W1:Y:S02]  /*15ad0*/  SHFL.DOWN P0, R0, R8, R7, R6 ;  /* 0x0800000708007389 */ /* 0x0040640000000006 */
[----:B01----:R-:W-:Y:S01]  /*15ae0*/  ENDCOLLECTIVE ;  /* 0x000000000000791b */ /* 0x003fe20003800000 */
.L_x_8484:
[----:B------:R-:W-:Y:S05]  /*15af0*/  BSYNC B0 ;  /* 0x0000000000007941 */ /* 0x000fea0003800000 */
.L_x_8483:
[----:B------:R-:W-:Y:S01]  /*15b00*/  FMNMX R8, R8, R0, !PT ;  /* 0x0000000008087209 */ /* 0x000fe20007800000 */
[----:B------:R-:W-:Y:S02]  /*15b10*/  IMAD.MOV.U32 R7, RZ, RZ, 0x8 ;  /* 0x00000008ff077424 */ /* 0x000fe400078e00ff */
[----:B------:R-:W-:Y:S02]  /*15b20*/  IMAD.MOV.U32 R6, RZ, RZ, 0x1f ;  /* 0x0000001fff067424 */ /* 0x000fe400078e00ff */
[----:B------:R-:W-:-:S07]  /*15b30*/  IMAD.MOV.U32 R5, RZ, RZ, -0x1 ;  /* 0xffffffffff057424 */ /* 0x000fce00078e00ff */
[----:B------:R-:W-:Y:S05]  /*15b40*/  WARPSYNC.COLLECTIVE R5, `(.L_x_8485) ;  /* 0x0000000005087348 */ /* 0x000fea0003c00000 */
[----:B------:R0:W1:Y:S02]  /*15b50*/  SHFL.DOWN P0, R0, R8, R7, R6 ;  /* 0x0800000708007389 */ /* 0x0000640000000006 */
[----:B01----:R-:W-:Y:S01]  /*15b60*/  ENDCOLLECTIVE ;  /* 0x000000000000791b */ /* 0x003fe20003800000 */
.L_x_8485:
[----:B------:R-:W-:Y:S01]  /*15b70*/  IMAD.MOV.U32 R7, RZ, RZ, 0x4 ;  /* 0x00000004ff077424 */ /* 0x000fe200078e00ff */
[----:B------:R-:W-:-:S05]  /*15b80*/  FMNMX R3, R8, R0, !PT ;  /* 0x0000000008037209 */ /* 0x000fca0007800000 */
[----:B------:R-:W-:-:S07]  /*15b90*/  IMAD.MOV.U32 R8, RZ, RZ, R3 ;  /* 0x000000ffff087224 */ /* 0x000fce00078e0003 */
[----:B------:R-:W-:Y:S05]  /*15ba0*/  WARPSYNC.COLLECTIVE R5, `(.L_x_8486) ;  /* 0x0000000005087348 */ /* 0x000fea0003c00000 */
[----:B------:R0:W1:Y:S02]  /*15bb0*/  SHFL.DOWN P0, R0, R8, R7, R6 ;  /* 0x0800000708007389 */ /* 0x0000640000000006 */
[----:B01----:R-:W-:Y:S01]  /*15bc0*/  ENDCOLLECTIVE ;  /* 0x000000000000791b */ /* 0x003fe20003800000 */
.L_x_8486:
[----:B------:R-:W-:Y:S01]  /*15bd0*/  IMAD.MOV.U32 R7, RZ, RZ, 0x2 ;  /* 0x00000002ff077424 */ /* 0x000fe200078e00ff */
[----:B------:R-:W-:Y:S01]  /*15be0*/  FMNMX R4, R3, R0, !PT ;  /* 0x0000000003047209 */ /* 0x000fe20007800000 */
[----:B------:R-:W-:-:S04]  /*15bf0*/  IMAD.MOV.U32 R3, RZ, RZ, RZ ;  /* 0x000000ffff037224 */ /* 0x000fc800078e00ff */
[----:B------:R-:W-:-:S07]  /*15c00*/  IMAD.MOV.U32 R8, RZ, RZ, R4 ;  /* 0x000000ffff087224 */ /* 0x000fce00078e0004 */
[----:B------:R-:W-:Y:S05]  /*15c10*/  WARPSYNC.COLLECTIVE R5, `(.L_x_8487) ;  /* 0x0000000005087348 */ /* 0x000fea0003c00000 */
[----:B------:R0:W1:Y:S02]  /*15c20*/  SHFL.DOWN P0, R0, R8, R7, R6 ;  /* 0x0800000708007389 */ /* 0x0000640000000006 */
[----:B01----:R-:W-:Y:S01]  /*15c30*/  ENDCOLLECTIVE ;  /* 0x000000000000791b */ /* 0x003fe20003800000 */
.L_x_8487:
[----:B------:R-:W-:Y:S01]  /*15c40*/  IMAD.MOV.U32 R7, RZ, RZ, 0x1 ;  /* 0x00000001ff077424 */ /* 0x000fe200078e00ff */
[----:B------:R-:W-:-:S05]  /*15c50*/  FMNMX R9, R4, R0, !PT ;  /* 0x0000000004097209 */ /* 0x000fca0007800000 */
[----:B------:R-:W-:-:S07]  /*15c60*/  IMAD.MOV.U32 R8, RZ, RZ, R9 ;  /* 0x000000ffff087224 */ /* 0x000fce00078e0009 */
[----:B------:R-:W-:Y:S05]  /*15c70*/  WARPSYNC.COLLECTIVE R5, `(.L_x_8488) ;  /* 0x0000000005087348 */ /* 0x000fea0003c00000 */
[----:B------:R0:W1:Y:S02]  /*15c80*/  SHFL.DOWN P0, R0, R8, R7, R6 ;  /* 0x0800000708007389 */ /* 0x0000640000000006 */
[----:B01----:R-:W-:Y:S01]  /*15c90*/  ENDCOLLECTIVE ;  /* 0x000000000000791b */ /* 0x003fe20003800000 */
.L_x_8488:
[----:B------:R-:W-:-:S05]  /*15ca0*/  FMNMX R0, R9, R0, !PT ;  /* 0x0000000009007209 */ /* 0x000fca0007800000 */
[----:B------:R-:W-:Y:S02]  /*15cb0*/  IMAD.MOV.U32 R4, RZ, RZ, R0 ;  /* 0x000000ffff047224 */ /* 0x000fe400078e0000 */
[----:B------:R-:W-:-:S07]  /*15cc0*/  IMAD.MOV.U32 R0, RZ, RZ, 0x1f ;  /* 0x0000001fff007424 */ /* 0x000fce00078e00ff */
[----:B------:R-:W-:Y:S05]  /*15cd0*/  WARPSYNC.COLLECTIVE R5, `(.L_x_8489) ;  /* 0x0000000005087348 */ /* 0x000fea0003c00000 */
[----:B------:R0:W1:Y:S02]  /*15ce0*/  SHFL.IDX P0, R0, R4, R3, R0 ;  /* 0x0000000304007389 */ /* 0x0000640000000000 */
[----:B01----:R-:W-:Y:S01]  /*15cf0*/  ENDCOLLECTIVE ;  /* 0x000000000000791b */ /* 0x003fe20003800000 */
.L_x_8489:
[----:B------:R-:W-:Y:S01]  /*15d00*/  IMAD.MOV.U32 R10, RZ, RZ, R0 ;  /* 0x000000ffff0a7224 */ /* 0x000fe200078e0000 */
[----:B------:R-:W-:Y:S06]  /*15d10*/  BRA `(.L_x_8490) ;  /* 0xffffff4400407947 */ /* 0x000fec000383ffff */
.L_x_8094:
[----:B------:R-:W-:Y:S01]  /*15d20*/  BSSY B0, `(.L_x_8491) ;  /* 0x0000007000007945 */ /* 0x000fe20003800000 */
[----:B------:R-:W-:Y:S02]  /*15d30*/  IMAD.MOV.U32 R7, RZ, RZ, 0x10 ;  /* 0x00000010ff077424 */ /* 0x000fe400078e00ff */
[----:B------:R-:W-:Y:S02]  /*15d40*/  IMAD.MOV.U32 R6, RZ, RZ, 0x1f ;  /* 0x0000001fff067424 */ /* 0x000fe400078e00ff */
[----:B0-----:R-:W-:-:S07]  /*15d50*/  IMAD.MOV.U32 R5, RZ, RZ, -0x1 ;  /* 0xffffffffff057424 */ /* 0x001fce00078e00ff */
[----:B------:R-:W-:Y:S05]  /*15d60*/  WARPSYNC.COLLECTIVE R5, `(.L_x_8492) ;  /* 0x0000000005087348 */ /* 0x000fea0003c00000 */
[----:B------:R0:W1:Y:S02]  /*15d70*/  SHFL.DOWN P0, R0, R8, R7, R6 ;  /* 0x0800000708007389 */ /* 0x0000640000000006 */
[----:B01----:R-:W-:Y:S01]  /*15d80*/  ENDCOLLECTIVE ;  /* 0x000000000000791b */ /* 0x003fe20003800000 */
.L_x_8492:
[----:B------:R-:W-:Y:S05]  /*15d90*/  BSYNC B0 ;  /* 0x0000000000007941 */ /* 0x000fea0003800000 */
.L_x_8491:
[----:B------:R-:W-:Y:S01]  /*15da0*/  FMNMX R8, R8, R0, !PT ;  /* 0x0000000008087209 */ /* 0x000fe20007800000 */
[----:B------:R-:W-:Y:S02]  /*15db0*/  IMAD.MOV.U32 R7, RZ, RZ, 0x8 ;  /* 0x00000008ff077424 */ /* 0x000fe400078e00ff */
[----:B------:R-:W-:Y:S02]  /*15dc0*/  IMAD.MOV.U32 R6, RZ, RZ, 0x1f ;  /* 0x0000001fff067424 */ /* 0x000fe400078e00ff */
[----:B------:R-:W-:-:S07]  /*15dd0*/  IMAD.MOV.U32 R5, RZ, RZ, -0x1 ;  /* 0xffffffffff057424 */ /* 0x000fce00078e00ff */
[----:B------:R-:W-:Y:S05]  /*15de0*/  WARPSYNC.COLLECTIVE R5, `(.L_x_8493) ;  /* 0x0000000005087348 */ /* 0x000fea0003c00000 */
[----:B------:R0:W1:Y:S02]  /*15df0*/  SHFL.DOWN P0, R0, R8, R7, R6 ;  /* 0x0800000708007389 */ /* 0x0000640000000006 */
[----:B01----:R-:W-:Y:S01]  /*15e00*/  ENDCOLLECTIVE ;  /* 0x000000000000791b */ /* 0x003fe20003800000 */
.L_x_8493:
[----:B------:R-:W-:Y:S01]  /*15e10*/  IMAD.MOV.U32 R7, RZ, RZ, 0x4 ;  /* 0x00000004ff077424 */ /* 0x000fe200078e00ff */
[----:B------:R-:W-:-:S05]  /*15e20*/  FMNMX R3, R8, R0, !PT ;  /* 0x0000000008037209 */ /* 0x000fca0007800000 */
[----:B------:R-:W-:-:S07]  /*15e30*/  IMAD.MOV.U32 R8, RZ, RZ, R3 ;  /* 0x000000ffff087224 */ /* 0x000fce00078e0003 */
[----:B------:R-:W-:Y:S05]  /*15e40*/  WARPSYNC.COLLECTIVE R5, `(.L_x_8494) ;  /* 0x0000000005087348 */ /* 0x000fea0003c00000 */
[----:B------:R0:W1:Y:S02]  /*15e50*/  SHFL.DOWN P0, R0, R8, R7, R6 ;  /* 0x0800000708007389 */ /* 0x0000640000000006 */
[----:B01----:R-:W-:Y:S01]  /*15e60*/  ENDCOLLECTIVE ;  /* 0x000000000000791b */ /* 0x003fe20003800000 */
.L_x_8494:
[----:B------:R-:W-:Y:S01]  /*15e70*/  IMAD.MOV.U32 R7, RZ, RZ, 0x2 ;  /* 0x00000002ff077424 */ /* 0x000fe200078e00ff */
[----:B------:R-:W-:Y:S01]  /*15e80*/  FMNMX R4, R3, R0, !PT ;  /* 0x0000000003047209 */ /* 0x000fe20007800000 */
[----:B------:R-:W-:-:S04]  /*15e90*/  IMAD.MOV.U32 R3, RZ, RZ, RZ ;  /* 0x000000ffff037224 */ /* 0x000fc800078e00ff */
[----:B------:R-:W-:-:S07]  /*15ea0*/  IMAD.MOV.U32 R8, RZ, RZ, R4 ;  /* 0x000000ffff087224 */ /* 0x000fce00078e0004 */
[----:B------:R-:W-:Y:S05]  /*15eb0*/  WARPSYNC.COLLECTIVE R5, `(.L_x_8495) ;  /* 0x0000000005087348 */ /* 0x000fea0003c00000 */
[----:B------:R0:W1:Y:S02]  /*15ec0*/  SHFL.DOWN P0, R0, R8, R7, R6 ;  /* 0x0800000708007389 */ /* 0x0000640000000006 */
[----:B01----:R-:W-:Y:S01]  /*15ed0*/  ENDCOLLECTIVE ;  /* 0x000000000000791b */ /* 0x003fe20003800000 */
.L_x_8495:
[----:B------:R-:W-:Y:S01]  /*15ee0*/  IMAD.MOV.U32 R7, RZ, RZ, 0x1 ;  /* 0x00000001ff077424 */ /* 0x000fe200078e00ff */
[----:B------:R-:W-:-:S05]  /*15ef0*/  FMNMX R9, R4, R0, !PT ;  /* 0x0000000004097209 */ /* 0x000fca0007800000 */
[----:B------:R-:W-:-:S07]  /*15f00*/  IMAD.MOV.U32 R8, RZ, RZ, R9 ;  /* 0x000000ffff087224 */ /* 0x000fce00078e0009 */
[----:B------:R-:W-:Y:S05]  /*15f10*/  WARPSYNC.COLLECTIVE R5, `(.L_x_8496) ;  /* 0x0000000005087348 */ /* 0x000fea0003c00000 */
[----:B------:R0:W1:Y:S02]  /*15f20*/  SHFL.DOWN P0, R0, R8, R7, R6 ;  /* 0x0800000708007389 */ /* 0x0000640000000006 */
[----:B01----:R-:W-:Y:S01]  /*15f30*/  ENDCOLLECTIVE ;  /* 0x000000000000791b */ /* 0x003fe20003800000 */
.L_x_8496:
[----:B------:R-:W-:-:S05]  /*15f40*/  FMNMX R0, R9, R0, !PT ;  /* 0x0000000009007209 */ /* 0x000fca0007800000 */
[----:B------:R-:W-:Y:S02]  /*15f50*/  IMAD.MOV.U32 R4, RZ, RZ, R0 ;  /* 0x000000ffff047224 */ /* 0x000fe400078e0000 */
[----:B------:R-:W-:-:S07]  /*15f60*/  IMAD.MOV.U32 R0, RZ, RZ, 0x1f ;  /* 0x0000001fff007424 */ /* 0x000fce00078e00ff */
[----:B------:R-:W-:Y:S05]  /*15f70*/  WARPSYNC.COLLECTIVE R5, `(.L_x_8497) ;  /* 0x0000000005087348 */ /* 0x000fea0003c00000 */
[----:B------:R0:W1:Y:S02]  /*15f80*/  SHFL.IDX P0, R0, R4, R3, R0 ;  /* 0x0000000304007389 */ /* 0x0000640000000000 */
[----:B01----:R-:W-:Y:S01]  /*15f90*/  ENDCOLLECTIVE ;  /* 0x000000000000791b */ /* 0x003fe20003800000 */
.L_x_8497:
[----:B------:R-:W-:Y:S01]  /*15fa0*/  IMAD.MOV.U32 R10, RZ, RZ, R0 ;  /* 0x000000ffff0a7224 */ /* 0x000fe200078e0000 */
[----:B------:R-:W-:Y:S06]  /*15fb0*/  BRA `(.L_x_8498) ;  /* 0xffffff4400807947 */ /* 0x000fec000383ffff */
.L_x_8102:
[----:B------:R-:W-:Y:S01]  /*15fc0*/  BSSY B0, `(.L_x_8499) ;  /* 0x0000007000007945 */ /* 0x000fe20003800000 */
[----:B------:R-:W-:Y:S02]  /*15fd0*/  IMAD.MOV.U32 R7, RZ, RZ, 0x10 ;  /* 0x00000010ff077424 */ /* 0x000fe400078e00ff */
[----:B------:R-:W-:Y:S02]  /*15fe0*/  IMAD.MOV.U32 R6, RZ, RZ, 0x1f ;  /* 0x0000001fff067424 */ /* 0x000fe400078e00ff */
[----:B0-2---:R-:W-:-:S07]  /*15ff0*/  IMAD.MOV.U32 R5, RZ, RZ, -0x1 ;  /* 0xffffffffff057424 */ /* 0x005fce00078e00ff */
[----:B-1----:R-:W-:Y:S05]  /*16000*/  WARPSYNC.COLLECTIVE R5, `(.L_x_8500) ;  /* 0x0000000005087348 */ /* 0x002fea0003c00000 */
[----:B-1----:R0:W1:Y:S02]  /*16010*/  SHFL.DOWN P0, R0, R8, R7, R6 ;  /* 0x0800000708007389 */ /* 0x0020640000000006 */
[----:B01----:R-:W-:Y:S01]  /*16020*/  ENDCOLLECTIVE ;  /* 0x000000000000791b */ /* 0x003fe20003800000 */
.L_x_8500:
[----:B------:R-:W-:Y:S05]  /*16030*/  BSYNC B0 ;  /* 0x0000000000007941 */ /* 0x000fea0003800000 */
.L_x_8499:
[----:B------:R-:W-:Y:S01]  /*16040*/  FMNMX R8, R8, R0, !PT ;  /* 0x0000000008087209 */ /* 0x000fe20007800000 */
[----:B------:R-:W-:Y:S02]  /*16050*/  IMAD.MOV.U32 R7, RZ, RZ, 0x8 ;  /* 0x00000008ff077424 */ /* 0x000fe400078e00ff */
[----:B------:R-:W-:Y:S02]  /*16060*/  IMAD.MOV.U32 R6, RZ, RZ, 0x1f ;  /* 0x0000001fff067424 */ /* 0x000fe400078e00ff */
[----:B------:R-:W-:-:S07]  /*16070*/  IMAD.MOV.U32 R5, RZ, RZ, -0x1 ;  /* 0xffffffffff057424 */ /* 0x000fce00078e00ff */
[----:B------:R-:W-:Y:S05]  /*16080*/  WARPSYNC.COLLECTIVE R5, `(.L_x_8501) ;  /* 0x0000000005087348 */ /* 0x000fea0003c00000 */
[----:B------:R0:W1:Y:S02]  /*16090*/  SHFL.DOWN P0, R0, R8, R7, R6 ;  /* 0x0800000708007389 */ /* 0x0000640000000006 */
[----:B01----:R-:W-:Y:S01]  /*160a0*/  ENDCOLLECTIVE ;  /* 0x000000000000791b */ /* 0x003fe20003800000 */
.L_x_8501:
[----:B------:R-:W-:Y:S01]  /*160b0*/  IMAD.MOV.U32 R7, RZ, RZ, 0x4 ;  /* 0x00000004ff077424 */ /* 0x000fe200078e00ff */
[----:B------:R-:W-:-:S05]  /*160c0*/  FMNMX R3, R8, R0, !PT ;  /* 0x0000000008037209 */ /* 0x000fca0007800000 */
[----:B------:R-:W-:-:S07]  /*160d0*/  IMAD.MOV.U32 R8, RZ, RZ, R3 ;  /* 0x000000ffff087224 */ /* 0x000fce00078e0003 */
[----:B------:R-:W-:Y:S05]  /*160e0*/  WARPSYNC.COLLECTIVE R5, `(.L_x_8502) ;  /* 0x0000000005087348 */ /* 0x000fea0003c00000 */
[----:B------:R0:W1:Y:S02]  /*160f0*/  SHFL.DOWN P0, R0, R8, R7, R6 ;  /* 0x0800000708007389 */ /* 0x0000640000000006 */
[----:B01----:R-:W-:Y:S01]  /*16100*/  ENDCOLLECTIVE ;  /* 0x000000000000791b */ /* 0x003fe20003800000 */
.L_x_8502:
[----:B------:R-:W-:Y:S01]  /*16110*/  IMAD.MOV.U32 R7, RZ, RZ, 0x2 ;  /* 0x00000002ff077424 */ /* 0x000fe200078e00ff */
[----:B------:R-:W-:Y:S01]  /*16120*/  FMNMX R4, R3, R0, !PT ;  /* 0x0000000003047209 */ /* 0x000fe20007800000 */
[----:B------:R-:W-:-:S04]  /*16130*/  IMAD.MOV.U32 R3, RZ, RZ, RZ ;  /* 0x000000ffff037224 */ /* 0x000fc800078e00ff */
[----:B------:R-:W-:-:S07]  /*16140*/  IMAD.MOV.U32 R8, RZ, RZ, R4 ;  /* 0x000000ffff087224 */ /* 0x000fce00078e0004 */
[----:B------:R-:W-:Y:S05]  /*16150*/  WARPSYNC.COLLECTIVE R5, `(.L_x_8503) ;  /* 0x0000000005087348 */ /* 0x000fea0003c00000 */
[----:B------:R0:W1:Y:S02]  /*16160*/  SHFL.DOWN P0, R0, R8, R7, R6 ;  /* 0x0800000708007389 */ /* 0x0000640000000006 */
[----:B01----:R-:W-:Y:S01]  /*16170*/  ENDCOLLECTIVE ;  /* 0x000000000000791b */ /* 0x003fe20003800000 */
.L_x_8503:
[----:B------:R-:W-:Y:S01]  /*16180*/  IMAD.MOV.U32 R7, RZ, RZ, 0x1 ;  /* 0x00000001ff077424 */ /* 0x000fe200078e00ff */
[----:B------:R-:W-:-:S05]  /*16190*/  FMNMX R9, R4, R0, !PT ;  /* 0x0000000004097209 */ /* 0x000fca0007800000 */
[----:B------:R-:W-:-:S07]  /*161a0*/  IMAD.MOV.U32 R8, RZ, RZ, R9 ;  /* 0x000000ffff087224 */ /* 0x000fce00078e0009 */
[----:B------:R-:W-:Y:S05]  /*161b0*/  WARPSYNC.COLLECTIVE R5, `(.L_x_8504) ;  /* 0x0000000005087348 */ /* 0x000fea0003c00000 */
[----:B------:R0:W1:Y:S02]  /*161c0*/  SHFL.DOWN P0, R0, R8, R7, R6 ;  /* 0x0800000708007389 */ /* 0x0000640000000006 */
[----:B01----:R-:W-:Y:S01]  /*161d0*/  ENDCOLLECTIVE ;  /* 0x000000000000791b */ /* 0x003fe20003800000 */
.L_x_8504:
[----:B------:R-:W-:-:S05]  /*161e0*/  FMNMX R0, R9, R0, !PT ;  /* 0x0000000009007209 */ /* 0x000fca0007800000 */
[----:B------:R-:W-:Y:S02]  /*161f0*/  IMAD.MOV.U32 R4, RZ, RZ, R0 ;  /* 0x000000ffff047224 */ /* 0x000fe400078e0000 */
[----:B------:R-:W-:-:S07]  /*16200*/  IMAD.MOV.U32 R0, RZ, RZ, 0x1f ;  /* 0x0000001fff007424 */ /* 0x000fce00078e00ff */
[----:B------:R-:W-:Y:S05]  /*16210*/  WARPSYNC.COLLECTIVE R5, `(.L_x_8505) ;  /* 0x0000000005087348 */ /* 0x000fea0003c00000 */
[----:B------:R0:W1:Y:S02]  /*16220*/  SHFL.IDX P0, R0, R4, R3, R0 ;  /* 0x0000000304007389 */ /* 0x0000640000000000 */
[----:B01----:R-:W-:Y:S01]  /*16230*/  ENDCOLLECTIVE ;  /* 0x000000000000791b */ /* 0x003fe20003800000 */
.L_x_8505:
[----:B------:R-:W-:Y:S01]  /*16240*/  IMAD.MOV.U32 R10, RZ, RZ, R0 ;  /* 0x000000ffff0a7224 */ /* 0x000fe200078e0000 */
[----:B------:R-:W-:Y:S06]  /*16250*/  BRA `(.L_x_8506) ;  /* 0xffffff4400b87947 */ /* 0x000fec000383ffff */
.L_x_8110:
[----:B------:R-:W-:Y:S01]  /*16260*/  BSSY B0, `(.L_x_8507) ;  /* 0x0000007000007945 */ /* 0x000fe20003800000 */
[----:B------:R-:W-:Y:S02]  /*16270*/  IMAD.MOV.U32 R7, RZ, RZ, 0x10 ;  /* 0x00000010ff077424 */ /* 0x000fe400078e00ff */
[----:B------:R-:W-:Y:S02]  /*16280*/  IMAD.MOV.U32 R6, RZ, RZ, 0x1f ;  /* 0x0000001fff067424 */ /* 0x000fe400078e00ff */
[----:B0-2---:R-:W-:-:S07]  /*16290*/  IMAD.MOV.U32 R5, RZ, RZ, -0x1 ;  /* 0xffffffffff057424 */ /* 0x005fce00078e00ff */
[----:B------:R-:W-:Y:S05]  /*162a0*/  WARPSYNC.COLLECTIVE R5, `(.L_x_8508) ;  /* 0x0000000005087348 */ /* 0x000fea0003c00000 */
[----:B------:R0:W1:Y:S02]  /*162b0*/  SHFL.DOWN P0, R0, R8, R7, R6 ;  /* 0x0800000708007389 */ /* 0x0000640000000006 */
[----:B01----:R-:W-:Y:S01]  /*162c0*/  ENDCOLLECTIVE ;  /* 0x000000000000791b */ /* 0x003fe20003800000 */
.L_x_8508:
[----:B------:R-:W-:Y:S05]  /*162d0*/  BSYNC B0 ;  /* 0x0000000000007941 */ /* 0x000fea0003800000 */
.L_x_8507:
[----:B------:R-:W-:Y:S01]  /*162e0*/  FMNMX R8, R8, R0, !PT ;  /* 0x0000000008087209 */ /* 0x000fe20007800000 */
[----:B------:R-:W-:Y:S02]  /*162f0*/  IMAD.MOV.U32 R7, RZ, RZ, 0x8 ;  /* 0x00000008ff077424 */ /* 0x000fe400078e00ff */
[----:B------:R-:W-:Y:S02]  /*16300*/  IMAD.MOV.U32 R6, RZ, RZ, 0x1f ;  /* 0x0000001fff067424 */ /* 0x000fe400078e00ff */
[----:B------:R-:W-:-:S07]  /*16310*/  IMAD.MOV.U32 R5, RZ, RZ, -0x1 ;  /* 0xffffffffff057424 */ /* 0x000fce00078e00ff */
[----:B------:R-:W-:Y:S05]  /*16320*/  WARPSYNC.COLLECTIVE R5, `(.L_x_8509) ;  /* 0x0000000005087348 */ /* 0x000fea0003c00000 */
[----:B------:R0:W1:Y:S02]  /*16330*/  SHFL.DOWN P0, R0, R8, R7, R6 ;  /* 0x0800000708007389 */ /* 0x0000640000000006 */
[----:B01----:R-:W-:Y:S01]  /*16340*/  ENDCOLLECTIVE ;  /* 0x000000000000791b */ /* 0x003fe20003800000 */
.L_x_8509:
[----:B------:R-:W-:Y:S01]  /*16350*/  IMAD.MOV.U32 R7, RZ, RZ, 0x4 ;  /* 0x00000004ff077424 */ /* 0x000fe200078e00ff */
[----:B------:R-:W-:-:S05]  /*16360*/  FMNMX R3, R8, R0, !PT ;  /* 0x0000000008037209 */ /* 0x000fca0007800000 */
[----:B------:R-:W-:-:S07]  /*16370*/  IMAD.MOV.U32 R8, RZ, RZ, R3 ;  /* 0x000000ffff087224 */ /* 0x000fce00078e0003 */
[----:B------:R-:W-:Y:S05]  /*16380*/  WARPSYNC.COLLECTIVE R5, `(.L_x_8510) ;  /* 0x0000000005087348 */ /* 0x000fea0003c00000 */
[----:B------:R0:W1:Y:S02]  /*16390*/  SHFL.DOWN P0, R0, R8, R7, R6 ;  /* 0x0800000708007389 */ /* 0x0000640000000006 */
[----:B01----:R-:W-:Y:S01]  /*163a0*/  ENDCOLLECTIVE ;  /* 0x000000000000791b */ /* 0x003fe20003800000 */
.L_x_8510:
[----:B------:R-:W-:Y:S01]  /*163b0*/  IMAD.MOV.U32 R7, RZ, RZ, 0x2 ;  /* 0x00000002ff077424 */ /* 0x000fe200078e00ff */
[----:B------:R-:W-:Y:S01]  /*163c0*/  FMNMX R4, R3, R0, !PT ;  /* 0x0000000003047209 */ /* 0x000fe20007800000 */
[----:B------:R-:W-:-:S04]  /*163d0*/  IMAD.MOV.U32 R3, RZ, RZ, RZ ;  /* 0x000000ffff037224 */ /* 0x000fc800078e00ff */
[----:B------:R-:W-:-:S07]  /*163e0*/  IMAD.MOV.U32 R8, RZ, RZ, R4 ;  /* 0x000000ffff087224 */ /* 0x000fce00078e0004 */
[----:B------:R-:W-:Y:S05]  /*163f0*/  WARPSYNC.COLLECTIVE R5, `(.L_x_8511) ;  /* 0x0000000005087348 */ /* 0x000fea0003c00000 */
[----:B------:R0:W1:Y:S02]  /*16400*/  SHFL.DOWN P0, R0, R8, R7, R6 ;  /* 0x0800000708007389 */ /* 0x0000640000000006 */
[----:B01----:R-:W-:Y:S01]  /*16410*/  ENDCOLLECTIVE ;  /* 0x000000000000791b */ /* 0x003fe20003800000 */
.L_x_8511:
[----:B------:R-:W-:Y:S01]  /*16420*/  IMAD.MOV.U32 R7, RZ, RZ, 0x1 ;  /* 0x00000001ff077424 */ /* 0x000fe200078e00ff */
[----:B------:R-:W-:-:S05]  /*16430*/  FMNMX R9, R4, R0, !PT ;  /* 0x0000000004097209 */ /* 0x000fca0007800000 */
[----:B------:R-:W-:-:S07]  /*16440*/  IMAD.MOV.U32 R8, RZ, RZ, R9 ;  /* 0x000000ffff087224 */ /* 0x000fce00078e0009 */
[----:B------:R-:W-:Y:S05]  /*16450*/  WARPSYNC.COLLECTIVE R5, `(.L_x_8512) ;  /* 0x0000000005087348 */ /* 0x000fea0003c00000 */
[----:B------:R0:W1:Y:S02]  /*16460*/  SHFL.DOWN P0, R0, R8, R7, R6 ;  /* 0x0800000708007389 */ /* 0x0000640000000006 */
[----:B01----:R-:W-:Y:S01]  /*16470*/  ENDCOLLECTIVE ;  /* 0x000000000000791b */ /* 0x003fe20003800000 */
.L_x_8512:
[----:B------:R-:W-:-:S05]  /*16480*/  FMNMX R0, R9, R0, !PT ;  /* 0x0000000009007209 */ /* 0x000fca0007800000 */
[----:B------:R-:W-:Y:S02]  /*16490*/  IMAD.MOV.U32 R4, RZ, RZ, R0 ;  /* 0x000000ffff047224 */ /* 0x000fe400078e0000 */
[----:B------:R-:W-:-:S07]  /*164a0*/  IMAD.MOV.U32 R0, RZ, RZ, 0x1f ;  /* 0x0000001fff007424 */ /* 0x000fce00078e00ff */
[----:B------:R-:W-:Y:S05]  /*164b0*/  WARPSYNC.COLLECTIVE R5, `(.L_x_8513) ;  /* 0x0000000005087348 */ /* 0x000fea0003c00000 */
[----:B------:R0:W1:Y:S02]  /*164c0*/  SHFL.IDX P0, R0, R4, R3, R0 ;  /* 0x0000000304007389 */ /* 0x0000640000000000 */
[----:B01----:R-:W-:Y:S01]  /*164d0*/  ENDCOLLECTIVE ;  /* 0x000000000000791b */ /* 0x003fe20003800000 */
.L_x_8513:
[----:B------:R-:W-:Y:S01]  /*164e0*/  IMAD.MOV.U32 R10, RZ, RZ, R0 ;  /* 0x000000ffff0a7224 */ /* 0x000fe200078e0000 */
[----:B------:R-:W-:Y:S06]  /*164f0*/  BRA `(.L_x_8514) ;  /* 0xffffff4400f07947 */ /* 0x000fec000383ffff */
.L_x_8118:
[----:B------:R-:W-:Y:S01]  /*16500*/  BSSY B0, `(.L_x_8515) ;  /* 0x0000007000007945 */ /* 0x000fe20003800000 */
[----:B------:R-:W-:Y:S02]  /*16510*/  IMAD.MOV.U32 R7, RZ, RZ, 0x10 ;  /* 0x00000010ff077424 */ /* 0x000fe400078e00ff */
[----:B------:R-:W-:Y:S02]  /*16520*/  IMAD.MOV.U32 R6, RZ, RZ, 0x1f ;  /* 0x0000001fff067424 */ /* 0x000fe400078e00ff */
[----:B0-23--:R-:W-:-:S07]  /*16530*/  IMAD.MOV.U32 R5, RZ, RZ, -0x1 ;  /* 0xffffffffff057424 */ /* 0x00dfce00078e00ff */
[----:B-1----:R-:W-:Y:S05]  /*16540*/  WARPSYNC.COLLECTIVE R5, `(.L_x_8516) ;  /* 0x0000000005087348 */ /* 0x002fea0003c00000 */
[----:B-1----:R0:W1:Y:S02]  /*16550*/  SHFL.DOWN P0, R0, R8, R7, R6 ;  /* 0x0800000708007389 */ /* 0x0020640000000006 */
[----:B01----:R-:W-:Y:S01]  /*16560*/  ENDCOLLECTIVE ;  /* 0x000000000000791b */ /* 0x003fe20003800000 */
.L_x_8516:
[----:B------:R-:W-:Y:S05]  /*16570*/  BSYNC B0 ;  /* 0x0000000000007941 */ /* 0x000fea0003800000 */
.L_x_8515:
[----:B------:R-:W-:Y:S01]  /*16580*/  FMNMX R8, R8, R0, !PT ;  /* 0x0000000008087209 */ /* 0x000fe20007800000 */
[----:B------:R-:W-:Y:S02]  /*16590*/  IMAD.MOV.U32 R7, RZ, RZ, 0x8 ;  /* 0x00000008ff077424 */ /* 0x000fe400078e00ff */
[----:B------:R-:W-:Y:S02]  /*165a0*/  IMAD.MOV.U32 R6, RZ, RZ, 0x1f ;  /* 0x0000001fff067424 */ /* 0x000fe400078e00ff */
[----:B------:R-:W-:-:S07]  /*165b0*/  IMAD.MOV.U32 R5, RZ, RZ, -0x1 ;  /* 0xffffffffff057424 */ /* 0x000fce00078e00ff */
[----:B------:R-:W-:Y:S05]  /*165c0*/  WARPSYNC.COLLECTIVE R5, `(.L_x_8517) ;  /* 0x0000000005087348 */ /* 0x000fea0003c00000 */
[----:B------:R0:W1:Y:S02]  /*165d0*/  SHFL.DOWN P0, R0, R8, R7, R6 ;  /* 0x0800000708007389 */ /* 0x0000640000000006 */
[----:B01----:R-:W-:Y:S01]  /*165e0*/  ENDCOLLECTIVE ;  /* 0x000000000000791b */ /* 0x003fe20003800000 */
.L_x_8517:
[----:B------:R-:W-:Y:S01]  /*165f0*/  IMAD.MOV.U32 R7, RZ, RZ, 0x4 ;  /* 0x00000004ff077424 */ /* 0x000fe200078e00ff */
[----:B------:R-:W-:-:S05]  /*16600*/  FMNMX R3, R8, R0, !PT ;  /* 0x0000000008037209 */ /* 0x000fca0007800000 */
[----:B------:R-:W-:-:S07]  /*16610*/  IMAD.MOV.U32 R8, RZ, RZ, R3 ;  /* 0x000000ffff087224 */ /* 0x000fce00078e0003 */
[----:B------:R-:W-:Y:S05]  /*16620*/  WARPSYNC.COLLECTIVE R5, `(.L_x_8518) ;  /* 0x0000000005087348 */ /* 0x000fea0003c00000 */
[----:B------:R0:W1:Y:S02]  /*16630*/  SHFL.DOWN P0, R0, R8, R7, R6 ;  /* 0x0800000708007389 */ /* 0x0000640000000006 */
[----:B01----:R-:W-:Y:S01]  /*16640*/  ENDCOLLECTIVE ;  /* 0x000000000000791b */ /* 0x003fe20003800000 */
.L_x_8518:
[----:B------:R-:W-:Y:S01]  /*16650*/  IMAD.MOV.U32 R7, RZ, RZ, 0x2 ;  /* 0x00000002ff077424 */ /* 0x000fe200078e00ff */
[----:B------:R-:W-:Y:S01]  /*16660*/  FMNMX R4, R3, R0, !PT ;  /* 0x0000000003047209 */ /* 0x000fe20007800000 */
[----:B------:R-:W-:-:S04]  /*16670*/  IMAD.MOV.U32 R3, RZ, RZ, RZ ;  /* 0x000000ffff037224 */ /* 0x000fc800078e00ff */
[----:B------:R-:W-:-:S07]  /*16680*/  IMAD.MOV.U32 R8, RZ, RZ, R4 ;  /* 0x000000ffff087224 */ /* 0x000fce00078e0004 */
[----:B------:R-:W-:Y:S05]  /*16690*/  WARPSYNC.COLLECTIVE R5, `(.L_x_8519) ;  /* 0x0000000005087348 */ /* 0x000fea0003c00000 */
[----:B------:R0:W1:Y:S02]  /*166a0*/  SHFL.DOWN P0, R0, R8, R7, R6 ;  /* 0x0800000708007389 */ /* 0x0000640000000006 */
[----:B01----:R-:W-:Y:S01]  /*166b0*/  ENDCOLLECTIVE ;  /* 0x000000000000791b */ /* 0x003fe20003800000 */
.L_x_8519:
[----:B------:R-:W-:Y:S01]  /*166c0*/  IMAD.MOV.U32 R7, RZ, RZ, 0x1 ;  /* 0x00000001ff077424 */ /* 0x000fe200078e00ff */
[----:B------:R-:W-:-:S05]  /*166d0*/  FMNMX R9, R4, R0, !PT ;  /* 0x0000000004097209 */ /* 0x000fca0007800000 */
[----:B------:R-:W-:-:S07]  /*166e0*/  IMAD.MOV.U32 R8, RZ, RZ, R9 ;  /* 0x000000ffff087224 */ /* 0x000fce00078e0009 */
[----:B------:R-:W-:Y:S05]  /*166f0*/  WARPSYNC.COLLECTIVE R5, `(.L_x_8520) ;  /* 0x0000000005087348 */ /* 0x000fea0003c00000 */
[----:B------:R0:W1:Y:S02]  /*16700*/  SHFL.DOWN P0, R0, R8, R7, R6 ;  /* 0x0800000708007389 */ /* 0x0000640000000006 */
[----:B01----:R-:W-:Y:S01]  /*16710*/  ENDCOLLECTIVE ;  /* 0x000000000000791b */ /* 0x003fe20003800000 */
.L_x_8520:
[----:B------:R-:W-:-:S05]  /*16720*/  FMNMX R0, R9, R0, !PT ;  /* 0x0000000009007209 */ /* 0x000fca0007800000 */
[----:B------:R-:W-:Y:S02]  /*16730*/  IMAD.MOV.U32 R4, RZ, RZ, R0 ;  /* 0x000000ffff047224 */ /* 0x000fe400078e0000 */
[----:B------:R-:W-:-:S07]  /*16740*/  IMAD.MOV.U32 R0, RZ, RZ, 0x1f ;  /* 0x0000001fff007424 */ /* 0x000fce00078e00ff */
[----:B------:R-:W-:Y:S05]  /*16750*/  WARPSYNC.COLLECTIVE R5, `(.L_x_8521) ;  /* 0x0000000005087348 */ /* 0x000fea0003c00000 */
[----:B------:R0:W1:Y:S02]  /*16760*/  SHFL.IDX P0, R0, R4, R3, R0 ;  /* 0x0000000304007389 */ /* 0x0000640000000000 */
[----:B01----:R-:W-:Y:S01]  /*16770*/  ENDCOLLECTIVE ;  /* 0x000000000000791b */ /* 0x003fe20003800000 */
.L_x_8521:
[----:B------:R-:W-:Y:S01]  /*16780*/  IMAD.MOV.U32 R10, RZ, RZ, R0 ;  /* 0x000000ffff0a7224 */ /* 0x000fe200078e0000 */
[----:B------:R-:W-:Y:S06]  /*16790*/  BRA `(.L_x_8522) ;  /* 0xffffff4800287947 */ /* 0x000fec000383ffff */
.L_x_8126:
[----:B------:R-:W-:Y:S01]  /*167a0*/  BSSY B0, `(.L_x_8523) ;  /* 0x0000007000007945 */ /* 0x000fe20003800000 */
[----:B------:R-:W-:Y:S02]  /*167b0*/  IMAD.MOV.U32 R7, RZ, RZ, 0x10 ;  /* 0x00000010ff077424 */ /* 0x000fe400078e00ff */
[----:B------:R-:W-:Y:S02]  /*167c0*/  IMAD.MOV.U32 R6, RZ, RZ, 0x1f ;  /* 0x0000001fff067424 */ /* 0x000fe400078e00ff */
[----:B0-23--:R-:W-:-:S07]  /*167d0*/  IMAD.MOV.U32 R5, RZ, RZ, -0x1 ;  /* 0xffffffffff057424 */ /* 0x00dfce00078e00ff */
[----:B------:R-:W-:Y:S05]  /*167e0*/  WARPSYNC.COLLECTIVE R5, `(.L_x_8524) ;  /* 0x0000000005087348 */ /* 0x000fea0003c00000 */
[----:B------:R0:W1:Y:S02]  /*167f0*/  SHFL.DOWN P0, R0, R8, R7, R6 ;  /* 0x0800000708007389 */ /* 0x0000640000000006 */
[----:B01----:R-:W-:Y:S01]  /*16800*/  ENDCOLLECTIVE ;  /* 0x000000000000791b */ /* 0x003fe20003800000 */
.L_x_8524:
[----:B------:R-:W-:Y:S05]  /*16810*/  BSYNC B0 ;  /* 0x0000000000007941 */ /* 0x000fea0003800000 */
.L_x_8523:
[----:B------:R-:W-:Y:S01]  /*16820*/  FMNMX R8, R8, R0, !PT ;  /* 0x0000000008087209 */ /* 0x000fe20007800000 */
[----:B------:R-:W-:Y:S02]  /*16830*/  IMAD.MOV.U32 R7, RZ, RZ, 0x8 ;  /* 0x00000008ff077424 */ /* 0x000fe400078e00ff */
[----:B------:R-:W-:Y:S02]  /*16840*/  IMAD.MOV.U32 R6, RZ, RZ, 0x1f ;  /* 0x0000001fff067424 */ /* 0x000fe400078e00ff */
[----:B------:R-:W-:-:S07]  /*16850*/  IMAD.MOV.U32 R5, RZ, RZ, -0x1 ;  /* 0xffffffffff057424 */ /* 0x000fce00078e00ff */
[----:B------:R-:W-:Y:S05]  /*16860*/  WARPSYNC.COLLECTIVE R5, `(.L_x_8525) ;  /* 0x0000000005087348 */ /* 0x000fea0003c00000 */
[----:B------:R0:W1:Y:S02]  /*16870*/  SHFL.DOWN P0, R0, R8, R7, R6 ;  /* 0x0800000708007389 */ /* 0x0000640000000006 */
[----:B01----:R-:W-:Y:S01]  /*16880*/  ENDCOLLECTIVE ;  /* 0x000000000000791b */ /* 0x003fe20003800000 */
.L_x_8525:
[----:B------:R-:W-:Y:S01]  /*16890*/  IMAD.MOV.U32 R7, RZ, RZ, 0x4 ;  /* 0x00000004ff077424 */ /* 0x000fe200078e00ff */
[----:B------:R-:W-:-:S05]  /*168a0*/  FMNMX R3, R8, R0, !PT ;  /* 0x0000000008037209 */ /* 0x000fca0007800000 */
[----:B------:R-:W-:-:S07]  /*168b0*/  IMAD.MOV.U32 R8, RZ, RZ, R3 ;  /* 0x000000ffff087224 */ /* 0x000fce00078e0003 */
[----:B------:R-:W-:Y:S05]  /*168c0*/  WARPSYNC.COLLECTIVE R5, `(.L_x_8526) ;  /* 0x0000000005087348 */ /* 0x000fea0003c00000 */
[----:B------:R0:W1:Y:S02]  /*168d0*/  SHFL.DOWN P0, R0, R8, R7, R6 ;  /* 0x0800000708007389 */ /* 0x0000640000000006 */
[----:B01----:R-:W-:Y:S01]  /*168e0*/  ENDCOLLECTIVE ;  /* 0x000000000000791b */ /* 0x003fe20003800000 */
.L_x_8526:
[----:B------:R-:W-:Y:S01]  /*168f0*/  IMAD.MOV.U32 R7, RZ, RZ, 0x2 ;  /* 0x00000002ff077424 */ /* 0x000fe200078e00ff */
[----:B------:R-:W-:Y:S01]  /*16900*/  FMNMX R4, R3, R0, !PT ;  /* 0x0000000003047209 */ /* 0x000fe20007800000 */
[----:B------:R-:W-:-:S04]  /*16910*/  IMAD.MOV.U32 R3, RZ, RZ, RZ ;  /* 0x000000ffff037224 */ /* 0x000fc800078e00ff */
[----:B------:R-:W-:-:S07]  /*16920*/  IMAD.MOV.U32 R8, RZ, RZ, R4 ;  /* 0x000000ffff087224 */ /* 0x000fce00078e0004 */
[----:B------:R-:W-:Y:S05]  /*16930*/  WARPSYNC.COLLECTIVE R5, `(.L_x_8527) ;  /* 0x0000000005087348 */ /* 0x000fea0003c00000 */
[----:B------:R0:W1:Y:S02]  /*16940*/  SHFL.DOWN P0, R0, R8, R7, R6 ;  /* 0x0800000708007389 */ /* 0x0000640000000006 */
[----:B01----:R-:W-:Y:S01]  /*16950*/  ENDCOLLECTIVE ;  /* 0x000000000000791b */ /* 0x003fe20003800000 */
.L_x_8527:
[----:B------:R-:W-:Y:S01]  /*16960*/  IMAD.MOV.U32 R7, RZ, RZ, 0x1 ;  /* 0x00000001ff077424 */ /* 0x000fe200078e00ff */
[----:B------:R-:W-:-:S05]  /*16970*/  FMNMX R9, R4, R0, !PT ;  /* 0x0000000004097209 */ /* 0x000fca0007800000 */
[----:B------:R-:W-:-:S07]  /*16980*/  IMAD.MOV.U32 R8, RZ, RZ, R9 ;  /* 0x000000ffff087224 */ /* 0x000fce00078e0009 */
[----:B------:R-:W-:Y:S05]  /*16990*/  WARPSYNC.COLLECTIVE R5, `(.L_x_8528) ;  /* 0x0000000005087348 */ /* 0x000fea0003c00000 */
[----:B------:R0:W1:Y:S02]  /*169a0*/  SHFL.DOWN P0, R0, R8, R7, R6 ;  /* 0x0800000708007389 */ /* 0x0000640000000006 */
[----:B01----:R-:W-:Y:S01]  /*169b0*/  ENDCOLLECTIVE ;  /* 0x000000000000791b */ /* 0x003fe20003800000 */
.L_x_8528:
[----:B------:R-:W-:-:S05]  /*169c0*/  FMNMX R0, R9, R0, !PT ;  /* 0x0000000009007209 */ /* 0x000fca0007800000 */
[----:B------:R-:W-:Y:S02]  /*169d0*/  IMAD.MOV.U32 R4, RZ, RZ, R0 ;  /* 0x000000ffff047224 */ /* 0x000fe400078e0000 */
[----:B------:R-:W-:-:S07]  /*169e0*/  IMAD.MOV.U32 R0, RZ, RZ, 0x1f ;  /* 0x0000001fff007424 */ /* 0x000fce00078e00ff */
[----:B------:R-:W-:Y:S05]  /*169f0*/  WARPSYNC.COLLECTIVE R5, `(.L_x_8529) ;  /* 0x0000000005087348 */ /* 0x000fea0003c00000 */
[----:B------:R0:W1:Y:S02]  /*16a00*/  SHFL.IDX P0, R0, R4, R3, R0 ;  /* 0x0000000304007389 */ /* 0x0000640000000000 */
[----:B01----:R-:W-:Y:S01]  /*16a10*/  ENDCOLLECTIVE ;  /* 0x000000000000791b */ /* 0x003fe20003800000 */
.L_x_8529:
[----:B------:R-:W-:Y:S01]  /*16a20*/  IMAD.MOV.U32 R10, RZ, RZ, R0 ;  /* 0x000000ffff0a7224 */ /* 0x000fe200078e0000 */
[----:B------:R-:W-:Y:S06]  /*16a30*/  BRA `(.L_x_8530) ;  /* 0xffffff4800607947 */ /* 0x000fec000383ffff */
.L_x_8134:
[----:B------:R-:W-:Y:S01]  /*16a40*/  BSSY B0, `(.L_x_8531) ;  /* 0x0000007000007945 */ /* 0x000fe20003800000 */
[----:B------:R-:W-:Y:S02]  /*16a50*/  IMAD.MOV.U32 R7, RZ, RZ, 0x10 ;  /* 0x00000010ff077424 */ /* 0x000fe400078e00ff */
[----:B------:R-:W-:Y:S02]  /*16a60*/  IMAD.MOV.U32 R6, RZ, RZ, 0x1f ;  /* 0x0000001fff067424 */ /* 0x000fe400078e00ff */
[----:B0-234-:R-:W-:-:S07]  /*16a70*/  IMAD.MOV.U32 R5, RZ, RZ, -0x1 ;  /* 0xffffffffff057424 */ /* 0x01dfce00078e00ff */
[----:B-1----:R-:W-:Y:S05]  /*16a80*/  WARPSYNC.COLLECTIVE R5, `(.L_x_8532) ;  /* 0x0000000005087348 */ /* 0x002fea0003c00000 */
[----:B-1----:R0:W1:Y:S02]  /*16a90*/  SHFL.DOWN P0, R0, R8, R7, R6 ;  /* 0x0800000708007389 */ /* 0x0020640000000006 */
[----:B01----:R-:W-:Y:S01]  /*16aa0*/  ENDCOLLECTIVE ;  /* 0x000000000000791b */ /* 0x003fe20003800000 */
.L_x_8532:
[----:B------:R-:W-:Y:S05]  /*16ab0*/  BSYNC B0 ;  /* 0x0000000000007941 */ /* 0x000fea0003800000 */
.L_x_8531:
[----:B------:R-:W-:Y:S01]  /*16ac0*/  FMNMX R8, R8, R0, !PT ;  /* 0x0000000008087209 */ /* 0x000fe20007800000 */
[----:B------:R-:W-:Y:S02]  /*16ad0*/  IMAD.MOV.U32 R7, RZ, RZ, 0x8 ;  /* 0x00000008ff077424 */ /* 0x000fe400078e00ff */
[----:B------:R-:W-:Y:S02]  /*16ae0*/  IMAD.MOV.U32 R6, RZ, RZ, 0x1f ;  /* 0x0000001fff067424 */ /* 0x000fe400078e00ff */
[----:B------:R-:W-:-:S07]  /*16af0*/  IMAD.MOV.U32 R5, RZ, RZ, -0x1 ;  /* 0xffffffffff057424 */ /* 0x000fce00078e00ff */
[----:B------:R-:W-:Y:S05]  /*16b00*/  WARPSYNC.COLLECTIVE R5, `(.L_x_8533) ;  /* 0x0000000005087348 */ /* 0x000fea0003c00000 */
[----:B------:R0:W1:Y:S02]  /*16b10*/  SHFL.DOWN P0, R0, R8, R7, R6 ;  /* 0x0800000708007389 */ /* 0x0000640000000006 */
[----:B01----:R-:W-:Y:S01]  /*16b20*/  ENDCOLLECTIVE ;  /* 0x000000000000791b */ /* 0x003fe20003800000 */
.L_x_8533:
[----:B------:R-:W-:Y:S01]  /*16b30*/  IMAD.MOV.U32 R7, RZ, RZ, 0x4 ;  /* 0x00000004ff077424 */ /* 0x000fe200078e00ff */
[----:B------:R-:W-:-:S05]  /*16b40*/  FMNMX R3, R8, R0, !PT ;  /* 0x0000000008037209 */ /* 0x000fca0007800000 */
[----:B------:R-:W-:-:S07]  /*16b50*/  IMAD.MOV.U32 R8, RZ, RZ, R3 ;  /* 0x000000ffff087224 */ /* 0x000fce00078e0003 */
[----:B------:R-:W-:Y:S05]  /*16b60*/  WARPSYNC.COLLECTIVE R5, `(.L_x_8534) ;  /* 0x0000000005087348 */ /* 0x000fea0003c00000 */
[----:B------:R0:W1:Y:S02]  /*16b70*/  SHFL.DOWN P0, R0, R8, R7, R6 ;  /* 0x0800000708007389 */ /* 0x0000640000000006 */
[----:B01----:R-:W-:Y:S01]  /*16b80*/  ENDCOLLECTIVE ;  /* 0x000000000000791b */ /* 0x003fe20003800000 */
.L_x_8534:
[----:B------:R-:W-:Y:S01]  /*16b90*/  IMAD.MOV.U32 R7, RZ, RZ, 0x2 ;  /* 0x00000002ff077424 */ /* 0x000fe200078e00ff */
[----:B------:R-:W-:Y:S01]  /*16ba0*/  FMNMX R4, R3, R0, !PT ;  /* 0x0000000003047209 */ /* 0x000fe20007800000 */
[----:B------:R-:W-:-:S04]  /*16bb0*/  IMAD.MOV.U32 R3, RZ, RZ, RZ ;  /* 0x000000ffff037224 */ /* 0x000fc800078e00ff */
[----:B------:R-:W-:-:S07]  /*16bc0*/  IMAD.MOV.U32 R8, RZ, RZ, R4 ;  /* 0x000000ffff087224 */ /* 0x000fce00078e0004 */
[----:B------:R-:W-:Y:S05]  /*16bd0*/  WARPSYNC.COLLECTIVE R5, `(.L_x_8535) ;  /* 0x0000000005087348 */ /* 0x000fea0003c00000 */
[----:B------:R0:W1:Y:S02]  /*16be0*/  SHFL.DOWN P0, R0, R8, R7, R6 ;  /* 0x0800000708007389 */ /* 0x0000640000000006 */
[----:B01----:R-:W-:Y:S01]  /*16bf0*/  ENDCOLLECTIVE ;  /* 0x000000000000791b */ /* 0x003fe20003800000 */
.L_x_8535:
[----:B------:R-:W-:Y:S01]  /*16c00*/  IMAD.MOV.U32 R7, RZ, RZ, 0x1 ;  /* 0x00000001ff077424 */ /* 0x000fe200078e00ff */
[----:B------:R-:W-:-:S05]  /*16c10*/  FMNMX R9, R4, R0, !PT ;  /* 0x0000000004097209 */ /* 0x000fca0007800000 */
[----:B------:R-:W-:-:S07]  /*16c20*/  IMAD.MOV.U32 R8, RZ, RZ, R9 ;  /* 0x000000ffff087224 */ /* 0x000fce00078e0009 */
[----:B------:R-:W-:Y:S05]  /*16c30*/  WARPSYNC.COLLECTIVE R5, `(.L_x_8536) ;  /* 0x0000000005087348 */ /* 0x000fea0003c00000 */
[----:B------:R0:W1:Y:S02]  /*16c40*/  SHFL.DOWN P0, R0, R8, R7, R6 ;  /* 0x0800000708007389 */ /* 0x0000640000000006 */
[----:B01----:R-:W-:Y:S01]  /*16c50*/  ENDCOLLECTIVE ;  /* 0x000000000000791b */ /* 0x003fe20003800000 */
.L_x_8536:
[----:B------:R-:W-:-:S05]  /*16c60*/  FMNMX R0, R9, R0, !PT ;  /* 0x0000000009007209 */ /* 0x000fca0007800000 */
[----:B------:R-:W-:Y:S02]  /*16c70*/  IMAD.MOV.U32 R4, RZ, RZ, R0 ;  /* 0x000000ffff047224 */ /* 0x000fe400078e0000 */
[----:B------:R-:W-:-:S07]  /*16c80*/  IMAD.MOV.U32 R0, RZ, RZ, 0x1f ;  /* 0x0000001fff007424 */ /* 0x000fce00078e00ff */
[----:B------:R-:W-:Y:S05]  /*16c90*/  WARPSYNC.COLLECTIVE R5, `(.L_x_8537) ;  /* 0x0000000005087348 */ /* 0x000fea0003c00000 */
[----:B------:R0:W1:Y:S02]  /*16ca0*/  SHFL.IDX P0, R0, R4, R3, R0 ;  /* 0x0000000304007389 */ /* 0x0000640000000000 */
[----:B01----:R-:W-:Y:S01]  /*16cb0*/  ENDCOLLECTIVE ;  /* 0x000000000000791b */ /* 0x003fe20003800000 */
.L_x_8537:
[----:B------:R-:W-:Y:S01]  /*16cc0*/  IMAD.MOV.U32 R10, RZ, RZ, R0 ;  /* 0x000000ffff0a7224 */ /* 0x000fe200078e0000 */
[----:B------:R-:W-:Y:S06]  /*16cd0*/  BRA `(.L_x_8538) ;  /* 0xffffff4800987947 */ /* 0x000fec000383ffff */
.L_x_8142:
[----:B------:R-:W-:Y:S01]  /*16ce0*/  BSSY B0, `(.L_x_8539) ;  /* 0x0000007000007945 */ /* 0x000fe20003800000 */
[----:B------:R-:W-:Y:S02]  /*16cf0*/  IMAD.MOV.U32 R7, RZ, RZ, 0x10 ;  /* 0x00000010ff077424 */ /* 0x000fe400078e00ff */
[----:B------:R-:W-:Y:S02]  /*16d00*/  IMAD.MOV.U32 R6, RZ, RZ, 0x1f ;  /* 0x0000001fff067424 */ /* 0x000fe400078e00ff */
[----:B0-23--:R-:W-:-:S07]  /*16d10*/  IMAD.MOV.U32 R5, RZ, RZ, -0x1 ;  /* 0xffffffffff057424 */ /* 0x00dfce00078e00ff */
[----:B------:R-:W-:Y:S05]  /*16d20*/  WARPSYNC.COLLECTIVE R5, `(.L_x_8540) ;  /* 0x0000000005087348 */ /* 0x000fea0003c00000 */
[----:B------:R0:W1:Y:S02]  /*16d30*/  SHFL.DOWN P0, R0, R8, R7, R6 ;  /* 0x0800000708007389 */ /* 0x0000640000000006 */
[----:B01----:R-:W-:Y:S01]  /*16d40*/  ENDCOLLECTIVE ;  /* 0x000000000000791b */ /* 0x003fe20003800000 */
.L_x_8540:
[----:B------:R-:W-:Y:S05]  /*16d50*/  BSYNC B0 ;  /* 0x0000000000007941 */ /* 0x000fea0003800000 */
.L_x_8539:
[----:B------:R-:W-:Y:S01]  /*16d60*/  FMNMX R8, R8, R0, !PT ;  /* 0x0000000008087209 */ /* 0x000fe20007800000 */
[----:B------:R-:W-:Y:S02]  /*16d70*/  IMAD.MOV.U32 R7, RZ, RZ, 0x8 ;  /* 0x00000008ff077424 */ /* 0x000fe400078e00ff */
[----:B------:R-:W-:Y:S02]  /*16d80*/  IMAD.MOV.U32 R6, RZ, RZ, 0x1f ;  /* 0x0000001fff067424 */ /* 0x000fe400078e00ff */
[----:B------:R-:W-:-:S07]  /*16d90*/  IMAD.MOV.U32 R5, RZ, RZ, -0x1 ;  /* 0xffffffffff057424 */ /* 0x000fce00078e00ff */
[----:B------:R-:W-:Y:S05]  /*16da0*/  WARPSYNC.COLLECTIVE R5, `(.L_x_8541) ;  /* 0x0000000005087348 */ /* 0x000fea0003c00000 */
[----:B------:R0:W1:Y:S02]  /*16db0*/  SHFL.DOWN P0, R0, R8, R7, R6 ;  /* 0x0800000708007389 */ /* 0x0000640000000006 */
[----:B01----:R-:W-:Y:S01]  /*16dc0*/  ENDCOLLECTIVE ;  /* 0x000000000000791b */ /* 0x003fe20003800000 */
.L_x_8541:
[----:B------:R-:W-:Y:S01]  /*16dd0*/  IMAD.MOV.U32 R7, RZ, RZ, 0x4 ;  /* 0x00000004ff077424 */ /* 0x000fe200078e00ff */
[----:B------:R-:W-:-:S05]  /*16de0*/  FMNMX R3, R8, R0, !PT ;  /* 0x0000000008037209 */ /* 0x000fca0007800000 */
[----:B------:R-:W-:-:S07]  /*16df0*/  IMAD.MOV.U32 R8, RZ, RZ, R3 ;  /* 0x000000ffff087224 */ /* 0x000fce00078e0003 */
[----:B------:R-:W-:Y:S05]  /*16e00*/  WARPSYNC.COLLECTIVE R5, `(.L_x_8542) ;  /* 0x0000000005087348 */ /* 0x000fea0003c00000 */
[----:B------:R0:W1:Y:S02]  /*16e10*/  SHFL.DOWN P0, R0, R8, R7, R6 ;  /* 0x0800000708007389 */ /* 0x0000640000000006 */
[----:B01----:R-:W-:Y:S01]  /*16e20*/  ENDCOLLECTIVE ;  /* 0x000000000000791b */ /* 0x003fe20003800000 */
.L_x_8542:
[----:B------:R-:W-:Y:S01]  /*16e30*/  IMAD.MOV.U32 R7, RZ, RZ, 0x2 ;  /* 0x00000002ff077424 */ /* 0x000fe200078e00ff */
[----:B------:R-:W-:Y:S01]  /*16e40*/  FMNMX R4, R3, R0, !PT ;  /* 0x0000000003047209 */ /* 0x000fe20007800000 */
[----:B------:R-:W-:-:S04]  /*16e50*/  IMAD.MOV.U32 R3, RZ, RZ, RZ ;  /* 0x000000ffff037224 */ /* 0x000fc800078e00ff */
[----:B------:R-:W-:-:S07]  /*16e60*/  IMAD.MOV.U32 R8, RZ, RZ, R4 ;  /* 0x000000ffff087224 */ /* 0x000fce00078e0004 */
[----:B------:R-:W-:Y:S05]  /*16e70*/  WARPSYNC.COLLECTIVE R5, `(.L_x_8543) ;  /* 0x0000000005087348 */ /* 0x000fea0003c00000 */
[----:B------:R0:W1:Y:S02]  /*16e80*/  SHFL.DOWN P0, R0, R8, R7, R6 ;  /* 0x0800000708007389 */ /* 0x0000640000000006 */
[----:B01----:R-:W-:Y:S01]  /*16e90*/  ENDCOLLECTIVE ;  /* 0x000000000000791b */ /* 0x003fe20003800000 */
.L_x_8543:
[----:B------:R-:W-:Y:S01]  /*16ea0*/  IMAD.MOV.U32 R7, RZ, RZ, 0x1 ;  /* 0x00000001ff077424 */ /* 0x000fe200078e00ff */
[----:B------:R-:W-:-:S05]  /*16eb0*/  FMNMX R9, R4, R0, !PT ;  /* 0x0000000004097209 */ /* 0x000fca0007800000 */
[----:B------:R-:W-:-:S07]  /*16ec0*/  IMAD.MOV.U32 R8, RZ, RZ, R9 ;  /* 0x000000ffff087224 */ /* 0x000fce00078e0009 */
[----:B------:R-:W-:Y:S05]  /*16ed0*/  WARPSYNC.COLLECTIVE R5, `(.L_x_8544) ;  /* 0x0000000005087348 */ /* 0x000fea0003c00000 */
[----:B------:R0:W1:Y:S02]  /*16ee0*/  SHFL.DOWN P0, R0, R8, R7, R6 ;  /* 0x0800000708007389 */ /* 0x0000640000000006 */
[----:B01----:R-:W-:Y:S01]  /*16ef0*/  ENDCOLLECTIVE ;  /* 0x000000000000791b */ /* 0x003fe20003800000 */
.L_x_8544:
[----:B------:R-:W-:-:S05]  /*16f00*/  FMNMX R0, R9, R0, !PT ;  /* 0x0000000009007209 */ /* 0x000fca0007800000 */
[----:B------:R-:W-:Y:S02]  /*16f10*/  IMAD.MOV.U32 R4, RZ, RZ, R0 ;  /* 0x000000ffff047224 */ /* 0x000fe400078e0000 */
[----:B------:R-:W-:-:S07]  /*16f20*/  IMAD.MOV.U32 R0, RZ, RZ, 0x1f ;  /* 0x0000001fff007424 */ /* 0x000fce00078e00ff */
[----:B------:R-:W-:Y:S05]  /*16f30*/  WARPSYNC.COLLECTIVE R5, `(.L_x_8545) ;  /* 0x0000000005087348 */ /* 0x000fea0003c00000 */
[----:B------:R0:W1:Y:S02]  /*16f40*/  SHFL.IDX P0, R0, R4, R3, R0 ;  /* 0x0000000304007389 */ /* 0x0000640000000000 */
[----:B01----:R-:W-:Y:S01]  /*16f50*/  ENDCOLLECTIVE ;  /* 0x000000000000791b */ /* 0x003fe20003800000 */
.L_x_8545:
[----:B------:R-:W-:Y:S01]  /*16f60*/  IMAD.MOV.U32 R10, RZ, RZ, R0 ;  /* 0x000000ffff0a7224 */ /* 0x000fe200078e0000 */
[----:B------:R-:W-:Y:S06]  /*16f70*/  BRA `(.L_x_8546) ;  /* 0xffffff4800d87947 */ /* 0x000fec000383ffff */
.L_x_8150:
[----:B------:R-:W-:Y:S01]  /*16f80*/  BSSY B0, `(.L_x_8547) ;  /* 0x0000007000007945 */ /* 0x000fe20003800000 */
[----:B------:R-:W-:Y:S02]  /*16f90*/  IMAD.MOV.U32 R7, RZ, RZ, 0x10 ;  /* 0x00000010ff077424 */ /* 0x000fe400078e00ff */
[----:B------:R-:W-:Y:S02]  /*16fa0*/  IMAD.MOV.U32 R6, RZ, RZ, 0x1f ;  /* 0x0000001fff067424 */ /* 0x000fe400078e00ff */
[----:B0123--:R-:W-:-:S07]  /*16fb0*/  IMAD.MOV.U32 R5, RZ, RZ, -0x1 ;  /* 0xffffffffff057424 */ /* 0x00ffce00078e00ff */
[----:B------:R-:W-:Y:S05]  /*16fc0*/  WARPSYNC.COLLECTIVE R5, `(.L_x_8548) ;  /* 0x0000000005087348 */ /* 0x000fea0003c00000 */
[----:B------:R0:W1:Y:S02]  /*16fd0*/  SHFL.DOWN P0, R0, R8, R7, R6 ;  /* 0x0800000708007389 */ /* 0x0000640000000006 */
[----:B01----:R-:W-:Y:S01]  /*16fe0*/  ENDCOLLECTIVE ;  /* 0x000000000000791b */ /* 0x003fe20003800000 */
.L_x_8548:
[----:B------:R-:W-:Y:S05]  /*16ff0*/  BSYNC B0 ;  /* 0x0000000000007941 */ /* 0x000fea0003800000 */
.L_x_8547:
[----:B------:R-:W-:Y:S01]  /*17000*/  FMNMX R8, R8, R0, !PT ;  /* 0x0000000008087209 */ /* 0x000fe20007800000 */
[----:B------:R-:W-:Y:S02]  /*17010*/  IMAD.MOV.U32 R7, RZ, RZ, 0x8 ;  /* 0x00000008ff077424 */ /* 0x000fe400078e00ff */
[----:B------:R-:W-:Y:S02]  /*17020*/  IMAD.MOV.U32 R6, RZ, RZ, 0x1f ;  /* 0x0000001fff067424 */ /* 0x000fe400078e00ff */
[----:B------:R-:W-:-:S07]  /*17030*/  IMAD.MOV.U32 R5, RZ, RZ, -0x1 ;  /* 0xffffffffff057424 */ /* 0x000fce00078e00ff */
[----:B------:R-:W-:Y:S05]  /*17040*/  WARPSYNC.COLLECTIVE R5, `(.L_x_8549) ;  /* 0x0000000005087348 */ /* 0x000fea0003c00000 */
[----:B------:R0:W1:Y:S02]  /*17050*/  SHFL.DOWN P0, R0, R8, R7, R6 ;  /* 0x0800000708007389 */ /* 0x0000640000000006 */
[----:B01----:R-:W-:Y:S01]  /*17060*/  ENDCOLLECTIVE ;  /* 0x000000000000791b */ /* 0x003fe20003800000 */
.L_x_8549:
[----:B------:R-:W-:Y:S01]  /*17070*/  IMAD.MOV.U32 R7, RZ, RZ, 0x4 ;  /* 0x00000004ff077424 */ /* 0x000fe200078e00ff */
[----:B------:R-:W-:-:S05]  /*17080*/  FMNMX R3, R8, R0, !PT ;  /* 0x0000000008037209 */ /* 0x000fca0007800000 */
[----:B------:R-:W-:-:S07]  /*17090*/  IMAD.MOV.U32 R8, RZ, RZ, R3 ;  /* 0x000000ffff087224 */ /* 0x000fce00078e0003 */
[----:B------:R-:W-:Y:S05]  /*170a0*/  WARPSYNC.COLLECTIVE R5, `(.L_x_8550) ;  /* 0x0000000005087348 */ /* 0x000fea0003c00000 */
[----:B------:R0:W1:Y:S02]  /*170b0*/  SHFL.DOWN P0, R0, R8, R7, R6 ;  /* 0x0800000708007389 */ /* 0x0000640000000006 */
[----:B01----:R-:W-:Y:S01]  /*170c0*/  ENDCOLLECTIVE ;  /* 0x000000000000791b */ /* 0x003fe20003800000 */
.L_x_8550:
[----:B------:R-:W-:Y:S01]  /*170d0*/  IMAD.MOV.U32 R7, RZ, RZ, 0x2 ;  /* 0x00000002ff077424 */ /* 0x000fe200078e00ff */
[----:B------:R-:W-:Y:S01]  /*170e0*/  FMNMX R4, R3, R0, !PT ;  /* 0x0000000003047209 */ /* 0x000fe20007800000 */
[----:B------:R-:W-:-:S04]  /*170f0*/  IMAD.MOV.U32 R3, RZ, RZ, RZ ;  /* 0x000000ffff037224 */ /* 0x000fc800078e00ff */
[----:B------:R-:W-:-:S07]  /*17100*/  IMAD.MOV.U32 R8, RZ, RZ, R4 ;  /* 0x000000ffff087224 */ /* 0x000fce00078e0004 */
[----:B------:R-:W-:Y:S05]  /*17110*/  WARPSYNC.COLLECTIVE R5, `(.L_x_8551) ;  /* 0x0000000005087348 */ /* 0x000fea0003c00000 */
[----:B------:R0:W1:Y:S02]  /*17120*/  SHFL.DOWN P0, R0, R8, R7, R6 ;  /* 0x0800000708007389 */ /* 0x0000640000000006 */
[----:B01----:R-:W-:Y:S01]  /*17130*/  ENDCOLLECTIVE ;  /* 0x000000000000791b */ /* 0x003fe20003800000 */
.L_x_8551:
[----:B------:R-:W-:Y:S01]  /*17140*/  IMAD.MOV.U32 R7, RZ, RZ, 0x1 ;  /* 0x00000001ff077424 */ /* 0x000fe200078e00ff */
[----:B------:R-:W-:-:S05]  /*17150*/  FMNMX R9, R4, R0, !PT ;  /* 0x0000000004097209 */ /* 0x000fca0007800000 */
[----:B------:R-:W-:-:S07]  /*17160*/  IMAD.MOV.U32 R8, RZ, RZ, R9 ;  /* 0x000000ffff087224 */ /* 0x000fce00078e0009 */
[----:B------:R-:W-:Y:S05]  /*17170*/  WARPSYNC.COLLECTIVE R5, `(.L_x_8552) ;  /* 0x0000000005087348 */ /* 0x000fea0003c00000 */
[----:B------:R0:W1:Y:S02]  /*17180*/  SHFL.DOWN P0, R0, R8, R7, R6 ;  /* 0x0800000708007389 */ /* 0x0000640000000006 */
[----:B01----:R-:W-:Y:S01]  /*17190*/  ENDCOLLECTIVE ;  /* 0x000000000000791b */ /* 0x003fe20003800000 */
.L_x_8552:
[----:B------:R-:W-:-:S05]  /*171a0*/  FMNMX R0, R9, R0, !PT ;  /* 0x0000000009007209 */ /* 0x000fca0007800000 */
[----:B------:R-:W-:Y:S02]  /*171b0*/  IMAD.MOV.U32 R4, RZ, RZ, R0 ;  /* 0x000000ffff047224 */ /* 0x000fe400078e0000 */
[----:B------:R-:W-:-:S07]  /*171c0*/  IMAD.MOV.U32 R0, RZ, RZ, 0x1f ;  /* 0x0000001fff007424 */ /* 0x000fce00078e00ff */
[----:B------:R-:W-:Y:S05]  /*171d0*/  WARPSYNC.COLLECTIVE R5, `(.L_x_8553) ;  /* 0x0000000005087348 */ /* 0x000fea0003c00000 */
[----:B------:R0:W1:Y:S02]  /*171e0*/  SHFL.IDX P0, R0, R4, R3, R0 ;  /* 0x0000000304007389 */ /* 0x0000640000000000 */
[----:B01----:R-:W-:Y:S01]  /*171f0*/  ENDCOLLECTIVE ;  /* 0x000000000000791b */ /* 0x003fe20003800000 */
.L_x_8553:
[----:B------:R-:W-:Y:S01]  /*17200*/  IMAD.MOV.U32 R10, RZ, RZ, R0 ;  /* 0x000000ffff0a7224 */ /* 0x000fe200078e0000 */
[----:B------:R-:W-:Y:S06]  /*17210*/  BRA `(.L_x_8554) ;  /* 0xffffff4c00187947 */ /* 0x000fec000383ffff */
.L_x_8158:
[----:B------:R-:W-:Y:S01]  /*17220*/  BSSY B0, `(.L_x_8555) ;  /* 0x0000007000007945 */ /* 0x000fe20003800000 */
[----:B0-----:R-:W-:Y:S02]  /*17230*/  IMAD.MOV.U32 R7, RZ, RZ, 0x10 ;  /* 0x00000010ff077424 */ /* 0x001fe400078e00ff */
[----:B------:R-:W-:Y:S02]  /*17240*/  IMAD.MOV.U32 R6, RZ, RZ, 0x1f ;  /* 0x0000001fff067424 */ /* 0x000fe400078e00ff */
[----:B-123--:R-:W-:-:S07]  /*17250*/  IMAD.MOV.U32 R5, RZ, RZ, -0x1 ;  /* 0xffffffffff057424 */ /* 0x00efce00078e00ff */
[----:B------:R-:W-:Y:S05]  /*17260*/  WARPSYNC.COLLECTIVE R5, `(.L_x_8556) ;  /* 0x0000000005087348 */ /* 0x000fea0003c00000 */
[----:B------:R0:W1:Y:S02]  /*17270*/  SHFL.DOWN P0, R0, R8, R7, R6 ;  /* 0x0800000708007389 */ /* 0x0000640000000006 */
[----:B01----:R-:W-:Y:S01]  /*17280*/  ENDCOLLECTIVE ;  /* 0x000000000000791b */ /* 0x003fe20003800000 */
.L_x_8556:
[----:B------:R-:W-:Y:S05]  /*17290*/  BSYNC B0 ;  /* 0x0000000000007941 */ /* 0x000fea0003800000 */
.L_x_8555:
[----:B------:R-:W-:Y:S01]  /*172a0*/  FMNMX R8, R8, R0, !PT ;  /* 0x0000000008087209 */ /* 0x000fe20007800000 */
[----:B------:R-:W-:Y:S02]  /*172b0*/  IMAD.MOV.U32 R7, RZ, RZ, 0x8 ;  /* 0x00000008ff077424 */ /* 0x000fe400078e00ff */
[----:B------:R-:W-:Y:S02]  /*172c0*/  IMAD.MOV.U32 R6, RZ, RZ, 0x1f ;  /* 0x0000001fff067424 */ /* 0x000fe400078e00ff */
[----:B------:R-:W-:-:S07]  /*172d0*/  IMAD.MOV.U32 R5, RZ, RZ, -0x1 ;  /* 0xffffffffff057424 */ /* 0x000fce00078e00ff */
[----:B------:R-:W-:Y:S05]  /*172e0*/  WARPSYNC.COLLECTIVE R5, `(.L_x_8557) ;  /* 0x0000000005087348 */ /* 0x000fea0003c00000 */
[----:B------:R0:W1:Y:S02]  /*172f0*/  SHFL.DOWN P0, R0, R8, R7, R6 ;  /* 0x0800000708007389 */ /* 0x0000640000000006 */
[----:B01----:R-:W-:Y:S01]  /*17300*/  ENDCOLLECTIVE ;  /* 0x000000000000791b */ /* 0x003fe20003800000 */
.L_x_8557:
[----:B------:R-:W-:Y:S01]  /*17310*/  IMAD.MOV.U32 R7, RZ, RZ, 0x4 ;  /* 0x00000004ff077424 */ /* 0x000fe200078e00ff */
[----:B------:R-:W-:-:S05]  /*17320*/  FMNMX R3, R8, R0, !PT ;  /* 0x0000000008037209 */ /* 0x000fca0007800000 */
[----:B------:R-:W-:-:S07]  /*17330*/  IMAD.MOV.U32 R8, RZ, RZ, R3 ;  /* 0x000000ffff087224 */ /* 0x000fce00078e0003 */
[----:B------:R-:W-:Y:S05]  /*17340*/  WARPSYNC.COLLECTIVE R5, `(.L_x_8558) ;  /* 0x0000000005087348 */ /* 0x000fea0003c00000 */
[----:B------:R0:W1:Y:S02]  /*17350*/  SHFL.DOWN P0, R0, R8, R7, R6 ;  /* 0x0800000708007389 */ /* 0x0000640000000006 */
[----:B01----:R-:W-:Y:S01]  /*17360*/  ENDCOLLECTIVE ;  /* 0x000000000000791b */ /* 0x003fe20003800000 */
.L_x_8558:
[----:B------:R-:W-:Y:S01]  /*17370*/  IMAD.MOV.U32 R7, RZ, RZ, 0x2 ;  /* 0x00000002ff077424 */ /* 0x000fe200078e00ff */
[----:B------:R-:W-:Y:S01]  /*17380*/  FMNMX R4, R3, R0, !PT ;  /* 0x0000000003047209 */ /* 0x000fe20007800000 */
[----:B------:R-:W-:-:S04]  /*17390*/  IMAD.MOV.U32 R3, RZ, RZ, RZ ;  /* 0x000000ffff037224 */ /* 0x000fc800078e00ff */
[----:B------:R-:W-:-:S07]  /*173a0*/  IMAD.MOV.U32 R8, RZ, RZ, R4 ;  /* 0x000000ffff087224 */ /* 0x000fce00078e0004 */
[----:B------:R-:W-:Y:S05]  /*173b0*/  WARPSYNC.COLLECTIVE R5, `(.L_x_8559) ;  /* 0x0000000005087348 */ /* 0x000fea0003c00000 */
[----:B------:R0:W1:Y:S02]  /*173c0*/  SHFL.DOWN P0, R0, R8, R7, R6 ;  /* 0x0800000708007389 */ /* 0x0000640000000006 */
[----:B01----:R-:W-:Y:S01]  /*173d0*/  ENDCOLLECTIVE ;  /* 0x000000000000791b */ /* 0x003fe20003800000 */
.L_x_8559:
[----:B------:R-:W-:Y:S01]  /*173e0*/  IMAD.MOV.U32 R7, RZ, RZ, 0x1 ;  /* 0x00000001ff077424 */ /* 0x000fe200078e00ff */
[----:B------:R-:W-:-:S05]  /*173f0*/  FMNMX R9, R4, R0, !PT ;  /* 0x0000000004097209 */ /* 0x000fca0007800000 */
[----:B------:R-:W-:-:S07]  /*17400*/  IMAD.MOV.U32 R8, RZ, RZ, R9 ;  /* 0x000000ffff087224 */ /* 0x000fce00078e0009 */
[----:B------:R-:W-:Y:S05]  /*17410*/  WARPSYNC.COLLECTIVE R5, `(.L_x_8560) ;  /* 0x0000000005087348 */ /* 0x000fea0003c00000 */
[----:B------:R0:W1:Y:S02]  /*17420*/  SHFL.DOWN P0, R0, R8, R7, R6 ;  /* 0x0800000708007389 */ /* 0x0000640000000006 */
[----:B01----:R-:W-:Y:S01]  /*17430*/  ENDCOLLECTIVE ;  /* 0x000000000000791b */ /* 0x003fe20003800000 */
.L_x_8560:
[----:B------:R-:W-:-:S05]  /*17440*/  FMNMX R0, R9, R0, !PT ;  /* 0x0000000009007209 */ /* 0x000fca0007800000 */
[----:B------:R-:W-:Y:S02]  /*17450*/  IMAD.MOV.U32 R4, RZ, RZ, R0 ;  /* 0x000000ffff047224 */ /* 0x000fe400078e0000 */
[----:B------:R-:W-:-:S07]  /*17460*/  IMAD.MOV.U32 R0, RZ, RZ, 0x1f ;  /* 0x0000001fff007424 */ /* 0x000fce00078e00ff */
[----:B------:R-:W-:Y:S05]  /*17470*/  WARPSYNC.COLLECTIVE R5, `(.L_x_8561) ;  /* 0x0000000005087348 */ /* 0x000fea0003c00000 */
[----:B------:R0:W1:Y:S02]  /*17480*/  SHFL.IDX P0, R0, R4, R3, R0 ;  /* 0x0000000304007389 */ /* 0x0000640000000000 */
[----:B01----:R-:W-:Y:S01]  /*17490*/  ENDCOLLECTIVE ;  /* 0x000000000000791b */ /* 0x003fe20003800000 */
.L_x_8561:
[----:B------:R-:W-:Y:S01]  /*174a0*/  IMAD.MOV.U32 R10, RZ, RZ, R0 ;  /* 0x000000ffff0a7224 */ /* 0x000fe200078e0000 */
[----:B------:R-:W-:Y:S06]  /*174b0*/  BRA `(.L_x_8562) ;  /* 0xffffff4c008c7947 */ /* 0x000fec000383ffff */
.L_x_8166:
[----:B------:R-:W-:Y:S01]  /*174c0*/  BSSY B0, `(.L_x_8563) ;  /* 0x0000007000007945 */ /* 0x000fe20003800000 */
[----:B------:R-:W-:Y:S02]  /*174d0*/  IMAD.MOV.U32 R7, RZ, RZ, 0x10 ;  /* 0x00000010ff077424 */ /* 0x000fe400078e00ff */
[----:B------:R-:W-:Y:S02]  /*174e0*/  IMAD.MOV.U32 R6, RZ, RZ, 0x1f ;  /* 0x0000001fff067424 */ /* 0x000fe400078e00ff */
[----:B-123--:R-:W-:-:S07]  /*174f0*/  IMAD.MOV.U32 R5, RZ, RZ, -0x1 ;  /* 0xffffffffff057424 */ /* 0x00efce00078e00ff */
[----:B------:R-:W-:Y:S05]  /*17500*/  WARPSYNC.COLLECTIVE R5, `(.L_x_8564) ;  /* 0x0000000005087348 */ /* 0x000fea0003c00000 */
[----:B------:R0:W1:Y:S02]  /*17510*/  SHFL.DOWN P0, R0, R8, R7, R6 ;  /* 0x0800000708007389 */ /* 0x0000640000000006 */
[----:B01----:R-:W-:Y:S01]  /*17520*/  ENDCOLLECTIVE ;  /* 0x000000000000791b */ /* 0x003fe20003800000 */
.L_x_8564:
[----:B------:R-:W-:Y:S05]  /*17530*/  BSYNC B0 ;  /* 0x0000000000007941 */ /* 0x000fea0003800000 */
.L_x_8563:
[----:B------:R-:W-:Y:S01]  /*17540*/  FMNMX R8, R8, R0, !PT ;  /* 0x0000000008087209 */ /* 0x000fe20007800000 */
[----:B------:R-:W-:Y:S02]  /*17550*/  IMAD.MOV.U32 R7, RZ, RZ, 0x8 ;  /* 0x00000008ff077424 */ /* 0x000fe400078e00ff */
[----:B------:R-:W-:Y:S02]  /*17560*/  IMAD.MOV.U32 R6, RZ, RZ, 0x1f ;  /* 0x0000001fff067424 */ /* 0x000fe400078e00ff */
[----:B------:R-:W-:-:S07]  /*17570*/  IMAD.MOV.U32 R5, RZ, RZ, -0x1 ;  /* 0xffffffffff057424 */ /* 0x000fce00078e00ff */
[----:B------:R-:W-:Y:S05]  /*17580*/  WARPSYNC.COLLECTIVE R5, `(.L_x_8565) ;  /* 0x0000000005087348 */ /* 0x000fea0003c00000 */
[----:B------:R0:W1:Y:S02]  /*17590*/  SHFL.DOWN P0, R0, R8, R7, R6 ;  /* 0x0800000708007389 */ /* 0x0000640000000006 */
[----:B01----:R-:W-:Y:S01]  /*175a0*/  ENDCOLLECTIVE ;  /* 0x000000000000791b */ /* 0x003fe20003800000 */
.L_x_8565:
[----:B------:R-:W-:Y:S01]  /*175b0*/  IMAD.MOV.U32 R7, RZ, RZ, 0x4 ;  /* 0x00000004ff077424 */ /* 0x000fe200078e00ff */
[----:B------:R-:W-:-:S05]  /*175c0*/  FMNMX R3, R8, R0, !PT ;  /* 0x0000000008037209 */ /* 0x000fca0007800000 */
[----:B------:R-:W-:-:S07]  /*175d0*/  IMAD.MOV.U32 R8, RZ, RZ, R3 ;  /* 0x000000ffff087224 */ /* 0x000fce00078e0003 */
[----:B------:R-:W-:Y:S05]  /*175e0*/  WARPSYNC.COLLECTIVE R5, `(.L_x_8566) ;  /* 0x0000000005087348 */ /* 0x000fea0003c00000 */
[----:B------:R0:W1:Y:S02]  /*175f0*/  SHFL.DOWN P0, R0, R8, R7, R6 ;  /* 0x0800000708007389 */ /* 0x0000640000000006 */
[----:B01----:R-:W-:Y:S01]  /*17600*/  ENDCOLLECTIVE ;  /* 0x000000000000791b */ /* 0x003fe20003800000 */
.L_x_8566:
[----:B------:R-:W-:Y:S01]  /*17610*/  IMAD.MOV.U32 R7, RZ, RZ, 0x2 ;  /* 0x00000002ff077424 */ /* 0x000fe200078e00ff */
[----:B------:R-:W-:Y:S01]  /*17620*/  FMNMX R4, R3, R0, !PT ;  /* 0x0000000003047209 */ /* 0x000fe20007800000 */
[----:B------:R-:W-:-:S04]  /*17630*/  IMAD.MOV.U32 R3, RZ, RZ, RZ ;  /* 0x000000ffff037224 */ /* 0x000fc800078e00ff */
[----:B------:R-:W-:-:S07]  /*17640*/  IMAD.MOV.U32 R8, RZ, RZ, R4 ;  /* 0x000000ffff087224 */ /* 0x000fce00078e0004 */
[----:B------:R-:W-:Y:S05]  /*17650*/  WARPSYNC.COLLECTIVE R5, `(.L_x_8567) ;  /* 0x0000000005087348 */ /* 0x000fea0003c00000 */
[----:B------:R0:W1:Y:S02]  /*17660*/  SHFL.DOWN P0, R0, R8, R7, R6 ;  /* 0x0800000708007389 */ /* 0x0000640000000006 */
[----:B01----:R-:W-:Y:S01]  /*17670*/  ENDCOLLECTIVE ;  /* 0x000000000000791b */ /* 0x003fe20003800000 */
.L_x_8567:
[----:B------:R-:W-:Y:S01]  /*17680*/  IMAD.MOV.U32 R7, RZ, RZ, 0x1 ;  /* 0x00000001ff077424 */ /* 0x000fe200078e00ff */
[----:B------:R-:W-:-:S05]  /*17690*/  FMNMX R9, R4, R0, !PT ;  /* 0x0000000004097209 */ /* 0x000fca0007800000 */
[----:B------:R-:W-:-:S07]  /*176a0*/  IMAD.MOV.U32 R8, RZ, RZ, R9 ;  /* 0x000000ffff087224 */ /* 0x000fce00078e0009 */
[----:B------:R-:W-:Y:S05]  /*176b0*/  WARPSYNC.COLLECTIVE R5, `(.L_x_8568) ;  /* 0x0000000005087348 */ /* 0x000fea0003c00000 */
[----:B------:R0:W1:Y:S02]  /*176c0*/  SHFL.DOWN P0, R0, R8, R7, R6 ;  /* 0x0800000708007389 */ /* 0x0000640000000006 */
[----:B01----:R-:W-:Y:S01]  /*176d0*/  ENDCOLLECTIVE ;  /* 0x000000000000791b */ /* 0x003fe20003800000 */
.L_x_8568:
[----:B------:R-:W-:-:S05]  /*176e0*/  FMNMX R0, R9, R0, !PT ;  /* 0x0000000009007209 */ /* 0x000fca0007800000 */
[----:B------:R-:W-:Y:S02]  /*176f0*/  IMAD.MOV.U32 R4, RZ, RZ, R0 ;  /* 0x000000ffff047224 */ /* 0x000fe400078e0000 */
[----:B------:R-:W-:-:S07]  /*17700*/  IMAD.MOV.U32 R0, RZ, RZ, 0x1f ;  /* 0x0000001fff007424 */ /* 0x000fce00078e00ff */
[----:B------:R-:W-:Y:S05]  /*17710*/  WARPSYNC.COLLECTIVE R5, `(.L_x_8569) ;  /* 0x0000000005087348 */ /* 0x000fea0003c00000 */
[----:B------:R0:W1:Y:S02]  /*17720*/  SHFL.IDX P0, R0, R4, R3, R0 ;  /* 0x0000000304007389 */ /* 0x0000640000000000 */
[----:B01----:R-:W-:Y:S01]  /*17730*/  ENDCOLLECTIVE ;  /* 0x000000000000791b */ /* 0x003fe20003800000 */
.L_x_8569:
[----:B------:R-:W-:Y:S01]  /*17740*/  IMAD.MOV.U32 R10, RZ, RZ, R0 ;  /* 0x000000ffff0a7224 */ /* 0x000fe200078e0000 */
[----:B------:R-:W-:Y:S06]  /*17750*/  BRA `(.L_x_8570) ;  /* 0xffffff5000007947 */ /* 0x000fec000383ffff */
.L_x_8174:
[----:B------:R-:W-:Y:S01]  /*17760*/  BSSY B0, `(.L_x_8571) ;  /* 0x0000007000007945 */ /* 0x000fe20003800000 */
[----:B-1----:R-:W-:Y:S02]  /*17770*/  IMAD.MOV.U32 R7, RZ, RZ, 0x10 ;  /* 0x00000010ff077424 */ /* 0x002fe400078e00ff */
[----:B------:R-:W-:Y:S02]  /*17780*/  IMAD.MOV.U32 R6, RZ, RZ, 0x1f ;  /* 0x0000001fff067424 */ /* 0x000fe400078e00ff */
[----:B--23--:R-:W-:-:S07]  /*17790*/  IMAD.MOV.U32 R5, RZ, RZ, -0x1 ;  /* 0xffffffffff057424 */ /* 0x00cfce00078e00ff */
[----:B------:R-:W-:Y:S05]  /*177a0*/  WARPSYNC.COLLECTIVE R5, `(.L_x_8572) ;  /* 0x0000000005087348 */ /* 0x000fea0003c00000 */
[----:B------:R0:W1:Y:S02]  /*177b0*/  SHFL.DOWN P0, R0, R8, R7, R6 ;  /* 0x0800000708007389 */ /* 0x0000640000000006 */
[----:B01----:R-:W-:Y:S01]  /*177c0*/  ENDCOLLECTIVE ;  /* 0x000000000000791b */ /* 0x003fe20003800000 */
.L_x_8572:
[----:B------:R-:W-:Y:S05]  /*177d0*/  BSYNC B0 ;  /* 0x0000000000007941 */ /* 0x000fea0003800000 */
.L_x_8571:
[----:B------:R-:W-:Y:S01]  /*177e0*/  FMNMX R8, R8, R0, !PT ;  /* 0x0000000008087209 */ /* 0x000fe20007800000 */
[----:B------:R-:W-:Y:S02]  /*177f0*/  IMAD.MOV.U32 R7, RZ, RZ, 0x8 ;  /* 0x00000008ff077424 */ /* 0x000fe400078e00ff */
[----:B------:R-:W-:Y:S02]  /*17800*/  IMAD.MOV.U32 R6, RZ, RZ, 0x1f ;  /* 0x0000001fff067424 */ /* 0x000fe400078e00ff */
[----:B------:R-:W-:-:S07]  /*17810*/  IMAD.MOV.U32 R5, RZ, RZ, -0x1 ;  /* 0xffffffffff057424 */ /* 0x000fce00078e00ff */
[----:B------:R-:W-:Y:S05]  /*17820*/  WARPSYNC.COLLECTIVE R5, `(.L_x_8573) ;  /* 0x0000000005087348 */ /* 0x000fea0003c00000 */
[----:B------:R0:W1:Y:S02]  /*17830*/  SHFL.DOWN P0, R0, R8, R7, R6 ;  /* 0x0800000708007389 */ /* 0x0000640000000006 */
[----:B01----:R-:W-:Y:S01]  /*17840*/  ENDCOLLECTIVE ;  /* 0x000000000000791b */ /* 0x003fe20003800000 */
.L_x_8573:
[----:B------:R-:W-:Y:S01]  /*17850*/  IMAD.MOV.U32 R7, RZ, RZ, 0x4 ;  /* 0x00000004ff077424 */ /* 0x000fe200078e00ff */
[----:B------:R-:W-:-:S05]  /*17860*/  FMNMX R3, R8, R0, !PT ;  /* 0x0000000008037209 */ /* 0x000fca0007800000 */
[----:B------:R-:W-:-:S07]  /*17870*/  IMAD.MOV.U32 R8, RZ, RZ, R3 ;  /* 0x000000ffff087224 */ /* 0x000fce00078e0003 */
[----:B------:R-:W-:Y:S05]  /*17880*/  WARPSYNC.COLLECTIVE R5, `(.L_x_8574) ;  /* 0x0000000005087348 */ /* 0x000fea0003c00000 */
[----:B------:R0:W1:Y:S02]  /*17890*/  SHFL.DOWN P0, R0, R8, R7, R6 ;  /* 0x0800000708007389 */ /* 0x0000640000000006 */
[----:B01----:R-:W-:Y:S01]  /*178a0*/  ENDCOLLECTIVE ;  /* 0x000000000000791b */ /* 0x003fe20003800000 */
.L_x_8574:
[----:B------:R-:W-:Y:S01]  /*178b0*/  IMAD.MOV.U32 R7, RZ, RZ, 0x2 ;  /* 0x00000002ff077424 */ /* 0x000fe200078e00ff */
[----:B------:R-:W-:Y:S01]  /*178c0*/  FMNMX R4, R3, R0, !PT ;  /* 0x0000000003047209 */ /* 0x000fe20007800000 */
[----:B------:R-:W-:-:S04]  /*178d0*/  IMAD.MOV.U32 R3, RZ, RZ, RZ ;  /* 0x000000ffff037224 */ /* 0x000fc800078e00ff */
[----:B------:R-:W-:-:S07]  /*178e0*/  IMAD.MOV.U32 R8, RZ, RZ, R4 ;  /* 0x000000ffff087224 */ /* 0x000fce00078e0004 */
[----:B------:R-:W-:Y:S05]  /*178f0*/  WARPSYNC.COLLECTIVE R5, `(.L_x_8575) ;  /* 0x0000000005087348 */ /* 0x000fea0003c00000 */
[----:B------:R0:W1:Y:S02]  /*17900*/  SHFL.DOWN P0, R0, R8, R7, R6 ;  /* 0x0800000708007389 */ /* 0x0000640000000006 */
[----:B01----:R-:W-:Y:S01]  /*17910*/  ENDCOLLECTIVE ;  /* 0x000000000000791b */ /* 0x003fe20003800000 */
.L_x_8575:
[----:B------:R-:W-:Y:S01]  /*17920*/  IMAD.MOV.U32 R7, RZ, RZ, 0x1 ;  /* 0x00000001ff077424 */ /* 0x000fe200078e00ff */
[----:B------:R-:W-:-:S05]  /*17930*/  FMNMX R9, R4, R0, !PT ;  /* 0x0000000004097209 */ /* 0x000fca0007800000 */
[----:B------:R-:W-:-:S07]  /*17940*/  IMAD.MOV.U32 R8, RZ, RZ, R9 ;  /* 0x000000ffff087224 */ /* 0x000fce00078e0009 */
[----:B------:R-:W-:Y:S05]  /*17950*/  WARPSYNC.COLLECTIVE R5, `(.L_x_8576) ;  /* 0x0000000005087348 */ /* 0x000fea0003c00000 */
[----:B------:R0:W1:Y:S02]  /*17960*/  SHFL.DOWN P0, R0, R8, R7, R6 ;  /* 0x0800000708007389 */ /* 0x0000640000000006 */
[----:B01----:R-:W-:Y:S01]  /*17970*/  ENDCOLLECTIVE ;  /* 0x000000000000791b */ /* 0x003fe20003800000 */
.L_x_8576:
[----:B------:R-:W-:-:S05]  /*17980*/  FMNMX R0, R9, R0, !PT ;  /* 0x0000000009007209 */ /* 0x000fca0007800000 */
[----:B------:R-:W-:Y:S02]  /*17990*/  IMAD.MOV.U32 R4, RZ, RZ, R0 ;  /* 0x000000ffff047224 */ /* 0x000fe400078e0000 */
[----:B------:R-:W-:-:S07]  /*179a0*/  IMAD.MOV.U32 R0, RZ, RZ, 0x1f ;  /* 0x0000001fff007424 */ /* 0x000fce00078e00ff */
[----:B------:R-:W-:Y:S05]  /*179b0*/  WARPSYNC.COLLECTIVE R5, `(.L_x_8577) ;  /* 0x0000000005087348 */ /* 0x000fea0003c00000 */
[----:B------:R0:W1:Y:S02]  /*179c0*/  SHFL.IDX P0, R0, R4, R3, R0 ;  /* 0x0000000304007389 */ /* 0x0000640000000000 */
[----:B01----:R-:W-:Y:S01]  /*179d0*/  ENDCOLLECTIVE ;  /* 0x000000000000791b */ /* 0x003fe20003800000 */
.L_x_8577:
[----:B------:R-:W-:Y:S01]  /*179e0*/  IMAD.MOV.U32 R10, RZ, RZ, R0 ;  /* 0x000000ffff0a7224 */ /* 0x000fe200078e0000 */
[----:B------:R-:W-:Y:S06]  /*179f0*/  BRA `(.L_x_8578) ;  /* 0xffffff5000847947 */ /* 0x000fec000383ffff */
.L_x_8182:
[----:B------:R-:W-:Y:S01]  /*17a00*/  BSSY B0, `(.L_x_8579) ;  /* 0x0000007000007945 */ /* 0x000fe20003800000 */
[----:B------:R-:W-:Y:S02]  /*17a10*/  IMAD.MOV.U32 R7, RZ, RZ, 0x10 ;  /* 0x00000010ff077424 */ /* 0x000fe400078e00ff */
[----:B------:R-:W-:Y:S02]  /*17a20*/  IMAD.MOV.U32 R6, RZ, RZ, 0x1f ;  /* 0x0000001fff067424 */ /* 0x000fe400078e00ff */
[----:B--23--:R-:W-:-:S07]  /*17a30*/  IMAD.MOV.U32 R5, RZ, RZ, -0x1 ;  /* 0xffffffffff057424 */ /* 0x00cfce00078e00ff */
[----:B0-----:R-:W-:Y:S05]  /*17a40*/  WARPSYNC.COLLECTIVE R5, `(.L_x_8580) ;  /* 0x0000000005087348 */ /* 0x001fea0003c00000 */
[----:B0-----:R0:W1:Y:S02]  /*17a50*/  SHFL.DOWN P0, R0, R8, R7, R6 ;  /* 0x0800000708007389 */ /* 0x0010640000000006 */
[----:B01----:R-:W-:Y:S01]  /*17a60*/  ENDCOLLECTIVE ;  /* 0x000000000000791b */ /* 0x003fe20003800000 */
.L_x_8580:
[----:B------:R-:W-:Y:S05]  /*17a70*/  BSYNC B0 ;  /* 0x0000000000007941 */ /* 0x000fea0003800000 */
.L_x_8579:
[----:B------:R-:W-:Y:S01]  /*17a80*/  FMNMX R8, R8, R0, !PT ;  /* 0x0000000008087209 */ /* 0x000fe20007800000 */
[----:B------:R-:W-:Y:S02]  /*17a90*/  IMAD.MOV.U32 R7, RZ, RZ, 0x8 ;  /* 0x00000008ff077424 */ /* 0x000fe400078e00ff */
[----:B------:R-:W-:Y:S02]  /*17aa0*/  IMAD.MOV.U32 R6, RZ, RZ, 0x1f ;  /* 0x0000001fff067424 */ /* 0x000fe400078e00ff */
[----:B------:R-:W-:-:S07]  /*17ab0*/  IMAD.MOV.U32 R5, RZ, RZ, -0x1 ;  /* 0xffffffffff057424 */ /* 0x000fce00078e00ff */
[----:B------:R-:W-:Y:S05]  /*17ac0*/  WARPSYNC.COLLECTIVE R5, `(.L_x_8581) ;  /* 0x0000000005087348 */ /* 0x000fea0003c00000 */
[----:B------:R0:W1:Y:S02]  /*17ad0*/  SHFL.DOWN P0, R0, R8, R7, R6 ;  /* 0x0800000708007389 */ /* 0x0000640000000006 */
[----:B01----:R-:W-:Y:S01]  /*17ae0*/  ENDCOLLECTIVE ;  /* 0x000000000000791b */ /* 0x003fe20003800000 */
.L_x_8581:
[----:B------:R-:W-:Y:S01]  /*17af0*/  IMAD.MOV.U32 R7, RZ, RZ, 0x4 ;  /* 0x00000004ff077424 */ /* 0x000fe200078e00ff */
[----:B------:R-:W-:-:S05]  /*17b00*/  FMNMX R3, R8, R0, !PT ;  /* 0x0000000008037209 */ /* 0x000fca0007800000 */
[----:B------:R-:W-:-:S07]  /*17b10*/  IMAD.MOV.U32 R8, RZ, RZ, R3 ;  /* 0x000000ffff087224 */ /* 0x000fce00078e0003 */
[----:B------:R-:W-:Y:S05]  /*17b20*/  WARPSYNC.COLLECTIVE R5, `(.L_x_8582) ;  /* 0x0000000005087348 */ /* 0x000fea0003c00000 */
[----:B------:R0:W1:Y:S02]  /*17b30*/  SHFL.DOWN P0, R0, R8, R7, R6 ;  /* 0x0800000708007389 */ /* 0x0000640000000006 */
[----:B01----:R-:W-:Y:S01]  /*17b40*/  ENDCOLLECTIVE ;  /* 0x000000000000791b */ /* 0x003fe20003800000 */
.L_x_8582:
[----:B------:R-:W-:Y:S01]  /*17b50*/  IMAD.MOV.U32 R7, RZ, RZ, 0x2 ;  /* 0x00000002ff077424 */ /* 0x000fe200078e00ff */
[----:B------:R-:W-:Y:S01]  /*17b60*/  FMNMX R4, R3, R0, !PT ;  /* 0x0000000003047209 */ /* 0x000fe20007800000 */
[----:B------:R-:W-:-:S04]  /*17b70*/  IMAD.MOV.U32 R3, RZ, RZ, RZ ;  /* 0x000000ffff037224 */ /* 0x000fc800078e00ff */
[----:B------:R-:W-:-:S07]  /*17b80*/  IMAD.MOV.U32 R8, RZ, RZ, R4 ;  /* 0x000000ffff087224 */ /* 0x000fce00078e0004 */
[----:B------:R-:W-:Y:S05]  /*17b90*/  WARPSYNC.COLLECTIVE R5, `(.L_x_8583) ;  /* 0x0000000005087348 */ /* 0x000fea0003c00000 */
[----:B------:R0:W1:Y:S02]  /*17ba0*/  SHFL.DOWN P0, R0, R8, R7, R6 ;  /* 0x0800000708007389 */ /* 0x0000640000000006 */
[----:B01----:R-:W-:Y:S01]  /*17bb0*/  ENDCOLLECTIVE ;  /* 0x000000000000791b */ /* 0x003fe20003800000 */
.L_x_8583:
[----:B------:R-:W-:Y:S01]  /*17bc0*/  IMAD.MOV.U32 R7, RZ, RZ, 0x1 ;  /* 0x00000001ff077424 */ /* 0x000fe200078e00ff */
[----:B------:R-:W-:-:S05]  /*17bd0*/  FMNMX R9, R4, R0, !PT ;  /* 0x0000000004097209 */ /* 0x000fca0007800000 */
[----:B------:R-:W-:-:S07]  /*17be0*/  IMAD.MOV.U32 R8, RZ, RZ, R9 ;  /* 0x000000ffff087224 */ /* 0x000fce00078e0009 */
[----:B------:R-:W-:Y:S05]  /*17bf0*/  WARPSYNC.COLLECTIVE R5, `(.L_x_8584) ;  /* 0x0000000005087348 */ /* 0x000fea0003c00000 */
[----:B------:R0:W1:Y:S02]  /*17c00*/  SHFL.DOWN P0, R0, R8, R7, R6 ;  /* 0x0800000708007389 */ /* 0x0000640000000006 */
[----:B01----:R-:W-:Y:S01]  /*17c10*/  ENDCOLLECTIVE ;  /* 0x000000000000791b */ /* 0x003fe20003800000 */
.L_x_8584:
[----:B------:R-:W-:-:S05]  /*17c20*/  FMNMX R0, R9, R0, !PT ;  /* 0x0000000009007209 */ /* 0x000fca0007800000 */
[----:B------:R-:W-:Y:S02]  /*17c30*/  IMAD.MOV.U32 R4, RZ, RZ, R0 ;  /* 0x000000ffff047224 */ /* 0x000fe400078e0000 */
[----:B------:R-:W-:-:S07]  /*17c40*/  IMAD.MOV.U32 R0, RZ, RZ, 0x1f ;  /* 0x0000001fff007424 */ /* 0x000fce00078e00ff */
[----:B------:R-:W-:Y:S05]  /*17c50*/  WARPSYNC.COLLECTIVE R5, `(.L_x_8585) ;  /* 0x0000000005087348 */ /* 0x000fea0003c00000 */
[----:B------:R0:W1:Y:S02]  /*17c60*/  SHFL.IDX P0, R0, R4, R3, R0 ;  /* 0x0000000304007389 */ /* 0x0000640000000000 */
[----:B01----:R-:W-:Y:S01]  /*17c70*/  ENDCOLLECTIVE ;  /* 0x000000000000791b */ /* 0x003fe20003800000 */
.L_x_8585:
[----:B------:R-:W-:Y:S01]  /*17c80*/  IMAD.MOV.U32 R10, RZ, RZ, R0 ;  /* 0x000000ffff0a7224 */ /* 0x000fe200078e0000 */
[----:B------:R-:W-:Y:S06]  /*17c90*/  BRA `(.L_x_8586) ;  /* 0xffffff5400087947 */ /* 0x000fec000383ffff */
.L_x_8190:
[----:B------:R-:W-:Y:S01]  /*17ca0*/  BSSY B0, `(.L_x_8587) ;  /* 0x0000007000007945 */ /* 0x000fe20003800000 */
[----:B-1----:R-:W-:Y:S02]  /*17cb0*/  IMAD.MOV.U32 R7, RZ, RZ, 0x10 ;  /* 0x00000010ff077424 */ /* 0x002fe400078e00ff */
[----:B------:R-:W-:Y:S02]  /*17cc0*/  IMAD.MOV.U32 R6, RZ, RZ, 0x1f ;  /* 0x0000001fff067424 */ /* 0x000fe400078e00ff */
[----:B--23--:R-:W-:-:S07]  /*17cd0*/  IMAD.MOV.U32 R5, RZ, RZ, -0x1 ;  /* 0xffffffffff057424 */ /* 0x00cfce00078e00ff */
[----:B------:R-:W-:Y:S05]  /*17ce0*/  WARPSYNC.COLLECTIVE R5, `(.L_x_8588) ;  /* 0x0000000005087348 */ /* 0x000fea0003c00000 */
[----:B------:R0:W1:Y:S02]  /*17cf0*/  SHFL.DOWN P0, R0, R8, R7, R6 ;  /* 0x0800000708007389 */ /* 0x0000640000000006 */
[----:B01----:R-:W-:Y:S01]  /*17d00*/  ENDCOLLECTIVE ;  /* 0x000000000000791b */ /* 0x003fe20003800000 */
.L_x_8588:
[----:B------:R-:W-:Y:S05]  /*17d10*/  BSYNC B0 ;  /* 0x0000000000007941 */ /* 0x000fea0003800000 */
.L_x_8587:
[----:B------:R-:W-:Y:S01]  /*17d20*/  FMNMX R8, R8, R0, !PT ;  /* 0x0000000008087209 */ /* 0x000fe20007800000 */
[----:B------:R-:W-:Y:S02]  /*17d30*/  IMAD.MOV.U32 R7, RZ, RZ, 0x8 ;  /* 0x00000008ff077424 */ /* 0x000fe400078e00ff */
[----:B------:R-:W-:Y:S02]  /*17d40*/  IMAD.MOV.U32 R6, RZ, RZ, 0x1f ;  /* 0x0000001fff067424 */ /* 0x000fe400078e00ff */
[----:B------:R-:W-:-:S07]  /*17d50*/  IMAD.MOV.U32 R5, RZ, RZ, -0x1 ;  /* 0xffffffffff057424 */ /* 0x000fce00078e00ff */
[----:B------:R-:W-:Y:S05]  /*17d60*/  WARPSYNC.COLLECTIVE R5, `(.L_x_8589) ;  /* 0x0000000005087348 */ /* 0x000fea0003c00000 */
[----:B------:R0:W1:Y:S02]  /*17d70*/  SHFL.DOWN P0, R0, R8, R7, R6 ;  /* 0x0800000708007389 */ /* 0x0000640000000006 */
[----:B01----:R-:W-:Y:S01]  /*17d80*/  ENDCOLLECTIVE ;  /* 0x000000000000791b */ /* 0x003fe20003800000 */
.L_x_8589:
[----:B------:R-:W-:Y:S01]  /*17d90*/  IMAD.MOV.U32 R7, RZ, RZ, 0x4 ;  /* 0x00000004ff077424 */ /* 0x000fe200078e00ff */
[----:B------:R-:W-:-:S05]  /*17da0*/  FMNMX R3, R8, R0, !PT ;  /* 0x0000000008037209 */ /* 0x000fca0007800000 */
[----:B------:R-:W-:-:S07]  /*17db0*/  IMAD.MOV.U32 R8, RZ, RZ, R3 ;  /* 0x000000ffff087224 */ /* 0x000fce00078e0003 */
[----:B------:R-:W-:Y:S05]  /*17dc0*/  WARPSYNC.COLLECTIVE R5, `(.L_x_8590) ;  /* 0x0000000005087348 */ /* 0x000fea0003c00000 */
[----:B------:R0:W1:Y:S02]  /*17dd0*/  SHFL.DOWN P0, R0, R8, R7, R6 ;  /* 0x0800000708007389 */ /* 0x0000640000000006 */
[----:B01----:R-:W-:Y:S01]  /*17de0*/  ENDCOLLECTIVE ;  /* 0x000000000000791b */ /* 0x003fe20003800000 */
.L_x_8590:
[----:B------:R-:W-:Y:S01]  /*17df0*/  IMAD.MOV.U32 R7, RZ, RZ, 0x2 ;  /* 0x00000002ff077424 */ /* 0x000fe200078e00ff */
[----:B------:R-:W-:Y:S01]  /*17e00*/  FMNMX R4, R3, R0, !PT ;  /* 0x0000000003047209 */ /* 0x000fe20007800000 */
[----:B------:R-:W-:-:S04]  /*17e10*/  IMAD.MOV.U32 R3, RZ, RZ, RZ ;  /* 0x000000ffff037224 */ /* 0x000fc800078e00ff */
[----:B------:R-:W-:-:S07]  /*17e20*/  IMAD.MOV.U32 R8, RZ, RZ, R4 ;  /* 0x000000ffff087224 */ /* 0x000fce00078e0004 */
[----:B------:R-:W-:Y:S05]  /*17e30*/  WARPSYNC.COLLECTIVE R5, `(.L_x_8591) ;  /* 0x0000000005087348 */ /* 0x000fea0003c00000 */
[----:B------:R0:W1:Y:S02]  /*17e40*/  SHFL.DOWN P0, R0, R8, R7, R6 ;  /* 0x0800000708007389 */ /* 0x0000640000000006 */
[----:B01----:R-:W-:Y:S01]  /*17e50*/  ENDCOLLECTIVE ;  /* 0x000000000000791b */ /* 0x003fe20003800000 */
.L_x_8591:
[----:B------:R-:W-:Y:S01]  /*17e60*/  IMAD.MOV.U32 R7, RZ, RZ, 0x1 ;  /* 0x00000001ff077424 */ /* 0x000fe200078e00ff */
[----:B------:R-:W-:-:S05]  /*17e70*/  FMNMX R9, R4, R0, !PT ;  /* 0x0000000004097209 */ /* 0x000fca0007800000 */
[----:B------:R-:W-:-:S07]  /*17e80*/  IMAD.MOV.U32 R8, RZ, RZ, R9 ;  /* 0x000000ffff087224 */ /* 0x000fce00078e0009 */
[----:B------:R-:W-:Y:S05]  /*17e90*/  WARPSYNC.COLLECTIVE R5, `(.L_x_8592) ;  /* 0x0000000005087348 */ /* 0x000fea0003c00000 */
[----:B------:R0:W1:Y:S02]  /*17ea0*/  SHFL.DOWN P0, R0, R8, R7, R6 ;  /* 0x0800000708007389 */ /* 0x0000640000000006 */
[----:B01----:R-:W-:Y:S01]  /*17eb0*/  ENDCOLLECTIVE ;  /* 0x000000000000791b */ /* 0x003fe20003800000 */
.L_x_8592:
[----:B------:R-:W-:-:S05]  /*17ec0*/  FMNMX R0, R9, R0, !PT ;  /* 0x0000000009007209 */ /* 0x000fca0007800000 */
[----:B------:R-:W-:Y:S02]  /*17ed0*/  IMAD.MOV.U32 R4, RZ, RZ, R0 ;  /* 0x000000ffff047224 */ /* 0x000fe400078e0000 */
[----:B------:R-:W-:-:S07]  /*17ee0*/  IMAD.MOV.U32 R0, RZ, RZ, 0x1f ;  /* 0x0000001fff007424 */ /* 0x000fce00078e00ff */
[----:B------:R-:W-:Y:S05]  /*17ef0*/  WARPSYNC.COLLECTIVE R5, `(.L_x_8593) ;  /* 0x0000000005087348 */ /* 0x000fea0003c00000 */
[----:B------:R0:W1:Y:S02]  /*17f00*/  SHFL.IDX P0, R0, R4, R3, R0 ;  /* 0x0000000304007389 */ /* 0x0000640000000000 */
[----:B01----:R-:W-:Y:S01]  /*17f10*/  ENDCOLLECTIVE ;  /* 0x000000000000791b */ /* 0x003fe20003800000 */
.L_x_8593:
[----:B------:R-:W-:Y:S01]  /*17f20*/  IMAD.MOV.U32 R10, RZ, RZ, R0 ;  /* 0x000000ffff0a7224 */ /* 0x000fe200078e0000 */
[----:B------:R-:W-:Y:S06]  /*17f30*/  BRA `(.L_x_8594) ;  /* 0xffffff54008c7947 */ /* 0x000fec000383ffff */
.L_x_8198:
[----:B------:R-:W-:Y:S01]  /*17f40*/  BSSY B0, `(.L_x_8595) ;  /* 0x0000007000007945 */ /* 0x000fe20003800000 */
[----:B------:R-:W-:Y:S02]  /*17f50*/  IMAD.MOV.U32 R7, RZ, RZ, 0x10 ;  /* 0x00000010ff077424 */ /* 0x000fe400078e00ff */
[----:B------:R-:W-:Y:S02]  /*17f60*/  IMAD.MOV.U32 R6, RZ, RZ, 0x1f ;  /* 0x0000001fff067424 */ /* 0x000fe400078e00ff */
[----:B--23--:R-:W-:-:S07]  /*17f70*/  IMAD.MOV.U32 R5, RZ, RZ, -0x1 ;  /* 0xffffffffff057424 */ /* 0x00cfce00078e00ff */
[----:B0-----:R-:W-:Y:S05]  /*17f80*/  WARPSYNC.COLLECTIVE R5, `(.L_x_8596) ;  /* 0x0000000005087348 */ /* 0x001fea0003c00000 */
[----:B0-----:R0:W1:Y:S02]  /*17f90*/  SHFL.DOWN P0, R0, R8, R7, R6 ;  /* 0x0800000708007389 */ /* 0x0010640000000006 */
[----:B01----:R-:W-:Y:S01]  /*17fa0*/  ENDCOLLECTIVE ;  /* 0x000000000000791b */ /* 0x003fe20003800000 */
.L_x_8596:
[----:B------:R-:W-:Y:S05]  /*17fb0*/  BSYNC B0 ;  /* 0x0000000000007941 */ /* 0x000fea0003800000 */
.L_x_8595:
[----:B------:R-:W-:Y:S01]  /*17fc0*/  FMNMX R8, R8, R0, !PT ;  /* 0x0000000008087209 */ /* 0x000fe20007800000 */
[----:B------:R-:W-:Y:S02]  /*17fd0*/  IMAD.MOV.U32 R7, RZ, RZ, 0x8 ;  /* 0x00000008ff077424 */ /* 0x000fe400078e00ff */
[----:B------:R-:W-:Y:S02]  /*17fe0*/  IMAD.MOV.U32 R6, RZ, RZ, 0x1f ;  /* 0x0000001fff067424 */ /* 0x000fe400078e00ff */
[----:B------:R-:W-:-:S07]  /*17ff0*/  IMAD.MOV.U32 R5, RZ, RZ, -0x1 ;  /* 0xffffffffff057424 */ /* 0x000fce00078e00ff */
[----:B------:R-:W-:Y:S05]  /*18000*/  WARPSYNC.COLLECTIVE R5, `(.L_x_8597) ;  /* 0x0000000005087348 */ /* 0x000fea0003c00000 */
[----:B------:R0:W1:Y:S02]  /*18010*/  SHFL.DOWN P0, R0, R8, R7, R6 ;  /* 0x0800000708007389 */ /* 0x0000640000000006 */
[----:B01----:R-:W-:Y:S01]  /*18020*/  ENDCOLLECTIVE ;  /* 0x000000000000791b */ /* 0x003fe20003800000 */
.L_x_8597:
[----:B------:R-:W-:Y:S01]  /*18030*/  IMAD.MOV.U32 R7, RZ, RZ, 0x4 ;  /* 0x00000004ff077424 */ /* 0x000fe200078e00ff */
[----:B------:R-:W-:-:S05]  /*18040*/  FMNMX R3, R8, R0, !PT ;  /* 0x0000000008037209 */ /* 0x000fca0007800000 */
[----:B------:R-:W-:-:S07]  /*18050*/  IMAD.MOV.U32 R8, RZ, RZ, R3 ;  /* 0x000000ffff087224 */ /* 0x000fce00078e0003 */
[----:B------:R-:W-:Y:S05]  /*18060*/  WARPSYNC.COLLECTIVE R5, `(.L_x_8598) ;  /* 0x0000000005087348 */ /* 0x000fea0003c00000 */
[----:B------:R0:W1:Y:S02]  /*18070*/  SHFL.DOWN P0, R0, R8, R7, R6 ;  /* 0x0800000708007389 */ /* 0x0000640000000006 */
[----:B01----:R-:W-:Y:S01]  /*18080*/  ENDCOLLECTIVE ;  /* 0x000000000000791b */ /* 0x003fe20003800000 */
.L_x_8598:
[----:B------:R-:W-:Y:S01]  /*18090*/  IMAD.MOV.U32 R7, RZ, RZ, 0x2 ;  /* 0x00000002ff077424 */ /* 0x000fe200078e00ff */
[----:B------:R-:W-:Y:S01]  /*180a0*/  FMNMX R4, R3, R0, !PT ;  /* 0x0000000003047209 */ /* 0x000fe20007800000 */
[----:B------:R-:W-:-:S04]  /*180b0*/  IMAD.MOV.U32 R3, RZ, RZ, RZ ;  /* 0x000000ffff037224 */ /* 0x000fc800078e00ff */
[----:B------:R-:W-:-:S07]  /*180c0*/  IMAD.MOV.U32 R8, RZ, RZ, R4 ;  /* 0x000000ffff087224 */ /* 0x000fce00078e0004 */
[----:B------:R-:W-:Y:S05]  /*180d0*/  WARPSYNC.COLLECTIVE R5, `(.L_x_8599) ;  /* 0x0000000005087348 */ /* 0x000fea0003c00000 */
[----:B------:R0:W1:Y:S02]  /*180e0*/  SHFL.DOWN P0, R0, R8, R7, R6 ;  /* 0x0800000708007389 */ /* 0x0000640000000006 */
[----:B01----:R-:W-:Y:S01]  /*180f0*/  ENDCOLLECTIVE ;  /* 0x000000000000791b */ /* 0x003fe20003800000 */
.L_x_8599:
[----:B------:R-:W-:Y:S01]  /*18100*/  IMAD.MOV.U32 R7, RZ, RZ, 0x1 ;  /* 0x00000001ff077424 */ /* 0x000fe200078e00ff */
[----:B------:R-:W-:-:S05]  /*18110*/  FMNMX R9, R4, R0, !PT ;  /* 0x0000000004097209 */ /* 0x000fca0007800000 */
[----:B------:R-:W-:-:S07]  /*18120*/  IMAD.MOV.U32 R8, RZ, RZ, R9 ;  /* 0x000000ffff087224 */ /* 0x000fce00078e0009 */
[----:B------:R-:W-:Y:S05]  /*18130*/  WARPSYNC.COLLECTIVE R5, `(.L_x_8600) ;  /* 0x0000000005087348 */ /* 0x000fea0003c00000 */
[----:B------:R0:W1:Y:S02]  /*18140*/  SHFL.DOWN P0, R0, R8, R7, R6 ;  /* 0x0800000708007389 */ /* 0x0000640000000006 */
[----:B01----:R-:W-:Y:S01]  /*18150*/  ENDCOLLECTIVE ;  /* 0x000000000000791b */ /* 0x003fe20003800000 */
.L_x_8600:
[----:B------:R-:W-:-:S05]  /*18160*/  FMNMX R0, R9, R0, !PT ;  /* 0x0000000009007209 */ /* 0x000fca0007800000 */
[----:B------:R-:W-:Y:S02]  /*18170*/  IMAD.MOV.U32 R4, RZ, RZ, R0 ;  /* 0x000000ffff047224 */ /* 0x000fe400078e0000 */
[----:B------:R-:W-:-:S07]  /*18180*/  IMAD.MOV.U32 R0, RZ, RZ, 0x1f ;  /* 0x0000001fff007424 */ /* 0x000fce00078e00ff */
[----:B------:R-:W-:Y:S05]  /*18190*/  WARPSYNC.COLLECTIVE R5, `(.L_x_8601) ;  /* 0x0000000005087348 */ /* 0x000fea0003c00000 */
[----:B------:R0:W1:Y:S02]  /*181a0*/  SHFL.IDX P0, R0, R4, R3, R0 ;  /* 0x0000000304007389 */ /* 0x0000640000000000 */
[----:B01----:R-:W-:Y:S01]  /*181b0*/  ENDCOLLECTIVE ;  /* 0x000000000000791b */ /* 0x003fe20003800000 */
.L_x_8601:
[----:B------:R-:W-:Y:S01]  /*181c0*/  IMAD.MOV.U32 R10, RZ, RZ, R0 ;  /* 0x000000ffff0a7224 */ /* 0x000fe200078e0000 */
[----:B------:R-:W-:Y:S06]  /*181d0*/  BRA `(.L_x_8602) ;  /* 0xffffff5800107947 */ /* 0x000fec000383ffff */
.L_x_8206:
[----:B------:R-:W-:Y:S01]  /*181e0*/  BSSY B0, `(.L_x_8603) ;  /* 0x0000007000007945 */ /* 0x000fe20003800000 */
[----:B-1----:R-:W-:Y:S02]  /*181f0*/  IMAD.MOV.U32 R7, RZ, RZ, 0x10 ;  /* 0x00000010ff077424 */ /* 0x002fe400078e00ff */
[----:B------:R-:W-:Y:S02]  /*18200*/  IMAD.MOV.U32 R6, RZ, RZ, 0x1f ;  /* 0x0000001fff067424 */ /* 0x000fe400078e00ff */
[----:B--2---:R-:W-:-:S07]  /*18210*/  IMAD.MOV.U32 R5, RZ, RZ, -0x1 ;  /* 0xffffffffff057424 */ /* 0x004fce00078e00ff */
[----:B------:R-:W-:Y:S05]  /*18220*/  WARPSYNC.COLLECTIVE R5, `(.L_x_8604) ;  /* 0x0000000005087348 */ /* 0x000fea0003c00000 */
[----:B------:R0:W1:Y:S02]  /*18230*/  SHFL.DOWN P0, R0, R8, R7, R6 ;  /* 0x0800000708007389 */ /* 0x0000640000000006 */
[----:B01----:R-:W-:Y:S01]  /*18240*/  ENDCOLLECTIVE ;  /* 0x000000000000791b */ /* 0x003fe20003800000 */
.L_x_8604:
[----:B------:R-:W-:Y:S05]  /*18250*/  BSYNC B0 ;  /* 0x0000000000007941 */ /* 0x000fea0003800000 */
.L_x_8603:
[----:B------:R-:W-:Y:S01]  /*18260*/  FMNMX R8, R8, R0, !PT ;  /* 0x0000000008087209 */ /* 0x000fe20007800000 */
[----:B------:R-:W-:Y:S02]  /*18270*/  IMAD.MOV.U32 R7, RZ, RZ, 0x8 ;  /* 0x00000008ff077424 */ /* 0x000fe400078e00ff */
[----:B------:R-:W-:Y:S02]  /*18280*/  IMAD.MOV.U32 R6, RZ, RZ, 0x1f ;  /* 0x0000001fff067424 */ /* 0x000fe400078e00ff */
[----:B------:R-:W-:-:S07]  /*18290*/  IMAD.MOV.U32 R5, RZ, RZ, -0x1 ;  /* 0xffffffffff057424 */ /* 0x000fce00078e00ff */
[----:B------:R-:W-:Y:S05]  /*182a0*/  WARPSYNC.COLLECTIVE R5, `(.L_x_8605) ;  /* 0x0000000005087348 */ /* 0x000fea0003c00000 */
[----:B------:R0:W1:Y:S02]  /*182b0*/  SHFL.DOWN P0, R0, R8, R7, R6 ;  /* 0x0800000708007389 */ /* 0x0000640000000006 */
[----:B01----:R-:W-:Y:S01]  /*182c0*/  ENDCOLLECTIVE ;  /* 0x000000000000791b */ /* 0x003fe20003800000 */
.L_x_8605:
[----:B------:R-:W-:Y:S01]  /*182d0*/  IMAD.MOV.U32 R7, RZ, RZ, 0x4 ;  /* 0x00000004ff077424 */ /* 0x000fe200078e00ff */
[----:B------:R-:W-:-:S05]  /*182e0*/  FMNMX R3, R8, R0, !PT ;  /* 0x0000000008037209 */ /* 0x000fca0007800000 */
[----:B------:R-:W-:-:S07]  /*182f0*/  IMAD.MOV.U32 R8, RZ, RZ, R3 ;  /* 0x000000ffff087224 */ /* 0x000fce00078e0003 */
[----:B------:R-:W-:Y:S05]  /*18300*/  WARPSYNC.COLLECTIVE R5, `(.L_x_8606) ;  /* 0x0000000005087348 */ /* 0x000fea0003c00000 */
[----:B------:R0:W1:Y:S02]  /*18310*/  SHFL.DOWN P0, R0, R8, R7, R6 ;  /* 0x0800000708007389 */ /* 0x0000640000000006 */
[----:B01----:R-:W-:Y:S01]  /*18320*/  ENDCOLLECTIVE ;  /* 0x000000000000791b */ /* 0x003fe20003800000 */
.L_x_8606:
[----:B------:R-:W-:Y:S01]  /*18330*/  IMAD.MOV.U32 R7, RZ, RZ, 0x2 ;  /* 0x00000002ff077424 */ /* 0x000fe200078e00ff */
[----:B------:R-:W-:Y:S01]  /*18340*/  FMNMX R4, R3, R0, !PT ;  /* 0x0000000003047209 */ /* 0x000fe20007800000 */
[----:B------:R-:W-:-:S04]  /*18350*/  IMAD.MOV.U32 R3, RZ, RZ, RZ ;  /* 0x000000ffff037224 */ /* 0x000fc800078e00ff */
[----:B------:R-:W-:-:S07]  /*18360*/  IMAD.MOV.U32 R8, RZ, RZ, R4 ;  /* 0x000000ffff087224 */ /* 0x000fce00078e0004 */
[----:B------:R-:W-:Y:S05]  /*18370*/  WARPSYNC.COLLECTIVE R5, `(.L_x_8607) ;  /* 0x0000000005087348 */ /* 0x000fea0003c00000 */
[----:B------:R0:W1:Y:S02]  /*18380*/  SHFL.DOWN P0, R0, R8, R7, R6 ;  /* 0x0800000708007389 */ /* 0x0000640000000006 */
[----:B01----:R-:W-:Y:S01]  /*18390*/  ENDCOLLECTIVE ;  /* 0x000000000000791b */ /* 0x003fe20003800000 */
.L_x_8607:
[----:B------:R-:W-:Y:S01]  /*183a0*/  IMAD.MOV.U32 R7, RZ, RZ, 0x1 ;  /* 0x00000001ff077424 */ /* 0x000fe200078e00ff */
[----:B------:R-:W-:-:S05]  /*183b0*/  FMNMX R9, R4, R0, !PT ;  /* 0x0000000004097209 */ /* 0x000fca0007800000 */
[----:B------:R-:W-:-:S07]  /*183c0*/  IMAD.MOV.U32 R8, RZ, RZ, R9 ;  /* 0x000000ffff087224 */ /* 0x000fce00078e0009 */
[----:B------:R-:W-:Y:S05]  /*183d0*/  WARPSYNC.COLLECTIVE R5, `(.L_x_8608) ;  /* 0x0000000005087348 */ /* 0x000fea0003c00000 */
[----:B------:R0:W1:Y:S02]  /*183e0*/  SHFL.DOWN P0, R0, R8, R7, R6 ;  /* 0x0800000708007389 */ /* 0x0000640000000006 */
[----:B01----:R-:W-:Y:S01]  /*183f0*/  ENDCOLLECTIVE ;  /* 0x000000000000791b */ /* 0x003fe20003800000 */
.L_x_8608:
[----:B------:R-:W-:-:S05]  /*18400*/  FMNMX R0, R9, R0, !PT ;  /* 0x0000000009007209 */ /* 0x000fca0007800000 */
[----:B------:R-:W-:Y:S02]  /*18410*/  IMAD.MOV.U32 R4, RZ, RZ, R0 ;  /* 0x000000ffff047224 */ /* 0x000fe400078e0000 */
[----:B------:R-:W-:-:S07]  /*18420*/  IMAD.MOV.U32 R0, RZ, RZ, 0x1f ;  /* 0x0000001fff007424 */ /* 0x000fce00078e00ff */
[----:B------:R-:W-:Y:S05]  /*18430*/  WARPSYNC.COLLECTIVE R5, `(.L_x_8609) ;  /* 0x0000000005087348 */ /* 0x000fea0003c00000 */
[----:B------:R0:W1:Y:S02]  /*18440*/  SHFL.IDX P0, R0, R4, R3, R0 ;  /* 0x0000000304007389 */ /* 0x0000640000000000 */
[----:B01----:R-:W-:Y:S01]  /*18450*/  ENDCOLLECTIVE ;  /* 0x000000000000791b */ /* 0x003fe20003800000 */
.L_x_8609:
[----:B------:R-:W-:Y:S01]  /*18460*/  IMAD.MOV.U32 R10, RZ, RZ, R0 ;  /* 0x000000ffff0a7224 */ /* 0x000fe200078e0000 */
[----:B------:R-:W-:Y:S06]  /*18470*/  BRA `(.L_x_8610) ;  /* 0xffffff5800947947 */ /* 0x000fec000383ffff */
.L_x_8213:
[----:B------:R-:W-:Y:S01]  /*18480*/  BSSY B0, `(.L_x_8611) ;  /* 0x0000007000007945 */ /* 0x000fe20003800000 */
[----:B------:R-:W-:Y:S02]  /*18490*/  IMAD.MOV.U32 R7, RZ, RZ, 0x10 ;  /* 0x00000010ff077424 */ /* 0x000fe400078e00ff */
[----:B------:R-:W-:Y:S02]  /*184a0*/  IMAD.MOV.U32 R6, RZ, RZ, 0x1f ;  /* 0x0000001fff067424 */ /* 0x000fe400078e00ff */
[----:B------:R-:W-:-:S07]  /*184b0*/  IMAD.MOV.U32 R5, RZ, RZ, -0x1 ;  /* 0xffffffffff057424 */ /* 0x000fce00078e00ff */
[----:B--2---:R-:W-:Y:S05]  /*184c0*/  WARPSYNC.COLLECTIVE R5, `(.L_x_8612) ;  /* 0x0000000005087348 */ /* 0x004fea0003c00000 */
[----:B--2---:R0:W1:Y:S02]  /*184d0*/  SHFL.DOWN P0, R0, R8, R7, R6 ;  /* 0x0800000708007389 */ /* 0x0040640000000006 */
[----:B01----:R-:W-:Y:S01]  /*184e0*/  ENDCOLLECTIVE ;  /* 0x000000000000791b */ /* 0x003fe20003800000 */
.L_x_8612:
[----:B------:R-:W-:Y:S05]  /*184f0*/  BSYNC B0 ;  /* 0x0000000000007941 */ /* 0x000fea0003800000 */
.L_x_8611:
[----:B------:R-:W-:Y:S01]  /*18500*/  FMNMX R8, R8, R0, !PT ;  /* 0x0000000008087209 */ /* 0x000fe20007800000 */
[----:B------:R-:W-:Y:S02]  /*18510*/  IMAD.MOV.U32 R7, RZ, RZ, 0x8 ;  /* 0x00000008ff077424 */ /* 0x000fe400078e00ff */
[----:B------:R-:W-:Y:S02]  /*18520*/  IMAD.MOV.U32 R6, RZ, RZ, 0x1f ;  /* 0x0000001fff067424 */ /* 0x000fe400078e00ff */
[----:B------:R-:W-:-:S07]  /*18530*/  IMAD.MOV.U32 R5, RZ, RZ, -0x1 ;  /* 0xffffffffff057424 */ /* 0x000fce00078e00ff */
[----:B------:R-:W-:Y:S05]  /*18540*/  WARPSYNC.COLLECTIVE R5, `(.L_x_8613) ;  /* 0x0000000005087348 */ /* 0x000fea0003c00000 */
[----:B------:R0:W1:Y:S02]  /*18550*/  SHFL.DOWN P0, R0, R8, R7, R6 ;  /* 0x0800000708007389 */ /* 0x0000640000000006 */
[----:B01----:R-:W-:Y:S01]  /*18560*/  ENDCOLLECTIVE ;  /* 0x000000000000791b */ /* 0x003fe20003800000 */
.L_x_8613:
[----:B------:R-:W-:Y:S01]  /*18570*/  IMAD.MOV.U32 R7, RZ, RZ, 0x4 ;  /* 0x00000004ff077424 */ /* 0x000fe200078e00ff */
[----:B------:R-:W-:-:S05]  /*18580*/  FMNMX R3, R8, R0, !PT ;  /* 0x0000000008037209 */ /* 0x000fca0007800000 */
[----:B------:R-:W-:-:S07]  /*18590*/  IMAD.MOV.U32 R8, RZ, RZ, R3 ;  /* 0x000000ffff087224 */ /* 0x000fce00078e0003 */
[----:B------:R-:W-:Y:S05]  /*185a0*/  WARPSYNC.COLLECTIVE R5, `(.L_x_8614) ;  /* 0x0000000005087348 */ /* 0x000fea0003c00000 */
[----:B------:R0:W1:Y:S02]  /*185b0*/  SHFL.DOWN P0, R0, R8, R7, R6 ;  /* 0x0800000708007389 */ /* 0x0000640000000006 */
[----:B01----:R-:W-:Y:S01]  /*185c0*/  ENDCOLLECTIVE ;  /* 0x000000000000791b */ /* 0x003fe20003800000 */
.L_x_8614:
[----:B------:R-:W-:Y:S01]  /*185d0*/  IMAD.MOV.U32 R7, RZ, RZ, 0x2 ;  /* 0x00000002ff077424 */ /* 0x000fe200078e00ff */
[----:B------:R-:W-:Y:S01]  /*185e0*/  FMNMX R4, R3, R0, !PT ;  /* 0x0000000003047209 */ /* 0x000fe20007800000 */
[----:B------:R-:W-:-:S04]  /*185f0*/  IMAD.MOV.U32 R3, RZ, RZ, RZ ;  /* 0x000000ffff037224 */ /* 0x000fc800078e00ff */
[----:B------:R-:W-:-:S07]  /*18600*/  IMAD.MOV.U32 R8, RZ, RZ, R4 ;  /* 0x000000ffff087224 */ /* 0x000fce00078e0004 */
[----:B------:R-:W-:Y:S05]  /*18610*/  WARPSYNC.COLLECTIVE R5, `(.L_x_8615) ;  /* 0x0000000005087348 */ /* 0x000fea0003c00000 */
[----:B------:R0:W1:Y:S02]  /*18620*/  SHFL.DOWN P0, R0, R8, R7, R6 ;  /* 0x0800000708007389 */ /* 0x0000640000000006 */
[----:B01----:R-:W-:Y:S01]  /*18630*/  ENDCOLLECTIVE ;  /* 0x000000000000791b */ /* 0x003fe20003800000 */
.L_x_8615:
[----:B------:R-:W-:Y:S01]  /*18640*/  IMAD.MOV.U32 R7, RZ, RZ, 0x1 ;  /* 0x00000001ff077424 */ /* 0x000fe200078e00ff */
[----:B------:R-:W-:-:S05]  /*18650*/  FMNMX R9, R4, R0, !PT ;  /* 0x0000000004097209 */ /* 0x000fca0007800000 */
[----:B------:R-:W-:-:S07]  /*18660*/  IMAD.MOV.U32 R8, RZ, RZ, R9 ;  /* 0x000000ffff087224 */ /* 0x000fce00078e0009 */
[----:B------:R-:W-:Y:S05]  /*18670*/  WARPSYNC.COLLECTIVE R5, `(.L_x_8616) ;  /* 0x0000000005087348 */ /* 0x000fea0003c00000 */
[----:B------:R0:W1:Y:S02]  /*18680*/  SHFL.DOWN P0, R0, R8, R7, R6 ;  /* 0x0800000708007389 */ /* 0x0000640000000006 */
[----:B01----:R-:W-:Y:S01]  /*18690*/  ENDCOLLECTIVE ;  /* 0x000000000000791b */ /* 0x003fe20003800000 */
.L_x_8616:
[----:B------:R-:W-:-:S05]  /*186a0*/  FMNMX R0, R9, R0, !PT ;  /* 0x0000000009007209 */ /* 0x000fca0007800000 */
[----:B------:R-:W-:Y:S02]  /*186b0*/  IMAD.MOV.U32 R4, RZ, RZ, R0 ;  /* 0x000000ffff047224 */ /* 0x000fe400078e0000 */
[----:B------:R-:W-:-:S07]  /*186c0*/  IMAD.MOV.U32 R0, RZ, RZ, 0x1f ;  /* 0x0000001fff007424 */ /* 0x000fce00078e00ff */
[----:B------:R-:W-:Y:S05]  /*186d0*/  WARPSYNC.COLLECTIVE R5, `(.L_x_8617) ;  /* 0x0000000005087348 */ /* 0x000fea0003c00000 */
[----:B------:R0:W1:Y:S02]  /*186e0*/  SHFL.IDX P0, R0, R4, R3, R0 ;  /* 0x0000000304007389 */ /* 0x0000640000000000 */
[----:B01----:R-:W-:Y:S01]  /*186f0*/  ENDCOLLECTIVE ;  /* 0x000000000000791b */ /* 0x003fe20003800000 */
.L_x_8617:
[----:B------:R-:W-:Y:S01]  /*18700*/  IMAD.MOV.U32 R10, RZ, RZ, R0 ;  /* 0x000000ffff0a7224 */ /* 0x000fe200078e0000 */
[----:B------:R-:W-:Y:S06]  /*18710*/  BRA `(.L_x_8618) ;  /* 0xffffff5c00007947 */ /* 0x000fec000383ffff */
.L_x_8221:
        /* <DEDUP_REMOVED lines=8> */
.L_x_8620:
[----:B------:R-:W-:Y:S05]  /*187a0*/  BSYNC B0 ;  /* 0x0000000000007941 */ /* 0x000fea0003800000 */
.L_x_8619:
[----:B------:R-:W-:Y:S01]  /*187b0*/  FMNMX R8, R11, R0, !PT ;  /* 0x000000000b087209 */ /* 0x000fe20007800000 */
[----:B------:R-:W-:Y:S02]  /*187c0*/  IMAD.MOV.U32 R7, RZ, RZ, 0x8 ;  /* 0x00000008ff077424 */ /* 0x000fe400078e00ff */
[----:B------:R-:W-:Y:S02]  /*187d0*/  IMAD.MOV.U32 R6, RZ, RZ, 0x1f ;  /* 0x0000001fff067424 */ /* 0x000fe400078e00ff */
[----:B------:R-:W-:-:S07]  /*187e0*/  IMAD.MOV.U32 R5, RZ, RZ, -0x1 ;  /* 0xffffffffff057424 */ /* 0x000fce00078e00ff */
[----:B------:R-:W-:Y:S05]  /*187f0*/  WARPSYNC.COLLECTIVE R5, `(.L_x_8621) ;  /* 0x0000000005087348 */ /* 0x000fea0003c00000 */
[----:B------:R0:W1:Y:S02]  /*18800*/  SHFL.DOWN P0, R0, R8, R7, R6 ;  /* 0x0800000708007389 */ /* 0x0000640000000006 */
[----:B01----:R-:W-:Y:S01]  /*18810*/  ENDCOLLECTIVE ;  /* 0x000000000000791b */ /* 0x003fe20003800000 */
.L_x_8621:
[----:B------:R-:W-:Y:S01]  /*18820*/  IMAD.MOV.U32 R7, RZ, RZ, 0x4 ;  /* 0x00000004ff077424 */ /* 0x000fe200078e00ff */
[----:B------:R-:W-:-:S05]  /*18830*/  FMNMX R3, R8, R0, !PT ;  /* 0x0000000008037209 */ /* 0x000fca0007800000 */
[----:B------:R-:W-:-:S07]  /*18840*/  IMAD.MOV.U32 R8, RZ, RZ, R3 ;  /* 0x000000ffff087224 */ /* 0x000fce00078e0003 */
[----:B------:R-:W-:Y:S05]  /*18850*/  WARPSYNC.COLLECTIVE R5, `(.L_x_8622) ;  /* 0x0000000005087348 */ /* 0x000fea0003c00000 */
[----:B------:R0:W1:Y:S02]  /*18860*/  SHFL.DOWN P0, R0, R8, R7, R6 ;  /* 0x0800000708007389 */ /* 0x0000640000000006 */
[----:B01----:R-:W-:Y:S01]  /*18870*/  ENDCOLLECTIVE ;  /* 0x000000000000791b */ /* 0x003fe20003800000 */
.L_x_8622:
[----:B------:R-:W-:Y:S01]  /*18880*/  IMAD.MOV.U32 R7, RZ, RZ, 0x2 ;  /* 0x00000002ff077424 */ /* 0x000fe200078e00ff */
[----:B------:R-:W-:Y:S01]  /*18890*/  FMNMX R4, R3, R0, !PT ;  /* 0x0000000003047209 */ /* 0x000fe20007800000 */
[----:B------:R-:W-:-:S04]  /*188a0*/  IMAD.MOV.U32 R3, RZ, RZ, RZ ;  /* 0x000000ffff037224 */ /* 0x000fc800078e00ff */
[----:B------:R-:W-:-:S07]  /*188b0*/  IMAD.MOV.U32 R8, RZ, RZ, R4 ;  /* 0x000000ffff087224 */ /* 0x000fce00078e0004 */
[----:B------:R-:W-:Y:S05]  /*188c0*/  WARPSYNC.COLLECTIVE R5, `(.L_x_8623) ;  /* 0x0000000005087348 */ /* 0x000fea0003c00000 */
[----:B------:R0:W1:Y:S02]  /*188d0*/  SHFL.DOWN P0, R0, R8, R7, R6 ;  /* 0x0800000708007389 */ /* 0x0000640000000006 */
[----:B01----:R-:W-:Y:S01]  /*188e0*/  ENDCOLLECTIVE ;  /* 0x000000000000791b */ /* 0x003fe20003800000 */
.L_x_8623:
[----:B------:R-:W-:Y:S01]  /*188f0*/  IMAD.MOV.U32 R7, RZ, RZ, 0x1 ;  /* 0x00000001ff077424 */ /* 0x000fe200078e00ff */
[----:B------:R-:W-:-:S05]  /*18900*/  FMNMX R9, R4, R0, !PT ;  /* 0x0000000004097209 */ /* 0x000fca0007800000 */
[----:B------:R-:W-:-:S07]  /*18910*/  IMAD.MOV.U32 R8, RZ, RZ, R9 ;  /* 0x000000ffff087224 */ /* 0x000fce00078e0009 */
[----:B------:R-:W-:Y:S05]  /*18920*/  WARPSYNC.COLLECTIVE R5, `(.L_x_8624) ;  /* 0x0000000005087348 */ /* 0x000fea0003c00000 */
[----:B------:R0:W1:Y:S02]  /*18930*/  SHFL.DOWN P0, R0, R8, R7, R6 ;  /* 0x0800000708007389 */ /* 0x0000640000000006 */
[----:B01----:R-:W-:Y:S01]  /*18940*/  ENDCOLLECTIVE ;  /* 0x000000000000791b */ /* 0x003fe20003800000 */
.L_x_8624:
[----:B------:R-:W-:-:S05]  /*18950*/  FMNMX R0, R9, R0, !PT ;  /* 0x0000000009007209 */ /* 0x000fca0007800000 */
[----:B------:R-:W-:Y:S02]  /*18960*/  IMAD.MOV.U32 R4, RZ, RZ, R0 ;  /* 0x000000ffff047224 */ /* 0x000fe400078e0000 */
[----:B------:R-:W-:-:S07]  /*18970*/  IMAD.MOV.U32 R0, RZ, RZ, 0x1f ;  /* 0x0000001fff007424 */ /* 0x000fce00078e00ff */
[----:B------:R-:W-:Y:S05]  /*18980*/  WARPSYNC.COLLECTIVE R5, `(.L_x_8625) ;  /* 0x0000000005087348 */ /* 0x000fea0003c00000 */
[----:B------:R0:W1:Y:S02]  /*18990*/  SHFL.IDX P0, R0, R4, R3, R0 ;  /* 0x0000000304007389 */ /* 0x0000640000000000 */
[----:B01----:R-:W-:Y:S01]  /*189a0*/  ENDCOLLECTIVE ;  /* 0x000000000000791b */ /* 0x003fe20003800000 */
.L_x_8625:
[----:B------:R-:W-:Y:S01]  /*189b0*/  IMAD.MOV.U32 R10, RZ, RZ, R0 ;  /* 0x000000ffff0a7224 */ /* 0x000fe200078e0000 */
[----:B------:R-:W-:Y:S06]  /*189c0*/  BRA `(.L_x_8626) ;  /* 0xffffff5c00387947 */ /* 0x000fec000383ffff */
.L_x_8229:
        /* <DEDUP_REMOVED lines=8> */
.L_x_8628:
[----:B------:R-:W-:Y:S05]  /*18a50*/  BSYNC B0 ;  /* 0x0000000000007941 */ /* 0x000fea0003800000 */
.L_x_8627:
[----:B------:R-:W-:Y:S01]  /*18a60*/  FMNMX R8, R11, R0, !PT ;  /* 0x000000000b087209 */ /* 0x000fe20007800000 */
[----:B------:R-:W-:Y:S02]  /*18a70*/  IMAD.MOV.U32 R7, RZ, RZ, 0x8 ;  /* 0x00000008ff077424 */ /* 0x000fe400078e00ff */
[----:B------:R-:W-:Y:S02]  /*18a80*/  IMAD.MOV.U32 R6, RZ, RZ, 0x1f ;  /* 0x0000001fff067424 */ /* 0x000fe400078e00ff */
[----:B------:R-:W-:-:S07]  /*18a90*/  IMAD.MOV.U32 R5, RZ, RZ, -0x1 ;  /* 0xffffffffff057424 */ /* 0x000fce00078e00ff */
[----:B------:R-:W-:Y:S05]  /*18aa0*/  WARPSYNC.COLLECTIVE R5, `(.L_x_8629) ;  /* 0x0000000005087348 */ /* 0x000fea0003c00000 */
[----:B------:R0:W1:Y:S02]  /*18ab0*/  SHFL.DOWN P0, R0, R8, R7, R6 ;  /* 0x0800000708007389 */ /* 0x0000640000000006 */
[----:B01----:R-:W-:Y:S01]  /*18ac0*/  ENDCOLLECTIVE ;  /* 0x000000000000791b */ /* 0x003fe20003800000 */
.L_x_8629:
[----:B------:R-:W-:Y:S01]  /*18ad0*/  IMAD.MOV.U32 R7, RZ, RZ, 0x4 ;  /* 0x00000004ff077424 */ /* 0x000fe200078e00ff */
[----:B------:R-:W-:-:S05]  /*18ae0*/  FMNMX R3, R8, R0, !PT ;  /* 0x0000000008037209 */ /* 0x000fca0007800000 */
[----:B------:R-:W-:-:S07]  /*18af0*/  IMAD.MOV.U32 R8, RZ, RZ, R3 ;  /* 0x000000ffff087224 */ /* 0x000fce00078e0003 */
[----:B------:R-:W-:Y:S05]  /*18b00*/  WARPSYNC.COLLECTIVE R5, `(.L_x_8630) ;  /* 0x0000000005087348 */ /* 0x000fea0003c00000 */
[----:B------:R0:W1:Y:S02]  /*18b10*/  SHFL.DOWN P0, R0, R8, R7, R6 ;  /* 0x0800000708007389 */ /* 0x0000640000000006 */
[----:B01----:R-:W-:Y:S01]  /*18b20*/  ENDCOLLECTIVE ;  /* 0x000000000000791b */ /* 0x003fe20003800000 */
.L_x_8630:
[----:B------:R-:W-:Y:S01]  /*18b30*/  IMAD.MOV.U32 R7, RZ, RZ, 0x2 ;  /* 0x00000002ff077424 */ /* 0x000fe200078e00ff */
[----:B------:R-:W-:Y:S01]  /*18b40*/  FMNMX R4, R3, R0, !PT ;  /* 0x0000000003047209 */ /* 0x000fe20007800000 */
[----:B------:R-:W-:-:S04]  /*18b50*/  IMAD.MOV.U32 R3, RZ, RZ, RZ ;  /* 0x000000ffff037224 */ /* 0x000fc800078e00ff */
[----:B------:R-:W-:-:S07]  /*18b60*/  IMAD.MOV.U32 R8, RZ, RZ, R4 ;  /* 0x000000ffff087224 */ /* 0x000fce00078e0004 */
[----:B------:R-:W-:Y:S05]  /*18b70*/  WARPSYNC.COLLECTIVE R5, `(.L_x_8631) ;  /* 0x0000000005087348 */ /* 0x000fea0003c00000 */
[----:B------:R0:W1:Y:S02]  /*18b80*/  SHFL.DOWN P0, R0, R8, R7, R6 ;  /* 0x0800000708007389 */ /* 0x0000640000000006 */
[----:B01----:R-:W-:Y:S01]  /*18b90*/  ENDCOLLECTIVE ;  /* 0x000000000000791b */ /* 0x003fe20003800000 */
.L_x_8631:
[----:B------:R-:W-:Y:S01]  /*18ba0*/  IMAD.MOV.U32 R7, RZ, RZ, 0x1 ;  /* 0x00000001ff077424 */ /* 0x000fe200078e00ff */
[----:B------:R-:W-:-:S05]  /*18bb0*/  FMNMX R9, R4, R0, !PT ;  /* 0x0000000004097209 */ /* 0x000fca0007800000 */
[----:B------:R-:W-:-:S07]  /*18bc0*/  IMAD.MOV.U32 R8, RZ, RZ, R9 ;  /* 0x000000ffff087224 */ /* 0x000fce00078e0009 */
[----:B------:R-:W-:Y:S05]  /*18bd0*/  WARPSYNC.COLLECTIVE R5, `(.L_x_8632) ;  /* 0x0000000005087348 */ /* 0x000fea0003c00000 */
[----:B------:R0:W1:Y:S02]  /*18be0*/  SHFL.DOWN P0, R0, R8, R7, R6 ;  /* 0x0800000708007389 */ /* 0x0000640000000006 */
[----:B01----:R-:W-:Y:S01]  /*18bf0*/  ENDCOLLECTIVE ;  /* 0x000000000000791b */ /* 0x003fe20003800000 */
.L_x_8632:
[----:B------:R-:W-:-:S05]  /*18c00*/  FMNMX R0, R9, R0, !PT ;  /* 0x0000000009007209 */ /* 0x000fca0007800000 */
[----:B------:R-:W-:Y:S02]  /*18c10*/  IMAD.MOV.U32 R4, RZ, RZ, R0 ;  /* 0x000000ffff047224 */ /* 0x000fe400078e0000 */
[----:B------:R-:W-:-:S07]  /*18c20*/  IMAD.MOV.U32 R0, RZ, RZ, 0x1f ;  /* 0x0000001fff007424 */ /* 0x000fce00078e00ff */
[----:B------:R-:W-:Y:S05]  /*18c30*/  WARPSYNC.COLLECTIVE R5, `(.L_x_8633) ;  /* 0x0000000005087348 */ /* 0x000fea0003c00000 */
[----:B------:R0:W1:Y:S02]  /*18c40*/  SHFL.IDX P0, R0, R4, R3, R0 ;  /* 0x0000000304007389 */ /* 0x0000640000000000 */
[----:B01----:R-:W-:Y:S01]  /*18c50*/  ENDCOLLECTIVE ;  /* 0x000000000000791b */ /* 0x003fe20003800000 */
.L_x_8633:
[----:B------:R-:W-:Y:S01]  /*18c60*/  IMAD.MOV.U32 R10, RZ, RZ, R0 ;  /* 0x000000ffff0a7224 */ /* 0x000fe200078e0000 */
[----:B------:R-:W-:Y:S06]  /*18c70*/  BRA `(.L_x_8634) ;  /* 0xffffff5c00687947 */ /* 0x000fec000383ffff */
.L_x_8237:
[----:B------:R-:W-:Y:S01]  /*18c80*/  BSSY B0, `(.L_x_8635) ;  /* 0x0000008000007945 */ /* 0x000fe20003800000 */
[----:B------:R-:W-:Y:S02]  /*18c90*/  IMAD.MOV.U32 R8, RZ, RZ, R11 ;  /* 0x000000ffff087224 */ /* 0x000fe400078e000b */
[----:B------:R-:W-:Y:S02]  /*18ca0*/  IMAD.MOV.U32 R7, RZ, RZ, 0x10 ;  /* 0x00000010ff077424 */ /* 0x000fe400078e00ff */
[----:B------:R-:W-:Y:S02]  /*18cb0*/  IMAD.MOV.U32 R6, RZ, RZ, 0x1f ;  /* 0x0000001fff067424 */ /* 0x000fe400078e00ff */
[----:B0-2---:R-:W-:-:S07]  /*18cc0*/  IMAD.MOV.U32 R5, RZ, RZ, -0x1 ;  /* 0xffffffffff057424 */ /* 0x005fce00078e00ff */
[----:B------:R-:W-:Y:S05]  /*18cd0*/  WARPSYNC.COLLECTIVE R5, `(.L_x_8636) ;  /* 0x0000000005087348 */ /* 0x000fea0003c00000 */
[----:B------:R0:W1:Y:S02]  /*18ce0*/  SHFL.DOWN P0, R0, R8, R7, R6 ;  /* 0x0800000708007389 */ /* 0x0000640000000006 */
[----:B01----:R-:W-:Y:S01]  /*18cf0*/  ENDCOLLECTIVE ;  /* 0x000000000000791b */ /* 0x003fe20003800000 */
.L_x_8636:
[----:B------:R-:W-:Y:S05]  /*18d00*/  BSYNC B0 ;  /* 0x0000000000007941 */ /* 0x000fea0003800000 */
.L_x_8635:
[----:B------:R-:W-:Y:S01]  /*18d10*/  FMNMX R8, R11, R0, !PT ;  /* 0x000000000b087209 */ /* 0x000fe20007800000 */
[----:B------:R-:W-:Y:S02]  /*18d20*/  IMAD.MOV.U32 R7, RZ, RZ, 0x8 ;  /* 0x00000008ff077424 */ /* 0x000fe400078e00ff */
[----:B------:R-:W-:Y:S02]  /*18d30*/  IMAD.MOV.U32 R6, RZ, RZ, 0x1f ;  /* 0x0000001fff067424 */ /* 0x000fe400078e00ff */
[----:B------:R-:W-:-:S07]  /*18d40*/  IMAD.MOV.U32 R5, RZ, RZ, -0x1 ;  /* 0xffffffffff057424 */ /* 0x000fce00078e00ff */
[----:B------:R-:W-:Y:S05]  /*18d50*/  WARPSYNC.COLLECTIVE R5, `(.L_x_8637) ;  /* 0x0000000005087348 */ /* 0x000fea0003c00000 */
[----:B------:R0:W1:Y:S02]  /*18d60*/  SHFL.DOWN P0, R0, R8, R7, R6 ;  /* 0x0800000708007389 */ /* 0x0000640000000006 */
[----:B01----:R-:W-:Y:S01]  /*18d70*/  ENDCOLLECTIVE ;  /* 0x000000000000791b */ /* 0x003fe20003800000 */
.L_x_8637:
[----:B------:R-:W-:Y:S01]  /*18d80*/  IMAD.MOV.U32 R7, RZ, RZ, 0x4 ;  /* 0x00000004ff077424 */ /* 0x000fe200078e00ff */
[----:B------:R-:W-:-:S05]  /*18d90*/  FMNMX R3, R8, R0, !PT ;  /* 0x0000000008037209 */ /* 0x000fca0007800000 */
[----:B------:R-:W-:-:S07]  /*18da0*/  IMAD.MOV.U32 R8, RZ, RZ, R3 ;  /* 0x000000ffff087224 */ /* 0x000fce00078e0003 */
[----:B------:R-:W-:Y:S05]  /*18db0*/  WARPSYNC.COLLECTIVE R5, `(.L_x_8638) ;  /* 0x0000000005087348 */ /* 0x000fea0003c00000 */
[----:B------:R0:W1:Y:S02]  /*18dc0*/  SHFL.DOWN P0, R0, R8, R7, R6 ;  /* 0x0800000708007389 */ /* 0x0000640000000006 */
[----:B01----:R-:W-:Y:S01]  /*18dd0*/  ENDCOLLECTIVE ;  /* 0x000000000000791b */ /* 0x003fe20003800000 */
.L_x_8638:
[----:B------:R-:W-:Y:S01]  /*18de0*/  IMAD.MOV.U32 R7, RZ, RZ, 0x2 ;  /* 0x00000002ff077424 */ /* 0x000fe200078e00ff */
[----:B------:R-:W-:Y:S01]  /*18df0*/  FMNMX R4, R3, R0, !PT ;  /* 0x0000000003047209 */ /* 0x000fe20007800000 */
[----:B------:R-:W-:-:S04]  /*18e00*/  IMAD.MOV.U32 R3, RZ, RZ, RZ ;  /* 0x000000ffff037224 */ /* 0x000fc800078e00ff */
[----:B------:R-:W-:-:S07]  /*18e10*/  IMAD.MOV.U32 R8, RZ, RZ, R4 ;  /* 0x000000ffff087224 */ /* 0x000fce00078e0004 */
[----:B------:R-:W-:Y:S05]  /*18e20*/  WARPSYNC.COLLECTIVE R5, `(.L_x_8639) ;  /* 0x0000000005087348 */ /* 0x000fea0003c00000 */
[----:B------:R0:W1:Y:S02]  /*18e30*/  SHFL.DOWN P0, R0, R8, R7, R6 ;  /* 0x0800000708007389 */ /* 0x0000640000000006 */
[----:B01----:R-:W-:Y:S01]  /*18e40*/  ENDCOLLECTIVE ;  /* 0x000000000000791b */ /* 0x003fe20003800000 */
.L_x_8639:
[----:B------:R-:W-:Y:S01]  /*18e50*/  IMAD.MOV.U32 R7, RZ, RZ, 0x1 ;  /* 0x00000001ff077424 */ /* 0x000fe200078e00ff */
[----:B------:R-:W-:-:S05]  /*18e60*/  FMNMX R9, R4, R0, !PT ;  /* 0x0000000004097209 */ /* 0x000fca0007800000 */
[----:B------:R-:W-:-:S07]  /*18e70*/  IMAD.MOV.U32 R8, RZ, RZ, R9 ;  /* 0x000000ffff087224 */ /* 0x000fce00078e0009 */
[----:B------:R-:W-:Y:S05]  /*18e80*/  WARPSYNC.COLLECTIVE R5, `(.L_x_8640) ;  /* 0x0000000005087348 */ /* 0x000fea0003c00000 */
[----:B------:R0:W1:Y:S02]  /*18e90*/  SHFL.DOWN P0, R0, R8, R7, R6 ;  /* 0x0800000708007389 */ /* 0x0000640000000006 */
[----:B01----:R-:W-:Y:S01]  /*18ea0*/  ENDCOLLECTIVE ;  /* 0x000000000000791b */ /* 0x003fe20003800000 */
.L_x_8640:
[----:B------:R-:W-:-:S05]  /*18eb0*/  FMNMX R0, R9, R0, !PT ;  /* 0x0000000009007209 */ /* 0x000fca0007800000 */
[----:B------:R-:W-:Y:S02]  /*18ec0*/  IMAD.MOV.U32 R4, RZ, RZ, R0 ;  /* 0x000000ffff047224 */ /* 0x000fe400078e0000 */
[----:B------:R-:W-:-:S07]  /*18ed0*/  IMAD.MOV.U32 R0, RZ, RZ, 0x1f ;  /* 0x0000001fff007424 */ /* 0x000fce00078e00ff */
[----:B------:R-:W-:Y:S05]  /*18ee0*/  WARPSYNC.COLLECTIVE R5, `(.L_x_8641) ;  /* 0x0000000005087348 */ /* 0x000fea0003c00000 */
[----:B------:R0:W1:Y:S02]  /*18ef0*/  SHFL.IDX P0, R0, R4, R3, R0 ;  /* 0x0000000304007389 */ /* 0x0000640000000000 */
[----:B01----:R-:W-:Y:S01]  /*18f00*/  ENDCOLLECTIVE ;  /* 0x000000000000791b */ /* 0x003fe20003800000 */
.L_x_8641:
[----:B------:R-:W-:Y:S01]  /*18f10*/  IMAD.MOV.U32 R10, RZ, RZ, R0 ;  /* 0x000000ffff0a7224 */ /* 0x000fe200078e0000 */
[----:B------:R-:W-:Y:S06]  /*18f20*/  BRA `(.L_x_8642) ;  /* 0xffffff5c00987947 */ /* 0x000fec000383ffff */
.L_x_8245:
[----:B------:R-:W-:Y:S01]  /*18f30*/  BSSY B0, `(.L_x_8643) ;  /* 0x0000008000007945 */ /* 0x000fe20003800000 */
[----:B------:R-:W-:Y:S02]  /*18f40*/  IMAD.MOV.U32 R8, RZ, RZ, R11 ;  /* 0x000000ffff087224 */ /* 0x000fe400078e000b */
[----:B------:R-:W-:Y:S02]  /*18f50*/  IMAD.MOV.U32 R7, RZ, RZ, 0x10 ;  /* 0x00000010ff077424 */ /* 0x000fe400078e00ff */
[----:B------:R-:W-:Y:S02]  /*18f60*/  IMAD.MOV.U32 R6, RZ, RZ, 0x1f ;  /* 0x0000001fff067424 */ /* 0x000fe400078e00ff */
[----:B0-23--:R-:W-:-:S07]  /*18f70*/  IMAD.MOV.U32 R5, RZ, RZ, -0x1 ;  /* 0xffffffffff057424 */ /* 0x00dfce00078e00ff */
[----:B-1----:R-:W-:Y:S05]  /*18f80*/  WARPSYNC.COLLECTIVE R5, `(.L_x_8644) ;  /* 0x0000000005087348 */ /* 0x002fea0003c00000 */
[----:B-1----:R0:W1:Y:S02]  /*18f90*/  SHFL.DOWN P0, R0, R8, R7, R6 ;  /* 0x0800000708007389 */ /* 0x0020640000000006 */
[----:B01----:R-:W-:Y:S01]  /*18fa0*/  ENDCOLLECTIVE ;  /* 0x000000000000791b */ /* 0x003fe20003800000 */
.L_x_8644:
[----:B------:R-:W-:Y:S05]  /*18fb0*/  BSYNC B0 ;  /* 0x0000000000007941 */ /* 0x000fea0003800000 */
.L_x_8643:
[----:B------:R-:W-:Y:S01]  /*18fc0*/  FMNMX R8, R11, R0, !PT ;  /* 0x000000000b087209 */ /* 0x000fe20007800000 */
[----:B------:R-:W-:Y:S02]  /*18fd0*/  IMAD.MOV.U32 R7, RZ, RZ, 0x8 ;  /* 0x00000008ff077424 */ /* 0x000fe400078e00ff */
[----:B------:R-:W-:Y:S02]  /*18fe0*/  IMAD.MOV.U32 R6, RZ, RZ, 0x1f ;  /* 0x0000001fff067424 */ /* 0x000fe400078e00ff */
[----:B------:R-:W-:-:S07]  /*18ff0*/  IMAD.MOV.U32 R5, RZ, RZ, -0x1 ;  /* 0xffffffffff057424 */ /* 0x000fce00078e00ff */
[----:B------:R-:W-:Y:S05]  /*19000*/  WARPSYNC.COLLECTIVE R5, `(.L_x_8645) ;  /* 0x0000000005087348 */ /* 0x000fea0003c00000 */
[----:B------:R0:W1:Y:S02]  /*19010*/  SHFL.DOWN P0, R0, R8, R7, R6 ;  /* 0x0800000708007389 */ /* 0x0000640000000006 */
[----:B01----:R-:W-:Y:S01]  /*19020*/  ENDCOLLECTIVE ;  /* 0x000000000000791b */ /* 0x003fe20003800000 */
.L_x_8645:
[----:B------:R-:W-:Y:S01]  /*19030*/  IMAD.MOV.U32 R7, RZ, RZ, 0x4 ;  /* 0x00000004ff077424 */ /* 0x000fe200078e00ff */
[----:B------:R-:W-:-:S05]  /*19040*/  FMNMX R3, R8, R0, !PT ;  /* 0x0000000008037209 */ /* 0x000fca0007800000 */
[----:B------:R-:W-:-:S07]  /*19050*/  IMAD.MOV.U32 R8, RZ, RZ, R3 ;  /* 0x000000ffff087224 */ /* 0x000fce00078e0003 */
[----:B------:R-:W-:Y:S05]  /*19060*/  WARPSYNC.COLLECTIVE R5, `(.L_x_8646) ;  /* 0x0000000005087348 */ /* 0x000fea0003c00000 */
[----:B------:R0:W1:Y:S02]  /*19070*/  SHFL.DOWN P0, R0, R8, R7, R6 ;  /* 0x0800000708007389 */ /* 0x0000640000000006 */
[----:B01----:R-:W-:Y:S01]  /*19080*/  ENDCOLLECTIVE ;  /* 0x000000000000791b */ /* 0x003fe20003800000 */
.L_x_8646:
[----:B------:R-:W-:Y:S01]  /*19090*/  IMAD.MOV.U32 R7, RZ, RZ, 0x2 ;  /* 0x00000002ff077424 */ /* 0x000fe200078e00ff */
[----:B------:R-:W-:Y:S01]  /*190a0*/  FMNMX R4, R3, R0, !PT ;  /* 0x0000000003047209 */ /* 0x000fe20007800000 */
[----:B------:R-:W-:-:S04]  /*190b0*/  IMAD.MOV.U32 R3, RZ, RZ, RZ ;  /* 0x000000ffff037224 */ /* 0x000fc800078e00ff */
[----:B------:R-:W-:-:S07]  /*190c0*/  IMAD.MOV.U32 R8, RZ, RZ, R4 ;  /* 0x000000ffff087224 */ /* 0x000fce00078e0004 */
[----:B------:R-:W-:Y:S05]  /*190d0*/  WARPSYNC.COLLECTIVE R5, `(.L_x_8647) ;  /* 0x0000000005087348 */ /* 0x000fea0003c00000 */
[----:B------:R0:W1:Y:S02]  /*190e0*/  SHFL.DOWN P0, R0, R8, R7, R6 ;  /* 0x0800000708007389 */ /* 0x0000640000000006 */
[----:B01----:R-:W-:Y:S01]  /*190f0*/  ENDCOLLECTIVE ;  /* 0x000000000000791b */ /* 0x003fe20003800000 */
.L_x_8647:
[----:B------:R-:W-:Y:S01]  /*19100*/  IMAD.MOV.U32 R7, RZ, RZ, 0x1 ;  /* 0x00000001ff077424 */ /* 0x000fe200078e00ff */
[----:B------:R-:W-:-:S05]  /*19110*/  FMNMX R9, R4, R0, !PT ;  /* 0x0000000004097209 */ /* 0x000fca0007800000 */
[----:B------:R-:W-:-:S07]  /*19120*/  IMAD.MOV.U32 R8, RZ, RZ, R9 ;  /* 0x000000ffff087224 */ /* 0x000fce00078e0009 */
[----:B------:R-:W-:Y:S05]  /*19130*/  WARPSYNC.COLLECTIVE R5, `(.L_x_8648) ;  /* 0x0000000005087348 */ /* 0x000fea0003c00000 */
[----:B------:R0:W1:Y:S02]  /*19140*/  SHFL.DOWN P0, R0, R8, R7, R6 ;  /* 0x0800000708007389 */ /* 0x0000640000000006 */
[----:B01----:R-:W-:Y:S01]  /*19150*/  ENDCOLLECTIVE ;  /* 0x000000000000791b */ /* 0x003fe20003800000 */
.L_x_8648:
[----:B------:R-:W-:-:S05]  /*19160*/  FMNMX R0, R9, R0, !PT ;  /* 0x0000000009007209 */ /* 0x000fca0007800000 */
[----:B------:R-:W-:Y:S02]  /*19170*/  IMAD.MOV.U32 R4, RZ, RZ, R0 ;  /* 0x000000ffff047224 */ /* 0x000fe400078e0000 */
[----:B------:R-:W-:-:S07]  /*19180*/  IMAD.MOV.U32 R0, RZ, RZ, 0x1f ;  /* 0x0000001fff007424 */ /* 0x000fce00078e00ff */
[----:B------:R-:W-:Y:S05]  /*19190*/  WARPSYNC.COLLECTIVE R5, `(.L_x_8649) ;  /* 0x0000000005087348 */ /* 0x000fea0003c00000 */
[----:B------:R0:W1:Y:S02]  /*191a0*/  SHFL.IDX P0, R0, R4, R3, R0 ;  /* 0x0000000304007389 */ /* 0x0000640000000000 */
[----:B01----:R-:W-:Y:S01]  /*191b0*/  ENDCOLLECTIVE ;  /* 0x000000000000791b */ /* 0x003fe20003800000 */
.L_x_8649:
[----:B------:R-:W-:Y:S01]  /*191c0*/  IMAD.MOV.U32 R10, RZ, RZ, R0 ;  /* 0x000000ffff0a7224 */ /* 0x000fe200078e0000 */
[----:B------:R-:W-:Y:S06]  /*191d0*/  BRA `(.L_x_8650) ;  /* 0xffffff5c00c87947 */ /* 0x000fec000383ffff */
.L_x_8253:
        /* <DEDUP_REMOVED lines=8> */
.L_x_8652:
[----:B------:R-:W-:Y:S05]  /*19260*/  BSYNC B0 ;  /* 0x0000000000007941 */ /* 0x000fea0003800000 */
.L_x_8651:
[----:B------:R-:W-:Y:S01]  /*19270*/  FMNMX R8, R11, R0, !PT ;  /* 0x000000000b087209 */ /* 0x000fe20007800000 */
[----:B------:R-:W-:Y:S02]  /*19280*/  IMAD.MOV.U32 R7, RZ, RZ, 0x8 ;  /* 0x00000008ff077424 */ /* 0x000fe400078e00ff */
[----:B------:R-:W-:Y:S02]  /*19290*/  IMAD.MOV.U32 R6, RZ, RZ, 0x1f ;  /* 0x0000001fff067424 */ /* 0x000fe400078e00ff */
[----:B------:R-:W-:-:S07]  /*192a0*/  IMAD.MOV.U32 R5, RZ, RZ, -0x1 ;  /* 0xffffffffff057424 */ /* 0x000fce00078e00ff */
[----:B------:R-:W-:Y:S05]  /*192b0*/  WARPSYNC.COLLECTIVE R5, `(.L_x_8653) ;  /* 0x0000000005087348 */ /* 0x000fea0003c00000 */
[----:B------:R0:W1:Y:S02]  /*192c0*/  SHFL.DOWN P0, R0, R8, R7, R6 ;  /* 0x0800000708007389 */ /* 0x0000640000000006 */
[----:B01----:R-:W-:Y:S01]  /*192d0*/  ENDCOLLECTIVE ;  /* 0x000000000000791b */ /* 0x003fe20003800000 */
.L_x_8653:
[----:B------:R-:W-:Y:S01]  /*192e0*/  IMAD.MOV.U32 R7, RZ, RZ, 0x4 ;  /* 0x00000004ff077424 */ /* 0x000fe200078e00ff */
[----:B------:R-:W-:-:S05]  /*192f0*/  FMNMX R3, R8, R0, !PT ;  /* 0x0000000008037209 */ /* 0x000fca0007800000 */
[----:B------:R-:W-:-:S07]  /*19300*/  IMAD.MOV.U32 R8, RZ, RZ, R3 ;  /* 0x000000ffff087224 */ /* 0x000fce00078e0003 */
[----:B------:R-:W-:Y:S05]  /*19310*/  WARPSYNC.COLLECTIVE R5, `(.L_x_8654) ;  /* 0x0000000005087348 */ /* 0x000fea0003c00000 */
[----:B------:R0:W1:Y:S02]  /*19320*/  SHFL.DOWN P0, R0, R8, R7, R6 ;  /* 0x0800000708007389 */ /* 0x0000640000000006 */
[----:B01----:R-:W-:Y:S01]  /*19330*/  ENDCOLLECTIVE ;  /* 0x000000000000791b */ /* 0x003fe20003800000 */
.L_x_8654:
[----:B------:R-:W-:Y:S01]  /*19340*/  IMAD.MOV.U32 R7, RZ, RZ, 0x2 ;  /* 0x00000002ff077424 */ /* 0x000fe200078e00ff */
[----:B------:R-:W-:Y:S01]  /*19350*/  FMNMX R4, R3, R0, !PT ;  /* 0x0000000003047209 */ /* 0x000fe20007800000 */
[----:B------:R-:W-:-:S04]  /*19360*/  IMAD.MOV.U32 R3, RZ, RZ, RZ ;  /* 0x000000ffff037224 */ /* 0x000fc800078e00ff */
[----:B------:R-:W-:-:S07]  /*19370*/  IMAD.MOV.U32 R8, RZ, RZ, R4 ;  /* 0x000000ffff087224 */ /* 0x000fce00078e0004 */
[----:B------:R-:W-:Y:S05]  /*19380*/  WARPSYNC.COLLECTIVE R5, `(.L_x_8655) ;  /* 0x0000000005087348 */ /* 0x000fea0003c00000 */
[----:B------:R0:W1:Y:S02]  /*19390*/  SHFL.DOWN P0, R0, R8, R7, R6 ;  /* 0x0800000708007389 */ /* 0x0000640000000006 */
[----:B01----:R-:W-:Y:S01]  /*193a0*/  ENDCOLLECTIVE ;  /* 0x000000000000791b */ /* 0x003fe20003800000 */
.L_x_8655:
[----:B------:R-:W-:Y:S01]  /*193b0*/  IMAD.MOV.U32 R7, RZ, RZ, 0x1 ;  /* 0x00000001ff077424 */ /* 0x000fe200078e00ff */
[----:B------:R-:W-:-:S05]  /*193c0*/  FMNMX R9, R4, R0, !PT ;  /* 0x0000000004097209 */ /* 0x000fca0007800000 */
[----:B------:R-:W-:-:S07]  /*193d0*/  IMAD.MOV.U32 R8, RZ, RZ, R9 ;  /* 0x000000ffff087224 */ /* 0x000fce00078e0009 */
[----:B------:R-:W-:Y:S05]  /*193e0*/  WARPSYNC.COLLECTIVE R5, `(.L_x_8656) ;  /* 0x0000000005087348 */ /* 0x000fea0003c00000 */
[----:B------:R0:W1:Y:S02]  /*193f0*/  SHFL.DOWN P0, R0, R8, R7, R6 ;  /* 0x0800000708007389 */ /* 0x0000640000000006 */
[----:B01----:R-:W-:Y:S01]  /*19400*/  ENDCOLLECTIVE ;  /* 0x000000000000791b */ /* 0x003fe20003800000 */
.L_x_8656:
[----:B------:R-:W-:-:S05]  /*19410*/  FMNMX R0, R9, R0, !PT ;  /* 0x0000000009007209 */ /* 0x000fca0007800000 */
[----:B------:R-:W-:Y:S02]  /*19420*/  IMAD.MOV.U32 R4, RZ, RZ, R0 ;  /* 0x000000ffff047224 */ /* 0x000fe400078e0000 */
[----:B------:R-:W-:-:S07]  /*19430*/  IMAD.MOV.U32 R0, RZ, RZ, 0x1f ;  /* 0x0000001fff007424 */ /* 0x000fce00078e00ff */
[----:B------:R-:W-:Y:S05]  /*19440*/  WARPSYNC.COLLECTIVE R5, `(.L_x_8657) ;  /* 0x0000000005087348 */ /* 0x000fea0003c00000 */
[----:B------:R0:W1:Y:S02]  /*19450*/  SHFL.IDX P0, R0, R4, R3, R0 ;  /* 0x0000000304007389 */ /* 0x0000640000000000 */
[----:B01----:R-:W-:Y:S01]  /*19460*/  ENDCOLLECTIVE ;  /* 0x000000000000791b */ /* 0x003fe20003800000 */
.L_x_8657:
[----:B------:R-:W-:Y:S01]  /*19470*/  IMAD.MOV.U32 R10, RZ, RZ, R0 ;  /* 0x000000ffff0a7224 */ /* 0x000fe200078e0000 */
[----:B------:R-:W-:Y:S06]  /*19480*/  BRA `(.L_x_8658) ;  /* 0xffffff5c00f87947 */ /* 0x000fec000383ffff */
.L_x_8261:
        /* <DEDUP_REMOVED lines=8> */
.L_x_8660:
[----:B------:R-:W-:Y:S05]  /*19510*/  BSYNC B0 ;  /* 0x0000000000007941 */ /* 0x000fea0003800000 */
.L_x_8659:
[----:B------:R-:W-:Y:S01]  /*19520*/  FMNMX R8, R11, R0, !PT ;  /* 0x000000000b087209 */ /* 0x000fe20007800000 */
[----:B------:R-:W-:Y:S02]  /*19530*/  IMAD.MOV.U32 R7, RZ, RZ, 0x8 ;  /* 0x00000008ff077424 */ /* 0x000fe400078e00ff */
[----:B------:R-:W-:Y:S02]  /*19540*/  IMAD.MOV.U32 R6, RZ, RZ, 0x1f ;  /* 0x0000001fff067424 */ /* 0x000fe400078e00ff */
[----:B------:R-:W-:-:S07]  /*19550*/  IMAD.MOV.U32 R5, RZ, RZ, -0x1 ;  /* 0xffffffffff057424 */ /* 0x000fce00078e00ff */
[----:B------:R-:W-:Y:S05]  /*19560*/  WARPSYNC.COLLECTIVE R5, `(.L_x_8661) ;  /* 0x0000000005087348 */ /* 0x000fea0003c00000 */
[----:B------:R0:W1:Y:S02]  /*19570*/  SHFL.DOWN P0, R0, R8, R7, R6 ;  /* 0x0800000708007389 */ /* 0x0000640000000006 */
[----:B01----:R-:W-:Y:S01]  /*19580*/  ENDCOLLECTIVE ;  /* 0x000000000000791b */ /* 0x003fe20003800000 */
.L_x_8661:
[----:B------:R-:W-:Y:S01]  /*19590*/  IMAD.MOV.U32 R7, RZ, RZ, 0x4 ;  /* 0x00000004ff077424 */ /* 0x000fe200078e00ff */
[----:B------:R-:W-:-:S05]  /*195a0*/  FMNMX R3, R8, R0, !PT ;  /* 0x0000000008037209 */ /* 0x000fca0007800000 */
[----:B------:R-:W-:-:S07]  /*195b0*/  IMAD.MOV.U32 R8, RZ, RZ, R3 ;  /* 0x000000ffff087224 */ /* 0x000fce00078e0003 */
[----:B------:R-:W-:Y:S05]  /*195c0*/  WARPSYNC.COLLECTIVE R5, `(.L_x_8662) ;  /* 0x0000000005087348 */ /* 0x000fea0003c00000 */
[----:B------:R0:W1:Y:S02]  /*195d0*/  SHFL.DOWN P0, R0, R8, R7, R6 ;  /* 0x0800000708007389 */ /* 0x0000640000000006 */
[----:B01----:R-:W-:Y:S01]  /*195e0*/  ENDCOLLECTIVE ;  /* 0x000000000000791b */ /* 0x003fe20003800000 */
.L_x_8662:
[----:B------:R-:W-:Y:S01]  /*195f0*/  IMAD.MOV.U32 R7, RZ, RZ, 0x2 ;  /* 0x00000002ff077424 */ /* 0x000fe200078e00ff */
[----:B------:R-:W-:Y:S01]  /*19600*/  FMNMX R4, R3, R0, !PT ;  /* 0x0000000003047209 */ /* 0x000fe20007800000 */
[----:B------:R-:W-:-:S04]  /*19610*/  IMAD.MOV.U32 R3, RZ, RZ, RZ ;  /* 0x000000ffff037224 */ /* 0x000fc800078e00ff */
[----:B------:R-:W-:-:S07]  /*19620*/  IMAD.MOV.U32 R8, RZ, RZ, R4 ;  /* 0x000000ffff087224 */ /* 0x000fce00078e0004 */
[----:B------:R-:W-:Y:S05]  /*19630*/  WARPSYNC.COLLECTIVE R5, `(.L_x_8663) ;  /* 0x0000000005087348 */ /* 0x000fea0003c00000 */
[----:B------:R0:W1:Y:S02]  /*19640*/  SHFL.DOWN P0, R0, R8, R7, R6 ;  /* 0x0800000708007389 */ /* 0x0000640000000006 */
[----:B01----:R-:W-:Y:S01]  /*19650*/  ENDCOLLECTIVE ;  /* 0x000000000000791b */ /* 0x003fe20003800000 */
.L_x_8663:
[----:B------:R-:W-:Y:S01]  /*19660*/  IMAD.MOV.U32 R7, RZ, RZ, 0x1 ;  /* 0x00000001ff077424 */ /* 0x000fe200078e00ff */
[----:B------:R-:W-:-:S05]  /*19670*/  FMNMX R9, R4, R0, !PT ;  /* 0x0000000004097209 */ /* 0x000fca0007800000 */
[----:B------:R-:W-:-:S07]  /*19680*/  IMAD.MOV.U32 R8, RZ, RZ, R9 ;  /* 0x000000ffff087224 */ /* 0x000fce00078e0009 */
[----:B------:R-:W-:Y:S05]  /*19690*/  WARPSYNC.COLLECTIVE R5, `(.L_x_8664) ;  /* 0x0000000005087348 */ /* 0x000fea0003c00000 */
[----:B------:R0:W1:Y:S02]  /*196a0*/  SHFL.DOWN P0, R0, R8, R7, R6 ;  /* 0x0800000708007389 */ /* 0x0000640000000006 */
[----:B01----:R-:W-:Y:S01]  /*196b0*/  ENDCOLLECTIVE ;  /* 0x000000000000791b */ /* 0x003fe20003800000 */
.L_x_8664:
[----:B------:R-:W-:-:S05]  /*196c0*/  FMNMX R0, R9, R0, !PT ;  /* 0x0000000009007209 */ /* 0x000fca0007800000 */
[----:B------:R-:W-:Y:S02]  /*196d0*/  IMAD.MOV.U32 R4, RZ, RZ, R0 ;  /* 0x000000ffff047224 */ /* 0x000fe400078e0000 */
[----:B------:R-:W-:-:S07]  /*196e0*/  IMAD.MOV.U32 R0, RZ, RZ, 0x1f ;  /* 0x0000001fff007424 */ /* 0x000fce00078e00ff */
[----:B------:R-:W-:Y:S05]  /*196f0*/  WARPSYNC.COLLECTIVE R5, `(.L_x_8665) ;  /* 0x0000000005087348 */ /* 0x000fea0003c00000 */
[----:B------:R0:W1:Y:S02]  /*19700*/  SHFL.IDX P0, R0, R4, R3, R0 ;  /* 0x0000000304007389 */ /* 0x0000640000000000 */
[----:B01----:R-:W-:Y:S01]  /*19710*/  ENDCOLLECTIVE ;  /* 0x000000000000791b */ /* 0x003fe20003800000 */
.L_x_8665:
[----:B------:R-:W-:Y:S01]  /*19720*/  IMAD.MOV.U32 R10, RZ, RZ, R0 ;  /* 0x000000ffff0a7224 */ /* 0x000fe200078e0000 */
[----:B------:R-:W-:Y:S06]  /*19730*/  BRA `(.L_x_8666) ;  /* 0xffffff6000287947 */ /* 0x000fec000383ffff */
.L_x_8269:
        /* <DEDUP_REMOVED lines=8> */
.L_x_8668:
[----:B------:R-:W-:Y:S05]  /*197c0*/  BSYNC B0 ;  /* 0x0000000000007941 */ /* 0x000fea0003800000 */
.L_x_8667:
[----:B------:R-:W-:Y:S01]  /*197d0*/  FMNMX R8, R11, R0, !PT ;  /* 0x000000000b087209 */ /* 0x000fe20007800000 */
[----:B------:R-:W-:Y:S02]  /*197e0*/  IMAD.MOV.U32 R7, RZ, RZ, 0x8 ;  /* 0x00000008ff077424 */ /* 0x000fe400078e00ff */
[----:B------:R-:W-:Y:S02]  /*197f0*/  IMAD.MOV.U32 R6, RZ, RZ, 0x1f ;  /* 0x0000001fff067424 */ /* 0x000fe400078e00ff */
[----:B------:R-:W-:-:S07]  /*19800*/  IMAD.MOV.U32 R5, RZ, RZ, -0x1 ;  /* 0xffffffffff057424 */ /* 0x000fce00078e00ff */
[----:B------:R-:W-:Y:S05]  /*19810*/  WARPSYNC.COLLECTIVE R5, `(.L_x_8669) ;  /* 0x0000000005087348 */ /* 0x000fea0003c00000 */
[----:B------:R0:W1:Y:S02]  /*19820*/  SHFL.DOWN P0, R0, R8, R7, R6 ;  /* 0x0800000708007389 */ /* 0x0000640000000006 */
[----:B01----:R-:W-:Y:S01]  /*19830*/  ENDCOLLECTIVE ;  /* 0x000000000000791b */ /* 0x003fe20003800000 */
.L_x_8669:
[----:B------:R-:W-:Y:S01]  /*19840*/  IMAD.MOV.U32 R7, RZ, RZ, 0x4 ;  /* 0x00000004ff077424 */ /* 0x000fe200078e00ff */
[----:B------:R-:W-:-:S05]  /*19850*/  FMNMX R3, R8, R0, !PT ;  /* 0x0000000008037209 */ /* 0x000fca0007800000 */
[----:B------:R-:W-:-:S07]  /*19860*/  IMAD.MOV.U32 R8, RZ, RZ, R3 ;  /* 0x000000ffff087224 */ /* 0x000fce00078e0003 */
[----:B------:R-:W-:Y:S05]  /*19870*/  WARPSYNC.COLLECTIVE R5, `(.L_x_8670) ;  /* 0x0000000005087348 */ /* 0x000fea0003c00000 */
[----:B------:R0:W1:Y:S02]  /*19880*/  SHFL.DOWN P0, R0, R8, R7, R6 ;  /* 0x0800000708007389 */ /* 0x0000640000000006 */
[----:B01----:R-:W-:Y:S01]  /*19890*/  ENDCOLLECTIVE ;  /* 0x000000000000791b */ /* 0x003fe20003800000 */
.L_x_8670:
[----:B------:R-:W-:Y:S01]  /*198a0*/  IMAD.MOV.U32 R7, RZ, RZ, 0x2 ;  /* 0x00000002ff077424 */ /* 0x000fe200078e00ff */
[----:B------:R-:W-:Y:S01]  /*198b0*/  FMNMX R4, R3, R0, !PT ;  /* 0x0000000003047209 */ /* 0x000fe20007800000 */
[----:B------:R-:W-:-:S04]  /*198c0*/  IMAD.MOV.U32 R3, RZ, RZ, RZ ;  /* 0x000000ffff037224 */ /* 0x000fc800078e00ff */
[----:B------:R-:W-:-:S07]  /*198d0*/  IMAD.MOV.U32 R8, RZ, RZ, R4 ;  /* 0x000000ffff087224 */ /* 0x000fce00078e0004 */
[----:B------:R-:W-:Y:S05]  /*198e0*/  WARPSYNC.COLLECTIVE R5, `(.L_x_8671) ;  /* 0x0000000005087348 */ /* 0x000fea0003c00000 */
[----:B------:R0:W1:Y:S02]  /*198f0*/  SHFL.DOWN P0, R0, R8, R7, R6 ;  /* 0x0800000708007389 */ /* 0x0000640000000006 */
[----:B01----:R-:W-:Y:S01]  /*19900*/  ENDCOLLECTIVE ;  /* 0x000000000000791b */ /* 0x003fe20003800000 */
.L_x_8671:
[----:B------:R-:W-:Y:S01]  /*19910*/  IMAD.MOV.U32 R7, RZ, RZ, 0x1 ;  /* 0x00000001ff077424 */ /* 0x000fe200078e00ff */
[----:B------:R-:W-:-:S05]  /*19920*/  FMNMX R9, R4, R0, !PT ;  /* 0x0000000004097209 */ /* 0x000fca0007800000 */
[----:B------:R-:W-:-:S07]  /*19930*/  IMAD.MOV.U32 R8, RZ, RZ, R9 ;  /* 0x000000ffff087224 */ /* 0x000fce00078e0009 */
[----:B------:R-:W-:Y:S05]  /*19940*/  WARPSYNC.COLLECTIVE R5, `(.L_x_8672) ;  /* 0x0000000005087348 */ /* 0x000fea0003c00000 */
[----:B------:R0:W1:Y:S02]  /*19950*/  SHFL.DOWN P0, R0, R8, R7, R6 ;  /* 0x0800000708007389 */ /* 0x0000640000000006 */
[----:B01----:R-:W-:Y:S01]  /*19960*/  ENDCOLLECTIVE ;  /* 0x000000000000791b */ /* 0x003fe20003800000 */
.L_x_8672:
[----:B------:R-:W-:-:S05]  /*19970*/  FMNMX R0, R9, R0, !PT ;  /* 0x0000000009007209 */ /* 0x000fca0007800000 */
[----:B------:R-:W-:Y:S02]  /*19980*/  IMAD.MOV.U32 R4, RZ, RZ, R0 ;  /* 0x000000ffff047224 */ /* 0x000fe400078e0000 */
[----:B------:R-:W-:-:S07]  /*19990*/  IMAD.MOV.U32 R0, RZ, RZ, 0x1f ;  /* 0x0000001fff007424 */ /* 0x000fce00078e00ff */
[----:B------:R-:W-:Y:S05]  /*199a0*/  WARPSYNC.COLLECTIVE R5, `(.L_x_8673) ;  /* 0x0000000005087348 */ /* 0x000fea0003c00000 */
[----:B------:R0:W1:Y:S02]  /*199b0*/  SHFL.IDX P0, R0, R4, R3, R0 ;  /* 0x0000000304007389 */ /* 0x0000640000000000 */
[----:B01----:R-:W-:Y:S01]  /*199c0*/  ENDCOLLECTIVE ;  /* 0x000000000000791b */ /* 0x003fe20003800000 */
.L_x_8673:
[----:B------:R-:W-:Y:S01]  /*199d0*/  IMAD.MOV.U32 R10, RZ, RZ, R0 ;  /* 0x000000ffff0a7224 */ /* 0x000fe200078e0000 */
[----:B------:R-:W-:Y:S06]  /*199e0*/  BRA `(.L_x_8674) ;  /* 0xffffff6000607947 */ /* 0x000fec000383ffff */
.L_x_8277:
[----:B------:R-:W-:Y:S01]  /*199f0*/  BSSY B0, `(.L_x_8675) ;  /* 0x0000008000007945 */ /* 0x000fe20003800000 */
[----:B------:R-:W-:Y:S02]  /*19a00*/  IMAD.MOV.U32 R8, RZ, RZ, R11 ;  /* 0x000000ffff087224 */ /* 0x000fe400078e000b */
[----:B------:R-:W-:Y:S02]  /*19a10*/  IMAD.MOV.U32 R7, RZ, RZ, 0x10 ;  /* 0x00000010ff077424 */ /* 0x000fe400078e00ff */
[----:B------:R-:W-:Y:S02]  /*19a20*/  IMAD.MOV.U32 R6, RZ, RZ, 0x1f ;  /* 0x0000001fff067424 */ /* 0x000fe400078e00ff */
[----:B0123--:R-:W-:-:S07]  /*19a30*/  IMAD.MOV.U32 R5, RZ, RZ, -0x1 ;  /* 0xffffffffff057424 */ /* 0x00ffce00078e00ff */
[----:B------:R-:W-:Y:S05]  /*19a40*/  WARPSYNC.COLLECTIVE R5, `(.L_x_8676) ;  /* 0x0000000005087348 */ /* 0x000fea0003c00000 */
[----:B------:R0:W1:Y:S02]  /*19a50*/  SHFL.DOWN P0, R0, R8, R7, R6 ;  /* 0x0800000708007389 */ /* 0x0000640000000006 */
[----:B01----:R-:W-:Y:S01]  /*19a60*/  ENDCOLLECTIVE ;  /* 0x000000000000791b */ /* 0x003fe20003800000 */
.L_x_8676:
[----:B------:R-:W-:Y:S05]  /*19a70*/  BSYNC B0 ;  /* 0x0000000000007941 */ /* 0x000fea0003800000 */
.L_x_8675:
[----:B------:R-:W-:Y:S01]  /*19a80*/  FMNMX R8, R11, R0, !PT ;  /* 0x000000000b087209 */ /* 0x000fe20007800000 */
[----:B------:R-:W-:Y:S02]  /*19a90*/  IMAD.MOV.U32 R7, RZ, RZ, 0x8 ;  /* 0x00000008ff077424 */ /* 0x000fe400078e00ff */
[----:B------:R-:W-:Y:S02]  /*19aa0*/  IMAD.MOV.U32 R6, RZ, RZ, 0x1f ;  /* 0x0000001fff067424 */ /* 0x000fe400078e00ff */
[----:B------:R-:W-:-:S07]  /*19ab0*/  IMAD.MOV.U32 R5, RZ, RZ, -0x1 ;  /* 0xffffffffff057424 */ /* 0x000fce00078e00ff */
[----:B------:R-:W-:Y:S05]  /*19ac0*/  WARPSYNC.COLLECTIVE R5, `(.L_x_8677) ;  /* 0x0000000005087348 */ /* 0x000fea0003c00000 */
[----:B------:R0:W1:Y:S02]  /*19ad0*/  SHFL.DOWN P0, R0, R8, R7, R6 ;  /* 0x0800000708007389 */ /* 0x0000640000000006 */
[----:B01----:R-:W-:Y:S01]  /*19ae0*/  ENDCOLLECTIVE ;  /* 0x000000000000791b */ /* 0x003fe20003800000 */
.L_x_8677:
[----:B------:R-:W-:Y:S01]  /*19af0*/  IMAD.MOV.U32 R7, RZ, RZ, 0x4 ;  /* 0x00000004ff077424 */ /* 0x000fe200078e00ff */
[----:B------:R-:W-:-:S05]  /*19b00*/  FMNMX R3, R8, R0, !PT ;  /* 0x0000000008037209 */ /* 0x000fca0007800000 */
[----:B------:R-:W-:-:S07]  /*19b10*/  IMAD.MOV.U32 R8, RZ, RZ, R3 ;  /* 0x000000ffff087224 */ /* 0x000fce00078e0003 */
[----:B------:R-:W-:Y:S05]  /*19b20*/  WARPSYNC.COLLECTIVE R5, `(.L_x_8678) ;  /* 0x0000000005087348 */ /* 0x000fea0003c00000 */
[----:B------:R0:W1:Y:S02]  /*19b30*/  SHFL.DOWN P0, R0, R8, R7, R6 ;  /* 0x0800000708007389 */ /* 0x0000640000000006 */
[----:B01----:R-:W-:Y:S01]  /*19b40*/  ENDCOLLECTIVE ;  /* 0x000000000000791b */ /* 0x003fe20003800000 */
.L_x_8678:
[----:B------:R-:W-:Y:S01]  /*19b50*/  IMAD.MOV.U32 R7, RZ, RZ, 0x2 ;  /* 0x00000002ff077424 */ /* 0x000fe200078e00ff */
[----:B------:R-:W-:Y:S01]  /*19b60*/  FMNMX R4, R3, R0, !PT ;  /* 0x0000000003047209 */ /* 0x000fe20007800000 */
[----:B------:R-:W-:-:S04]  /*19b70*/  IMAD.MOV.U32 R3, RZ, RZ, RZ ;  /* 0x000000ffff037224 */ /* 0x000fc800078e00ff */
[----:B------:R-:W-:-:S07]  /*19b80*/  IMAD.MOV.U32 R8, RZ, RZ, R4 ;  /* 0x000000ffff087224 */ /* 0x000fce00078e0004 */
[----:B------:R-:W-:Y:S05]  /*19b90*/  WARPSYNC.COLLECTIVE R5, `(.L_x_8679) ;  /* 0x0000000005087348 */ /* 0x000fea0003c00000 */
[----:B------:R0:W1:Y:S02]  /*19ba0*/  SHFL.DOWN P0, R0, R8, R7, R6 ;  /* 0x0800000708007389 */ /* 0x0000640000000006 */
[----:B01----:R-:W-:Y:S01]  /*19bb0*/  ENDCOLLECTIVE ;  /* 0x000000000000791b */ /* 0x003fe20003800000 */
.L_x_8679:
[----:B------:R-:W-:Y:S01]  /*19bc0*/  IMAD.MOV.U32 R7, RZ, RZ, 0x1 ;  /* 0x00000001ff077424 */ /* 0x000fe200078e00ff */
[----:B------:R-:W-:-:S05]  /*19bd0*/  FMNMX R9, R4, R0, !PT ;  /* 0x0000000004097209 */ /* 0x000fca0007800000 */
[----:B------:R-:W-:-:S07]  /*19be0*/  IMAD.MOV.U32 R8, RZ, RZ, R9 ;  /* 0x000000ffff087224 */ /* 0x000fce00078e0009 */
[----:B------:R-:W-:Y:S05]  /*19bf0*/  WARPSYNC.COLLECTIVE R5, `(.L_x_8680) ;  /* 0x0000000005087348 */ /* 0x000fea0003c00000 */
[----:B------:R0:W1:Y:S02]  /*19c00*/  SHFL.DOWN P0, R0, R8, R7, R6 ;  /* 0x0800000708007389 */ /* 0x0000640000000006 */
[----:B01----:R-:W-:Y:S01]  /*19c10*/  ENDCOLLECTIVE ;  /* 0x000000000000791b */ /* 0x003fe20003800000 */
.L_x_8680:
[----:B------:R-:W-:-:S05]  /*19c20*/  FMNMX R0, R9, R0, !PT ;  /* 0x0000000009007209 */ /* 0x000fca0007800000 */
[----:B------:R-:W-:Y:S02]  /*19c30*/  IMAD.MOV.U32 R4, RZ, RZ, R0 ;  /* 0x000000ffff047224 */ /* 0x000fe400078e0000 */
[----:B------:R-:W-:-:S07]  /*19c40*/  IMAD.MOV.U32 R0, RZ, RZ, 0x1f ;  /* 0x0000001fff007424 */ /* 0x000fce00078e00ff */
[----:B------:R-:W-:Y:S05]  /*19c50*/  WARPSYNC.COLLECTIVE R5, `(.L_x_8681) ;  /* 0x0000000005087348 */ /* 0x000fea0003c00000 */
[----:B------:R0:W1:Y:S02]  /*19c60*/  SHFL.IDX P0, R0, R4, R3, R0 ;  /* 0x0000000304007389 */ /* 0x0000640000000000 */
[----:B01----:R-:W-:Y:S01]  /*19c70*/  ENDCOLLECTIVE ;  /* 0x000000000000791b */ /* 0x003fe20003800000 */
.L_x_8681:
[----:B------:R-:W-:Y:S01]  /*19c80*/  IMAD.MOV.U32 R10, RZ, RZ, R0 ;  /* 0x000000ffff0a7224 */ /* 0x000fe200078e0000 */
[----:B------:R-:W-:Y:S06]  /*19c90*/  BRA `(.L_x_8682) ;  /* 0xffffff6000987947 */ /* 0x000fec000383ffff */
.L_x_8285:
[----:B------:R-:W-:Y:S01]  /*19ca0*/  BSSY B0, `(.L_x_8683) ;  /* 0x0000008000007945 */ /* 0x000fe20003800000 */
[----:B------:R-:W-:Y:S02]  /*19cb0*/  IMAD.MOV.U32 R8, RZ, RZ, R11 ;  /* 0x000000ffff087224 */ /* 0x000fe400078e000b */
[----:B0-----:R-:W-:Y:S02]  /*19cc0*/  IMAD.MOV.U32 R7, RZ, RZ, 0x10 ;  /* 0x00000010ff077424 */ /* 0x001fe400078e00ff */
[----:B------:R-:W-:Y:S02]  /*19cd0*/  IMAD.MOV.U32 R6, RZ, RZ, 0x1f ;  /* 0x0000001fff067424 */ /* 0x000fe400078e00ff */
[----:B-123--:R-:W-:-:S07]  /*19ce0*/  IMAD.MOV.U32 R5, RZ, RZ, -0x1 ;  /* 0xffffffffff057424 */ /* 0x00efce00078e00ff */
[----:B------:R-:W-:Y:S05]  /*19cf0*/  WARPSYNC.COLLECTIVE R5, `(.L_x_8684) ;  /* 0x0000000005087348 */ /* 0x000fea0003c00000 */
[----:B------:R0:W1:Y:S02]  /*19d00*/  SHFL.DOWN P0, R0, R8, R7, R6 ;  /* 0x0800000708007389 */ /* 0x0000640000000006 */
[----:B01----:R-:W-:Y:S01]  /*19d10*/  ENDCOLLECTIVE ;  /* 0x000000000000791b */ /* 0x003fe20003800000 */
.L_x_8684:
[----:B------:R-:W-:Y:S05]  /*19d20*/  BSYNC B0 ;  /* 0x0000000000007941 */ /* 0x000fea0003800000 */
.L_x_8683:
[----:B------:R-:W-:Y:S01]  /*19d30*/  FMNMX R8, R11, R0, !PT ;  /* 0x000000000b087209 */ /* 0x000fe20007800000 */
[----:B------:R-:W-:Y:S02]  /*19d40*/  IMAD.MOV.U32 R7, RZ, RZ, 0x8 ;  /* 0x00000008ff077424 */ /* 0x000fe400078e00ff */
[----:B------:R-:W-:Y:S02]  /*19d50*/  IMAD.MOV.U32 R6, RZ, RZ, 0x1f ;  /* 0x0000001fff067424 */ /* 0x000fe400078e00ff */
[----:B------:R-:W-:-:S07]  /*19d60*/  IMAD.MOV.U32 R5, RZ, RZ, -0x1 ;  /* 0xffffffffff057424 */ /* 0x000fce00078e00ff */
[----:B------:R-:W-:Y:S05]  /*19d70*/  WARPSYNC.COLLECTIVE R5, `(.L_x_8685) ;  /* 0x0000000005087348 */ /* 0x000fea0003c00000 */
[----:B------:R0:W1:Y:S02]  /*19d80*/  SHFL.DOWN P0, R0, R8, R7, R6 ;  /* 0x0800000708007389 */ /* 0x0000640000000006 */
[----:B01----:R-:W-:Y:S01]  /*19d90*/  ENDCOLLECTIVE ;  /* 0x000000000000791b */ /* 0x003fe20003800000 */
.L_x_8685:
[----:B------:R-:W-:Y:S01]  /*19da0*/  IMAD.MOV.U32 R7, RZ, RZ, 0x4 ;  /* 0x00000004ff077424 */ /* 0x000fe200078e00ff */
[----:B------:R-:W-:-:S05]  /*19db0*/  FMNMX R3, R8, R0, !PT ;  /* 0x0000000008037209 */ /* 0x000fca0007800000 */
[----:B------:R-:W-:-:S07]  /*19dc0*/  IMAD.MOV.U32 R8, RZ, RZ, R3 ;  /* 0x000000ffff087224 */ /* 0x000fce00078e0003 */
[----:B------:R-:W-:Y:S05]  /*19dd0*/  WARPSYNC.COLLECTIVE R5, `(.L_x_8686) ;  /* 0x0000000005087348 */ /* 0x000fea0003c00000 */
[----:B------:R0:W1:Y:S02]  /*19de0*/  SHFL.DOWN P0, R0, R8, R7, R6 ;  /* 0x0800000708007389 */ /* 0x0000640000000006 */
[----:B01----:R-:W-:Y:S01]  /*19df0*/  ENDCOLLECTIVE ;  /* 0x000000000000791b */ /* 0x003fe20003800000 */
.L_x_8686:
[----:B------:R-:W-:Y:S01]  /*19e00*/  IMAD.MOV.U32 R7, RZ, RZ, 0x2 ;  /* 0x00000002ff077424 */ /* 0x000fe200078e00ff */
[----:B------:R-:W-:Y:S01]  /*19e10*/  FMNMX R4, R3, R0, !PT ;  /* 0x0000000003047209 */ /* 0x000fe20007800000 */
[----:B------:R-:W-:-:S04]  /*19e20*/  IMAD.MOV.U32 R3, RZ, RZ, RZ ;  /* 0x000000ffff037224 */ /* 0x000fc800078e00ff */
[----:B------:R-:W-:-:S07]  /*19e30*/  IMAD.MOV.U32 R8, RZ, RZ, R4 ;  /* 0x000000ffff087224 */ /* 0x000fce00078e0004 */
[----:B------:R-:W-:Y:S05]  /*19e40*/  WARPSYNC.COLLECTIVE R5, `(.L_x_8687) ;  /* 0x0000000005087348 */ /* 0x000fea0003c00000 */
[----:B------:R0:W1:Y:S02]  /*19e50*/  SHFL.DOWN P0, R0, R8, R7, R6 ;  /* 0x0800000708007389 */ /* 0x0000640000000006 */
[----:B01----:R-:W-:Y:S01]  /*19e60*/  ENDCOLLECTIVE ;  /* 0x000000000000791b */ /* 0x003fe20003800000 */
.L_x_8687:
[----:B------:R-:W-:Y:S01]  /*19e70*/  IMAD.MOV.U32 R7, RZ, RZ, 0x1 ;  /* 0x00000001ff077424 */ /* 0x000fe200078e00ff */
[----:B------:R-:W-:-:S05]  /*19e80*/  FMNMX R9, R4, R0, !PT ;  /* 0x0000000004097209 */ /* 0x000fca0007800000 */
[----:B------:R-:W-:-:S07]  /*19e90*/  IMAD.MOV.U32 R8, RZ, RZ, R9 ;  /* 0x000000ffff087224 */ /* 0x000fce00078e0009 */
[----:B------:R-:W-:Y:S05]  /*19ea0*/  WARPSYNC.COLLECTIVE R5, `(.L_x_8688) ;  /* 0x0000000005087348 */ /* 0x000fea0003c00000 */
[----:B------:R0:W1:Y:S02]  /*19eb0*/  SHFL.DOWN P0, R0, R8, R7, R6 ;  /* 0x0800000708007389 */ /* 0x0000640000000006 */
[----:B01----:R-:W-:Y:S01]  /*19ec0*/  ENDCOLLECTIVE ;  /* 0x000000000000791b */ /* 0x003fe20003800000 */
.L_x_8688:
[----:B------:R-:W-:-:S05]  /*19ed0*/  FMNMX R0, R9, R0, !PT ;  /* 0x0000000009007209 */ /* 0x000fca0007800000 */
[----:B------:R-:W-:Y:S02]  /*19ee0*/  IMAD.MOV.U32 R4, RZ, RZ, R0 ;  /* 0x000000ffff047224 */ /* 0x000fe400078e0000 */
[----:B------:R-:W-:-:S07]  /*19ef0*/  IMAD.MOV.U32 R0, RZ, RZ, 0x1f ;  /* 0x0000001fff007424 */ /* 0x000fce00078e00ff */
[----:B------:R-:W-:Y:S05]  /*19f00*/  WARPSYNC.COLLECTIVE R5, `(.L_x_8689) ;  /* 0x0000000005087348 */ /* 0x000fea0003c00000 */
[----:B------:R0:W1:Y:S02]  /*19f10*/  SHFL.IDX P0, R0, R4, R3, R0 ;  /* 0x0000000304007389 */ /* 0x0000640000000000 */
[----:B01----:R-:W-:Y:S01]  /*19f20*/  ENDCOLLECTIVE ;  /* 0x000000000000791b */ /* 0x003fe20003800000 */
.L_x_8689:
[----:B------:R-:W-:Y:S01]  /*19f30*/  IMAD.MOV.U32 R10, RZ, RZ, R0 ;  /* 0x000000ffff0a7224 */ /* 0x000fe200078e0000 */
[----:B------:R-:W-:Y:S06]  /*19f40*/  BRA `(.L_x_8690) ;  /* 0xffffff6400047947 */ /* 0x000fec000383ffff */
.L_x_8293:
[----:B------:R-:W-:Y:S01]  /*19f50*/  BSSY B0, `(.L_x_8691) ;  /* 0x0000008000007945 */ /* 0x000fe20003800000 */
[----:B------:R-:W-:Y:S02]  /*19f60*/  IMAD.MOV.U32 R8, RZ, RZ, R11 ;  /* 0x000000ffff087224 */ /* 0x000fe400078e000b */
[----:B------:R-:W-:Y:S02]  /*19f70*/  IMAD.MOV.U32 R7, RZ, RZ, 0x10 ;  /* 0x00000010ff077424 */ /* 0x000fe400078e00ff */
[----:B------:R-:W-:Y:S02]  /*19f80*/  IMAD.MOV.U32 R6, RZ, RZ, 0x1f ;  /* 0x0000001fff067424 */ /* 0x000fe400078e00ff */
[----:B-123--:R-:W-:-:S07]  /*19f90*/  IMAD.MOV.U32 R5, RZ, RZ, -0x1 ;  /* 0xffffffffff057424 */ /* 0x00efce00078e00ff */
[----:B------:R-:W-:Y:S05]  /*19fa0*/  WARPSYNC.COLLECTIVE R5, `(.L_x_8692) ;  /* 0x0000000005087348 */ /* 0x000fea0003c00000 */
[----:B------:R0:W1:Y:S02]  /*19fb0*/  SHFL.DOWN P0, R0, R8, R7, R6 ;  /* 0x0800000708007389 */ /* 0x0000640000000006 */
[----:B01----:R-:W-:Y:S01]  /*19fc0*/  ENDCOLLECTIVE ;  /* 0x000000000000791b */ /* 0x003fe20003800000 */
.L_x_8692:
[----:B------:R-:W-:Y:S05]  /*19fd0*/  BSYNC B0 ;  /* 0x0000000000007941 */ /* 0x000fea0003800000 */
.L_x_8691:
[----:B------:R-:W-:Y:S01]  /*19fe0*/  FMNMX R8, R11, R0, !PT ;  /* 0x000000000b087209 */ /* 0x000fe20007800000 */
[----:B------:R-:W-:Y:S02]  /*19ff0*/  IMAD.MOV.U32 R7, RZ, RZ, 0x8 ;  /* 0x00000008ff077424 */ /* 0x000fe400078e00ff */
[----:B------:R-:W-:Y:S02]  /*1a000*/  IMAD.MOV.U32 R6, RZ, RZ, 0x1f ;  /* 0x0000001fff067424 */ /* 0x000fe400078e00ff */
[----:B------:R-:W-:-:S07]  /*1a010*/  IMAD.MOV.U32 R5, RZ, RZ, -0x1 ;  /* 0xffffffffff057424 */ /* 0x000fce00078e00ff */
[----:B------:R-:W-:Y:S05]  /*1a020*/  WARPSYNC.COLLECTIVE R5, `(.L_x_8693) ;  /* 0x0000000005087348 */ /* 0x000fea0003c00000 */
[----:B------:R0:W1:Y:S02]  /*1a030*/  SHFL.DOWN P0, R0, R8, R7, R6 ;  /* 0x0800000708007389 */ /* 0x0000640000000006 */
[----:B01----:R-:W-:Y:S01]  /*1a040*/  ENDCOLLECTIVE ;  /* 0x000000000000791b */ /* 0x003fe20003800000 */
.L_x_8693:
[----:B------:R-:W-:Y:S01]  /*1a050*/  IMAD.MOV.U32 R7, RZ, RZ, 0x4 ;  /* 0x00000004ff077424 */ /* 0x000fe200078e00ff */
[----:B------:R-:W-:-:S05]  /*1a060*/  FMNMX R3, R8, R0, !PT ;  /* 0x0000000008037209 */ /* 0x000fca0007800000 */
[----:B------:R-:W-:-:S07]  /*1a070*/  IMAD.MOV.U32 R8, RZ, RZ, R3 ;  /* 0x000000ffff087224 */ /* 0x000fce00078e0003 */
[----:B------:R-:W-:Y:S05]  /*1a080*/  WARPSYNC.COLLECTIVE R5, `(.L_x_8694) ;  /* 0x0000000005087348 */ /* 0x000fea0003c00000 */
[----:B------:R0:W1:Y:S02]  /*1a090*/  SHFL.DOWN P0, R0, R8, R7, R6 ;  /* 0x0800000708007389 */ /* 0x0000640000000006 */
[----:B01----:R-:W-:Y:S01]  /*1a0a0*/  ENDCOLLECTIVE ;  /* 0x000000000000791b */ /* 0x003fe20003800000 */
.L_x_8694:
[----:B------:R-:W-:Y:S01]  /*1a0b0*/  IMAD.MOV.U32 R7, RZ, RZ, 0x2 ;  /* 0x00000002ff077424 */ /* 0x000fe200078e00ff */
[----:B------:R-:W-:Y:S01]  /*1a0c0*/  FMNMX R4, R3, R0, !PT ;  /* 0x0000000003047209 */ /* 0x000fe20007800000 */
[----:B------:R-:W-:-:S04]  /*1a0d0*/  IMAD.MOV.U32 R3, RZ, RZ, RZ ;  /* 0x000000ffff037224 */ /* 0x000fc800078e00ff */
[----:B------:R-:W-:-:S07]  /*1a0e0*/  IMAD.MOV.U32 R8, RZ, RZ, R4 ;  /* 0x000000ffff087224 */ /* 0x000fce00078e0004 */
[----:B------:R-:W-:Y:S05]  /*1a0f0*/  WARPSYNC.COLLECTIVE R5, `(.L_x_8695) ;  /* 0x0000000005087348 */ /* 0x000fea0003c00000 */
[----:B------:R0:W1:Y:S02]  /*1a100*/  SHFL.DOWN P0, R0, R8, R7, R6 ;  /* 0x0800000708007389 */ /* 0x0000640000000006 */
[----:B01----:R-:W-:Y:S01]  /*1a110*/  ENDCOLLECTIVE ;  /* 0x000000000000791b */ /* 0x003fe20003800000 */
.L_x_8695:
[----:B------:R-:W-:Y:S01]  /*1a120*/  IMAD.MOV.U32 R7, RZ, RZ, 0x1 ;  /* 0x00000001ff077424 */ /* 0x000fe200078e00ff */
[----:B------:R-:W-:-:S05]  /*1a130*/  FMNMX R9, R4, R0, !PT ;  /* 0x0000000004097209 */ /* 0x000fca0007800000 */
[----:B------:R-:W-:-:S07]  /*1a140*/  IMAD.MOV.U32 R8, RZ, RZ, R9 ;  /* 0x000000ffff087224 */ /* 0x000fce00078e0009 */
[----:B------:R-:W-:Y:S05]  /*1a150*/  WARPSYNC.COLLECTIVE R5, `(.L_x_8696) ;  /* 0x0000000005087348 */ /* 0x000fea0003c00000 */
[----:B------:R0:W1:Y:S02]  /*1a160*/  SHFL.DOWN P0, R0, R8, R7, R6 ;  /* 0x0800000708007389 */ /* 0x0000640000000006 */
[----:B01----:R-:W-:Y:S01]  /*1a170*/  ENDCOLLECTIVE ;  /* 0x000000000000791b */ /* 0x003fe20003800000 */
.L_x_8696:
[----:B------:R-:W-:-:S05]  /*1a180*/  FMNMX R0, R9, R0, !PT ;  /* 0x0000000009007209 */ /* 0x000fca0007800000 */
[----:B------:R-:W-:Y:S02]  /*1a190*/  IMAD.MOV.U32 R4, RZ, RZ, R0 ;  /* 0x000000ffff047224 */ /* 0x000fe400078e0000 */
[----:B------:R-:W-:-:S07]  /*1a1a0*/  IMAD.MOV.U32 R0, RZ, RZ, 0x1f ;  /* 0x0000001fff007424 */ /* 0x000fce00078e00ff */
[----:B------:R-:W-:Y:S05]  /*1a1b0*/  WARPSYNC.COLLECTIVE R5, `(.L_x_8697) ;  /* 0x0000000005087348 */ /* 0x000fea0003c00000 */
[----:B------:R0:W1:Y:S02]  /*1a1c0*/  SHFL.IDX P0, R0, R4, R3, R0 ;  /* 0x0000000304007389 */ /* 0x0000640000000000 */
[----:B01----:R-:W-:Y:S01]  /*1a1d0*/  ENDCOLLECTIVE ;  /* 0x000000000000791b */ /* 0x003fe20003800000 */
.L_x_8697:
[----:B------:R-:W-:Y:S01]  /*1a1e0*/  IMAD.MOV.U32 R10, RZ, RZ, R0 ;  /* 0x000000ffff0a7224 */ /* 0x000fe200078e0000 */
[----:B------:R-:W-:Y:S06]  /*1a1f0*/  BRA `(.L_x_8698) ;  /* 0xffffff6400707947 */ /* 0x000fec000383ffff */
.L_x_8301:
[----:B------:R-:W-:Y:S01]  /*1a200*/  BSSY B0, `(.L_x_8699) ;  /* 0x0000008000007945 */ /* 0x000fe20003800000 */
[----:B------:R-:W-:Y:S02]  /*1a210*/  IMAD.MOV.U32 R8, RZ, RZ, R11 ;  /* 0x000000ffff087224 */ /* 0x000fe400078e000b */
[----:B-1----:R-:W-:Y:S02]  /*1a220*/  IMAD.MOV.U32 R7, RZ, RZ, 0x10 ;  /* 0x00000010ff077424 */ /* 0x002fe400078e00ff */
[----:B------:R-:W-:Y:S02]  /*1a230*/  IMAD.MOV.U32 R6, RZ, RZ, 0x1f ;  /* 0x0000001fff067424 */ /* 0x000fe400078e00ff */
[----:B--23--:R-:W-:-:S07]  /*1a240*/  IMAD.MOV.U32 R5, RZ, RZ, -0x1 ;  /* 0xffffffffff057424 */ /* 0x00cfce00078e00ff */
[----:B------:R-:W-:Y:S05]  /*1a250*/  WARPSYNC.COLLECTIVE R5, `(.L_x_8700) ;  /* 0x0000000005087348 */ /* 0x000fea0003c00000 */
[----:B------:R0:W1:Y:S02]  /*1a260*/  SHFL.DOWN P0, R0, R8, R7, R6 ;  /* 0x0800000708007389 */ /* 0x0000640000000006 */
[----:B01----:R-:W-:Y:S01]  /*1a270*/  ENDCOLLECTIVE ;  /* 0x000000000000791b */ /* 0x003fe20003800000 */
.L_x_8700:
[----:B------:R-:W-:Y:S05]  /*1a280*/  BSYNC B0 ;  /* 0x0000000000007941 */ /* 0x000fea0003800000 */
.L_x_8699:
[----:B------:R-:W-:Y:S01]  /*1a290*/  FMNMX R8, R11, R0, !PT ;  /* 0x000000000b087209 */ /* 0x000fe20007800000 */
[----:B------:R-:W-:Y:S02]  /*1a2a0*/  IMAD.MOV.U32 R7, RZ, RZ, 0x8 ;  /* 0x00000008ff077424 */ /* 0x000fe400078e00ff */
[----:B------:R-:W-:Y:S02]  /*1a2b0*/  IMAD.MOV.U32 R6, RZ, RZ, 0x1f ;  /* 0x0000001fff067424 */ /* 0x000fe400078e00ff */
[----:B------:R-:W-:-:S07]  /*1a2c0*/  IMAD.MOV.U32 R5, RZ, RZ, -0x1 ;  /* 0xffffffffff057424 */ /* 0x000fce00078e00ff */
[----:B------:R-:W-:Y:S05]  /*1a2d0*/  WARPSYNC.COLLECTIVE R5, `(.L_x_8701) ;  /* 0x0000000005087348 */ /* 0x000fea0003c00000 */
[----:B------:R0:W1:Y:S02]  /*1a2e0*/  SHFL.DOWN P0, R0, R8, R7, R6 ;  /* 0x0800000708007389 */ /* 0x0000640000000006 */
[----:B01----:R-:W-:Y:S01]  /*1a2f0*/  ENDCOLLECTIVE ;  /* 0x000000000000791b */ /* 0x003fe20003800000 */
.L_x_8701:
[----:B------:R-:W-:Y:S01]  /*1a300*/  IMAD.MOV.U32 R7, RZ, RZ, 0x4 ;  /* 0x00000004ff077424 */ /* 0x000fe200078e00ff */
[----:B------:R-:W-:-:S05]  /*1a310*/  FMNMX R3, R8, R0, !PT ;  /* 0x0000000008037209 */ /* 0x000fca0007800000 */
[----:B------:R-:W-:-:S07]  /*1a320*/  IMAD.MOV.U32 R8, RZ, RZ, R3 ;  /* 0x000000ffff087224 */ /* 0x000fce00078e0003 */
[----:B------:R-:W-:Y:S05]  /*1a330*/  WARPSYNC.COLLECTIVE R5, `(.L_x_8702) ;  /* 0x0000000005087348 */ /* 0x000fea0003c00000 */
[----:B------:R0:W1:Y:S02]  /*1a340*/  SHFL.DOWN P0, R0, R8, R7, R6 ;  /* 0x0800000708007389 */ /* 0x0000640000000006 */
[----:B01----:R-:W-:Y:S01]  /*1a350*/  ENDCOLLECTIVE ;  /* 0x000000000000791b */ /* 0x003fe20003800000 */
.L_x_8702:
[----:B------:R-:W-:Y:S01]  /*1a360*/  IMAD.MOV.U32 R7, RZ, RZ, 0x2 ;  /* 0x00000002ff077424 */ /* 0x000fe200078e00ff */
[----:B------:R-:W-:Y:S01]  /*1a370*/  FMNMX R4, R3, R0, !PT ;  /* 0x0000000003047209 */ /* 0x000fe20007800000 */
[----:B------:R-:W-:-:S04]  /*1a380*/  IMAD.MOV.U32 R3, RZ, RZ, RZ ;  /* 0x000000ffff037224 */ /* 0x000fc800078e00ff */
[----:B------:R-:W-:-:S07]  /*1a390*/  IMAD.MOV.U32 R8, RZ, RZ, R4 ;  /* 0x000000ffff087224 */ /* 0x000fce00078e0004 */
[----:B------:R-:W-:Y:S05]  /*1a3a0*/  WARPSYNC.COLLECTIVE R5, `(.L_x_8703) ;  /* 0x0000000005087348 */ /* 0x000fea0003c00000 */
[----:B------:R0:W1:Y:S02]  /*1a3b0*/  SHFL.DOWN P0, R0, R8, R7, R6 ;  /* 0x0800000708007389 */ /* 0x0000640000000006 */
[----:B01----:R-:W-:Y:S01]  /*1a3c0*/  ENDCOLLECTIVE ;  /* 0x000000000000791b */ /* 0x003fe20003800000 */
.L_x_8703:
[----:B------:R-:W-:Y:S01]  /*1a3d0*/  IMAD.MOV.U32 R7, RZ, RZ, 0x1 ;  /* 0x00000001ff077424 */ /* 0x000fe200078e00ff */
[----:B------:R-:W-:-:S05]  /*1a3e0*/  FMNMX R9, R4, R0, !PT ;  /* 0x0000000004097209 */ /* 0x000fca0007800000 */
[----:B------:R-:W-:-:S07]  /*1a3f0*/  IMAD.MOV.U32 R8, RZ, RZ, R9 ;  /* 0x000000ffff087224 */ /* 0x000fce00078e0009 */
[----:B------:R-:W-:Y:S05]  /*1a400*/  WARPSYNC.COLLECTIVE R5, `(.L_x_8704) ;  /* 0x0000000005087348 */ /* 0x000fea0003c00000 */
[----:B------:R0:W1:Y:S02]  /*1a410*/  SHFL.DOWN P0, R0, R8, R7, R6 ;  /* 0x0800000708007389 */ /* 0x0000640000000006 */
[----:B01----:R-:W-:Y:S01]  /*1a420*/  ENDCOLLECTIVE ;  /* 0x000000000000791b */ /* 0x003fe20003800000 */
.L_x_8704:
[----:B------:R-:W-:-:S05]  /*1a430*/  FMNMX R0, R9, R0, !PT ;  /* 0x0000000009007209 */ /* 0x000fca0007800000 */
[----:B------:R-:W-:Y:S02]  /*1a440*/  IMAD.MOV.U32 R4, RZ, RZ, R0 ;  /* 0x000000ffff047224 */ /* 0x000fe400078e0000 */
[----:B------:R-:W-:-:S07]  /*1a450*/  IMAD.MOV.U32 R0, RZ, RZ, 0x1f ;  /* 0x0000001fff007424 */ /* 0x000fce00078e00ff */
[----:B------:R-:W-:Y:S05]  /*1a460*/  WARPSYNC.COLLECTIVE R5, `(.L_x_8705) ;  /* 0x0000000005087348 */ /* 0x000fea0003c00000 */
[----:B------:R0:W1:Y:S02]  /*1a470*/  SHFL.IDX P0, R0, R4, R3, R0 ;  /* 0x0000000304007389 */ /* 0x0000640000000000 */
[----:B01----:R-:W-:Y:S01]  /*1a480*/  ENDCOLLECTIVE ;  /* 0x000000000000791b */ /* 0x003fe20003800000 */
.L_x_8705:
[----:B------:R-:W-:Y:S01]  /*1a490*/  IMAD.MOV.U32 R10, RZ, RZ, R0 ;  /* 0x000000ffff0a7224 */ /* 0x000fe200078e0000 */
[----:B------:R-:W-:Y:S06]  /*1a4a0*/  BRA `(.L_x_8706) ;  /* 0xffffff6400ec7947 */ /* 0x000fec000383ffff */
.L_x_8309:
[----:B------:R-:W-:Y:S01]  /*1a4b0*/  BSSY B0, `(.L_x_8707) ;  /* 0x0000008000007945 */ /* 0x000fe20003800000 */
[----:B------:R-:W-:Y:S02]  /*1a4c0*/  IMAD.MOV.U32 R8, RZ, RZ, R11 ;  /* 0x000000ffff087224 */ /* 0x000fe400078e000b */
[----:B------:R-:W-:Y:S02]  /*1a4d0*/  IMAD.MOV.U32 R7, RZ, RZ, 0x10 ;  /* 0x00000010ff077424 */ /* 0x000fe400078e00ff */
[----:B------:R-:W-:Y:S02]  /*1a4e0*/  IMAD.MOV.U32 R6, RZ, RZ, 0x1f ;  /* 0x0000001fff067424 */ /* 0x000fe400078e00ff */
[----:B--23--:R-:W-:-:S07]  /*1a4f0*/  IMAD.MOV.U32 R5, RZ, RZ, -0x1 ;  /* 0xffffffffff057424 */ /* 0x00cfce00078e00ff */
[----:B0-----:R-:W-:Y:S05]  /*1a500*/  WARPSYNC.COLLECTIVE R5, `(.L_x_8708) ;  /* 0x0000000005087348 */ /* 0x001fea0003c00000 */
[----:B0-----:R0:W1:Y:S02]  /*1a510*/  SHFL.DOWN P0, R0, R8, R7, R6 ;  /* 0x0800000708007389 */ /* 0x0010640000000006 */
[----:B01----:R-:W-:Y:S01]  /*1a520*/  ENDCOLLECTIVE ;  /* 0x000000000000791b */ /* 0x003fe20003800000 */
.L_x_8708:
[----:B------:R-:W-:Y:S05]  /*1a530*/  BSYNC B0 ;  /* 0x0000000000007941 */ /* 0x000fea0003800000 */
.L_x_8707:
[----:B------:R-:W-:Y:S01]  /*1a540*/  FMNMX R8, R11, R0, !PT ;  /* 0x000000000b087209 */ /* 0x000fe20007800000 */
[----:B------:R-:W-:Y:S02]  /*1a550*/  IMAD.MOV.U32 R7, RZ, RZ, 0x8 ;  /* 0x00000008ff077424 */ /* 0x000fe400078e00ff */
[----:B------:R-:W-:Y:S02]  /*1a560*/  IMAD.MOV.U32 R6, RZ, RZ, 0x1f ;  /* 0x0000001fff067424 */ /* 0x000fe400078e00ff */
[----:B------:R-:W-:-:S07]  /*1a570*/  IMAD.MOV.U32 R5, RZ, RZ, -0x1 ;  /* 0xffffffffff057424 */ /* 0x000fce00078e00ff */
[----:B------:R-:W-:Y:S05]  /*1a580*/  WARPSYNC.COLLECTIVE R5, `(.L_x_8709) ;  /* 0x0000000005087348 */ /* 0x000fea0003c00000 */
[----:B------:R0:W1:Y:S02]  /*1a590*/  SHFL.DOWN P0, R0, R8, R7, R6 ;  /* 0x0800000708007389 */ /* 0x0000640000000006 */
[----:B01----:R-:W-:Y:S01]  /*1a5a0*/  ENDCOLLECTIVE ;  /* 0x000000000000791b */ /* 0x003fe20003800000 */
.L_x_8709:
[----:B------:R-:W-:Y:S01]  /*1a5b0*/  IMAD.MOV.U32 R7, RZ, RZ, 0x4 ;  /* 0x00000004ff077424 */ /* 0x000fe200078e00ff */
[----:B------:R-:W-:-:S05]  /*1a5c0*/  FMNMX R3, R8, R0, !PT ;  /* 0x0000000008037209 */ /* 0x000fca0007800000 */
[----:B------:R-:W-:-:S07]  /*1a5d0*/  IMAD.MOV.U32 R8, RZ, RZ, R3 ;  /* 0x000000ffff087224 */ /* 0x000fce00078e0003 */
[----:B------:R-:W-:Y:S05]  /*1a5e0*/  WARPSYNC.COLLECTIVE R5, `(.L_x_8710) ;  /* 0x0000000005087348 */ /* 0x000fea0003c00000 */
[----:B------:R0:W1:Y:S02]  /*1a5f0*/  SHFL.DOWN P0, R0, R8, R7, R6 ;  /* 0x0800000708007389 */ /* 0x0000640000000006 */
[----:B01----:R-:W-:Y:S01]  /*1a600*/  ENDCOLLECTIVE ;  /* 0x000000000000791b */ /* 0x003fe20003800000 */
.L_x_8710:
[----:B------:R-:W-:Y:S01]  /*1a610*/  IMAD.MOV.U32 R7, RZ, RZ, 0x2 ;  /* 0x00000002ff077424 */ /* 0x000fe200078e00ff */
[----:B------:R-:W-:Y:S01]  /*1a620*/  FMNMX R4, R3, R0, !PT ;  /* 0x0000000003047209 */ /* 0x000fe20007800000 */
[----:B------:R-:W-:-:S04]  /*1a630*/  IMAD.MOV.U32 R3, RZ, RZ, RZ ;  /* 0x000000ffff037224 */ /* 0x000fc800078e00ff */
[----:B------:R-:W-:-:S07]  /*1a640*/  IMAD.MOV.U32 R8, RZ, RZ, R4 ;  /* 0x000000ffff087224 */ /* 0x000fce00078e0004 */
[----:B------:R-:W-:Y:S05]  /*1a650*/  WARPSYNC.COLLECTIVE R5, `(.L_x_8711) ;  /* 0x0000000005087348 */ /* 0x000fea0003c00000 */
[----:B------:R0:W1:Y:S02]  /*1a660*/  SHFL.DOWN P0, R0, R8, R7, R6 ;  /* 0x0800000708007389 */ /* 0x0000640000000006 */
[----:B01----:R-:W-:Y:S01]  /*1a670*/  ENDCOLLECTIVE ;  /* 0x000000000000791b */ /* 0x003fe20003800000 */
.L_x_8711:
[----:B------:R-:W-:Y:S01]  /*1a680*/  IMAD.MOV.U32 R7, RZ, RZ, 0x1 ;  /* 0x00000001ff077424 */ /* 0x000fe200078e00ff */
[----:B------:R-:W-:-:S05]  /*1a690*/  FMNMX R9, R4, R0, !PT ;  /* 0x0000000004097209 */ /* 0x000fca0007800000 */
[----:B------:R-:W-:-:S07]  /*1a6a0*/  IMAD.MOV.U32 R8, RZ, RZ, R9 ;  /* 0x000000ffff087224 */ /* 0x000fce00078e0009 */
[----:B------:R-:W-:Y:S05]  /*1a6b0*/  WARPSYNC.COLLECTIVE R5, `(.L_x_8712) ;  /* 0x0000000005087348 */ /* 0x000fea0003c00000 */
[----:B------:R0:W1:Y:S02]  /*1a6c0*/  SHFL.DOWN P0, R0, R8, R7, R6 ;  /* 0x0800000708007389 */ /* 0x0000640000000006 */
[----:B01----:R-:W-:Y:S01]  /*1a6d0*/  ENDCOLLECTIVE ;  /* 0x000000000000791b */ /* 0x003fe20003800000 */
.L_x_8712:
[----:B------:R-:W-:-:S05]  /*1a6e0*/  FMNMX R0, R9, R0, !PT ;  /* 0x0000000009007209 */ /* 0x000fca0007800000 */
[----:B------:R-:W-:Y:S02]  /*1a6f0*/  IMAD.MOV.U32 R4, RZ, RZ, R0 ;  /* 0x000000ffff047224 */ /* 0x000fe400078e0000 */
[----:B------:R-:W-:-:S07]  /*1a700*/  IMAD.MOV.U32 R0, RZ, RZ, 0x1f ;  /* 0x0000001fff007424 */ /* 0x000fce00078e00ff */
[----:B------:R-:W-:Y:S05]  /*1a710*/  WARPSYNC.COLLECTIVE R5, `(.L_x_8713) ;  /* 0x0000000005087348 */ /* 0x000fea0003c00000 */
[----:B------:R0:W1:Y:S02]  /*1a720*/  SHFL.IDX P0, R0, R4, R3, R0 ;  /* 0x0000000304007389 */ /* 0x0000640000000000 */
[----:B01----:R-:W-:Y:S01]  /*1a730*/  ENDCOLLECTIVE ;  /* 0x000000000000791b */ /* 0x003fe20003800000 */
.L_x_8713:
[----:B------:R-:W-:Y:S01]  /*1a740*/  IMAD.MOV.U32 R10, RZ, RZ, R0 ;  /* 0x000000ffff0a7224 */ /* 0x000fe200078e0000 */
[----:B------:R-:W-:Y:S06]  /*1a750*/  BRA `(.L_x_8714) ;  /* 0xffffff6800687947 */ /* 0x000fec000383ffff */
.L_x_8317:
        /* <DEDUP_REMOVED lines=8> */
.L_x_8716:
[----:B------:R-:W-:Y:S05]  /*1a7e0*/  BSYNC B0 ;  /* 0x0000000000007941 */ /* 0x000fea0003800000 */
.L_x_8715:
[----:B------:R-:W-:Y:S01]  /*1a7f0*/  FMNMX R8, R11, R0, !PT ;  /* 0x000000000b087209 */ /* 0x000fe20007800000 */
[----:B------:R-:W-:Y:S02]  /*1a800*/  IMAD.MOV.U32 R7, RZ, RZ, 0x8 ;  /* 0x00000008ff077424 */ /* 0x000fe400078e00ff */
[----:B------:R-:W-:Y:S02]  /*1a810*/  IMAD.MOV.U32 R6, RZ, RZ, 0x1f ;  /* 0x0000001fff067424 */ /* 0x000fe400078e00ff */
[----:B------:R-:W-:-:S07]  /*1a820*/  IMAD.MOV.U32 R5, RZ, RZ, -0x1 ;  /* 0xffffffffff057424 */ /* 0x000fce00078e00ff */
[----:B------:R-:W-:Y:S05]  /*1a830*/  WARPSYNC.COLLECTIVE R5, `(.L_x_8717) ;  /* 0x0000000005087348 */ /* 0x000fea0003c00000 */
[----:B------:R0:W1:Y:S02]  /*1a840*/  SHFL.DOWN P0, R0, R8, R7, R6 ;  /* 0x0800000708007389 */ /* 0x0000640000000006 */
[----:B01----:R-:W-:Y:S01]  /*1a850*/  ENDCOLLECTIVE ;  /* 0x000000000000791b */ /* 0x003fe20003800000 */
.L_x_8717:
[----:B------:R-:W-:Y:S01]  /*1a860*/  IMAD.MOV.U32 R7, RZ, RZ, 0x4 ;  /* 0x00000004ff077424 */ /* 0x000fe200078e00ff */
[----:B------:R-:W-:-:S05]  /*1a870*/  FMNMX R3, R8, R0, !PT ;  /* 0x0000000008037209 */ /* 0x000fca0007800000 */
[----:B------:R-:W-:-:S07]  /*1a880*/  IMAD.MOV.U32 R8, RZ, RZ, R3 ;  /* 0x000000ffff087224 */ /* 0x000fce00078e0003 */
[----:B------:R-:W-:Y:S05]  /*1a890*/  WARPSYNC.COLLECTIVE R5, `(.L_x_8718) ;  /* 0x0000000005087348 */ /* 0x000fea0003c00000 */
[----:B------:R0:W1:Y:S02]  /*1a8a0*/  SHFL.DOWN P0, R0, R8, R7, R6 ;  /* 0x0800000708007389 */ /* 0x0000640000000006 */
[----:B01----:R-:W-:Y:S01]  /*1a8b0*/  ENDCOLLECTIVE ;  /* 0x000000000000791b */ /* 0x003fe20003800000 */
.L_x_8718:
[----:B------:R-:W-:Y:S01]  /*1a8c0*/  IMAD.MOV.U32 R7, RZ, RZ, 0x2 ;  /* 0x00000002ff077424 */ /* 0x000fe200078e00ff */
[----:B------:R-:W-:Y:S01]  /*1a8d0*/  FMNMX R4, R3, R0, !PT ;  /* 0x0000000003047209 */ /* 0x000fe20007800000 */
[----:B------:R-:W-:-:S04]  /*1a8e0*/  IMAD.MOV.U32 R3, RZ, RZ, RZ ;  /* 0x000000ffff037224 */ /* 0x000fc800078e00ff */
[----:B------:R-:W-:-:S07]  /*1a8f0*/  IMAD.MOV.U32 R8, RZ, RZ, R4 ;  /* 0x000000ffff087224 */ /* 0x000fce00078e0004 */
[----:B------:R-:W-:Y:S05]  /*1a900*/  WARPSYNC.COLLECTIVE R5, `(.L_x_8719) ;  /* 0x0000000005087348 */ /* 0x000fea0003c00000 */
[----:B------:R0:W1:Y:S02]  /*1a910*/  SHFL.DOWN P0, R0, R8, R7, R6 ;  /* 0x0800000708007389 */ /* 0x0000640000000006 */
[----:B01----:R-:W-:Y:S01]  /*1a920*/  ENDCOLLECTIVE ;  /* 0x000000000000791b */ /* 0x003fe20003800000 */
.L_x_8719:
[----:B------:R-:W-:Y:S01]  /*1a930*/  IMAD.MOV.U32 R7, RZ, RZ, 0x1 ;  /* 0x00000001ff077424 */ /* 0x000fe200078e00ff */
[----:B------:R-:W-:-:S05]  /*1a940*/  FMNMX R9, R4, R0, !PT ;  /* 0x0000000004097209 */ /* 0x000fca0007800000 */
[----:B------:R-:W-:-:S07]  /*1a950*/  IMAD.MOV.U32 R8, RZ, RZ, R9 ;  /* 0x000000ffff087224 */ /* 0x000fce00078e0009 */
[----:B------:R-:W-:Y:S05]  /*1a960*/  WARPSYNC.COLLECTIVE R5, `(.L_x_8720) ;  /* 0x0000000005087348 */ /* 0x000fea0003c00000 */
[----:B------:R0:W1:Y:S02]  /*1a970*/  SHFL.DOWN P0, R0, R8, R7, R6 ;  /* 0x0800000708007389 */ /* 0x0000640000000006 */
[----:B01----:R-:W-:Y:S01]  /*1a980*/  ENDCOLLECTIVE ;  /* 0x000000000000791b */ /* 0x003fe20003800000 */
.L_x_8720:
[----:B------:R-:W-:-:S05]  /*1a990*/  FMNMX R0, R9, R0, !PT ;  /* 0x0000000009007209 */ /* 0x000fca0007800000 */
[----:B------:R-:W-:Y:S02]  /*1a9a0*/  IMAD.MOV.U32 R4, RZ, RZ, R0 ;  /* 0x000000ffff047224 */ /* 0x000fe400078e0000 */
[----:B------:R-:W-:-:S07]  /*1a9b0*/  IMAD.MOV.U32 R0, RZ, RZ, 0x1f ;  /* 0x0000001fff007424 */ /* 0x000fce00078e00ff */
[----:B------:R-:W-:Y:S05]  /*1a9c0*/  WARPSYNC.COLLECTIVE R5, `(.L_x_8721) ;  /* 0x0000000005087348 */ /* 0x000fea0003c00000 */
[----:B------:R0:W1:Y:S02]  /*1a9d0*/  SHFL.IDX P0, R0, R4, R3, R0 ;  /* 0x0000000304007389 */ /* 0x0000640000000000 */
[----:B01----:R-:W-:Y:S01]  /*1a9e0*/  ENDCOLLECTIVE ;  /* 0x000000000000791b */ /* 0x003fe20003800000 */
.L_x_8721:
[----:B------:R-:W-:Y:S01]  /*1a9f0*/  IMAD.MOV.U32 R10, RZ, RZ, R0 ;  /* 0x000000ffff0a7224 */ /* 0x000fe200078e0000 */
[----:B------:R-:W-:Y:S06]  /*1aa00*/  BRA `(.L_x_8722) ;  /* 0xffffff6800e47947 */ /* 0x000fec000383ffff */
.L_x_8325:
        /* <DEDUP_REMOVED lines=8> */
.L_x_8724:
[----:B------:R-:W-:Y:S05]  /*1aa90*/  BSYNC B0 ;  /* 0x0000000000007941 */ /* 0x000fea0003800000 */
.L_x_8723:
[----:B------:R-:W-:Y:S01]  /*1aaa0*/  FMNMX R8, R11, R0, !PT ;  /* 0x000000000b087209 */ /* 0x000fe20007800000 */
[----:B------:R-:W-:Y:S02]  /*1aab0*/  IMAD.MOV.U32 R7, RZ, RZ, 0x8 ;  /* 0x00000008ff077424 */ /* 0x000fe400078e00ff */
[----:B------:R-:W-:Y:S02]  /*1aac0*/  IMAD.MOV.U32 R6, RZ, RZ, 0x1f ;  /* 0x0000001fff067424 */ /* 0x000fe400078e00ff */
[----:B------:R-:W-:-:S07]  /*1aad0*/  IMAD.MOV.U32 R5, RZ, RZ, -0x1 ;  /* 0xffffffffff057424 */ /* 0x000fce00078e00ff */
[----:B------:R-:W-:Y:S05]  /*1aae0*/  WARPSYNC.COLLECTIVE R5, `(.L_x_8725) ;  /* 0x0000000005087348 */ /* 0x000fea0003c00000 */
[----:B------:R0:W1:Y:S02]  /*1aaf0*/  SHFL.DOWN P0, R0, R8, R7, R6 ;  /* 0x0800000708007389 */ /* 0x0000640000000006 */
[----:B01----:R-:W-:Y:S01]  /*1ab00*/  ENDCOLLECTIVE ;  /* 0x000000000000791b */ /* 0x003fe20003800000 */
.L_x_8725:
[----:B------:R-:W-:Y:S01]  /*1ab10*/  IMAD.MOV.U32 R7, RZ, RZ, 0x4 ;  /* 0x00000004ff077424 */ /* 0x000fe200078e00ff */
[----:B------:R-:W-:-:S05]  /*1ab20*/  FMNMX R3, R8, R0, !PT ;  /* 0x0000000008037209 */ /* 0x000fca0007800000 */
[----:B------:R-:W-:-:S07]  /*1ab30*/  IMAD.MOV.U32 R8, RZ, RZ, R3 ;  /* 0x000000ffff087224 */ /* 0x000fce00078e0003 */
[----:B------:R-:W-:Y:S05]  /*1ab40*/  WARPSYNC.COLLECTIVE R5, `(.L_x_8726) ;  /* 0x0000000005087348 */ /* 0x000fea0003c00000 */
[----:B------:R0:W1:Y:S02]  /*1ab50*/  SHFL.DOWN P0, R0, R8, R7, R6 ;  /* 0x0800000708007389 */ /* 0x0000640000000006 */
[----:B01----:R-:W-:Y:S01]  /*1ab60*/  ENDCOLLECTIVE ;  /* 0x000000000000791b */ /* 0x003fe20003800000 */
.L_x_8726:
[----:B------:R-:W-:Y:S01]  /*1ab70*/  IMAD.MOV.U32 R7, RZ, RZ, 0x2 ;  /* 0x00000002ff077424 */ /* 0x000fe200078e00ff */
[----:B------:R-:W-:Y:S01]  /*1ab80*/  FMNMX R4, R3, R0, !PT ;  /* 0x0000000003047209 */ /* 0x000fe20007800000 */
[----:B------:R-:W-:-:S04]  /*1ab90*/  IMAD.MOV.U32 R3, RZ, RZ, RZ ;  /* 0x000000ffff037224 */ /* 0x000fc800078e00ff */
[----:B------:R-:W-:-:S07]  /*1aba0*/  IMAD.MOV.U32 R8, RZ, RZ, R4 ;  /* 0x000000ffff087224 */ /* 0x000fce00078e0004 */
[----:B------:R-:W-:Y:S05]  /*1abb0*/  WARPSYNC.COLLECTIVE R5, `(.L_x_8727) ;  /* 0x0000000005087348 */ /* 0x000fea0003c00000 */
[----:B------:R0:W1:Y:S02]  /*1abc0*/  SHFL.DOWN P0, R0, R8, R7, R6 ;  /* 0x0800000708007389 */ /* 0x0000640000000006 */
[----:B01----:R-:W-:Y:S01]  /*1abd0*/  ENDCOLLECTIVE ;  /* 0x000000000000791b */ /* 0x003fe20003800000 */
.L_x_8727:
[----:B------:R-:W-:Y:S01]  /*1abe0*/  IMAD.MOV.U32 R7, RZ, RZ, 0x1 ;  /* 0x00000001ff077424 */ /* 0x000fe200078e00ff */
[----:B------:R-:W-:-:S05]  /*1abf0*/  FMNMX R9, R4, R0, !PT ;  /* 0x0000000004097209 */ /* 0x000fca0007800000 */
[----:B------:R-:W-:-:S07]  /*1ac00*/  IMAD.MOV.U32 R8, RZ, RZ, R9 ;  /* 0x000000ffff087224 */ /* 0x000fce00078e0009 */
[----:B------:R-:W-:Y:S05]  /*1ac10*/  WARPSYNC.COLLECTIVE R5, `(.L_x_8728) ;  /* 0x0000000005087348 */ /* 0x000fea0003c00000 */
[----:B------:R0:W1:Y:S02]  /*1ac20*/  SHFL.DOWN P0, R0, R8, R7, R6 ;  /* 0x0800000708007389 */ /* 0x0000640000000006 */
[----:B01----:R-:W-:Y:S01]  /*1ac30*/  ENDCOLLECTIVE ;  /* 0x000000000000791b */ /* 0x003fe20003800000 */
.L_x_8728:
[----:B------:R-:W-:-:S05]  /*1ac40*/  FMNMX R0, R9, R0, !PT ;  /* 0x0000000009007209 */ /* 0x000fca0007800000 */
[----:B------:R-:W-:Y:S02]  /*1ac50*/  IMAD.MOV.U32 R4, RZ, RZ, R0 ;  /* 0x000000ffff047224 */ /* 0x000fe400078e0000 */
[----:B------:R-:W-:-:S07]  /*1ac60*/  IMAD.MOV.U32 R0, RZ, RZ, 0x1f ;  /* 0x0000001fff007424 */ /* 0x000fce00078e00ff */
[----:B------:R-:W-:Y:S05]  /*1ac70*/  WARPSYNC.COLLECTIVE R5, `(.L_x_8729) ;  /* 0x0000000005087348 */ /* 0x000fea0003c00000 */
[----:B------:R0:W1:Y:S02]  /*1ac80*/  SHFL.IDX P0, R0, R4, R3, R0 ;  /* 0x0000000304007389 */ /* 0x0000640000000000 */
[----:B01----:R-:W-:Y:S01]  /*1ac90*/  ENDCOLLECTIVE ;  /* 0x000000000000791b */ /* 0x003fe20003800000 */
.L_x_8729:
[----:B------:R-:W-:Y:S01]  /*1aca0*/  IMAD.MOV.U32 R10, RZ, RZ, R0 ;  /* 0x000000ffff0a7224 */ /* 0x000fe200078e0000 */
[----:B------:R-:W-:Y:S06]  /*1acb0*/  BRA `(.L_x_8730) ;  /* 0xffffff6c00607947 */ /* 0x000fec000383ffff */
.L_x_8333:
[----:B------:R-:W-:Y:S01]  /*1acc0*/  BSSY B0, `(.L_x_8731) ;  /* 0x0000008000007945 */ /* 0x000fe20003800000 */
[----:B------:R-:W-:Y:S02]  /*1acd0*/  IMAD.MOV.U32 R8, RZ, RZ, R11 ;  /* 0x000000ffff087224 */ /* 0x000fe400078e000b */
[----:B-1----:R-:W-:Y:S02]  /*1ace0*/  IMAD.MOV.U32 R7, RZ, RZ, 0x10 ;  /* 0x00000010ff077424 */ /* 0x002fe400078e00ff */
[----:B------:R-:W-:Y:S02]  /*1acf0*/  IMAD.MOV.U32 R6, RZ, RZ, 0x1f ;  /* 0x0000001fff067424 */ /* 0x000fe400078e00ff */
[----:B--2---:R-:W-:-:S07]  /*1ad00*/  IMAD.MOV.U32 R5, RZ, RZ, -0x1 ;  /* 0xffffffffff057424 */ /* 0x004fce00078e00ff */
[----:B------:R-:W-:Y:S05]  /*1ad10*/  WARPSYNC.COLLECTIVE R5, `(.L_x_8732) ;  /* 0x0000000005087348 */ /* 0x000fea0003c00000 */
[----:B------:R0:W1:Y:S02]  /*1ad20*/  SHFL.DOWN P0, R0, R8, R7, R6 ;  /* 0x0800000708007389 */ /* 0x0000640000000006 */
[----:B01----:R-:W-:Y:S01]  /*1ad30*/  ENDCOLLECTIVE ;  /* 0x000000000000791b */ /* 0x003fe20003800000 */
.L_x_8732:
[----:B------:R-:W-:Y:S05]  /*1ad40*/  BSYNC B0 ;  /* 0x0000000000007941 */ /* 0x000fea0003800000 */
.L_x_8731:
[----:B------:R-:W-:Y:S01]  /*1ad50*/  FMNMX R8, R11, R0, !PT ;  /* 0x000000000b087209 */ /* 0x000fe20007800000 */
[----:B------:R-:W-:Y:S02]  /*1ad60*/  IMAD.MOV.U32 R7, RZ, RZ, 0x8 ;  /* 0x00000008ff077424 */ /* 0x000fe400078e00ff */
[----:B------:R-:W-:Y:S02]  /*1ad70*/  IMAD.MOV.U32 R6, RZ, RZ, 0x1f ;  /* 0x0000001fff067424 */ /* 0x000fe400078e00ff */
[----:B------:R-:W-:-:S07]  /*1ad80*/  IMAD.MOV.U32 R5, RZ, RZ, -0x1 ;  /* 0xffffffffff057424 */ /* 0x000fce00078e00ff */
[----:B------:R-:W-:Y:S05]  /*1ad90*/  WARPSYNC.COLLECTIVE R5, `(.L_x_8733) ;  /* 0x0000000005087348 */ /* 0x000fea0003c00000 */
[----:B------:R0:W1:Y:S02]  /*1ada0*/  SHFL.DOWN P0, R0, R8, R7, R6 ;  /* 0x0800000708007389 */ /* 0x0000640000000006 */
[----:B01----:R-:W-:Y:S01]  /*1adb0*/  ENDCOLLECTIVE ;  /* 0x000000000000791b */ /* 0x003fe20003800000 */
.L_x_8733:
[----:B------:R-:W-:Y:S01]  /*1adc0*/  IMAD.MOV.U32 R7, RZ, RZ, 0x4 ;  /* 0x00000004ff077424 */ /* 0x000fe200078e00ff */
[----:B------:R-:W-:-:S05]  /*1add0*/  FMNMX R3, R8, R0, !PT ;  /* 0x0000000008037209 */ /* 0x000fca0007800000 */
[----:B------:R-:W-:-:S07]  /*1ade0*/  IMAD.MOV.U32 R8, RZ, RZ, R3 ;  /* 0x000000ffff087224 */ /* 0x000fce00078e0003 */
[----:B------:R-:W-:Y:S05]  /*1adf0*/  WARPSYNC.COLLECTIVE R5, `(.L_x_8734) ;  /* 0x0000000005087348 */ /* 0x000fea0003c00000 */
[----:B------:R0:W1:Y:S02]  /*1ae00*/  SHFL.DOWN P0, R0, R8, R7, R6 ;  /* 0x0800000708007389 */ /* 0x0000640000000006 */
[----:B01----:R-:W-:Y:S01]  /*1ae10*/  ENDCOLLECTIVE ;  /* 0x000000000000791b */ /* 0x003fe20003800000 */
.L_x_8734:
[----:B------:R-:W-:Y:S01]  /*1ae20*/  IMAD.MOV.U32 R7, RZ, RZ, 0x2 ;  /* 0x00000002ff077424 */ /* 0x000fe200078e00ff */
[----:B------:R-:W-:Y:S01]  /*1ae30*/  FMNMX R4, R3, R0, !PT ;  /* 0x0000000003047209 */ /* 0x000fe20007800000 */
[----:B------:R-:W-:-:S04]  /*1ae40*/  IMAD.MOV.U32 R3, RZ, RZ, RZ ;  /* 0x000000ffff037224 */ /* 0x000fc800078e00ff */
[----:B------:R-:W-:-:S07]  /*1ae50*/  IMAD.MOV.U32 R8, RZ, RZ, R4 ;  /* 0x000000ffff087224 */ /* 0x000fce00078e0004 */
[----:B------:R-:W-:Y:S05]  /*1ae60*/  WARPSYNC.COLLECTIVE R5, `(.L_x_8735) ;  /* 0x0000000005087348 */ /* 0x000fea0003c00000 */
[----:B------:R0:W1:Y:S02]  /*1ae70*/  SHFL.DOWN P0, R0, R8, R7, R6 ;  /* 0x0800000708007389 */ /* 0x0000640000000006 */
[----:B01----:R-:W-:Y:S01]  /*1ae80*/  ENDCOLLECTIVE ;  /* 0x000000000000791b */ /* 0x003fe20003800000 */
.L_x_8735:
[----:B------:R-:W-:Y:S01]  /*1ae90*/  IMAD.MOV.U32 R7, RZ, RZ, 0x1 ;  /* 0x00000001ff077424 */ /* 0x000fe200078e00ff */
[----:B------:R-:W-:-:S05]  /*1aea0*/  FMNMX R9, R4, R0, !PT ;  /* 0x0000000004097209 */ /* 0x000fca0007800000 */
[----:B------:R-:W-:-:S07]  /*1aeb0*/  IMAD.MOV.U32 R8, RZ, RZ, R9 ;  /* 0x000000ffff087224 */ /* 0x000fce00078e0009 */
[----:B------:R-:W-:Y:S05]  /*1aec0*/  WARPSYNC.COLLECTIVE R5, `(.L_x_8736) ;  /* 0x0000000005087348 */ /* 0x000fea0003c00000 */
[----:B------:R0:W1:Y:S02]  /*1aed0*/  SHFL.DOWN P0, R0, R8, R7, R6 ;  /* 0x0800000708007389 */ /* 0x0000640000000006 */
[----:B01----:R-:W-:Y:S01]  /*1aee0*/  ENDCOLLECTIVE ;  /* 0x000000000000791b */ /* 0x003fe20003800000 */
.L_x_8736:
[----:B------:R-:W-:-:S05]  /*1aef0*/  FMNMX R0, R9, R0, !PT ;  /* 0x0000000009007209 */ /* 0x000fca0007800000 */
[----:B------:R-:W-:Y:S02]  /*1af00*/  IMAD.MOV.U32 R4, RZ, RZ, R0 ;  /* 0x000000ffff047224 */ /* 0x000fe400078e0000 */
[----:B------:R-:W-:-:S07]  /*1af10*/  IMAD.MOV.U32 R0, RZ, RZ, 0x1f ;  /* 0x0000001fff007424 */ /* 0x000fce00078e00ff */
[----:B------:R-:W-:Y:S05]  /*1af20*/  WARPSYNC.COLLECTIVE R5, `(.L_x_8737) ;  /* 0x0000000005087348 */ /* 0x000fea0003c00000 */
[----:B------:R0:W1:Y:S02]  /*1af30*/  SHFL.IDX P0, R0, R4, R3, R0 ;  /* 0x0000000304007389 */ /* 0x0000640000000000 */
[----:B01----:R-:W-:Y:S01]  /*1af40*/  ENDCOLLECTIVE ;  /* 0x000000000000791b */ /* 0x003fe20003800000 */
.L_x_8737:
[----:B------:R-:W-:Y:S01]  /*1af50*/  IMAD.MOV.U32 R10, RZ, RZ, R0 ;  /* 0x000000ffff0a7224 */ /* 0x000fe200078e0000 */
[----:B------:R-:W-:Y:S06]  /*1af60*/  BRA `(.L_x_8738) ;  /* 0xffffff6c00dc7947 */ /* 0x000fec000383ffff */
        .weak           $__internal_18_$__cuda_sm20_rcp_rn_f32_slowpath
        .type           $__internal_18_$__cuda_sm20_rcp_rn_f32_slowpath,@function
        .size           $__internal_18_$__cuda_sm20_rcp_rn_f32_slowpath,($__internal_19_$__cuda_sm3x_div_rn_noftz_f32_slowpath - $__internal_18_$__cuda_sm20_rcp_rn_f32_slowpath)
$__internal_18_$__cuda_sm20_rcp_rn_f32_slowpath:
        /* <DEDUP_REMOVED lines=15> */
.L_x_8740:
        /* <DEDUP_REMOVED lines=33> */
.L_x_8742:
[----:B------:R0:W1:Y:S02]  /*1b270*/  MUFU.RCP R5, R0 ;  /* 0x0000000000057308 */ /* 0x0000640000001000 */
.L_x_8741:
[----:B------:R-:W-:Y:S05]  /*1b280*/  BSYNC B0 ;  /* 0x0000000000007941 */ /* 0x000fea0003800000 */
.L_x_8739:
[----:B------:R-:W-:Y:S02]  /*1b290*/  IMAD.MOV.U32 R6, RZ, RZ, R4 ;  /* 0x000000ffff067224 */ /* 0x000fe400078e0004 */
[----:B------:R-:W-:-:S04]  /*1b2a0*/  IMAD.MOV.U32 R7, RZ, RZ, 0x0 ;  /* 0x00000000ff077424 */ /* 0x000fc800078e00ff */
[----:B01----:R-:W-:Y:S05]  /*1b2b0*/  RET.REL.NODEC R6 `(_ZN18transformer_engine71_GLOBAL__N__fadcdbdc_38_quantize_transpose_vector_blockwise_cu_d4a478bd37block_scaled_1d_cast_transpose_kernelILb1Eff13__nv_fp8_e4m3EEvPKT1_PT2_S7_PT0_S9_mmmmmmfNS_6detail25FP8BlockwiseRowwiseOptionENSA_28FP8BlockwiseColumnwiseOptionEbPKf) ;  /* 0xfffffe4c06507950 */ /* 0x003fea0003c3ffff */
        .weak           $__internal_19_$__cuda_sm3x_div_rn_noftz_f32_slowpath
        .type           $__internal_19_$__cuda_sm3x_div_rn_noftz_f32_slowpath,@function
        .size           $__internal_19_$__cuda_sm3x_div_rn_noftz_f32_slowpath,(.L_x_10533 - $__internal_19_$__cuda_sm3x_div_rn_noftz_f32_slowpath)
$__internal_19_$__cuda_sm3x_div_rn_noftz_f32_slowpath:
        /* <DEDUP_REMOVED lines=36> */
.L_x_8744:
        /* <DEDUP_REMOVED lines=51> */
.L_x_8751:
[----:B------:R-:W-:-:S04]  /*1b830*/  LOP3.LUT R0, R0, 0x80000000, RZ, 0xc0, !PT ;  /* 0x8000000000007812 */ /* 0x000fc800078ec0ff */
[----:B------:R-:W-:Y:S01]  /*1b840*/  LOP3.LUT R0, R0, 0x7f800000, RZ, 0xfc, !PT ;  /* 0x7f80000000007812 */ /* 0x000fe200078efcff */
[----:B------:R-:W-:Y:S06]  /*1b850*/  BRA `(.L_x_8752) ;  /* 0x0000000000047947 */ /* 0x000fec0003800000 */
.L_x_8750:
[----:B------:R-:W-:-:S07]  /*1b860*/  IMAD R0, R7, 0x800000, R0 ;  /* 0x0080000007007824 */ /* 0x000fce00078e0200 */
.L_x_8752:
[----:B------:R-:W-:Y:S05]  /*1b870*/  BSYNC B1 ;  /* 0x0000000000017941 */ /* 0x000fea0003800000 */
.L_x_8749:
[----:B------:R-:W-:Y:S05]  /*1b880*/  BRA `(.L_x_8753) ;  /* 0x0000000000207947 */ /* 0x000fea0003800000 */
.L_x_8748:
[----:B------:R-:W-:-:S04]  /*1b890*/  LOP3.LUT R3, R3, 0x80000000, R7, 0x48, !PT ;  /* 0x8000000003037812 */ /* 0x000fc800078e4807 */
[----:B------:R-:W-:Y:S01]  /*1b8a0*/  LOP3.LUT R0, R3, 0x7f800000, RZ, 0xfc, !PT ;  /* 0x7f80000003007812 */ /* 0x000fe200078efcff */
[----:B------:R-:W-:Y:S06]  /*1b8b0*/  BRA `(.L_x_8753) ;  /* 0x0000000000147947 */ /* 0x000fec0003800000 */
.L_x_8747:
[----:B------:R-:W-:Y:S01]  /*1b8c0*/  LOP3.LUT R0, R3, 0x80000000, R7, 0x48, !PT ;  /* 0x8000000003007812 */ /* 0x000fe200078e4807 */
[----:B------:R-:W-:Y:S06]  /*1b8d0*/  BRA `(.L_x_8753) ;  /* 0x00000000000c7947 */ /* 0x000fec0003800000 */
.L_x_8746:
[----:B------:R-:W0:Y:S01]  /*1b8e0*/  MUFU.RSQ R0, -QNAN ;  /* 0xffc0000000007908 */ /* 0x000e220000001400 */
[----:B------:R-:W-:Y:S05]  /*1b8f0*/  BRA `(.L_x_8753) ;  /* 0x0000000000047947 */ /* 0x000fea0003800000 */
.L_x_8745:
[----:B------:R-:W-:-:S07]  /*1b900*/  FADD.FTZ R0, R0, R3 ;  /* 0x0000000300007221 */ /* 0x000fce0000010000 */
.L_x_8753:
[----:B------:R-:W-:Y:S05]  /*1b910*/  BSYNC B0 ;  /* 0x0000000000007941 */ /* 0x000fea0003800000 */
.L_x_8743:
[----:B------:R-:W-:-:S04]  /*1b920*/  IMAD.MOV.U32 R5, RZ, RZ, 0x0 ;  /* 0x00000000ff057424 */ /* 0x000fc800078e00ff */
[----:B0-----:R-:W-:Y:S05]  /*1b930*/  RET.REL.NODEC R4 `(_ZN18transformer_engine71_GLOBAL__N__fadcdbdc_38_quantize_transpose_vector_blockwise_cu_d4a478bd37block_scaled_1d_cast_transpose_kernelILb1Eff13__nv_fp8_e4m3EEvPKT1_PT2_S7_PT0_S9_mmmmmmfNS_6detail25FP8BlockwiseRowwiseOptionENSA_28FP8BlockwiseColumnwiseOptionEbPKf) ;  /* 0xfffffe4404b07950 */ /* 0x001fea0003c3ffff */
.L_x_8754:
        /* <DEDUP_REMOVED lines=12> */
.L_x_10533:


//--------------------- .text._ZN18transformer_engine71_GLOBAL__N__fadcdbdc_38_quantize_transpose_vector_blockwise_cu_d4a478bd37block_scaled_1d_cast_transpose_kernelILb0Eff13__nv_fp8_e5m2EEvPKT1_PT2_S7_PT0_S9_mmmmmmfNS_6detail25FP8BlockwiseRowwiseOptionENSA_28FP8BlockwiseColumnwiseOptionEbPKf --------------------------
	.section	.text._ZN18transformer_engine71_GLOBAL__N__fadcdbdc_38_quantize_transpose_vector_blockwise_cu_d4a478bd37block_scaled_1d_cast_transpose_kernelILb0Eff13__nv_fp8_e5m2EEvPKT1_PT2_S7_PT0_S9_mmmmmmfNS_6detail25FP8BlockwiseRowwiseOptionENSA_28FP8BlockwiseColumnwiseOptionEbPKf,"ax",@progbits
	.align	128
.text._ZN18transformer_engine71_GLOBAL__N__fadcdbdc_38_quantize_transpose_vector_blockwise_cu_d4a478bd37block_scaled_1d_cast_transpose_kernelILb0Eff13__nv_fp8_e5m2EEvPKT1_PT2_S7_PT0_S9_mmmmmmfNS_6detail25FP8BlockwiseRowwiseOptionENSA_28FP8BlockwiseColumnwiseOptionEbPKf:
        .type           _ZN18transformer_engine71_GLOBAL__N__fadcdbdc_38_quantize_transpose_vector_blockwise_cu_d4a478bd37block_scaled_1d_cast_transpose_kernelILb0Eff13__nv_fp8_e5m2EEvPKT1_PT2_S7_PT0_S9_mmmmmmfNS_6detail25FP8BlockwiseRowwiseOptionENSA_28FP8BlockwiseColumnwiseOptionEbPKf,@function
        .size           _ZN18transformer_engine71_GLOBAL__N__fadcdbdc_38_quantize_transpose_vector_blockwise_cu_d4a478bd37block_scaled_1d_cast_transpose_kernelILb0Eff13__nv_fp8_e5m2EEvPKT1_PT2_S7_PT0_S9_mmmmmmfNS_6detail25FP8BlockwiseRowwiseOptionENSA_28FP8BlockwiseColumnwiseOptionEbPKf,(.L_x_10536 - _ZN18transformer_engine71_GLOBAL__N__fadcdbdc_38_quantize_transpose_vector_blockwise_cu_d4a478bd37block_scaled_1d_cast_transpose_kernelILb0Eff13__nv_fp8_e5m2EEvPKT1_PT2_S7_PT0_S9_mmmmmmfNS_6detail25FP8BlockwiseRowwiseOptionENSA_28FP8BlockwiseColumnwiseOptionEbPKf)
        .other          _ZN18transformer_engine71_GLOBAL__N__fadcdbdc_38_quantize_transpose_vector_blockwise_cu_d4a478bd37block_scaled_1d_cast_transpose_kernelILb0Eff13__nv_fp8_e5m2EEvPKT1_PT2_S7_PT0_S9_mmmmmmfNS_6detail25FP8BlockwiseRowwiseOptionENSA_28FP8BlockwiseColumnwiseOptionEbPKf,@"STO_CUDA_ENTRY STV_DEFAULT"
_ZN18transformer_engine71_GLOBAL__N__fadcdbdc_38_quantize_transpose_vector_blockwise_cu_d4a478bd37block_scaled_1d_cast_transpose_kernelILb0Eff13__nv_fp8_e5m2EEvPKT1_PT2_S7_PT0_S9_mmmmmmfNS_6detail25FP8BlockwiseRowwiseOptionENSA_28FP8BlockwiseColumnwiseOptionEbPKf:
        /* <DEDUP_REMOVED lines=10> */
.L_x_8755:
        /* <DEDUP_REMOVED lines=49> */
.L_x_8758:
        /* <DEDUP_REMOVED lines=26> */
.L_x_8757:
[----:B------:R-:W-:Y:S05]  /*0550*/  BSYNC B0 ;  /* 0x0000000000007941 */ /* 0x000fea0003800000 */
.L_x_8756:
        /* <DEDUP_REMOVED lines=33> */
.L_x_8761:
        /* <DEDUP_REMOVED lines=26> */
.L_x_8760:
[----:B------:R-:W-:Y:S05]  /*0910*/  BSYNC B0 ;  /* 0x0000000000007941 */ /* 0x000fea0003800000 */
.L_x_8759:
        /* <DEDUP_REMOVED lines=25> */
.L_x_8764:
        /* <DEDUP_REMOVED lines=26> */
.L_x_8763:
[----:B------:R-:W-:Y:S05]  /*0c50*/  BSYNC B0 ;  /* 0x0000000000007941 */ /* 0x000fea0003800000 */
.L_x_8762:
        /* <DEDUP_REMOVED lines=24> */
.L_x_8767:
        /* <DEDUP_REMOVED lines=26> */
.L_x_8766:
[----:B------:R-:W-:Y:S05]  /*0f80*/  BSYNC B0 ;  /* 0x0000000000007941 */ /* 0x000fea0003800000 */
.L_x_8765:
        /* <DEDUP_REMOVED lines=25> */
.L_x_8770:
        /* <DEDUP_REMOVED lines=26> */
.L_x_8769:
[----:B------:R-:W-:Y:S05]  /*12c0*/  BSYNC B0 ;  /* 0x0000000000007941 */ /* 0x000fea0003800000 */
.L_x_8768:
        /* <DEDUP_REMOVED lines=24> */
.L_x_8773:
        /* <DEDUP_REMOVED lines=26> */
.L_x_8772:
[----:B------:R-:W-:Y:S05]  /*15f0*/  BSYNC B0 ;  /* 0x0000000000007941 */ /* 0x000fea0003800000 */
.L_x_8771:
        /* <DEDUP_REMOVED lines=25> */
.L_x_8776:
        /* <DEDUP_REMOVED lines=26> */
.L_x_8775:
[----:B------:R-:W-:Y:S05]  /*1930*/  BSYNC B0 ;  /* 0x0000000000007941 */ /* 0x000fea0003800000 */
.L_x_8774:
        /* <DEDUP_REMOVED lines=24> */
.L_x_8779:
        /* <DEDUP_REMOVED lines=26> */
.L_x_8778:
[----:B------:R-:W-:Y:S05]  /*1c60*/  BSYNC B0 ;  /* 0x0000000000007941 */ /* 0x000fea0003800000 */
.L_x_8777:
        /* <DEDUP_REMOVED lines=127> */
.L_x_9259:
        /* <DEDUP_REMOVED lines=19> */
[----:B------:R-:W-:Y:S05]  /*2590*/  CALL.REL.NOINC `($__internal_21_$__cuda_sm3x_div_rn_noftz_f32_slowpath) ;  /* 0x000001f000747944 */ /* 0x000fea0003c00000 */
.L_x_8786:
[----:B------:R-:W-:Y:S05]  /*25a0*/  BSYNC B4 ;  /* 0x0000000000047941 */ /* 0x000fea0003800000 */
.L_x_8785:
[----:B------:R-:W-:-:S04]  /*25b0*/  FSETP.NEU.AND P0, PT, |R0|, +INF , PT ;  /* 0x7f8000000000780b */ /* 0x000fc80003f0d200 */
[----:B------:R-:W-:-:S04]  /*25c0*/  FSEL R0, R0, 3.40282346638528859812e+38, P0 ;  /* 0x7f7fffff00007808 */ /* 0x000fc80000000000 */
[----:B------:R-:W-:-:S07]  /*25d0*/  LOP3.LUT R0, R0, 0xff800000, RZ, 0xc0, !PT ;  /* 0xff80000000007812 */ /* 0x000fce00078ec0ff */
.L_x_8784:
[----:B------:R-:W-:Y:S05]  /*25e0*/  BSYNC B3 ;  /* 0x0000000000037941 */ /* 0x000fea0003800000 */
.L_x_8783:
        /* <DEDUP_REMOVED lines=13> */
[----:B------:R-:W-:Y:S05]  /*26c0*/  CALL.REL.NOINC `($__internal_20_$__cuda_sm20_rcp_rn_f32_slowpath) ;  /* 0x000001ec00547944 */ /* 0x000fea0003c00000 */
[----:B------:R-:W-:Y:S05]  /*26d0*/  BRA `(.L_x_8791) ;  /* 0x0000000000107947 */ /* 0x000fea0003800000 */
.L_x_8790:
[----:B------:R-:W1:Y:S02]  /*26e0*/  MUFU.RCP R5, R0 ;  /* 0x0000000000057308 */ /* 0x000e640000001000 */
[----:B-1----:R-:W-:-:S04]  /*26f0*/  FFMA R3, R5, R0, -1 ;  /* 0xbf80000005037423 */ /* 0x002fc80000000000 */
[----:B0-----:R-:W-:-:S04]  /*2700*/  FADD.FTZ R4, -R3, -RZ ;  /* 0x800000ff03047221 */ /* 0x001fc80000010100 */
[----:B------:R-:W-:-:S07]  /*2710*/  FFMA R5, R5, R4, R5 ;  /* 0x0000000405057223 */ /* 0x000fce0000000005 */
.L_x_8791:
[----:B------:R-:W-:Y:S05]  /*2720*/  BSYNC B3 ;  /* 0x0000000000037941 */ /* 0x000fea0003800000 */
.L_x_8789:
[----:B------:R1:W-:Y:S02]  /*2730*/  STG.E desc[UR8][R54.64], R5 ;  /* 0x0000000536007986 */ /* 0x0003e4000c101908 */
.L_x_8788:
[----:B------:R-:W-:Y:S05]  /*2740*/  BSYNC B2 ;  /* 0x0000000000027941 */ /* 0x000fea0003800000 */
.L_x_8787:
        /* <DEDUP_REMOVED lines=26> */
[----:B-1----:R-:W-:Y:S02]  /*28f0*/  F2FP.SATFINITE.E5M2.F32.PACK_AB_MERGE_C R5, RZ, R16, RZ ;  /* 0x00000010ff05723e */ /* 0x002fe400048060ff */
        /* <DEDUP_REMOVED lines=46> */
.L_x_8794:
        /* <DEDUP_REMOVED lines=46> */
.L_x_8793:
[----:B------:R-:W-:Y:S05]  /*2ec0*/  BSYNC B1 ;  /* 0x0000000000017941 */ /* 0x000fea0003800000 */
.L_x_8792:
        /* <DEDUP_REMOVED lines=38> */
.L_x_9268:
        /* <DEDUP_REMOVED lines=20> */
.L_x_8799:
[----:B------:R-:W-:Y:S05]  /*3270*/  BSYNC B4 ;  /* 0x0000000000047941 */ /* 0x000fea0003800000 */
.L_x_8798:
[----:B------:R-:W-:-:S04]  /*3280*/  FSETP.NEU.AND P0, PT, |R0|, +INF , PT ;  /* 0x7f8000000000780b */ /* 0x000fc80003f0d200 */
[----:B------:R-:W-:-:S04]  /*3290*/  FSEL R0, R0, 3.40282346638528859812e+38, P0 ;  /* 0x7f7fffff00007808 */ /* 0x000fc80000000000 */
[----:B------:R-:W-:-:S07]  /*32a0*/  LOP3.LUT R0, R0, 0xff800000, RZ, 0xc0, !PT ;  /* 0xff80000000007812 */ /* 0x000fce00078ec0ff */
.L_x_8797:
[----:B------:R-:W-:Y:S05]  /*32b0*/  BSYNC B3 ;  /* 0x0000000000037941 */ /* 0x000fea0003800000 */
.L_x_8796:
        /* <DEDUP_REMOVED lines=14> */
.L_x_8803:
[----:B------:R-:W1:Y:S02]  /*33a0*/  MUFU.RCP R5, R0 ;  /* 0x0000000000057308 */ /* 0x000e640000001000 */
[----:B-1----:R-:W-:-:S04]  /*33b0*/  FFMA R3, R5, R0, -1 ;  /* 0xbf80000005037423 */ /* 0x002fc80000000000 */
[----:B0-----:R-:W-:-:S04]  /*33c0*/  FADD.FTZ R4, -R3, -RZ ;  /* 0x800000ff03047221 */ /* 0x001fc80000010100 */
[----:B------:R-:W-:-:S07]  /*33d0*/  FFMA R5, R5, R4, R5 ;  /* 0x0000000405057223 */ /* 0x000fce0000000005 */
.L_x_8804:
[----:B------:R-:W-:Y:S05]  /*33e0*/  BSYNC B3 ;  /* 0x0000000000037941 */ /* 0x000fea0003800000 */
.L_x_8802:
[----:B------:R1:W-:Y:S02]  /*33f0*/  STG.E desc[UR8][R50.64], R5 ;  /* 0x0000000532007986 */ /* 0x0003e4000c101908 */
.L_x_8801:
[----:B------:R-:W-:Y:S05]  /*3400*/  BSYNC B2 ;  /* 0x0000000000027941 */ /* 0x000fea0003800000 */
.L_x_8800:
        /* <DEDUP_REMOVED lines=74> */
.L_x_8807:
        /* <DEDUP_REMOVED lines=46> */
.L_x_8806:
[----:B------:R-:W-:Y:S05]  /*3b90*/  BSYNC B1 ;  /* 0x0000000000017941 */ /* 0x000fea0003800000 */
.L_x_8805:
        /* <DEDUP_REMOVED lines=38> */
.L_x_9277:
        /* <DEDUP_REMOVED lines=20> */
.L_x_8812:
[----:B------:R-:W-:Y:S05]  /*3f40*/  BSYNC B4 ;  /* 0x0000000000047941 */ /* 0x000fea0003800000 */
.L_x_8811:
[----:B------:R-:W-:-:S04]  /*3f50*/  FSETP.NEU.AND P0, PT, |R0|, +INF , PT ;  /* 0x7f8000000000780b */ /* 0x000fc80003f0d200 */
[----:B------:R-:W-:-:S04]  /*3f60*/  FSEL R0, R0, 3.40282346638528859812e+38, P0 ;  /* 0x7f7fffff00007808 */ /* 0x000fc80000000000 */
[----:B------:R-:W-:-:S07]  /*3f70*/  LOP3.LUT R0, R0, 0xff800000, RZ, 0xc0, !PT ;  /* 0xff80000000007812 */ /* 0x000fce00078ec0ff */
.L_x_8810:
[----:B------:R-:W-:Y:S05]  /*3f80*/  BSYNC B3 ;  /* 0x0000000000037941 */ /* 0x000fea0003800000 */
.L_x_8809:
        /* <DEDUP_REMOVED lines=14> */
.L_x_8816:
[----:B------:R-:W1:Y:S02]  /*4070*/  MUFU.RCP R5, R0 ;  /* 0x0000000000057308 */ /* 0x000e640000001000 */
[----:B-1----:R-:W-:-:S04]  /*4080*/  FFMA R3, R5, R0, -1 ;  /* 0xbf80000005037423 */ /* 0x002fc80000000000 */
[----:B0-----:R-:W-:-:S04]  /*4090*/  FADD.FTZ R4, -R3, -RZ ;  /* 0x800000ff03047221 */ /* 0x001fc80000010100 */
[----:B------:R-:W-:-:S07]  /*40a0*/  FFMA R5, R5, R4, R5 ;  /* 0x0000000405057223 */ /* 0x000fce0000000005 */
.L_x_8817:
[----:B------:R-:W-:Y:S05]  /*40b0*/  BSYNC B3 ;  /* 0x0000000000037941 */ /* 0x000fea0003800000 */
.L_x_8815:
[----:B------:R1:W-:Y:S02]  /*40c0*/  STG.E desc[UR8][R42.64], R5 ;  /* 0x000000052a007986 */ /* 0x0003e4000c101908 */
.L_x_8814:
[----:B------:R-:W-:Y:S05]  /*40d0*/  BSYNC B2 ;  /* 0x0000000000027941 */ /* 0x000fea0003800000 */
.L_x_8813:
        /* <DEDUP_REMOVED lines=74> */
.L_x_8820:
        /* <DEDUP_REMOVED lines=46> */
.L_x_8819:
[----:B------:R-:W-:Y:S05]  /*4860*/  BSYNC B1 ;  /* 0x0000000000017941 */ /* 0x000fea0003800000 */
.L_x_8818:
        /* <DEDUP_REMOVED lines=39> */
.L_x_9286:
        /* <DEDUP_REMOVED lines=20> */
.L_x_8825:
[----:B------:R-:W-:Y:S05]  /*4c20*/  BSYNC B4 ;  /* 0x0000000000047941 */ /* 0x000fea0003800000 */
.L_x_8824:
[----:B------:R-:W-:-:S04]  /*4c30*/  FSETP.NEU.AND P0, PT, |R0|, +INF , PT ;  /* 0x7f8000000000780b */ /* 0x000fc80003f0d200 */
[----:B------:R-:W-:-:S04]  /*4c40*/  FSEL R0, R0, 3.40282346638528859812e+38, P0 ;  /* 0x7f7fffff00007808 */ /* 0x000fc80000000000 */
[----:B------:R-:W-:-:S07]  /*4c50*/  LOP3.LUT R0, R0, 0xff800000, RZ, 0xc0, !PT ;  /* 0xff80000000007812 */ /* 0x000fce00078ec0ff */
.L_x_8823:
[----:B------:R-:W-:Y:S05]  /*4c60*/  BSYNC B3 ;  /* 0x0000000000037941 */ /* 0x000fea0003800000 */
.L_x_8822:
        /* <DEDUP_REMOVED lines=14> */
.L_x_8829:
[----:B------:R-:W1:Y:S02]  /*4d50*/  MUFU.RCP R5, R0 ;  /* 0x0000000000057308 */ /* 0x000e640000001000 */
[----:B-1----:R-:W-:-:S04]  /*4d60*/  FFMA R3, R5, R0, -1 ;  /* 0xbf80000005037423 */ /* 0x002fc80000000000 */
[----:B0-----:R-:W-:-:S04]  /*4d70*/  FADD.FTZ R4, -R3, -RZ ;  /* 0x800000ff03047221 */ /* 0x001fc80000010100 */
[----:B------:R-:W-:-:S07]  /*4d80*/  FFMA R5, R5, R4, R5 ;  /* 0x0000000405057223 */ /* 0x000fce0000000005 */
.L_x_8830:
[----:B------:R-:W-:Y:S05]  /*4d90*/  BSYNC B3 ;  /* 0x0000000000037941 */ /* 0x000fea0003800000 */
.L_x_8828:
[----:B------:R1:W-:Y:S02]  /*4da0*/  STG.E desc[UR8][R36.64], R5 ;  /* 0x0000000524007986 */ /* 0x0003e4000c101908 */
.L_x_8827:
[----:B------:R-:W-:Y:S05]  /*4db0*/  BSYNC B2 ;  /* 0x0000000000027941 */ /* 0x000fea0003800000 */
.L_x_8826:
        /* <DEDUP_REMOVED lines=31> */
[----:B0-----:R-:W-:Y:S02]  /*4fb0*/  F2FP.SATFINITE.E5M2.F32.PACK_AB_MERGE_C R31, RZ, R22, RZ ;  /* 0x00000016ff1f723e */ /* 0x001fe400048060ff */
        /* <DEDUP_REMOVED lines=40> */
.L_x_8832:
        /* <DEDUP_REMOVED lines=48> */
.L_x_8781:
        /* <DEDUP_REMOVED lines=27> */
.L_x_9295:
        /* <DEDUP_REMOVED lines=20> */
.L_x_8837:
[----:B------:R-:W-:Y:S05]  /*5830*/  BSYNC B4 ;  /* 0x0000000000047941 */ /* 0x000fea0003800000 */
.L_x_8836:
[----:B------:R-:W-:-:S04]  /*5840*/  FSETP.NEU.AND P0, PT, |R0|, +INF , PT ;  /* 0x7f8000000000780b */ /* 0x000fc80003f0d200 */
[----:B------:R-:W-:-:S09]  /*5850*/  FSEL R0, R0, 3.40282346638528859812e+38, P0 ;  /* 0x7f7fffff00007808 */ /* 0x000fd20000000000 */
.L_x_8835:
[----:B------:R-:W-:Y:S05]  /*5860*/  BSYNC B3 ;  /* 0x0000000000037941 */ /* 0x000fea0003800000 */
.L_x_8834:
        /* <DEDUP_REMOVED lines=15> */
.L_x_8841:
[----:B------:R-:W1:Y:S02]  /*5960*/  MUFU.RCP R5, R0 ;  /* 0x0000000000057308 */ /* 0x000e640000001000 */
[----:B-1----:R-:W-:-:S04]  /*5970*/  FFMA R3, R5, R0, -1 ;  /* 0xbf80000005037423 */ /* 0x002fc80000000000 */
[----:B0-----:R-:W-:-:S04]  /*5980*/  FADD.FTZ R4, -R3, -RZ ;  /* 0x800000ff03047221 */ /* 0x001fc80000010100 */
[----:B------:R-:W-:-:S07]  /*5990*/  FFMA R5, R5, R4, R5 ;  /* 0x0000000405057223 */ /* 0x000fce0000000005 */
.L_x_8842:
[----:B------:R-:W-:Y:S05]  /*59a0*/  BSYNC B3 ;  /* 0x0000000000037941 */ /* 0x000fea0003800000 */
.L_x_8840:
[----:B------:R1:W-:Y:S02]  /*59b0*/  STG.E desc[UR8][R54.64], R5 ;  /* 0x0000000536007986 */ /* 0x0003e4000c101908 */
.L_x_8839:
[----:B------:R-:W-:Y:S05]  /*59c0*/  BSYNC B2 ;  /* 0x0000000000027941 */ /* 0x000fea0003800000 */
.L_x_8838:
        /* <DEDUP_REMOVED lines=73> */
.L_x_8845:
        /* <DEDUP_REMOVED lines=46> */
.L_x_8844:
[----:B------:R-:W-:Y:S05]  /*6140*/  BSYNC B1 ;  /* 0x0000000000017941 */ /* 0x000fea0003800000 */
.L_x_8843:
        /* <DEDUP_REMOVED lines=38> */
.L_x_9304:
        /* <DEDUP_REMOVED lines=20> */
.L_x_8850:
[----:B------:R-:W-:Y:S05]  /*64f0*/  BSYNC B4 ;  /* 0x0000000000047941 */ /* 0x000fea0003800000 */
.L_x_8849:
[----:B------:R-:W-:-:S04]  /*6500*/  FSETP.NEU.AND P0, PT, |R0|, +INF , PT ;  /* 0x7f8000000000780b */ /* 0x000fc80003f0d200 */
[----:B------:R-:W-:-:S09]  /*6510*/  FSEL R0, R0, 3.40282346638528859812e+38, P0 ;  /* 0x7f7fffff00007808 */ /* 0x000fd20000000000 */
.L_x_8848:
[----:B------:R-:W-:Y:S05]  /*6520*/  BSYNC B3 ;  /* 0x0000000000037941 */ /* 0x000fea0003800000 */
.L_x_8847:
        /* <DEDUP_REMOVED lines=14> */
.L_x_8854:
[----:B------:R-:W1:Y:S02]  /*6610*/  MUFU.RCP R5, R0 ;  /* 0x0000000000057308 */ /* 0x000e640000001000 */
[----:B-1----:R-:W-:-:S04]  /*6620*/  FFMA R3, R5, R0, -1 ;  /* 0xbf80000005037423 */ /* 0x002fc80000000000 */
[----:B0-----:R-:W-:-:S04]  /*6630*/  FADD.FTZ R4, -R3, -RZ ;  /* 0x800000ff03047221 */ /* 0x001fc80000010100 */
[----:B------:R-:W-:-:S07]  /*6640*/  FFMA R5, R5, R4, R5 ;  /* 0x0000000405057223 */ /* 0x000fce0000000005 */
.L_x_8855:
[----:B------:R-:W-:Y:S05]  /*6650*/  BSYNC B3 ;  /* 0x0000000000037941 */ /* 0x000fea0003800000 */
.L_x_8853:
[----:B------:R1:W-:Y:S02]  /*6660*/  STG.E desc[UR8][R50.64], R5 ;  /* 0x0000000532007986 */ /* 0x0003e4000c101908 */
.L_x_8852:
[----:B------:R-:W-:Y:S05]  /*6670*/  BSYNC B2 ;  /* 0x0000000000027941 */ /* 0x000fea0003800000 */
.L_x_8851:
        /* <DEDUP_REMOVED lines=74> */
.L_x_8858:
        /* <DEDUP_REMOVED lines=46> */
.L_x_8857:
[----:B------:R-:W-:Y:S05]  /*6e00*/  BSYNC B1 ;  /* 0x0000000000017941 */ /* 0x000fea0003800000 */
.L_x_8856:
        /* <DEDUP_REMOVED lines=38> */
.L_x_9313:
        /* <DEDUP_REMOVED lines=20> */
.L_x_8863:
[----:B------:R-:W-:Y:S05]  /*71b0*/  BSYNC B4 ;  /* 0x0000000000047941 */ /* 0x000fea0003800000 */
.L_x_8862:
[----:B------:R-:W-:-:S04]  /*71c0*/  FSETP.NEU.AND P0, PT, |R0|, +INF , PT ;  /* 0x7f8000000000780b */ /* 0x000fc80003f0d200 */
[----:B------:R-:W-:-:S09]  /*71d0*/  FSEL R0, R0, 3.40282346638528859812e+38, P0 ;  /* 0x7f7fffff00007808 */ /* 0x000fd20000000000 */
.L_x_8861:
[----:B------:R-:W-:Y:S05]  /*71e0*/  BSYNC B3 ;  /* 0x0000000000037941 */ /* 0x000fea0003800000 */
.L_x_8860:
        /* <DEDUP_REMOVED lines=14> */
.L_x_8867:
[----:B------:R-:W1:Y:S02]  /*72d0*/  MUFU.RCP R5, R0 ;  /* 0x0000000000057308 */ /* 0x000e640000001000 */
[----:B-1----:R-:W-:-:S04]  /*72e0*/  FFMA R3, R5, R0, -1 ;  /* 0xbf80000005037423 */ /* 0x002fc80000000000 */
[----:B0-----:R-:W-:-:S04]  /*72f0*/  FADD.FTZ R4, -R3, -RZ ;  /* 0x800000ff03047221 */ /* 0x001fc80000010100 */
[----:B------:R-:W-:-:S07]  /*7300*/  FFMA R5, R5, R4, R5 ;  /* 0x0000000405057223 */ /* 0x000fce0000000005 */
.L_x_8868:
[----:B------:R-:W-:Y:S05]  /*7310*/  BSYNC B3 ;  /* 0x0000000000037941 */ /* 0x000fea0003800000 */
.L_x_8866:
[----:B------:R1:W-:Y:S02]  /*7320*/  STG.E desc[UR8][R42.64], R5 ;  /* 0x000000052a007986 */ /* 0x0003e4000c101908 */
.L_x_8865:
[----:B------:R-:W-:Y:S05]  /*7330*/  BSYNC B2 ;  /* 0x0000000000027941 */ /* 0x000fea0003800000 */
.L_x_8864:
        /* <DEDUP_REMOVED lines=74> */
.L_x_8871:
        /* <DEDUP_REMOVED lines=46> */
.L_x_8870:
[----:B------:R-:W-:Y:S05]  /*7ac0*/  BSYNC B1 ;  /* 0x0000000000017941 */ /* 0x000fea0003800000 */
.L_x_8869:
        /* <DEDUP_REMOVED lines=39> */
.L_x_9322:
        /* <DEDUP_REMOVED lines=20> */
.L_x_8876:
[----:B------:R-:W-:Y:S05]  /*7e80*/  BSYNC B4 ;  /* 0x0000000000047941 */ /* 0x000fea0003800000 */
.L_x_8875:
[----:B------:R-:W-:-:S04]  /*7e90*/  FSETP.NEU.AND P0, PT, |R0|, +INF , PT ;  /* 0x7f8000000000780b */ /* 0x000fc80003f0d200 */
[----:B------:R-:W-:-:S09]  /*7ea0*/  FSEL R0, R0, 3.40282346638528859812e+38, P0 ;  /* 0x7f7fffff00007808 */ /* 0x000fd20000000000 */
.L_x_8874:
[----:B------:R-:W-:Y:S05]  /*7eb0*/  BSYNC B3 ;  /* 0x0000000000037941 */ /* 0x000fea0003800000 */
.L_x_8873:
        /* <DEDUP_REMOVED lines=14> */
.L_x_8880:
[----:B------:R-:W1:Y:S02]  /*7fa0*/  MUFU.RCP R5, R0 ;  /* 0x0000000000057308 */ /* 0x000e640000001000 */
[----:B-1----:R-:W-:-:S04]  /*7fb0*/  FFMA R3, R5, R0, -1 ;  /* 0xbf80000005037423 */ /* 0x002fc80000000000 */
[----:B0-----:R-:W-:-:S04]  /*7fc0*/  FADD.FTZ R4, -R3, -RZ ;  /* 0x800000ff03047221 */ /* 0x001fc80000010100 */
[----:B------:R-:W-:-:S07]  /*7fd0*/  FFMA R5, R5, R4, R5 ;  /* 0x0000000405057223 */ /* 0x000fce0000000005 */
.L_x_8881:
[----:B------:R-:W-:Y:S05]  /*7fe0*/  BSYNC B3 ;  /* 0x0000000000037941 */ /* 0x000fea0003800000 */
.L_x_8879:
[----:B------:R1:W-:Y:S02]  /*7ff0*/  STG.E desc[UR8][R36.64], R5 ;  /* 0x0000000524007986 */ /* 0x0003e4000c101908 */
.L_x_8878:
[----:B------:R-:W-:Y:S05]  /*8000*/  BSYNC B2 ;  /* 0x0000000000027941 */ /* 0x000fea0003800000 */
.L_x_8877:
        /* <DEDUP_REMOVED lines=72> */
.L_x_8882:
        /* <DEDUP_REMOVED lines=46> */
.L_x_8831:
[----:B------:R-:W-:Y:S05]  /*8770*/  BSYNC B0 ;  /* 0x0000000000007941 */ /* 0x000fea0003800000 */
.L_x_8780:
        /* <DEDUP_REMOVED lines=107> */
.L_x_9331:
        /* <DEDUP_REMOVED lines=19> */
[----:B0-----:R-:W-:Y:S05]  /*8f60*/  CALL.REL.NOINC `($__internal_21_$__cuda_sm3x_div_rn_noftz_f32_slowpath) ;  /* 0x0000018800007944 */ /* 0x001fea0003c00000 */
.L_x_8890:
[----:B------:R-:W-:Y:S05]  /*8f70*/  BSYNC B4 ;  /* 0x0000000000047941 */ /* 0x000fea0003800000 */
.L_x_8889:
[----:B------:R-:W-:-:S04]  /*8f80*/  FSETP.NEU.AND P0, PT, |R0|, +INF , PT ;  /* 0x7f8000000000780b */ /* 0x000fc80003f0d200 */
[----:B------:R-:W-:-:S04]  /*8f90*/  FSEL R0, R0, 3.40282346638528859812e+38, P0 ;  /* 0x7f7fffff00007808 */ /* 0x000fc80000000000 */
[----:B------:R-:W-:-:S07]  /*8fa0*/  LOP3.LUT R11, R0, 0xff800000, RZ, 0xc0, !PT ;  /* 0xff800000000b7812 */ /* 0x000fce00078ec0ff */
.L_x_8888:
[----:B------:R-:W-:Y:S05]  /*8fb0*/  BSYNC B3 ;  /* 0x0000000000037941 */ /* 0x000fea0003800000 */
.L_x_8887:
        /* <DEDUP_REMOVED lines=14> */
[----:B0-----:R-:W-:Y:S05]  /*90a0*/  CALL.REL.NOINC `($__internal_20_$__cuda_sm20_rcp_rn_f32_slowpath) ;  /* 0x0000018000dc7944 */ /* 0x001fea0003c00000 */
[----:B------:R-:W-:Y:S05]  /*90b0*/  BRA `(.L_x_8895) ;  /* 0x0000000000107947 */ /* 0x000fea0003800000 */
.L_x_8894:
[----:B------:R-:W1:Y:S02]  /*90c0*/  MUFU.RCP R0, R11 ;  /* 0x0000000b00007308 */ /* 0x000e640000001000 */
[----:B-1----:R-:W-:-:S04]  /*90d0*/  FFMA R3, R0, R11, -1 ;  /* 0xbf80000000037423 */ /* 0x002fc8000000000b */
[----:B------:R-:W-:-:S04]  /*90e0*/  FADD.FTZ R3, -R3, -RZ ;  /* 0x800000ff03037221 */ /* 0x000fc80000010100 */
[----:B------:R-:W-:-:S07]  /*90f0*/  FFMA R5, R0, R3, R0 ;  /* 0x0000000300057223 */ /* 0x000fce0000000000 */
.L_x_8895:
[----:B------:R-:W-:Y:S05]  /*9100*/  BSYNC B3 ;  /* 0x0000000000037941 */ /* 0x000fea0003800000 */
.L_x_8893:
[----:B------:R1:W-:Y:S02]  /*9110*/  STG.E desc[UR8][R70.64], R5 ;  /* 0x0000000546007986 */ /* 0x0003e4000c101908 */
.L_x_8892:
[----:B------:R-:W-:Y:S05]  /*9120*/  BSYNC B2 ;  /* 0x0000000000027941 */ /* 0x000fea0003800000 */
.L_x_8891:
        /* <DEDUP_REMOVED lines=23> */
[----:B-1----:R-:W-:Y:S02]  /*92a0*/  F2FP.SATFINITE.E5M2.F32.PACK_AB_MERGE_C R5, RZ, R14, RZ ;  /* 0x0000000eff05723e */ /* 0x002fe400048060ff */
        /* <DEDUP_REMOVED lines=49> */
.L_x_8898:
        /* <DEDUP_REMOVED lines=46> */
.L_x_8897:
[----:B------:R-:W-:Y:S05]  /*98a0*/  BSYNC B1 ;  /* 0x0000000000017941 */ /* 0x000fea0003800000 */
.L_x_8896:
        /* <DEDUP_REMOVED lines=28> */
.L_x_9340:
        /* <DEDUP_REMOVED lines=19> */
[----:B0-2---:R-:W-:Y:S05]  /*9ba0*/  CALL.REL.NOINC `($__internal_21_$__cuda_sm3x_div_rn_noftz_f32_slowpath) ;  /* 0x0000017800f07944 */ /* 0x005fea0003c00000 */
.L_x_8903:
[----:B------:R-:W-:Y:S05]  /*9bb0*/  BSYNC B4 ;  /* 0x0000000000047941 */ /* 0x000fea0003800000 */
.L_x_8902:
[----:B------:R-:W-:-:S04]  /*9bc0*/  FSETP.NEU.AND P0, PT, |R0|, +INF , PT ;  /* 0x7f8000000000780b */ /* 0x000fc80003f0d200 */
[----:B------:R-:W-:-:S04]  /*9bd0*/  FSEL R0, R0, 3.40282346638528859812e+38, P0 ;  /* 0x7f7fffff00007808 */ /* 0x000fc80000000000 */
[----:B------:R-:W-:-:S07]  /*9be0*/  LOP3.LUT R0, R0, 0xff800000, RZ, 0xc0, !PT ;  /* 0xff80000000007812 */ /* 0x000fce00078ec0ff */
.L_x_8901:
[----:B------:R-:W-:Y:S05]  /*9bf0*/  BSYNC B3 ;  /* 0x0000000000037941 */ /* 0x000fea0003800000 */
.L_x_8900:
        /* <DEDUP_REMOVED lines=12> */
[----:B012---:R-:W-:Y:S05]  /*9cc0*/  CALL.REL.NOINC `($__internal_20_$__cuda_sm20_rcp_rn_f32_slowpath) ;  /* 0x0000017400d47944 */ /* 0x007fea0003c00000 */
[----:B------:R-:W-:Y:S05]  /*9cd0*/  BRA `(.L_x_8908) ;  /* 0x0000000000107947 */ /* 0x000fea0003800000 */
.L_x_8907:
[----:B-1----:R-:W1:Y:S02]  /*9ce0*/  MUFU.RCP R5, R0 ;  /* 0x0000000000057308 */ /* 0x002e640000001000 */
[----:B-1----:R-:W-:-:S04]  /*9cf0*/  FFMA R3, R5, R0, -1 ;  /* 0xbf80000005037423 */ /* 0x002fc80000000000 */
[----:B------:R-:W-:-:S04]  /*9d00*/  FADD.FTZ R4, -R3, -RZ ;  /* 0x800000ff03047221 */ /* 0x000fc80000010100 */
[----:B------:R-:W-:-:S07]  /*9d10*/  FFMA R5, R5, R4, R5 ;  /* 0x0000000405057223 */ /* 0x000fce0000000005 */
.L_x_8908:
[----:B------:R-:W-:Y:S05]  /*9d20*/  BSYNC B3 ;  /* 0x0000000000037941 */ /* 0x000fea0003800000 */
.L_x_8906:
[----:B------:R3:W-:Y:S02]  /*9d30*/  STG.E desc[UR8][R68.64], R5 ;  /* 0x0000000544007986 */ /* 0x0007e4000c101908 */
.L_x_8905:
[----:B------:R-:W-:Y:S05]  /*9d40*/  BSYNC B2 ;  /* 0x0000000000027941 */ /* 0x000fea0003800000 */
.L_x_8904:
        /* <DEDUP_REMOVED lines=74> */
.L_x_8910:
        /* <DEDUP_REMOVED lines=48> */
.L_x_8885:
        /* <DEDUP_REMOVED lines=12> */
.L_x_9349:
        /* <DEDUP_REMOVED lines=20> */
.L_x_8915:
[----:B------:R-:W-:Y:S05]  /*a6f0*/  BSYNC B4 ;  /* 0x0000000000047941 */ /* 0x000fea0003800000 */
.L_x_8914:
[----:B------:R-:W-:-:S04]  /*a700*/  FSETP.NEU.AND P0, PT, |R0|, +INF , PT ;  /* 0x7f8000000000780b */ /* 0x000fc80003f0d200 */
[----:B------:R-:W-:-:S09]  /*a710*/  FSEL R11, R0, 3.40282346638528859812e+38, P0 ;  /* 0x7f7fffff000b7808 */ /* 0x000fd20000000000 */
.L_x_8913:
[----:B------:R-:W-:Y:S05]  /*a720*/  BSYNC B3 ;  /* 0x0000000000037941 */ /* 0x000fea0003800000 */
.L_x_8912:
        /* <DEDUP_REMOVED lines=16> */
.L_x_8919:
[----:B------:R-:W1:Y:S02]  /*a830*/  MUFU.RCP R0, R11 ;  /* 0x0000000b00007308 */ /* 0x000e640000001000 */
[----:B-1----:R-:W-:-:S04]  /*a840*/  FFMA R3, R0, R11, -1 ;  /* 0xbf80000000037423 */ /* 0x002fc8000000000b */
[----:B------:R-:W-:-:S04]  /*a850*/  FADD.FTZ R3, -R3, -RZ ;  /* 0x800000ff03037221 */ /* 0x000fc80000010100 */
[----:B------:R-:W-:-:S07]  /*a860*/  FFMA R5, R0, R3, R0 ;  /* 0x0000000300057223 */ /* 0x000fce0000000000 */
.L_x_8920:
[----:B------:R-:W-:Y:S05]  /*a870*/  BSYNC B3 ;  /* 0x0000000000037941 */ /* 0x000fea0003800000 */
.L_x_8918:
[----:B------:R1:W-:Y:S02]  /*a880*/  STG.E desc[UR8][R70.64], R5 ;  /* 0x0000000546007986 */ /* 0x0003e4000c101908 */
.L_x_8917:
[----:B------:R-:W-:Y:S05]  /*a890*/  BSYNC B2 ;  /* 0x0000000000027941 */ /* 0x000fea0003800000 */
.L_x_8916:
        /* <DEDUP_REMOVED lines=73> */
.L_x_8923:
        /* <DEDUP_REMOVED lines=46> */
.L_x_8922:
[----:B------:R-:W-:Y:S05]  /*b010*/  BSYNC B1 ;  /* 0x0000000000017941 */ /* 0x000fea0003800000 */
.L_x_8921:
        /* <DEDUP_REMOVED lines=28> */
.L_x_9358:
        /* <DEDUP_REMOVED lines=20> */
.L_x_8928:
[----:B------:R-:W-:Y:S05]  /*b320*/  BSYNC B4 ;  /* 0x0000000000047941 */ /* 0x000fea0003800000 */
.L_x_8927:
[----:B------:R-:W-:-:S04]  /*b330*/  FSETP.NEU.AND P0, PT, |R0|, +INF , PT ;  /* 0x7f8000000000780b */ /* 0x000fc80003f0d200 */
[----:B------:R-:W-:-:S09]  /*b340*/  FSEL R0, R0, 3.40282346638528859812e+38, P0 ;  /* 0x7f7fffff00007808 */ /* 0x000fd20000000000 */
.L_x_8926:
[----:B------:R-:W-:Y:S05]  /*b350*/  BSYNC B3 ;  /* 0x0000000000037941 */ /* 0x000fea0003800000 */
.L_x_8925:
        /* <DEDUP_REMOVED lines=14> */
.L_x_8932:
[----:B-1----:R-:W1:Y:S02]  /*b440*/  MUFU.RCP R5, R0 ;  /* 0x0000000000057308 */ /* 0x002e640000001000 */
[----:B-1----:R-:W-:-:S04]  /*b450*/  FFMA R3, R5, R0, -1 ;  /* 0xbf80000005037423 */ /* 0x002fc80000000000 */
[----:B------:R-:W-:-:S04]  /*b460*/  FADD.FTZ R4, -R3, -RZ ;  /* 0x800000ff03047221 */ /* 0x000fc80000010100 */
[----:B------:R-:W-:-:S07]  /*b470*/  FFMA R5, R5, R4, R5 ;  /* 0x0000000405057223 */ /* 0x000fce0000000005 */
.L_x_8933:
[----:B------:R-:W-:Y:S05]  /*b480*/  BSYNC B3 ;  /* 0x0000000000037941 */ /* 0x000fea0003800000 */
.L_x_8931:
[----:B------:R3:W-:Y:S02]  /*b490*/  STG.E desc[UR8][R68.64], R5 ;  /* 0x0000000544007986 */ /* 0x0007e4000c101908 */
.L_x_8930:
[----:B------:R-:W-:Y:S05]  /*b4a0*/  BSYNC B2 ;  /* 0x0000000000027941 */ /* 0x000fea0003800000 */
.L_x_8929:
        /* <DEDUP_REMOVED lines=74> */
.L_x_8934:
        /* <DEDUP_REMOVED lines=46> */
.L_x_8909:
[----:B------:R-:W-:Y:S05]  /*bc30*/  BSYNC B0 ;  /* 0x0000000000007941 */ /* 0x000fea0003800000 */
.L_x_8884:
        /* <DEDUP_REMOVED lines=76> */
.L_x_9367:
        /* <DEDUP_REMOVED lines=20> */
.L_x_8941:
[----:B------:R-:W-:Y:S05]  /*c240*/  BSYNC B4 ;  /* 0x0000000000047941 */ /* 0x000fea0003800000 */
.L_x_8940:
[----:B------:R-:W-:-:S04]  /*c250*/  FSETP.NEU.AND P0, PT, |R0|, +INF , PT ;  /* 0x7f8000000000780b */ /* 0x000fc80003f0d200 */
[----:B------:R-:W-:-:S04]  /*c260*/  FSEL R0, R0, 3.40282346638528859812e+38, P0 ;  /* 0x7f7fffff00007808 */ /* 0x000fc80000000000 */
[----:B------:R-:W-:-:S07]  /*c270*/  LOP3.LUT R11, R0, 0xff800000, RZ, 0xc0, !PT ;  /* 0xff800000000b7812 */ /* 0x000fce00078ec0ff */
.L_x_8939:
[----:B------:R-:W-:Y:S05]  /*c280*/  BSYNC B3 ;  /* 0x0000000000037941 */ /* 0x000fea0003800000 */
.L_x_8938:
        /* <DEDUP_REMOVED lines=16> */
.L_x_8945:
[----:B------:R-:W1:Y:S02]  /*c390*/  MUFU.RCP R0, R11 ;  /* 0x0000000b00007308 */ /* 0x000e640000001000 */
[----:B-1----:R-:W-:-:S04]  /*c3a0*/  FFMA R3, R0, R11, -1 ;  /* 0xbf80000000037423 */ /* 0x002fc8000000000b */
[----:B------:R-:W-:-:S04]  /*c3b0*/  FADD.FTZ R3, -R3, -RZ ;  /* 0x800000ff03037221 */ /* 0x000fc80000010100 */
[----:B------:R-:W-:-:S07]  /*c3c0*/  FFMA R5, R0, R3, R0 ;  /* 0x0000000300057223 */ /* 0x000fce0000000000 */
.L_x_8946:
[----:B------:R-:W-:Y:S05]  /*c3d0*/  BSYNC B3 ;  /* 0x0000000000037941 */ /* 0x000fea0003800000 */
.L_x_8944:
[----:B------:R1:W-:Y:S02]  /*c3e0*/  STG.E desc[UR8][R58.64], R5 ;  /* 0x000000053a007986 */ /* 0x0003e4000c101908 */
.L_x_8943:
[----:B------:R-:W-:Y:S05]  /*c3f0*/  BSYNC B2 ;  /* 0x0000000000027941 */ /* 0x000fea0003800000 */
.L_x_8942:
        /* <DEDUP_REMOVED lines=73> */
.L_x_8949:
        /* <DEDUP_REMOVED lines=46> */
.L_x_8948:
[----:B------:R-:W-:Y:S05]  /*cb70*/  BSYNC B1 ;  /* 0x0000000000017941 */ /* 0x000fea0003800000 */
.L_x_8947:
        /* <DEDUP_REMOVED lines=28> */
.L_x_9376:
        /* <DEDUP_REMOVED lines=19> */
[----:B0--3--:R-:W-:Y:S05]  /*ce70*/  CALL.REL.NOINC `($__internal_21_$__cuda_sm3x_div_rn_noftz_f32_slowpath) ;  /* 0x00000148003c7944 */ /* 0x009fea0003c00000 */
.L_x_8954:
[----:B------:R-:W-:Y:S05]  /*ce80*/  BSYNC B4 ;  /* 0x0000000000047941 */ /* 0x000fea0003800000 */
.L_x_8953:
[----:B------:R-:W-:-:S04]  /*ce90*/  FSETP.NEU.AND P0, PT, |R0|, +INF , PT ;  /* 0x7f8000000000780b */ /* 0x000fc80003f0d200 */
[----:B------:R-:W-:-:S04]  /*cea0*/  FSEL R0, R0, 3.40282346638528859812e+38, P0 ;  /* 0x7f7fffff00007808 */ /* 0x000fc80000000000 */
[----:B------:R-:W-:-:S07]  /*ceb0*/  LOP3.LUT R0, R0, 0xff800000, RZ, 0xc0, !PT ;  /* 0xff80000000007812 */ /* 0x000fce00078ec0ff */
.L_x_8952:
[----:B------:R-:W-:Y:S05]  /*cec0*/  BSYNC B3 ;  /* 0x0000000000037941 */ /* 0x000fea0003800000 */
.L_x_8951:
        /* <DEDUP_REMOVED lines=14> */
[----:B01-3--:R-:W-:Y:S05]  /*cfb0*/  CALL.REL.NOINC `($__internal_20_$__cuda_sm20_rcp_rn_f32_slowpath) ;  /* 0x0000014400187944 */ /* 0x00bfea0003c00000 */
[----:B------:R-:W-:Y:S05]  /*cfc0*/  BRA `(.L_x_8959) ;  /* 0x0000000000107947 */ /* 0x000fea0003800000 */
.L_x_8958:
[----:B-1----:R-:W1:Y:S02]  /*cfd0*/  MUFU.RCP R5, R0 ;  /* 0x0000000000057308 */ /* 0x002e640000001000 */
[----:B-1----:R-:W-:-:S04]  /*cfe0*/  FFMA R3, R5, R0, -1 ;  /* 0xbf80000005037423 */ /* 0x002fc80000000000 */
[----:B------:R-:W-:-:S04]  /*cff0*/  FADD.FTZ R4, -R3, -RZ ;  /* 0x800000ff03047221 */ /* 0x000fc80000010100 */
[----:B------:R-:W-:-:S07]  /*d000*/  FFMA R5, R5, R4, R5 ;  /* 0x0000000405057223 */ /* 0x000fce0000000005 */
.L_x_8959:
[----:B------:R-:W-:Y:S05]  /*d010*/  BSYNC B3 ;  /* 0x0000000000037941 */ /* 0x000fea0003800000 */
.L_x_8957:
[----:B------:R2:W-:Y:S02]  /*d020*/  STG.E desc[UR8][R60.64], R5 ;  /* 0x000000053c007986 */ /* 0x0005e4000c101908 */
.L_x_8956:
[----:B------:R-:W-:Y:S05]  /*d030*/  BSYNC B2 ;  /* 0x0000000000027941 */ /* 0x000fea0003800000 */
.L_x_8955:
        /* <DEDUP_REMOVED lines=74> */
.L_x_8961:
        /* <DEDUP_REMOVED lines=48> */
.L_x_8936:
        /* <DEDUP_REMOVED lines=12> */
.L_x_9385:
        /* <DEDUP_REMOVED lines=20> */
.L_x_8966:
[----:B------:R-:W-:Y:S05]  /*d9e0*/  BSYNC B4 ;  /* 0x0000000000047941 */ /* 0x000fea0003800000 */
.L_x_8965:
[----:B------:R-:W-:-:S04]  /*d9f0*/  FSETP.NEU.AND P0, PT, |R0|, +INF , PT ;  /* 0x7f8000000000780b */ /* 0x000fc80003f0d200 */
[----:B------:R-:W-:-:S09]  /*da00*/  FSEL R11, R0, 3.40282346638528859812e+38, P0 ;  /* 0x7f7fffff000b7808 */ /* 0x000fd20000000000 */
.L_x_8964:
[----:B------:R-:W-:Y:S05]  /*da10*/  BSYNC B3 ;  /* 0x0000000000037941 */ /* 0x000fea0003800000 */
.L_x_8963:
        /* <DEDUP_REMOVED lines=16> */
.L_x_8970:
[----:B------:R-:W1:Y:S02]  /*db20*/  MUFU.RCP R0, R11 ;  /* 0x0000000b00007308 */ /* 0x000e640000001000 */
[----:B-1----:R-:W-:-:S04]  /*db30*/  FFMA R3, R0, R11, -1 ;  /* 0xbf80000000037423 */ /* 0x002fc8000000000b */
[----:B------:R-:W-:-:S04]  /*db40*/  FADD.FTZ R3, -R3, -RZ ;  /* 0x800000ff03037221 */ /* 0x000fc80000010100 */
[----:B------:R-:W-:-:S07]  /*db50*/  FFMA R5, R0, R3, R0 ;  /* 0x0000000300057223 */ /* 0x000fce0000000000 */
.L_x_8971:
[----:B------:R-:W-:Y:S05]  /*db60*/  BSYNC B3 ;  /* 0x0000000000037941 */ /* 0x000fea0003800000 */
.L_x_8969:
[----:B------:R1:W-:Y:S02]  /*db70*/  STG.E desc[UR8][R58.64], R5 ;  /* 0x000000053a007986 */ /* 0x0003e4000c101908 */
.L_x_8968:
[----:B------:R-:W-:Y:S05]  /*db80*/  BSYNC B2 ;  /* 0x0000000000027941 */ /* 0x000fea0003800000 */
.L_x_8967:
        /* <DEDUP_REMOVED lines=73> */
.L_x_8974:
        /* <DEDUP_REMOVED lines=46> */
.L_x_8973:
[----:B------:R-:W-:Y:S05]  /*e300*/  BSYNC B1 ;  /* 0x0000000000017941 */ /* 0x000fea0003800000 */
.L_x_8972:
        /* <DEDUP_REMOVED lines=28> */
.L_x_9394:
        /* <DEDUP_REMOVED lines=20> */
.L_x_8979:
[----:B------:R-:W-:Y:S05]  /*e610*/  BSYNC B4 ;  /* 0x0000000000047941 */ /* 0x000fea0003800000 */
.L_x_8978:
[----:B------:R-:W-:-:S04]  /*e620*/  FSETP.NEU.AND P0, PT, |R0|, +INF , PT ;  /* 0x7f8000000000780b */ /* 0x000fc80003f0d200 */
[----:B------:R-:W-:-:S09]  /*e630*/  FSEL R0, R0, 3.40282346638528859812e+38, P0 ;  /* 0x7f7fffff00007808 */ /* 0x000fd20000000000 */
.L_x_8977:
[----:B------:R-:W-:Y:S05]  /*e640*/  BSYNC B3 ;  /* 0x0000000000037941 */ /* 0x000fea0003800000 */
.L_x_8976:
        /* <DEDUP_REMOVED lines=16> */
.L_x_8983:
[----:B-1----:R-:W1:Y:S02]  /*e750*/  MUFU.RCP R5, R0 ;  /* 0x0000000000057308 */ /* 0x002e640000001000 */
[----:B-1----:R-:W-:-:S04]  /*e760*/  FFMA R3, R5, R0, -1 ;  /* 0xbf80000005037423 */ /* 0x002fc80000000000 */
[----:B------:R-:W-:-:S04]  /*e770*/  FADD.FTZ R4, -R3, -RZ ;  /* 0x800000ff03047221 */ /* 0x000fc80000010100 */
[----:B------:R-:W-:-:S07]  /*e780*/  FFMA R5, R5, R4, R5 ;  /* 0x0000000405057223 */ /* 0x000fce0000000005 */
.L_x_8984:
[----:B------:R-:W-:Y:S05]  /*e790*/  BSYNC B3 ;  /* 0x0000000000037941 */ /* 0x000fea0003800000 */
.L_x_8982:
[----:B------:R3:W-:Y:S02]  /*e7a0*/  STG.E desc[UR8][R60.64], R5 ;  /* 0x000000053c007986 */ /* 0x0007e4000c101908 */
.L_x_8981:
[----:B------:R-:W-:Y:S05]  /*e7b0*/  BSYNC B2 ;  /* 0x0000000000027941 */ /* 0x000fea0003800000 */
.L_x_8980:
        /* <DEDUP_REMOVED lines=74> */
.L_x_8985:
        /* <DEDUP_REMOVED lines=46> */
.L_x_8960:
[----:B------:R-:W-:Y:S05]  /*ef40*/  BSYNC B0 ;  /* 0x0000000000007941 */ /* 0x000fea0003800000 */
.L_x_8935:
[----:B------:R-:W5:Y:S02]  /*ef50*/  LDC R0, c[0x0][0x270] ;  /* 0x00009c00ff007b82 */ /* 0x000f640000000800 */
[----:B-----5:R-:W-:-:S13]  /*ef60*/  ISETP.NE.AND P0, PT, R0, 0x2, PT ;  /* 0x000000020000780c */ /* 0x020fda0003f05270 */
[----:B------:R-:W-:Y:S05]  /*ef70*/  @P0 EXIT ;  /* 0x000000000000094d */ /* 0x000fea0003800000 */
.L_x_8883:
        /* <DEDUP_REMOVED lines=126> */
.L_x_9402:
        /* <DEDUP_REMOVED lines=17> */
[----:B------:R-:W-:Y:S05]  /*f870*/  CALL.REL.NOINC `($__internal_21_$__cuda_sm3x_div_rn_noftz_f32_slowpath) ;  /* 0x0000011c00bc7944 */ /* 0x000fea0003c00000 */
.L_x_8990:
[----:B------:R-:W-:-:S04]  /*f880*/  FSETP.NEU.AND P0, PT, |R0|, +INF , PT ;  /* 0x7f8000000000780b */ /* 0x000fc80003f0d200 */
[----:B------:R-:W-:-:S04]  /*f890*/  FSEL R0, R0, 3.40282346638528859812e+38, P0 ;  /* 0x7f7fffff00007808 */ /* 0x000fc80000000000 */
[----:B------:R-:W-:-:S07]  /*f8a0*/  LOP3.LUT R93, R0, 0xff800000, RZ, 0xc0, !PT ;  /* 0xff800000005d7812 */ /* 0x000fce00078ec0ff */
.L_x_8989:
        /* <DEDUP_REMOVED lines=14> */
[----:B------:R-:W-:Y:S05]  /*f990*/  CALL.REL.NOINC `($__internal_20_$__cuda_sm20_rcp_rn_f32_slowpath) ;  /* 0x0000011800a07944 */ /* 0x000fea0003c00000 */
[----:B------:R-:W-:Y:S05]  /*f9a0*/  BRA `(.L_x_8995) ;  /* 0x0000000000107947 */ /* 0x000fea0003800000 */
.L_x_8994:
[----:B------:R-:W0:Y:S02]  /*f9b0*/  MUFU.RCP R0, R93 ;  /* 0x0000005d00007308 */ /* 0x000e240000001000 */
[----:B0-----:R-:W-:-:S04]  /*f9c0*/  FFMA R3, R93, R0, -1 ;  /* 0xbf8000005d037423 */ /* 0x001fc80000000000 */
[----:B------:R-:W-:-:S04]  /*f9d0*/  FADD.FTZ R3, -R3, -RZ ;  /* 0x800000ff03037221 */ /* 0x000fc80000010100 */
[----:B------:R-:W-:-:S07]  /*f9e0*/  FFMA R5, R0, R3, R0 ;  /* 0x0000000300057223 */ /* 0x000fce0000000000 */
.L_x_8995:
[----:B------:R-:W-:Y:S05]  /*f9f0*/  BSYNC B3 ;  /* 0x0000000000037941 */ /* 0x000fea0003800000 */
.L_x_8993:
[----:B------:R0:W-:Y:S02]  /*fa00*/  STG.E desc[UR8][R116.64], R5 ;  /* 0x0000000574007986 */ /* 0x0001e4000c101908 */
.L_x_8992:
[----:B------:R-:W-:Y:S05]  /*fa10*/  BSYNC B2 ;  /* 0x0000000000027941 */ /* 0x000fea0003800000 */
.L_x_8991:
        /* <DEDUP_REMOVED lines=17> */
.L_x_9410:
        /* <DEDUP_REMOVED lines=18> */
.L_x_8998:
[----:B------:R-:W-:-:S04]  /*fc50*/  FSETP.NEU.AND P0, PT, |R0|, +INF , PT ;  /* 0x7f8000000000780b */ /* 0x000fc80003f0d200 */
[----:B------:R-:W-:-:S04]  /*fc60*/  FSEL R0, R0, 3.40282346638528859812e+38, P0 ;  /* 0x7f7fffff00007808 */ /* 0x000fc80000000000 */
[----:B------:R-:W-:-:S07]  /*fc70*/  LOP3.LUT R92, R0, 0xff800000, RZ, 0xc0, !PT ;  /* 0xff800000005c7812 */ /* 0x000fce00078ec0ff */
.L_x_8997:
        /* <DEDUP_REMOVED lines=14> */
.L_x_9002:
[----:B0-----:R-:W0:Y:S02]  /*fd60*/  MUFU.RCP R5, R92 ;  /* 0x0000005c00057308 */ /* 0x001e240000001000 */
[----:B0-----:R-:W-:-:S04]  /*fd70*/  FFMA R0, R92, R5, -1 ;  /* 0xbf8000005c007423 */ /* 0x001fc80000000005 */
[----:B------:R-:W-:-:S04]  /*fd80*/  FADD.FTZ R0, -R0, -RZ ;  /* 0x800000ff00007221 */ /* 0x000fc80000010100 */
[----:B------:R-:W-:-:S07]  /*fd90*/  FFMA R5, R5, R0, R5 ;  /* 0x0000000005057223 */ /* 0x000fce0000000005 */
.L_x_9003:
[----:B------:R-:W-:Y:S05]  /*fda0*/  BSYNC B3 ;  /* 0x0000000000037941 */ /* 0x000fea0003800000 */
.L_x_9001:
[----:B------:R2:W-:Y:S02]  /*fdb0*/  STG.E desc[UR8][R114.64], R5 ;  /* 0x0000000572007986 */ /* 0x0005e4000c101908 */
.L_x_9000:
[----:B------:R-:W-:Y:S05]  /*fdc0*/  BSYNC B2 ;  /* 0x0000000000027941 */ /* 0x000fea0003800000 */
.L_x_8999:
        /* <DEDUP_REMOVED lines=17> */
.L_x_9418:
        /* <DEDUP_REMOVED lines=17> */
[----:B------:R-:W-:Y:S05]  /*fff0*/  CALL.REL.NOINC `($__internal_21_$__cuda_sm3x_div_rn_noftz_f32_slowpath) ;  /* 0x0000011400dc7944 */ /* 0x000fea0003c00000 */
.L_x_9006:
[----:B------:R-:W-:-:S04]  /*10000*/  FSETP.NEU.AND P0, PT, |R0|, +INF , PT ;  /* 0x7f8000000000780b */ /* 0x000fc80003f0d200 */
[----:B------:R-:W-:-:S04]  /*10010*/  FSEL R0, R0, 3.40282346638528859812e+38, P0 ;  /* 0x7f7fffff00007808 */ /* 0x000fc80000000000 */
[----:B------:R-:W-:-:S07]  /*10020*/  LOP3.LUT R91, R0, 0xff800000, RZ, 0xc0, !PT ;  /* 0xff800000005b7812 */ /* 0x000fce00078ec0ff */
.L_x_9005:
        /* <DEDUP_REMOVED lines=12> */
[----:B0-2---:R-:W-:Y:S05]  /*100f0*/  CALL.REL.NOINC `($__internal_20_$__cuda_sm20_rcp_rn_f32_slowpath) ;  /* 0x0000011000c87944 */ /* 0x005fea0003c00000 */
[----:B------:R-:W-:Y:S05]  /*10100*/  BRA `(.L_x_9011) ;  /* 0x0000000000107947 */ /* 0x000fea0003800000 */
.L_x_9010:
[----:B------:R-:W1:Y:S02]  /*10110*/  MUFU.RCP R0, R91 ;  /* 0x0000005b00007308 */ /* 0x000e640000001000 */
[----:B-1----:R-:W-:-:S04]  /*10120*/  FFMA R3, R91, R0, -1 ;  /* 0xbf8000005b037423 */ /* 0x002fc80000000000 */
[----:B------:R-:W-:-:S04]  /*10130*/  FADD.FTZ R3, -R3, -RZ ;  /* 0x800000ff03037221 */ /* 0x000fc80000010100 */
[----:B0-2---:R-:W-:-:S07]  /*10140*/  FFMA R5, R0, R3, R0 ;  /* 0x0000000300057223 */ /* 0x005fce0000000000 */
.L_x_9011:
[----:B------:R-:W-:Y:S05]  /*10150*/  BSYNC B3 ;  /* 0x0000000000037941 */ /* 0x000fea0003800000 */
.L_x_9009:
[----:B------:R3:W-:Y:S02]  /*10160*/  STG.E desc[UR8][R112.64], R5 ;  /* 0x0000000570007986 */ /* 0x0007e4000c101908 */
.L_x_9008:
[----:B------:R-:W-:Y:S05]  /*10170*/  BSYNC B2 ;  /* 0x0000000000027941 */ /* 0x000fea0003800000 */
.L_x_9007:
        /* <DEDUP_REMOVED lines=17> */
.L_x_9426:
        /* <DEDUP_REMOVED lines=17> */
[----:B------:R-:W-:Y:S05]  /*103a0*/  CALL.REL.NOINC `($__internal_21_$__cuda_sm3x_div_rn_noftz_f32_slowpath) ;  /* 0x0000011000f07944 */ /* 0x000fea0003c00000 */
.L_x_9014:
[----:B------:R-:W-:-:S04]  /*103b0*/  FSETP.NEU.AND P0, PT, |R0|, +INF , PT ;  /* 0x7f8000000000780b */ /* 0x000fc80003f0d200 */
[----:B------:R-:W-:-:S04]  /*103c0*/  FSEL R0, R0, 3.40282346638528859812e+38, P0 ;  /* 0x7f7fffff00007808 */ /* 0x000fc80000000000 */
[----:B------:R-:W-:-:S07]  /*103d0*/  LOP3.LUT R90, R0, 0xff800000, RZ, 0xc0, !PT ;  /* 0xff800000005a7812 */ /* 0x000fce00078ec0ff */
.L_x_9013:
        /* <DEDUP_REMOVED lines=12> */
[----:B0-23--:R-:W-:Y:S05]  /*104a0*/  CALL.REL.NOINC `($__internal_20_$__cuda_sm20_rcp_rn_f32_slowpath) ;  /* 0x0000010c00dc7944 */ /* 0x00dfea0003c00000 */
[----:B------:R-:W-:Y:S05]  /*104b0*/  BRA `(.L_x_9019) ;  /* 0x0000000000107947 */ /* 0x000fea0003800000 */
.L_x_9018:
[----:B0-23--:R-:W0:Y:S02]  /*104c0*/  MUFU.RCP R5, R90 ;  /* 0x0000005a00057308 */ /* 0x00de240000001000 */
[----:B0-----:R-:W-:-:S04]  /*104d0*/  FFMA R0, R90, R5, -1 ;  /* 0xbf8000005a007423 */ /* 0x001fc80000000005 */
[----:B------:R-:W-:-:S04]  /*104e0*/  FADD.FTZ R0, -R0, -RZ ;  /* 0x800000ff00007221 */ /* 0x000fc80000010100 */
[----:B------:R-:W-:-:S07]  /*104f0*/  FFMA R5, R5, R0, R5 ;  /* 0x0000000005057223 */ /* 0x000fce0000000005 */
.L_x_9019:
[----:B------:R-:W-:Y:S05]  /*10500*/  BSYNC B3 ;  /* 0x0000000000037941 */ /* 0x000fea0003800000 */
.L_x_9017:
[----:B------:R4:W-:Y:S02]  /*10510*/  STG.E desc[UR8][R110.64], R5 ;  /* 0x000000056e007986 */ /* 0x0009e4000c101908 */
.L_x_9016:
[----:B------:R-:W-:Y:S05]  /*10520*/  BSYNC B2 ;  /* 0x0000000000027941 */ /* 0x000fea0003800000 */
.L_x_9015:
        /* <DEDUP_REMOVED lines=17> */
.L_x_9434:
        /* <DEDUP_REMOVED lines=17> */
[----:B------:R-:W-:Y:S05]  /*10750*/  CALL.REL.NOINC `($__internal_21_$__cuda_sm3x_div_rn_noftz_f32_slowpath) ;  /* 0x0000011000047944 */ /* 0x000fea0003c00000 */
.L_x_9022:
[----:B------:R-:W-:-:S04]  /*10760*/  FSETP.NEU.AND P0, PT, |R0|, +INF , PT ;  /* 0x7f8000000000780b */ /* 0x000fc80003f0d200 */
[----:B------:R-:W-:-:S04]  /*10770*/  FSEL R0, R0, 3.40282346638528859812e+38, P0 ;  /* 0x7f7fffff00007808 */ /* 0x000fc80000000000 */
[----:B------:R-:W-:-:S07]  /*10780*/  LOP3.LUT R89, R0, 0xff800000, RZ, 0xc0, !PT ;  /* 0xff80000000597812 */ /* 0x000fce00078ec0ff */
.L_x_9021:
        /* <DEDUP_REMOVED lines=12> */
[----:B--234-:R-:W-:Y:S05]  /*10850*/  CALL.REL.NOINC `($__internal_20_$__cuda_sm20_rcp_rn_f32_slowpath) ;  /* 0x0000010800f07944 */ /* 0x01cfea0003c00000 */
[----:B------:R-:W-:Y:S05]  /*10860*/  BRA `(.L_x_9027) ;  /* 0x0000000000107947 */ /* 0x000fea0003800000 */
.L_x_9026:
[----:B------:R-:W0:Y:S02]  /*10870*/  MUFU.RCP R0, R89 ;  /* 0x0000005900007308 */ /* 0x000e240000001000 */
[----:B0-----:R-:W-:-:S04]  /*10880*/  FFMA R3, R89, R0, -1 ;  /* 0xbf80000059037423 */ /* 0x001fc80000000000 */
[----:B------:R-:W-:-:S04]  /*10890*/  FADD.FTZ R3, -R3, -RZ ;  /* 0x800000ff03037221 */ /* 0x000fc80000010100 */
[----:B--234-:R-:W-:-:S07]  /*108a0*/  FFMA R5, R0, R3, R0 ;  /* 0x0000000300057223 */ /* 0x01cfce0000000000 */
.L_x_9027:
[----:B------:R-:W-:Y:S05]  /*108b0*/  BSYNC B3 ;  /* 0x0000000000037941 */ /* 0x000fea0003800000 */
.L_x_9025:
[----:B------:R0:W-:Y:S02]  /*108c0*/  STG.E desc[UR8][R108.64], R5 ;  /* 0x000000056c007986 */ /* 0x0001e4000c101908 */
.L_x_9024:
[----:B------:R-:W-:Y:S05]  /*108d0*/  BSYNC B2 ;  /* 0x0000000000027941 */ /* 0x000fea0003800000 */
.L_x_9023:
        /* <DEDUP_REMOVED lines=17> */
.L_x_9442:
        /* <DEDUP_REMOVED lines=18> */
.L_x_9030:
[----:B------:R-:W-:-:S04]  /*10b10*/  FSETP.NEU.AND P0, PT, |R0|, +INF , PT ;  /* 0x7f8000000000780b */ /* 0x000fc80003f0d200 */
[----:B------:R-:W-:-:S04]  /*10b20*/  FSEL R0, R0, 3.40282346638528859812e+38, P0 ;  /* 0x7f7fffff00007808 */ /* 0x000fc80000000000 */
[----:B------:R-:W-:-:S07]  /*10b30*/  LOP3.LUT R88, R0, 0xff800000, RZ, 0xc0, !PT ;  /* 0xff80000000587812 */ /* 0x000fce00078ec0ff */
.L_x_9029:
        /* <DEDUP_REMOVED lines=14> */
.L_x_9034:
[----:B--234-:R-:W0:Y:S02]  /*10c20*/  MUFU.RCP R5, R88 ;  /* 0x0000005800057308 */ /* 0x01ce240000001000 */
[----:B0-----:R-:W-:-:S04]  /*10c30*/  FFMA R0, R88, R5, -1 ;  /* 0xbf80000058007423 */ /* 0x001fc80000000005 */
[----:B------:R-:W-:-:S04]  /*10c40*/  FADD.FTZ R0, -R0, -RZ ;  /* 0x800000ff00007221 */ /* 0x000fc80000010100 */
[----:B------:R-:W-:-:S07]  /*10c50*/  FFMA R5, R5, R0, R5 ;  /* 0x0000000005057223 */ /* 0x000fce0000000005 */
.L_x_9035:
[----:B------:R-:W-:Y:S05]  /*10c60*/  BSYNC B3 ;  /* 0x0000000000037941 */ /* 0x000fea0003800000 */
.L_x_9033:
[----:B------:R0:W-:Y:S02]  /*10c70*/  STG.E desc[UR8][R106.64], R5 ;  /* 0x000000056a007986 */ /* 0x0001e4000c101908 */
.L_x_9032:
[----:B------:R-:W-:Y:S05]  /*10c80*/  BSYNC B2 ;  /* 0x0000000000027941 */ /* 0x000fea0003800000 */
.L_x_9031:
        /* <DEDUP_REMOVED lines=17> */
.L_x_9450:
        /* <DEDUP_REMOVED lines=18> */
.L_x_9038:
[----:B------:R-:W-:-:S04]  /*10ec0*/  FSETP.NEU.AND P0, PT, |R0|, +INF , PT ;  /* 0x7f8000000000780b */ /* 0x000fc80003f0d200 */
[----:B------:R-:W-:-:S04]  /*10ed0*/  FSEL R0, R0, 3.40282346638528859812e+38, P0 ;  /* 0x7f7fffff00007808 */ /* 0x000fc80000000000 */
[----:B------:R-:W-:-:S07]  /*10ee0*/  LOP3.LUT R87, R0, 0xff800000, RZ, 0xc0, !PT ;  /* 0xff80000000577812 */ /* 0x000fce00078ec0ff */
.L_x_9037:
        /* <DEDUP_REMOVED lines=14> */
.L_x_9042:
[----:B------:R-:W0:Y:S02]  /*10fd0*/  MUFU.RCP R0, R87 ;  /* 0x0000005700007308 */ /* 0x000e240000001000 */
[----:B0-----:R-:W-:-:S04]  /*10fe0*/  FFMA R3, R87, R0, -1 ;  /* 0xbf80000057037423 */ /* 0x001fc80000000000 */
[----:B------:R-:W-:-:S04]  /*10ff0*/  FADD.FTZ R3, -R3, -RZ ;  /* 0x800000ff03037221 */ /* 0x000fc80000010100 */
[----:B--234-:R-:W-:-:S07]  /*11000*/  FFMA R5, R0, R3, R0 ;  /* 0x0000000300057223 */ /* 0x01cfce0000000000 */
.L_x_9043:
[----:B------:R-:W-:Y:S05]  /*11010*/  BSYNC B3 ;  /* 0x0000000000037941 */ /* 0x000fea0003800000 */
.L_x_9041:
[----:B------:R0:W-:Y:S02]  /*11020*/  STG.E desc[UR8][R104.64], R5 ;  /* 0x0000000568007986 */ /* 0x0001e4000c101908 */
.L_x_9040:
[----:B------:R-:W-:Y:S05]  /*11030*/  BSYNC B2 ;  /* 0x0000000000027941 */ /* 0x000fea0003800000 */
.L_x_9039:
        /* <DEDUP_REMOVED lines=17> */
.L_x_9458:
        /* <DEDUP_REMOVED lines=18> */
.L_x_9046:
[----:B------:R-:W-:-:S04]  /*11270*/  FSETP.NEU.AND P0, PT, |R0|, +INF , PT ;  /* 0x7f8000000000780b */ /* 0x000fc80003f0d200 */
[----:B------:R-:W-:-:S04]  /*11280*/  FSEL R0, R0, 3.40282346638528859812e+38, P0 ;  /* 0x7f7fffff00007808 */ /* 0x000fc80000000000 */
[----:B------:R-:W-:-:S07]  /*11290*/  LOP3.LUT R86, R0, 0xff800000, RZ, 0xc0, !PT ;  /* 0xff80000000567812 */ /* 0x000fce00078ec0ff */
.L_x_9045:
        /* <DEDUP_REMOVED lines=14> */
.L_x_9050:
[----:B--234-:R-:W0:Y:S02]  /*11380*/  MUFU.RCP R5, R86 ;  /* 0x0000005600057308 */ /* 0x01ce240000001000 */
[----:B0-----:R-:W-:-:S04]  /*11390*/  FFMA R0, R86, R5, -1 ;  /* 0xbf80000056007423 */ /* 0x001fc80000000005 */
[----:B------:R-:W-:-:S04]  /*113a0*/  FADD.FTZ R0, -R0, -RZ ;  /* 0x800000ff00007221 */ /* 0x000fc80000010100 */
[----:B------:R-:W-:-:S07]  /*113b0*/  FFMA R5, R5, R0, R5 ;  /* 0x0000000005057223 */ /* 0x000fce0000000005 */
.L_x_9051:
[----:B------:R-:W-:Y:S05]  /*113c0*/  BSYNC B3 ;  /* 0x0000000000037941 */ /* 0x000fea0003800000 */
.L_x_9049:
[----:B------:R0:W-:Y:S02]  /*113d0*/  STG.E desc[UR8][R102.64], R5 ;  /* 0x0000000566007986 */ /* 0x0001e4000c101908 */
.L_x_9048:
[----:B------:R-:W-:Y:S05]  /*113e0*/  BSYNC B2 ;  /* 0x0000000000027941 */ /* 0x000fea0003800000 */
.L_x_9047:
        /* <DEDUP_REMOVED lines=17> */
.L_x_9466:
        /* <DEDUP_REMOVED lines=18> */
.L_x_9054:
[----:B------:R-:W-:-:S04]  /*11620*/  FSETP.NEU.AND P0, PT, |R0|, +INF , PT ;  /* 0x7f8000000000780b */ /* 0x000fc80003f0d200 */
[----:B------:R-:W-:-:S04]  /*11630*/  FSEL R0, R0, 3.40282346638528859812e+38, P0 ;  /* 0x7f7fffff00007808 */ /* 0x000fc80000000000 */
[----:B------:R-:W-:-:S07]  /*11640*/  LOP3.LUT R85, R0, 0xff800000, RZ, 0xc0, !PT ;  /* 0xff80000000557812 */ /* 0x000fce00078ec0ff */
.L_x_9053:
        /* <DEDUP_REMOVED lines=15> */
[----:B------:R-:W-:Y:S01]  /*11740*/  IMAD.MOV.U32 R3, RZ, RZ, R5 ;  /* 0x000000ffff037224 */ /* 0x000fe200078e0005 */
[----:B------:R-:W-:Y:S06]  /*11750*/  BRA `(.L_x_9059) ;  /* 0x0000000000107947 */ /* 0x000fec0003800000 */
.L_x_9058:
[----:B------:R-:W0:Y:S02]  /*11760*/  MUFU.RCP R0, R85 ;  /* 0x0000005500007308 */ /* 0x000e240000001000 */
[----:B0-----:R-:W-:-:S04]  /*11770*/  FFMA R3, R85, R0, -1 ;  /* 0xbf80000055037423 */ /* 0x001fc80000000000 */
[----:B------:R-:W-:-:S04]  /*11780*/  FADD.FTZ R3, -R3, -RZ ;  /* 0x800000ff03037221 */ /* 0x000fc80000010100 */
[----:B------:R-:W-:-:S07]  /*11790*/  FFMA R3, R0, R3, R0 ;  /* 0x0000000300037223 */ /* 0x000fce0000000000 */
.L_x_9059:
[----:B------:R-:W-:Y:S05]  /*117a0*/  BSYNC B3 ;  /* 0x0000000000037941 */ /* 0x000fea0003800000 */
.L_x_9057:
        /* <DEDUP_REMOVED lines=11> */
.L_x_9056:
[----:B------:R-:W-:Y:S05]  /*11860*/  BSYNC B2 ;  /* 0x0000000000027941 */ /* 0x000fea0003800000 */
.L_x_9055:
        /* <DEDUP_REMOVED lines=17> */
.L_x_9474:
        /* <DEDUP_REMOVED lines=18> */
.L_x_9062:
[----:B------:R-:W-:-:S04]  /*11aa0*/  FSETP.NEU.AND P0, PT, |R0|, +INF , PT ;  /* 0x7f8000000000780b */ /* 0x000fc80003f0d200 */
[----:B------:R-:W-:-:S04]  /*11ab0*/  FSEL R0, R0, 3.40282346638528859812e+38, P0 ;  /* 0x7f7fffff00007808 */ /* 0x000fc80000000000 */
[----:B------:R-:W-:-:S07]  /*11ac0*/  LOP3.LUT R84, R0, 0xff800000, RZ, 0xc0, !PT ;  /* 0xff80000000547812 */ /* 0x000fce00078ec0ff */
.L_x_9061:
        /* <DEDUP_REMOVED lines=17> */
.L_x_9066:
[----:B------:R-:W0:Y:S02]  /*11be0*/  MUFU.RCP R3, R84 ;  /* 0x0000005400037308 */ /* 0x000e240000001000 */
[----:B0-----:R-:W-:-:S04]  /*11bf0*/  FFMA R0, R84, R3, -1 ;  /* 0xbf80000054007423 */ /* 0x001fc80000000003 */
[----:B------:R-:W-:-:S04]  /*11c00*/  FADD.FTZ R0, -R0, -RZ ;  /* 0x800000ff00007221 */ /* 0x000fc80000010100 */
[----:B------:R-:W-:-:S07]  /*11c10*/  FFMA R3, R3, R0, R3 ;  /* 0x0000000003037223 */ /* 0x000fce0000000003 */
.L_x_9067:
[----:B------:R-:W-:Y:S05]  /*11c20*/  BSYNC B3 ;  /* 0x0000000000037941 */ /* 0x000fea0003800000 */
.L_x_9065:
        /* <DEDUP_REMOVED lines=11> */
.L_x_9064:
[----:B------:R-:W-:Y:S05]  /*11ce0*/  BSYNC B2 ;  /* 0x0000000000027941 */ /* 0x000fea0003800000 */
.L_x_9063:
        /* <DEDUP_REMOVED lines=17> */
.L_x_9482:
        /* <DEDUP_REMOVED lines=18> */
.L_x_9070:
[----:B------:R-:W-:-:S04]  /*11f20*/  FSETP.NEU.AND P0, PT, |R0|, +INF , PT ;  /* 0x7f8000000000780b */ /* 0x000fc80003f0d200 */
[----:B------:R-:W-:-:S04]  /*11f30*/  FSEL R0, R0, 3.40282346638528859812e+38, P0 ;  /* 0x7f7fffff00007808 */ /* 0x000fc80000000000 */
[----:B------:R-:W-:-:S07]  /*11f40*/  LOP3.LUT R83, R0, 0xff800000, RZ, 0xc0, !PT ;  /* 0xff80000000537812 */ /* 0x000fce00078ec0ff */
.L_x_9069:
        /* <DEDUP_REMOVED lines=22> */
.L_x_9074:
[----:B------:R-:W0:Y:S02]  /*120b0*/  MUFU.RCP R0, R83 ;  /* 0x0000005300007308 */ /* 0x000e240000001000 */
[----:B0-----:R-:W-:-:S04]  /*120c0*/  FFMA R3, R83, R0, -1 ;  /* 0xbf80000053037423 */ /* 0x001fc80000000000 */
[----:B------:R-:W-:-:S04]  /*120d0*/  FADD.FTZ R3, -R3, -RZ ;  /* 0x800000ff03037221 */ /* 0x000fc80000010100 */
[----:B------:R-:W-:-:S07]  /*120e0*/  FFMA R3, R0, R3, R0 ;  /* 0x0000000300037223 */ /* 0x000fce0000000000 */
.L_x_9075:
[----:B------:R-:W-:Y:S05]  /*120f0*/  BSYNC B3 ;  /* 0x0000000000037941 */ /* 0x000fea0003800000 */
.L_x_9073:
        /* <DEDUP_REMOVED lines=11> */
.L_x_9072:
[----:B------:R-:W-:Y:S05]  /*121b0*/  BSYNC B2 ;  /* 0x0000000000027941 */ /* 0x000fea0003800000 */
.L_x_9071:
        /* <DEDUP_REMOVED lines=17> */
.L_x_9490:
        /* <DEDUP_REMOVED lines=18> */
.L_x_9078:
[----:B------:R-:W-:-:S04]  /*123f0*/  FSETP.NEU.AND P0, PT, |R0|, +INF , PT ;  /* 0x7f8000000000780b */ /* 0x000fc80003f0d200 */
[----:B------:R-:W-:-:S04]  /*12400*/  FSEL R0, R0, 3.40282346638528859812e+38, P0 ;  /* 0x7f7fffff00007808 */ /* 0x000fc80000000000 */
[----:B------:R-:W-:-:S07]  /*12410*/  LOP3.LUT R82, R0, 0xff800000, RZ, 0xc0, !PT ;  /* 0xff80000000527812 */ /* 0x000fce00078ec0ff */
.L_x_9077:
        /* <DEDUP_REMOVED lines=16> */
.L_x_9082:
[----:B------:R-:W0:Y:S02]  /*12520*/  MUFU.RCP R3, R82 ;  /* 0x0000005200037308 */ /* 0x000e240000001000 */
[----:B0-----:R-:W-:-:S04]  /*12530*/  FFMA R0, R82, R3, -1 ;  /* 0xbf80000052007423 */ /* 0x001fc80000000003 */
[----:B------:R-:W-:-:S04]  /*12540*/  FADD.FTZ R0, -R0, -RZ ;  /* 0x800000ff00007221 */ /* 0x000fc80000010100 */
[----:B------:R-:W-:-:S07]  /*12550*/  FFMA R3, R3, R0, R3 ;  /* 0x0000000003037223 */ /* 0x000fce0000000003 */
.L_x_9083:
[----:B------:R-:W-:Y:S05]  /*12560*/  BSYNC B3 ;  /* 0x0000000000037941 */ /* 0x000fea0003800000 */
.L_x_9081:
        /* <DEDUP_REMOVED lines=11> */
.L_x_9080:
[----:B------:R-:W-:Y:S05]  /*12620*/  BSYNC B2 ;  /* 0x0000000000027941 */ /* 0x000fea0003800000 */
.L_x_9079:
        /* <DEDUP_REMOVED lines=17> */
.L_x_9498:
        /* <DEDUP_REMOVED lines=18> */
.L_x_9086:
[----:B------:R-:W-:-:S04]  /*12860*/  FSETP.NEU.AND P0, PT, |R0|, +INF , PT ;  /* 0x7f8000000000780b */ /* 0x000fc80003f0d200 */
[----:B------:R-:W-:-:S04]  /*12870*/  FSEL R0, R0, 3.40282346638528859812e+38, P0 ;  /* 0x7f7fffff00007808 */ /* 0x000fc80000000000 */
[----:B------:R-:W-:-:S07]  /*12880*/  LOP3.LUT R81, R0, 0xff800000, RZ, 0xc0, !PT ;  /* 0xff80000000517812 */ /* 0x000fce00078ec0ff */
.L_x_9085:
        /* <DEDUP_REMOVED lines=16> */
.L_x_9090:
[----:B------:R-:W0:Y:S02]  /*12990*/  MUFU.RCP R0, R81 ;  /* 0x0000005100007308 */ /* 0x000e240000001000 */
[----:B0-----:R-:W-:-:S04]  /*129a0*/  FFMA R3, R81, R0, -1 ;  /* 0xbf80000051037423 */ /* 0x001fc80000000000 */
[----:B------:R-:W-:-:S04]  /*129b0*/  FADD.FTZ R3, -R3, -RZ ;  /* 0x800000ff03037221 */ /* 0x000fc80000010100 */
[----:B------:R-:W-:-:S07]  /*129c0*/  FFMA R3, R0, R3, R0 ;  /* 0x0000000300037223 */ /* 0x000fce0000000000 */
.L_x_9091:
[----:B------:R-:W-:Y:S05]  /*129d0*/  BSYNC B3 ;  /* 0x0000000000037941 */ /* 0x000fea0003800000 */
.L_x_9089:
        /* <DEDUP_REMOVED lines=11> */
.L_x_9088:
[----:B------:R-:W-:Y:S05]  /*12a90*/  BSYNC B2 ;  /* 0x0000000000027941 */ /* 0x000fea0003800000 */
.L_x_9087:
        /* <DEDUP_REMOVED lines=17> */
.L_x_9506:
        /* <DEDUP_REMOVED lines=18> */
.L_x_9094:
[----:B------:R-:W-:-:S04]  /*12cd0*/  FSETP.NEU.AND P0, PT, |R0|, +INF , PT ;  /* 0x7f8000000000780b */ /* 0x000fc80003f0d200 */
[----:B------:R-:W-:-:S04]  /*12ce0*/  FSEL R0, R0, 3.40282346638528859812e+38, P0 ;  /* 0x7f7fffff00007808 */ /* 0x000fc80000000000 */
[----:B------:R-:W-:-:S07]  /*12cf0*/  LOP3.LUT R80, R0, 0xff800000, RZ, 0xc0, !PT ;  /* 0xff80000000507812 */ /* 0x000fce00078ec0ff */
.L_x_9093:
        /* <DEDUP_REMOVED lines=16> */
.L_x_9098:
[----:B------:R-:W0:Y:S02]  /*12e00*/  MUFU.RCP R3, R80 ;  /* 0x0000005000037308 */ /* 0x000e240000001000 */
[----:B0-----:R-:W-:-:S04]  /*12e10*/  FFMA R0, R80, R3, -1 ;  /* 0xbf80000050007423 */ /* 0x001fc80000000003 */
[----:B------:R-:W-:-:S04]  /*12e20*/  FADD.FTZ R0, -R0, -RZ ;  /* 0x800000ff00007221 */ /* 0x000fc80000010100 */
[----:B------:R-:W-:-:S07]  /*12e30*/  FFMA R3, R3, R0, R3 ;  /* 0x0000000003037223 */ /* 0x000fce0000000003 */
.L_x_9099:
[----:B------:R-:W-:Y:S05]  /*12e40*/  BSYNC B3 ;  /* 0x0000000000037941 */ /* 0x000fea0003800000 */
.L_x_9097:
        /* <DEDUP_REMOVED lines=11> */
.L_x_9096:
[----:B------:R-:W-:Y:S05]  /*12f00*/  BSYNC B2 ;  /* 0x0000000000027941 */ /* 0x000fea0003800000 */
.L_x_9095:
        /* <DEDUP_REMOVED lines=17> */
.L_x_9514:
        /* <DEDUP_REMOVED lines=18> */
.L_x_9102:
[----:B------:R-:W-:-:S04]  /*13140*/  FSETP.NEU.AND P0, PT, |R0|, +INF , PT ;  /* 0x7f8000000000780b */ /* 0x000fc80003f0d200 */
[----:B------:R-:W-:-:S04]  /*13150*/  FSEL R0, R0, 3.40282346638528859812e+38, P0 ;  /* 0x7f7fffff00007808 */ /* 0x000fc80000000000 */
[----:B------:R-:W-:-:S07]  /*13160*/  LOP3.LUT R79, R0, 0xff800000, RZ, 0xc0, !PT ;  /* 0xff800000004f7812 */ /* 0x000fce00078ec0ff */
.L_x_9101:
        /* <DEDUP_REMOVED lines=16> */
.L_x_9106:
[----:B------:R-:W0:Y:S02]  /*13270*/  MUFU.RCP R0, R79 ;  /* 0x0000004f00007308 */ /* 0x000e240000001000 */
[----:B0-----:R-:W-:-:S04]  /*13280*/  FFMA R3, R79, R0, -1 ;  /* 0xbf8000004f037423 */ /* 0x001fc80000000000 */
[----:B------:R-:W-:-:S04]  /*13290*/  FADD.FTZ R3, -R3, -RZ ;  /* 0x800000ff03037221 */ /* 0x000fc80000010100 */
[----:B------:R-:W-:-:S07]  /*132a0*/  FFMA R3, R0, R3, R0 ;  /* 0x0000000300037223 */ /* 0x000fce0000000000 */
.L_x_9107:
[----:B------:R-:W-:Y:S05]  /*132b0*/  BSYNC B3 ;  /* 0x0000000000037941 */ /* 0x000fea0003800000 */
.L_x_9105:
        /* <DEDUP_REMOVED lines=11> */
.L_x_9104:
[----:B------:R-:W-:Y:S05]  /*13370*/  BSYNC B2 ;  /* 0x0000000000027941 */ /* 0x000fea0003800000 */
.L_x_9103:
        /* <DEDUP_REMOVED lines=17> */
.L_x_9522:
        /* <DEDUP_REMOVED lines=18> */
.L_x_9110:
[----:B------:R-:W-:-:S04]  /*135b0*/  FSETP.NEU.AND P0, PT, |R0|, +INF , PT ;  /* 0x7f8000000000780b */ /* 0x000fc80003f0d200 */
[----:B------:R-:W-:-:S04]  /*135c0*/  FSEL R0, R0, 3.40282346638528859812e+38, P0 ;  /* 0x7f7fffff00007808 */ /* 0x000fc80000000000 */
[----:B------:R-:W-:-:S07]  /*135d0*/  LOP3.LUT R0, R0, 0xff800000, RZ, 0xc0, !PT ;  /* 0xff80000000007812 */ /* 0x000fce00078ec0ff */
.L_x_9109:
        /* <DEDUP_REMOVED lines=11> */
[----:B--234-:R-:W-:Y:S05]  /*13690*/  CALL.REL.NOINC `($__internal_20_$__cuda_sm20_rcp_rn_f32_slowpath) ;  /* 0x000000dc00607944 */ /* 0x01cfea0003c00000 */
[----:B------:R-:W-:Y:S01]  /*136a0*/  IMAD.MOV.U32 R7, RZ, RZ, R5 ;  /* 0x000000ffff077224 */ /* 0x000fe200078e0005 */
[----:B------:R-:W-:Y:S06]  /*136b0*/  BRA `(.L_x_9114) ;  /* 0x0000000000107947 */ /* 0x000fec0003800000 */
.L_x_9113:
[----:B------:R-:W0:Y:S02]  /*136c0*/  MUFU.RCP R7, R0 ;  /* 0x0000000000077308 */ /* 0x000e240000001000 */
[----:B0-----:R-:W-:-:S04]  /*136d0*/  FFMA R3, R0, R7, -1 ;  /* 0xbf80000000037423 */ /* 0x001fc80000000007 */
[----:B------:R-:W-:-:S04]  /*136e0*/  FADD.FTZ R4, -R3, -RZ ;  /* 0x800000ff03047221 */ /* 0x000fc80000010100 */
[----:B------:R-:W-:-:S07]  /*136f0*/  FFMA R7, R7, R4, R7 ;  /* 0x0000000407077223 */ /* 0x000fce0000000007 */
.L_x_9114:
[----:B------:R-:W-:Y:S05]  /*13700*/  BSYNC B2 ;  /* 0x0000000000027941 */ /* 0x000fea0003800000 */
.L_x_9112:
        /* <DEDUP_REMOVED lines=12> */
.L_x_8987:
        /* <DEDUP_REMOVED lines=13> */
.L_x_9530:
        /* <DEDUP_REMOVED lines=18> */
.L_x_9117:
[----:B------:R-:W-:-:S04]  /*139c0*/  FSETP.NEU.AND P0, PT, |R0|, +INF , PT ;  /* 0x7f8000000000780b */ /* 0x000fc80003f0d200 */
[----:B------:R-:W-:-:S09]  /*139d0*/  FSEL R93, R0, 3.40282346638528859812e+38, P0 ;  /* 0x7f7fffff005d7808 */ /* 0x000fd20000000000 */
.L_x_9116:
        /* <DEDUP_REMOVED lines=16> */
.L_x_9121:
[----:B------:R-:W0:Y:S02]  /*13ae0*/  MUFU.RCP R0, R93 ;  /* 0x0000005d00007308 */ /* 0x000e240000001000 */
[----:B0-----:R-:W-:-:S04]  /*13af0*/  FFMA R3, R93, R0, -1 ;  /* 0xbf8000005d037423 */ /* 0x001fc80000000000 */
[----:B------:R-:W-:-:S04]  /*13b00*/  FADD.FTZ R3, -R3, -RZ ;  /* 0x800000ff03037221 */ /* 0x000fc80000010100 */
[----:B------:R-:W-:-:S07]  /*13b10*/  FFMA R5, R0, R3, R0 ;  /* 0x0000000300057223 */ /* 0x000fce0000000000 */
.L_x_9122:
[----:B------:R-:W-:Y:S05]  /*13b20*/  BSYNC B3 ;  /* 0x0000000000037941 */ /* 0x000fea0003800000 */
.L_x_9120:
[----:B------:R0:W-:Y:S02]  /*13b30*/  STG.E desc[UR8][R116.64], R5 ;  /* 0x0000000574007986 */ /* 0x0001e4000c101908 */
.L_x_9119:
[----:B------:R-:W-:Y:S05]  /*13b40*/  BSYNC B2 ;  /* 0x0000000000027941 */ /* 0x000fea0003800000 */
.L_x_9118:
        /* <DEDUP_REMOVED lines=17> */
.L_x_9538:
        /* <DEDUP_REMOVED lines=18> */
.L_x_9125:
[----:B------:R-:W-:-:S04]  /*13d80*/  FSETP.NEU.AND P0, PT, |R0|, +INF , PT ;  /* 0x7f8000000000780b */ /* 0x000fc80003f0d200 */
[----:B------:R-:W-:-:S09]  /*13d90*/  FSEL R92, R0, 3.40282346638528859812e+38, P0 ;  /* 0x7f7fffff005c7808 */ /* 0x000fd20000000000 */
.L_x_9124:
        /* <DEDUP_REMOVED lines=14> */
.L_x_9129:
[----:B0-----:R-:W0:Y:S02]  /*13e80*/  MUFU.RCP R5, R92 ;  /* 0x0000005c00057308 */ /* 0x001e240000001000 */
[----:B0-----:R-:W-:-:S04]  /*13e90*/  FFMA R0, R92, R5, -1 ;  /* 0xbf8000005c007423 */ /* 0x001fc80000000005 */
[----:B------:R-:W-:-:S04]  /*13ea0*/  FADD.FTZ R0, -R0, -RZ ;  /* 0x800000ff00007221 */ /* 0x000fc80000010100 */
[----:B------:R-:W-:-:S07]  /*13eb0*/  FFMA R5, R5, R0, R5 ;  /* 0x0000000005057223 */ /* 0x000fce0000000005 */
.L_x_9130:
[----:B------:R-:W-:Y:S05]  /*13ec0*/  BSYNC B3 ;  /* 0x0000000000037941 */ /* 0x000fea0003800000 */
.L_x_9128:
[----:B------:R2:W-:Y:S02]  /*13ed0*/  STG.E desc[UR8][R114.64], R5 ;  /* 0x0000000572007986 */ /* 0x0005e4000c101908 */
.L_x_9127:
[----:B------:R-:W-:Y:S05]  /*13ee0*/  BSYNC B2 ;  /* 0x0000000000027941 */ /* 0x000fea0003800000 */
.L_x_9126:
        /* <DEDUP_REMOVED lines=17> */
.L_x_9546:
        /* <DEDUP_REMOVED lines=18> */
.L_x_9133:
[----:B------:R-:W-:-:S04]  /*14120*/  FSETP.NEU.AND P0, PT, |R0|, +INF , PT ;  /* 0x7f8000000000780b */ /* 0x000fc80003f0d200 */
[----:B------:R-:W-:-:S09]  /*14130*/  FSEL R91, R0, 3.40282346638528859812e+38, P0 ;  /* 0x7f7fffff005b7808 */ /* 0x000fd20000000000 */
.L_x_9132:
        /* <DEDUP_REMOVED lines=14> */
.L_x_9137:
[----:B------:R-:W1:Y:S02]  /*14220*/  MUFU.RCP R0, R91 ;  /* 0x0000005b00007308 */ /* 0x000e640000001000 */
[----:B-1----:R-:W-:-:S04]  /*14230*/  FFMA R3, R91, R0, -1 ;  /* 0xbf8000005b037423 */ /* 0x002fc80000000000 */
[----:B------:R-:W-:-:S04]  /*14240*/  FADD.FTZ R3, -R3, -RZ ;  /* 0x800000ff03037221 */ /* 0x000fc80000010100 */
[----:B0-2---:R-:W-:-:S07]  /*14250*/  FFMA R5, R0, R3, R0 ;  /* 0x0000000300057223 */ /* 0x005fce0000000000 */
.L_x_9138:
[----:B------:R-:W-:Y:S05]  /*14260*/  BSYNC B3 ;  /* 0x0000000000037941 */ /* 0x000fea0003800000 */
.L_x_9136:
[----:B------:R3:W-:Y:S02]  /*14270*/  STG.E desc[UR8][R112.64], R5 ;  /* 0x0000000570007986 */ /* 0x0007e4000c101908 */
.L_x_9135:
[----:B------:R-:W-:Y:S05]  /*14280*/  BSYNC B2 ;  /* 0x0000000000027941 */ /* 0x000fea0003800000 */
.L_x_9134:
        /* <DEDUP_REMOVED lines=17> */
.L_x_9554:
        /* <DEDUP_REMOVED lines=18> */
.L_x_9141:
[----:B------:R-:W-:-:S04]  /*144c0*/  FSETP.NEU.AND P0, PT, |R0|, +INF , PT ;  /* 0x7f8000000000780b */ /* 0x000fc80003f0d200 */
[----:B------:R-:W-:-:S09]  /*144d0*/  FSEL R90, R0, 3.40282346638528859812e+38, P0 ;  /* 0x7f7fffff005a7808 */ /* 0x000fd20000000000 */
.L_x_9140:
        /* <DEDUP_REMOVED lines=14> */
.L_x_9145:
[----:B0-23--:R-:W0:Y:S02]  /*145c0*/  MUFU.RCP R5, R90 ;  /* 0x0000005a00057308 */ /* 0x00de240000001000 */
[----:B0-----:R-:W-:-:S04]  /*145d0*/  FFMA R0, R90, R5, -1 ;  /* 0xbf8000005a007423 */ /* 0x001fc80000000005 */
[----:B------:R-:W-:-:S04]  /*145e0*/  FADD.FTZ R0, -R0, -RZ ;  /* 0x800000ff00007221 */ /* 0x000fc80000010100 */
[----:B------:R-:W-:-:S07]  /*145f0*/  FFMA R5, R5, R0, R5 ;  /* 0x0000000005057223 */ /* 0x000fce0000000005 */
.L_x_9146:
[----:B------:R-:W-:Y:S05]  /*14600*/  BSYNC B3 ;  /* 0x0000000000037941 */ /* 0x000fea0003800000 */
.L_x_9144:
[----:B------:R4:W-:Y:S02]  /*14610*/  STG.E desc[UR8][R110.64], R5 ;  /* 0x000000056e007986 */ /* 0x0009e4000c101908 */
.L_x_9143:
[----:B------:R-:W-:Y:S05]  /*14620*/  BSYNC B2 ;  /* 0x0000000000027941 */ /* 0x000fea0003800000 */
.L_x_9142:
        /* <DEDUP_REMOVED lines=17> */
.L_x_9562:
        /* <DEDUP_REMOVED lines=18> */
.L_x_9149:
[----:B------:R-:W-:-:S04]  /*14860*/  FSETP.NEU.AND P0, PT, |R0|, +INF , PT ;  /* 0x7f8000000000780b */ /* 0x000fc80003f0d200 */
[----:B------:R-:W-:-:S09]  /*14870*/  FSEL R89, R0, 3.40282346638528859812e+38, P0 ;  /* 0x7f7fffff00597808 */ /* 0x000fd20000000000 */
.L_x_9148:
        /* <DEDUP_REMOVED lines=14> */
.L_x_9153:
[----:B------:R-:W0:Y:S02]  /*14960*/  MUFU.RCP R0, R89 ;  /* 0x0000005900007308 */ /* 0x000e240000001000 */
[----:B0-----:R-:W-:-:S04]  /*14970*/  FFMA R3, R89, R0, -1 ;  /* 0xbf80000059037423 */ /* 0x001fc80000000000 */
[----:B------:R-:W-:-:S04]  /*14980*/  FADD.FTZ R3, -R3, -RZ ;  /* 0x800000ff03037221 */ /* 0x000fc80000010100 */
[----:B--234-:R-:W-:-:S07]  /*14990*/  FFMA R5, R0, R3, R0 ;  /* 0x0000000300057223 */ /* 0x01cfce0000000000 */
.L_x_9154:
[----:B------:R-:W-:Y:S05]  /*149a0*/  BSYNC B3 ;  /* 0x0000000000037941 */ /* 0x000fea0003800000 */
.L_x_9152:
[----:B------:R0:W-:Y:S02]  /*149b0*/  STG.E desc[UR8][R108.64], R5 ;  /* 0x000000056c007986 */ /* 0x0001e4000c101908 */
.L_x_9151:
[----:B------:R-:W-:Y:S05]  /*149c0*/  BSYNC B2 ;  /* 0x0000000000027941 */ /* 0x000fea0003800000 */
.L_x_9150:
        /* <DEDUP_REMOVED lines=17> */
.L_x_9570:
        /* <DEDUP_REMOVED lines=18> */
.L_x_9157:
[----:B------:R-:W-:-:S04]  /*14c00*/  FSETP.NEU.AND P0, PT, |R0|, +INF , PT ;  /* 0x7f8000000000780b */ /* 0x000fc80003f0d200 */
[----:B------:R-:W-:-:S09]  /*14c10*/  FSEL R88, R0, 3.40282346638528859812e+38, P0 ;  /* 0x7f7fffff00587808 */ /* 0x000fd20000000000 */
.L_x_9156:
        /* <DEDUP_REMOVED lines=14> */
.L_x_9161:
[----:B--234-:R-:W0:Y:S02]  /*14d00*/  MUFU.RCP R5, R88 ;  /* 0x0000005800057308 */ /* 0x01ce240000001000 */
[----:B0-----:R-:W-:-:S04]  /*14d10*/  FFMA R0, R88, R5, -1 ;  /* 0xbf80000058007423 */ /* 0x001fc80000000005 */
[----:B------:R-:W-:-:S04]  /*14d20*/  FADD.FTZ R0, -R0, -RZ ;  /* 0x800000ff00007221 */ /* 0x000fc80000010100 */
[----:B------:R-:W-:-:S07]  /*14d30*/  FFMA R5, R5, R0, R5 ;  /* 0x0000000005057223 */ /* 0x000fce0000000005 */
.L_x_9162:
[----:B------:R-:W-:Y:S05]  /*14d40*/  BSYNC B3 ;  /* 0x0000000000037941 */ /* 0x000fea0003800000 */
.L_x_9160:
[----:B------:R0:W-:Y:S02]  /*14d50*/  STG.E desc[UR8][R106.64], R5 ;  /* 0x000000056a007986 */ /* 0x0001e4000c101908 */
.L_x_9159:
[----:B------:R-:W-:Y:S05]  /*14d60*/  BSYNC B2 ;  /* 0x0000000000027941 */ /* 0x000fea0003800000 */
.L_x_9158:
        /* <DEDUP_REMOVED lines=17> */
.L_x_9578:
        /* <DEDUP_REMOVED lines=18> */
.L_x_9165:
[----:B------:R-:W-:-:S04]  /*14fa0*/  FSETP.NEU.AND P0, PT, |R0|, +INF , PT ;  /* 0x7f8000000000780b */ /* 0x000fc80003f0d200 */
[----:B------:R-:W-:-:S09]  /*14fb0*/  FSEL R87, R0, 3.40282346638528859812e+38, P0 ;  /* 0x7f7fffff00577808 */ /* 0x000fd20000000000 */
.L_x_9164:
        /* <DEDUP_REMOVED lines=14> */
.L_x_9169:
[----:B------:R-:W0:Y:S02]  /*150a0*/  MUFU.RCP R0, R87 ;  /* 0x0000005700007308 */ /* 0x000e240000001000 */
[----:B0-----:R-:W-:-:S04]  /*150b0*/  FFMA R3, R87, R0, -1 ;  /* 0xbf80000057037423 */ /* 0x001fc80000000000 */
[----:B------:R-:W-:-:S04]  /*150c0*/  FADD.FTZ R3, -R3, -RZ ;  /* 0x800000ff03037221 */ /* 0x000fc80000010100 */
[----:B--234-:R-:W-:-:S07]  /*150d0*/  FFMA R5, R0, R3, R0 ;  /* 0x0000000300057223 */ /* 0x01cfce0000000000 */
.L_x_9170:
[----:B------:R-:W-:Y:S05]  /*150e0*/  BSYNC B3 ;  /* 0x0000000000037941 */ /* 0x000fea0003800000 */
.L_x_9168:
[----:B------:R0:W-:Y:S02]  /*150f0*/  STG.E desc[UR8][R104.64], R5 ;  /* 0x0000000568007986 */ /* 0x0001e4000c101908 */
.L_x_9167:
[----:B------:R-:W-:Y:S05]  /*15100*/  BSYNC B2 ;  /* 0x0000000000027941 */ /* 0x000fea0003800000 */
.L_x_9166:
        /* <DEDUP_REMOVED lines=17> */
.L_x_9586:
        /* <DEDUP_REMOVED lines=18> */
.L_x_9173:
[----:B------:R-:W-:-:S04]  /*15340*/  FSETP.NEU.AND P0, PT, |R0|, +INF , PT ;  /* 0x7f8000000000780b */ /* 0x000fc80003f0d200 */
[----:B------:R-:W-:-:S09]  /*15350*/  FSEL R86, R0, 3.40282346638528859812e+38, P0 ;  /* 0x7f7fffff00567808 */ /* 0x000fd20000000000 */
.L_x_9172:
        /* <DEDUP_REMOVED lines=14> */
.L_x_9177:
[----:B--234-:R-:W0:Y:S02]  /*15440*/  MUFU.RCP R5, R86 ;  /* 0x0000005600057308 */ /* 0x01ce240000001000 */
[----:B0-----:R-:W-:-:S04]  /*15450*/  FFMA R0, R86, R5, -1 ;  /* 0xbf80000056007423 */ /* 0x001fc80000000005 */
[----:B------:R-:W-:-:S04]  /*15460*/  FADD.FTZ R0, -R0, -RZ ;  /* 0x800000ff00007221 */ /* 0x000fc80000010100 */
[----:B------:R-:W-:-:S07]  /*15470*/  FFMA R5, R5, R0, R5 ;  /* 0x0000000005057223 */ /* 0x000fce0000000005 */
.L_x_9178:
[----:B------:R-:W-:Y:S05]  /*15480*/  BSYNC B3 ;  /* 0x0000000000037941 */ /* 0x000fea0003800000 */
.L_x_9176:
[----:B------:R0:W-:Y:S02]  /*15490*/  STG.E desc[UR8][R102.64], R5 ;  /* 0x0000000566007986 */ /* 0x0001e4000c101908 */
.L_x_9175:
[----:B------:R-:W-:Y:S05]  /*154a0*/  BSYNC B2 ;  /* 0x0000000000027941 */ /* 0x000fea0003800000 */
.L_x_9174:
        /* <DEDUP_REMOVED lines=17> */
.L_x_9594:
        /* <DEDUP_REMOVED lines=18> */
.L_x_9181:
[----:B------:R-:W-:-:S04]  /*156e0*/  FSETP.NEU.AND P0, PT, |R0|, +INF , PT ;  /* 0x7f8000000000780b */ /* 0x000fc80003f0d200 */
[----:B------:R-:W-:-:S09]  /*156f0*/  FSEL R85, R0, 3.40282346638528859812e+38, P0 ;  /* 0x7f7fffff00557808 */ /* 0x000fd20000000000 */
.L_x_9180:
        /* <DEDUP_REMOVED lines=17> */
.L_x_9185:
[----:B------:R-:W0:Y:S02]  /*15810*/  MUFU.RCP R0, R85 ;  /* 0x0000005500007308 */ /* 0x000e240000001000 */
[----:B0-----:R-:W-:-:S04]  /*15820*/  FFMA R3, R85, R0, -1 ;  /* 0xbf80000055037423 */ /* 0x001fc80000000000 */
[----:B------:R-:W-:-:S04]  /*15830*/  FADD.FTZ R3, -R3, -RZ ;  /* 0x800000ff03037221 */ /* 0x000fc80000010100 */
[----:B------:R-:W-:-:S07]  /*15840*/  FFMA R3, R0, R3, R0 ;  /* 0x0000000300037223 */ /* 0x000fce0000000000 */
.L_x_9186:
[----:B------:R-:W-:Y:S05]  /*15850*/  BSYNC B3 ;  /* 0x0000000000037941 */ /* 0x000fea0003800000 */
.L_x_9184:
        /* <DEDUP_REMOVED lines=11> */
.L_x_9183:
[----:B------:R-:W-:Y:S05]  /*15910*/  BSYNC B2 ;  /* 0x0000000000027941 */ /* 0x000fea0003800000 */
.L_x_9182:
        /* <DEDUP_REMOVED lines=17> */
.L_x_9602:
        /* <DEDUP_REMOVED lines=18> */
.L_x_9189:
[----:B------:R-:W-:-:S04]  /*15b50*/  FSETP.NEU.AND P0, PT, |R0|, +INF , PT ;  /* 0x7f8000000000780b */ /* 0x000fc80003f0d200 */
[----:B------:R-:W-:-:S09]  /*15b60*/  FSEL R84, R0, 3.40282346638528859812e+38, P0 ;  /* 0x7f7fffff00547808 */ /* 0x000fd20000000000 */
.L_x_9188:
        /* <DEDUP_REMOVED lines=17> */
.L_x_9193:
[----:B------:R-:W0:Y:S02]  /*15c80*/  MUFU.RCP R3, R84 ;  /* 0x0000005400037308 */ /* 0x000e240000001000 */
[----:B0-----:R-:W-:-:S04]  /*15c90*/  FFMA R0, R84, R3, -1 ;  /* 0xbf80000054007423 */ /* 0x001fc80000000003 */
[----:B------:R-:W-:-:S04]  /*15ca0*/  FADD.FTZ R0, -R0, -RZ ;  /* 0x800000ff00007221 */ /* 0x000fc80000010100 */
[----:B------:R-:W-:-:S07]  /*15cb0*/  FFMA R3, R3, R0, R3 ;  /* 0x0000000003037223 */ /* 0x000fce0000000003 */
.L_x_9194:
[----:B------:R-:W-:Y:S05]  /*15cc0*/  BSYNC B3 ;  /* 0x0000000000037941 */ /* 0x000fea0003800000 */
.L_x_9192:
        /* <DEDUP_REMOVED lines=11> */
.L_x_9191:
[----:B------:R-:W-:Y:S05]  /*15d80*/  BSYNC B2 ;  /* 0x0000000000027941 */ /* 0x000fea0003800000 */
.L_x_9190:
        /* <DEDUP_REMOVED lines=17> */
.L_x_9610:
        /* <DEDUP_REMOVED lines=18> */
.L_x_9197:
[----:B------:R-:W-:-:S04]  /*15fc0*/  FSETP.NEU.AND P0, PT, |R0|, +INF , PT ;  /* 0x7f8000000000780b */ /* 0x000fc80003f0d200 */
[----:B------:R-:W-:-:S09]  /*15fd0*/  FSEL R83, R0, 3.40282346638528859812e+38, P0 ;  /* 0x7f7fffff00537808 */ /* 0x000fd20000000000 */
.L_x_9196:
        /* <DEDUP_REMOVED lines=22> */
.L_x_9201:
[----:B------:R-:W0:Y:S02]  /*16140*/  MUFU.RCP R0, R83 ;  /* 0x0000005300007308 */ /* 0x000e240000001000 */
[----:B0-----:R-:W-:-:S04]  /*16150*/  FFMA R3, R83, R0, -1 ;  /* 0xbf80000053037423 */ /* 0x001fc80000000000 */
[----:B------:R-:W-:-:S04]  /*16160*/  FADD.FTZ R3, -R3, -RZ ;  /* 0x800000ff03037221 */ /* 0x000fc80000010100 */
[----:B------:R-:W-:-:S07]  /*16170*/  FFMA R3, R0, R3, R0 ;  /* 0x0000000300037223 */ /* 0x000fce0000000000 */
.L_x_9202:
[----:B------:R-:W-:Y:S05]  /*16180*/  BSYNC B3 ;  /* 0x0000000000037941 */ /* 0x000fea0003800000 */
.L_x_9200:
        /* <DEDUP_REMOVED lines=11> */
.L_x_9199:
[----:B------:R-:W-:Y:S05]  /*16240*/  BSYNC B2 ;  /* 0x0000000000027941 */ /* 0x000fea0003800000 */
.L_x_9198:
        /* <DEDUP_REMOVED lines=17> */
.L_x_9618:
        /* <DEDUP_REMOVED lines=18> */
.L_x_9205:
[----:B------:R-:W-:-:S04]  /*16480*/  FSETP.NEU.AND P0, PT, |R0|, +INF , PT ;  /* 0x7f8000000000780b */ /* 0x000fc80003f0d200 */
[----:B------:R-:W-:-:S09]  /*16490*/  FSEL R82, R0, 3.40282346638528859812e+38, P0 ;  /* 0x7f7fffff00527808 */ /* 0x000fd20000000000 */
.L_x_9204:
        /* <DEDUP_REMOVED lines=16> */
.L_x_9209:
[----:B------:R-:W0:Y:S02]  /*165a0*/  MUFU.RCP R3, R82 ;  /* 0x0000005200037308 */ /* 0x000e240000001000 */
[----:B0-----:R-:W-:-:S04]  /*165b0*/  FFMA R0, R82, R3, -1 ;  /* 0xbf80000052007423 */ /* 0x001fc80000000003 */
[----:B------:R-:W-:-:S04]  /*165c0*/  FADD.FTZ R0, -R0, -RZ ;  /* 0x800000ff00007221 */ /* 0x000fc80000010100 */
[----:B------:R-:W-:-:S07]  /*165d0*/  FFMA R3, R3, R0, R3 ;  /* 0x0000000003037223 */ /* 0x000fce0000000003 */
.L_x_9210:
[----:B------:R-:W-:Y:S05]  /*165e0*/  BSYNC B3 ;  /* 0x0000000000037941 */ /* 0x000fea0003800000 */
.L_x_9208:
        /* <DEDUP_REMOVED lines=11> */
.L_x_9207:
[----:B------:R-:W-:Y:S05]  /*166a0*/  BSYNC B2 ;  /* 0x0000000000027941 */ /* 0x000fea0003800000 */
.L_x_9206:
        /* <DEDUP_REMOVED lines=17> */
.L_x_9626:
        /* <DEDUP_REMOVED lines=18> */
.L_x_9213:
[----:B------:R-:W-:-:S04]  /*168e0*/  FSETP.NEU.AND P0, PT, |R0|, +INF , PT ;  /* 0x7f8000000000780b */ /* 0x000fc80003f0d200 */
[----:B------:R-:W-:-:S09]  /*168f0*/  FSEL R81, R0, 3.40282346638528859812e+38, P0 ;  /* 0x7f7fffff00517808 */ /* 0x000fd20000000000 */
.L_x_9212:
        /* <DEDUP_REMOVED lines=16> */
.L_x_9217:
[----:B------:R-:W0:Y:S02]  /*16a00*/  MUFU.RCP R0, R81 ;  /* 0x0000005100007308 */ /* 0x000e240000001000 */
[----:B0-----:R-:W-:-:S04]  /*16a10*/  FFMA R3, R81, R0, -1 ;  /* 0xbf80000051037423 */ /* 0x001fc80000000000 */
[----:B------:R-:W-:-:S04]  /*16a20*/  FADD.FTZ R3, -R3, -RZ ;  /* 0x800000ff03037221 */ /* 0x000fc80000010100 */
[----:B------:R-:W-:-:S07]  /*16a30*/  FFMA R3, R0, R3, R0 ;  /* 0x0000000300037223 */ /* 0x000fce0000000000 */
.L_x_9218:
[----:B------:R-:W-:Y:S05]  /*16a40*/  BSYNC B3 ;  /* 0x0000000000037941 */ /* 0x000fea0003800000 */
.L_x_9216:
        /* <DEDUP_REMOVED lines=11> */
.L_x_9215:
[----:B------:R-:W-:Y:S05]  /*16b00*/  BSYNC B2 ;  /* 0x0000000000027941 */ /* 0x000fea0003800000 */
.L_x_9214:
        /* <DEDUP_REMOVED lines=17> */
.L_x_9634:
        /* <DEDUP_REMOVED lines=18> */
.L_x_9221:
[----:B------:R-:W-:-:S04]  /*16d40*/  FSETP.NEU.AND P0, PT, |R0|, +INF , PT ;  /* 0x7f8000000000780b */ /* 0x000fc80003f0d200 */
[----:B------:R-:W-:-:S09]  /*16d50*/  FSEL R80, R0, 3.40282346638528859812e+38, P0 ;  /* 0x7f7fffff00507808 */ /* 0x000fd20000000000 */
.L_x_9220:
        /* <DEDUP_REMOVED lines=16> */
.L_x_9225:
[----:B------:R-:W0:Y:S02]  /*16e60*/  MUFU.RCP R3, R80 ;  /* 0x0000005000037308 */ /* 0x000e240000001000 */
[----:B0-----:R-:W-:-:S04]  /*16e70*/  FFMA R0, R80, R3, -1 ;  /* 0xbf80000050007423 */ /* 0x001fc80000000003 */
[----:B------:R-:W-:-:S04]  /*16e80*/  FADD.FTZ R0, -R0, -RZ ;  /* 0x800000ff00007221 */ /* 0x000fc80000010100 */
[----:B------:R-:W-:-:S07]  /*16e90*/  FFMA R3, R3, R0, R3 ;  /* 0x0000000003037223 */ /* 0x000fce0000000003 */
.L_x_9226:
[----:B------:R-:W-:Y:S05]  /*16ea0*/  BSYNC B3 ;  /* 0x0000000000037941 */ /* 0x000fea0003800000 */
.L_x_9224:
        /* <DEDUP_REMOVED lines=11> */
.L_x_9223:
[----:B------:R-:W-:Y:S05]  /*16f60*/  BSYNC B2 ;  /* 0x0000000000027941 */ /* 0x000fea0003800000 */
.L_x_9222:
        /* <DEDUP_REMOVED lines=17> */
.L_x_9642:
        /* <DEDUP_REMOVED lines=18> */
.L_x_9229:
[----:B------:R-:W-:-:S04]  /*171a0*/  FSETP.NEU.AND P0, PT, |R0|, +INF , PT ;  /* 0x7f8000000000780b */ /* 0x000fc80003f0d200 */
[----:B------:R-:W-:-:S09]  /*171b0*/  FSEL R79, R0, 3.40282346638528859812e+38, P0 ;  /* 0x7f7fffff004f7808 */ /* 0x000fd20000000000 */
.L_x_9228:
        /* <DEDUP_REMOVED lines=16> */
.L_x_9233:
[----:B------:R-:W0:Y:S02]  /*172c0*/  MUFU.RCP R0, R79 ;  /* 0x0000004f00007308 */ /* 0x000e240000001000 */
[----:B0-----:R-:W-:-:S04]  /*172d0*/  FFMA R3, R79, R0, -1 ;  /* 0xbf8000004f037423 */ /* 0x001fc80000000000 */
[----:B------:R-:W-:-:S04]  /*172e0*/  FADD.FTZ R3, -R3, -RZ ;  /* 0x800000ff03037221 */ /* 0x000fc80000010100 */
[----:B------:R-:W-:-:S07]  /*172f0*/  FFMA R3, R0, R3, R0 ;  /* 0x0000000300037223 */ /* 0x000fce0000000000 */
.L_x_9234:
[----:B------:R-:W-:Y:S05]  /*17300*/  BSYNC B3 ;  /* 0x0000000000037941 */ /* 0x000fea0003800000 */
.L_x_9232:
        /* <DEDUP_REMOVED lines=11> */
.L_x_9231:
[----:B------:R-:W-:Y:S05]  /*173c0*/  BSYNC B2 ;  /* 0x0000000000027941 */ /* 0x000fea0003800000 */
.L_x_9230:
        /* <DEDUP_REMOVED lines=17> */
.L_x_9650:
        /* <DEDUP_REMOVED lines=18> */
.L_x_9237:
[----:B------:R-:W-:-:S04]  /*17600*/  FSETP.NEU.AND P0, PT, |R0|, +INF , PT ;  /* 0x7f8000000000780b */ /* 0x000fc80003f0d200 */
[----:B------:R-:W-:-:S09]  /*17610*/  FSEL R0, R0, 3.40282346638528859812e+38, P0 ;  /* 0x7f7fffff00007808 */ /* 0x000fd20000000000 */
.L_x_9236:
        /* <DEDUP_REMOVED lines=12> */
[----:B------:R-:W-:Y:S05]  /*176e0*/  BRA `(.L_x_9240) ;  /* 0x0000000000107947 */ /* 0x000fea0003800000 */
.L_x_9239:
[----:B--234-:R-:W0:Y:S02]  /*176f0*/  MUFU.RCP R5, R0 ;  /* 0x0000000000057308 */ /* 0x01ce240000001000 */
[----:B0-----:R-:W-:-:S04]  /*17700*/  FFMA R3, R0, R5, -1 ;  /* 0xbf80000000037423 */ /* 0x001fc80000000005 */
[----:B------:R-:W-:-:S04]  /*17710*/  FADD.FTZ R4, -R3, -RZ ;  /* 0x800000ff03047221 */ /* 0x000fc80000010100 */
[----:B------:R-:W-:-:S07]  /*17720*/  FFMA R5, R5, R4, R5 ;  /* 0x0000000405057223 */ /* 0x000fce0000000005 */
.L_x_9240:
[----:B------:R-:W-:Y:S05]  /*17730*/  BSYNC B2 ;  /* 0x0000000000027941 */ /* 0x000fea0003800000 */
.L_x_9238:
        /* <DEDUP_REMOVED lines=10> */
.L_x_9111:
[----:B------:R-:W-:Y:S05]  /*177e0*/  BSYNC B0 ;  /* 0x0000000000007941 */ /* 0x000fea0003800000 */
.L_x_8986:
        /* <DEDUP_REMOVED lines=11> */
[----:B------:R-:W-:Y:S01]  /*178a0*/  F2FP.SATFINITE.E5M2.F32.PACK_AB_MERGE_C R101, RZ, R6, RZ ;  /* 0x00000006ff65723e */ /* 0x000fe200048060ff */
        /* <DEDUP_REMOVED lines=12> */
[----:B------:R-:W-:Y:S01]  /*17970*/  BSSY B0, `(.L_x_9241) ;  /* 0x0000074000007945 */ /* 0x000fe20003800000 */
[----:B------:R-:W-:-:S02]  /*17980*/  F2FP.SATFINITE.E5M2.F32.PACK_AB_MERGE_C R97, RZ, R13, RZ ;  /* 0x0000000dff61723e */ /* 0x000fc400048060ff */
[----:B------:R-:W-:Y:S02]  /*17990*/  F2FP.SATFINITE.E5M2.F32.PACK_AB_MERGE_C R107, RZ, R15, RZ ;  /* 0x0000000fff6b723e */ /* 0x000fe400048060ff */
[----:B------:R-:W-:Y:S02]  /*179a0*/  F2FP.SATFINITE.E5M2.F32.PACK_AB_MERGE_C R99, RZ, R20, RZ ;  /* 0x00000014ff63723e */ /* 0x000fe400048060ff */
[----:B------:R-:W-:Y:S01]  /*179b0*/  F2FP.SATFINITE.E5M2.F32.PACK_AB_MERGE_C R25, RZ, R14, RZ ;  /* 0x0000000eff19723e */ /* 0x000fe200048060ff */
[----:B-----5:R-:W-:Y:S01]  /*179c0*/  IMAD.SHL.U32 R21, R76, 0x4, RZ ;  /* 0x000000044c157824 */ /* 0x020fe200078e00ff */
[----:B------:R-:W-:Y:S02]  /*179d0*/  SHF.R.U32.HI R4, RZ, 0x1, R76 ;  /* 0x00000001ff047819 */ /* 0x000fe4000001164c */
[----:B------:R-:W-:Y:S02]  /*179e0*/  F2FP.SATFINITE.E5M2.F32.PACK_AB_MERGE_C R7, RZ, R7, RZ ;  /* 0x00000007ff07723e */ /* 0x000fe400048060ff */
[----:B------:R-:W-:-:S02]  /*179f0*/  LOP3.LUT R4, R4, 0x7ffffff0, RZ, 0xc0, !PT ;  /* 0x7ffffff004047812 */ /* 0x000fc400078ec0ff */
[----:B------:R-:W-:Y:S02]  /*17a00*/  F2FP.SATFINITE.E5M2.F32.PACK_AB_MERGE_C R103, RZ, R22, RZ ;  /* 0x00000016ff67723e */ /* 0x000fe400048060ff */
[----:B------:R-:W-:Y:S01]  /*17a10*/  F2FP.SATFINITE.E5M2.F32.PACK_AB_MERGE_C R23, RZ, R23, RZ ;  /* 0x00000017ff17723e */ /* 0x000fe200048060ff */
[----:B-1----:R-:W-:Y:S01]  /*17a20*/  IMAD.WIDE.U32 R4, R11, 0x80, R4 ;  /* 0x000000800b047825 */ /* 0x002fe200078e0004 */
[----:B------:R-:W-:Y:S02]  /*17a30*/  F2FP.SATFINITE.E5M2.F32.PACK_AB_MERGE_C R105, RZ, R24, RZ ;  /* 0x00000018ff69723e */ /* 0x000fe400048060ff */
[----:B------:R-:W-:Y:S01]  /*17a40*/  F2FP.SATFINITE.E5M2.F32.PACK_AB_MERGE_C R109, RZ, R26, RZ ;  /* 0x0000001aff6d723e */ /* 0x000fe200048060ff */
[----:B--2---:R-:W-:Y:S01]  /*17a50*/  IMAD.WIDE.U32 R10, R10, 0x80, RZ ;  /* 0x000000800a0a7825 */ /* 0x004fe200078e00ff */
[----:B------:R-:W-:Y:S02]  /*17a60*/  F2FP.SATFINITE.E5M2.F32.PACK_AB_MERGE_C R111, RZ, R27, RZ ;  /* 0x0000001bff6f723e */ /* 0x000fe400048060ff */
[----:B------:R-:W-:Y:S01]  /*17a70*/  F2FP.SATFINITE.E5M2.F32.PACK_AB_MERGE_C R113, RZ, R28, RZ ;  /* 0x0000001cff71723e */ /* 0x000fe200048060ff */
[----:B---3--:R-:W-:Y:S01]  /*17a80*/  IMAD R6, R11, R8, RZ ;  /* 0x000000080b067224 */ /* 0x008fe200078e02ff */
[----:B------:R-:W-:-:S02]  /*17a90*/  LOP3.LUT R21, R10, 0x7c, R21, 0xf8, !PT ;  /* 0x0000007c0a157812 */ /* 0x000fc400078ef815 */
[----:B------:R-:W-:Y:S02]  /*17aa0*/  F2FP.SATFINITE.E5M2.F32.PACK_AB_MERGE_C R115, RZ, R29, RZ ;  /* 0x0000001dff73723e */ /* 0x000fe400048060ff */
[C---:B0-----:R-:W-:Y:S01]  /*17ab0*/  ISETP.GE.U32.AND P0, PT, R21.reuse, R2, PT ;  /* 0x000000021500720c */ /* 0x041fe20003f06070 */
[C---:B------:R-:W-:Y:S01]  /*17ac0*/  IMAD R15, R21.reuse, R9, R6 ;  /* 0x00000009150f7224 */ /* 0x040fe200078e0206 */
[----:B------:R-:W-:Y:S01]  /*17ad0*/  F2FP.SATFINITE.E5M2.F32.PACK_AB_MERGE_C R117, RZ, R30, RZ ;  /* 0x0000001eff75723e */ /* 0x000fe200048060ff */
[----:B------:R-:W-:Y:S01]  /*17ae0*/  IMAD.WIDE.U32 R12, R21, R8, R4 ;  /* 0x00000008150c7225 */ /* 0x000fe200078e0004 */
[----:B------:R-:W-:Y:S02]  /*17af0*/  ISETP.GE.U32.AND.EX P0, PT, R11, R3, PT, P0 ;  /* 0x000000030b00720c */ /* 0x000fe40003f06100 */
[----:B------:R-:W-:Y:S01]  /*17b00*/  F2FP.SATFINITE.E5M2.F32.PACK_AB_MERGE_C R119, RZ, R31, RZ ;  /* 0x0000001fff77723e */ /* 0x000fe200048060ff */
        /* <DEDUP_REMOVED lines=44> */
.L_x_9243:
        /* <DEDUP_REMOVED lines=46> */
.L_x_9242:
[----:B------:R-:W-:Y:S05]  /*180b0*/  BSYNC B0 ;  /* 0x0000000000007941 */ /* 0x000fea0003800000 */
.L_x_9241:
        /* <DEDUP_REMOVED lines=81> */
.L_x_9246:
        /* <DEDUP_REMOVED lines=46> */
.L_x_9245:
[----:B------:R-:W-:Y:S05]  /*188b0*/  BSYNC B0 ;  /* 0x0000000000007941 */ /* 0x000fea0003800000 */
.L_x_9244:
        /* <DEDUP_REMOVED lines=21> */
[----:B------:R-:W-:-:S02]  /*18a10*/  F2FP.SATFINITE.E5M2.F32.PACK_AB_MERGE_C R27, RZ, R19, RZ ;  /* 0x00000013ff1b723e */ /* 0x000fc400048060ff */
[----:B------:R-:W-:Y:S01]  /*18a20*/  F2FP.SATFINITE.E5M2.F32.PACK_AB_MERGE_C R5, RZ, R16, RZ ;  /* 0x00000010ff05723e */ /* 0x000fe200048060ff */
[----:B------:R-:W-:Y:S01]  /*18a30*/  IMAD.X R20, R20, 0x1, R9, P1 ;  /* 0x0000000114147824 */ /* 0x000fe200008e0609 */
        /* <DEDUP_REMOVED lines=57> */
.L_x_9249:
        /* <DEDUP_REMOVED lines=46> */
.L_x_9248:
[----:B------:R-:W-:Y:S05]  /*190b0*/  BSYNC B0 ;  /* 0x0000000000007941 */ /* 0x000fea0003800000 */
.L_x_9247:
        /* <DEDUP_REMOVED lines=27> */
[----:B01----:R-:W-:Y:S02]  /*19270*/  F2FP.SATFINITE.E5M2.F32.PACK_AB_MERGE_C R5, RZ, R70, RZ ;  /* 0x00000046ff05723e */ /* 0x003fe400048060ff */
        /* <DEDUP_REMOVED lines=51> */
.L_x_9250:
        /* <DEDUP_REMOVED lines=48> */
.L_x_8782:
[----:B------:R-:W-:Y:S01]  /*198b0*/  BSSY B1, `(.L_x_9251) ;  /* 0x0000007000017945 */ /* 0x000fe20003800000 */
[----:B------:R-:W-:Y:S02]  /*198c0*/  IMAD.MOV.U32 R7, RZ, RZ, 0x4 ;  /* 0x00000004ff077424 */ /* 0x000fe400078e00ff */
[----:B------:R-:W-:Y:S02]  /*198d0*/  IMAD.MOV.U32 R6, RZ, RZ, 0x1f ;  /* 0x0000001fff067424 */ /* 0x000fe400078e00ff */
[----:B------:R-:W-:-:S07]  /*198e0*/  IMAD.MOV.U32 R5, RZ, RZ, R30 ;  /* 0x000000ffff057224 */ /* 0x000fce00078e001e */
[----:B------:R-:W-:Y:S05]  /*198f0*/  WARPSYNC.COLLECTIVE R5, `(.L_x_9252) ;  /* 0x0000000005087348 */ /* 0x000fea0003c00000 */
[----:B------:R0:W1:Y:S02]  /*19900*/  SHFL.DOWN P0, R0, R8, R7, R6 ;  /* 0x0800000708007389 */ /* 0x0000640000000006 */
[----:B01----:R-:W-:Y:S01]  /*19910*/  ENDCOLLECTIVE ;  /* 0x000000000000791b */ /* 0x003fe20003800000 */
.L_x_9252:
[----:B------:R-:W-:Y:S05]  /*19920*/  BSYNC B1 ;  /* 0x0000000000017941 */ /* 0x000fea0003800000 */
.L_x_9251:
        /* <DEDUP_REMOVED lines=9> */
.L_x_9254:
[----:B------:R-:W-:Y:S05]  /*199c0*/  BSYNC B1 ;  /* 0x0000000000017941 */ /* 0x000fea0003800000 */
.L_x_9253:
        /* <DEDUP_REMOVED lines=9> */
.L_x_9256:
[----:B------:R-:W-:Y:S05]  /*19a60*/  BSYNC B1 ;  /* 0x0000000000017941 */ /* 0x000fea0003800000 */
.L_x_9255:
        /* <DEDUP_REMOVED lines=8> */
.L_x_9258:
[----:B------:R-:W-:Y:S05]  /*19af0*/  BSYNC B1 ;  /* 0x0000000000017941 */ /* 0x000fea0003800000 */
.L_x_9257:
[----:B------:R-:W-:Y:S05]  /*19b00*/  BRA `(.L_x_9259) ;  /* 0xfffffe8800547947 */ /* 0x000fea000383ffff */
.L_x_8795:
[----:B------:R-:W-:Y:S01]  /*19b10*/  BSSY B1, `(.L_x_9260) ;  /* 0x0000007000017945 */ /* 0x000fe20003800000 */
[----:B------:R-:W-:Y:S02]  /*19b20*/  IMAD.MOV.U32 R7, RZ, RZ, 0x4 ;  /* 0x00000004ff077424 */ /* 0x000fe400078e00ff */
[----:B------:R-:W-:Y:S02]  /*19b30*/  IMAD.MOV.U32 R6, RZ, RZ, 0x1f ;  /* 0x0000001fff067424 */ /* 0x000fe400078e00ff */
[----:B------:R-:W-:-:S07]  /*19b40*/  IMAD.MOV.U32 R5, RZ, RZ, R30 ;  /* 0x000000ffff057224 */ /* 0x000fce00078e001e */
[----:B------:R-:W-:Y:S05]  /*19b50*/  WARPSYNC.COLLECTIVE R5, `(.L_x_9261) ;  /* 0x0000000005087348 */ /* 0x000fea0003c00000 */
[----:B------:R0:W1:Y:S02]  /*19b60*/  SHFL.DOWN P0, R0, R8, R7, R6 ;  /* 0x0800000708007389 */ /* 0x0000640000000006 */
[----:B01----:R-:W-:Y:S01]  /*19b70*/  ENDCOLLECTIVE ;  /* 0x000000000000791b */ /* 0x003fe20003800000 */
.L_x_9261:
[----:B------:R-:W-:Y:S05]  /*19b80*/  BSYNC B1 ;  /* 0x0000000000017941 */ /* 0x000fea0003800000 */
.L_x_9260:
        /* <DEDUP_REMOVED lines=9> */
.L_x_9263:
[----:B------:R-:W-:Y:S05]  /*19c20*/  BSYNC B1 ;  /* 0x0000000000017941 */ /* 0x000fea0003800000 */
.L_x_9262:
        /* <DEDUP_REMOVED lines=9> */
.L_x_9265:
[----:B------:R-:W-:Y:S05]  /*19cc0*/  BSYNC B1 ;  /* 0x0000000000017941 */ /* 0x000fea0003800000 */
.L_x_9264:
        /* <DEDUP_REMOVED lines=8> */
.L_x_9267:
[----:B------:R-:W-:Y:S05]  /*19d50*/  BSYNC B1 ;  /* 0x0000000000017941 */ /* 0x000fea0003800000 */
.L_x_9266:
[----:B------:R-:W-:Y:S05]  /*19d60*/  BRA `(.L_x_9268) ;  /* 0xfffffe9000f07947 */ /* 0x000fea000383ffff */
.L_x_8808:
[----:B------:R-:W-:Y:S01]  /*19d70*/  BSSY B1, `(.L_x_9269) ;  /* 0x0000007000017945 */ /* 0x000fe20003800000 */
[----:B------:R-:W-:Y:S02]  /*19d80*/  IMAD.MOV.U32 R7, RZ, RZ, 0x4 ;  /* 0x00000004ff077424 */ /* 0x000fe400078e00ff */
[----:B------:R-:W-:Y:S02]  /*19d90*/  IMAD.MOV.U32 R6, RZ, RZ, 0x1f ;  /* 0x0000001fff067424 */ /* 0x000fe400078e00ff */
[----:B------:R-:W-:-:S07]  /*19da0*/  IMAD.MOV.U32 R5, RZ, RZ, R30 ;  /* 0x000000ffff057224 */ /* 0x000fce00078e001e */
[----:B------:R-:W-:Y:S05]  /*19db0*/  WARPSYNC.COLLECTIVE R5, `(.L_x_9270) ;  /* 0x0000000005087348 */ /* 0x000fea0003c00000 */
[----:B------:R0:W1:Y:S02]  /*19dc0*/  SHFL.DOWN P0, R0, R8, R7, R6 ;  /* 0x0800000708007389 */ /* 0x0000640000000006 */
[----:B01----:R-:W-:Y:S01]  /*19dd0*/  ENDCOLLECTIVE ;  /* 0x000000000000791b */ /* 0x003fe20003800000 */
.L_x_9270:
[----:B------:R-:W-:Y:S05]  /*19de0*/  BSYNC B1 ;  /* 0x0000000000017941 */ /* 0x000fea0003800000 */
.L_x_9269:
        /* <DEDUP_REMOVED lines=9> */
.L_x_9272:
[----:B------:R-:W-:Y:S05]  /*19e80*/  BSYNC B1 ;  /* 0x0000000000017941 */ /* 0x000fea0003800000 */
.L_x_9271:
        /* <DEDUP_REMOVED lines=9> */
.L_x_9274:
[----:B------:R-:W-:Y:S05]  /*19f20*/  BSYNC B1 ;  /* 0x0000000000017941 */ /* 0x000fea0003800000 */
.L_x_9273:
        /* <DEDUP_REMOVED lines=8> */
.L_x_9276:
[----:B------:R-:W-:Y:S05]  /*19fb0*/  BSYNC B1 ;  /* 0x0000000000017941 */ /* 0x000fea0003800000 */
.L_x_9275:
[----:B------:R-:W-:Y:S05]  /*19fc0*/  BRA `(.L_x_9277) ;  /* 0xfffffe9c008c7947 */ /* 0x000fea000383ffff */
.L_x_8821:
[----:B------:R-:W-:Y:S01]  /*19fd0*/  BSSY B1, `(.L_x_9278) ;  /* 0x0000007000017945 */ /* 0x000fe20003800000 */
[----:B------:R-:W-:Y:S02]  /*19fe0*/  IMAD.MOV.U32 R7, RZ, RZ, 0x4 ;  /* 0x00000004ff077424 */ /* 0x000fe400078e00ff */
[----:B------:R-:W-:Y:S02]  /*19ff0*/  IMAD.MOV.U32 R6, RZ, RZ, 0x1f ;  /* 0x0000001fff067424 */ /* 0x000fe400078e00ff */
[----:B------:R-:W-:-:S07]  /*1a000*/  IMAD.MOV.U32 R5, RZ, RZ, R30 ;  /* 0x000000ffff057224 */ /* 0x000fce00078e001e */
[----:B------:R-:W-:Y:S05]  /*1a010*/  WARPSYNC.COLLECTIVE R5, `(.L_x_9279) ;  /* 0x0000000005087348 */ /* 0x000fea0003c00000 */
[----:B------:R0:W1:Y:S02]  /*1a020*/  SHFL.DOWN P0, R0, R8, R7, R6 ;  /* 0x0800000708007389 */ /* 0x0000640000000006 */
[----:B01----:R-:W-:Y:S01]  /*1a030*/  ENDCOLLECTIVE ;  /* 0x000000000000791b */ /* 0x003fe20003800000 */
.L_x_9279:
[----:B------:R-:W-:Y:S05]  /*1a040*/  BSYNC B1 ;  /* 0x0000000000017941 */ /* 0x000fea0003800000 */
.L_x_9278:
        /* <DEDUP_REMOVED lines=9> */
.L_x_9281:
[----:B------:R-:W-:Y:S05]  /*1a0e0*/  BSYNC B1 ;  /* 0x0000000000017941 */ /* 0x000fea0003800000 */
.L_x_9280:
        /* <DEDUP_REMOVED lines=9> */
.L_x_9283:
[----:B------:R-:W-:Y:S05]  /*1a180*/  BSYNC B1 ;  /* 0x0000000000017941 */ /* 0x000fea0003800000 */
.L_x_9282:
        /* <DEDUP_REMOVED lines=8> */
.L_x_9285:
[----:B------:R-:W-:Y:S05]  /*1a210*/  BSYNC B1 ;  /* 0x0000000000017941 */ /* 0x000fea0003800000 */
.L_x_9284:
[----:B------:R-:W-:Y:S05]  /*1a220*/  BRA `(.L_x_9286) ;  /* 0xfffffea8002c7947 */ /* 0x000fea000383ffff */
.L_x_8833:
        /* <DEDUP_REMOVED lines=8> */
.L_x_9288:
[----:B------:R-:W-:Y:S05]  /*1a2b0*/  BSYNC B1 ;  /* 0x0000000000017941 */ /* 0x000fea0003800000 */
.L_x_9287:
        /* <DEDUP_REMOVED lines=8> */
.L_x_9290:
[----:B------:R-:W-:Y:S05]  /*1a340*/  BSYNC B1 ;  /* 0x0000000000017941 */ /* 0x000fea0003800000 */
.L_x_9289:
        /* <DEDUP_REMOVED lines=9> */
.L_x_9292:
[----:B------:R-:W-:Y:S05]  /*1a3e0*/  BSYNC B1 ;  /* 0x0000000000017941 */ /* 0x000fea0003800000 */
.L_x_9291:
        /* <DEDUP_REMOVED lines=8> */
.L_x_9294:
[----:B------:R-:W-:Y:S05]  /*1a470*/  BSYNC B1 ;  /* 0x0000000000017941 */ /* 0x000fea0003800000 */
.L_x_9293:
[----:B------:R-:W-:Y:S05]  /*1a480*/  BRA `(.L_x_9295) ;  /* 0xfffffeb000987947 */ /* 0x000fea000383ffff */
.L_x_8846:
[----:B------:R-:W-:Y:S01]  /*1a490*/  BSSY B1, `(.L_x_9296) ;  /* 0x0000007000017945 */ /* 0x000fe20003800000 */
[----:B------:R-:W-:Y:S02]  /*1a4a0*/  IMAD.MOV.U32 R7, RZ, RZ, 0x4 ;  /* 0x00000004ff077424 */ /* 0x000fe400078e00ff */
[----:B------:R-:W-:Y:S02]  /*1a4b0*/  IMAD.MOV.U32 R6, RZ, RZ, 0x1f ;  /* 0x0000001fff067424 */ /* 0x000fe400078e00ff */
[----:B------:R-:W-:-:S07]  /*1a4c0*/  IMAD.MOV.U32 R5, RZ, RZ, R30 ;  /* 0x000000ffff057224 */ /* 0x000fce00078e001e */
[----:B------:R-:W-:Y:S05]  /*1a4d0*/  WARPSYNC.COLLECTIVE R5, `(.L_x_9297) ;  /* 0x0000000005087348 */ /* 0x000fea0003c00000 */
[----:B------:R0:W1:Y:S02]  /*1a4e0*/  SHFL.DOWN P0, R0, R8, R7, R6 ;  /* 0x0800000708007389 */ /* 0x0000640000000006 */
[----:B01----:R-:W-:Y:S01]  /*1a4f0*/  ENDCOLLECTIVE ;  /* 0x000000000000791b */ /* 0x003fe20003800000 */
.L_x_9297:
[----:B------:R-:W-:Y:S05]  /*1a500*/  BSYNC B1 ;  /* 0x0000000000017941 */ /* 0x000fea0003800000 */
.L_x_9296:
        /* <DEDUP_REMOVED lines=9> */
.L_x_9299:
[----:B------:R-:W-:Y:S05]  /*1a5a0*/  BSYNC B1 ;  /* 0x0000000000017941 */ /* 0x000fea0003800000 */
.L_x_9298:
        /* <DEDUP_REMOVED lines=9> */
.L_x_9301:
[----:B------:R-:W-:Y:S05]  /*1a640*/  BSYNC B1 ;  /* 0x0000000000017941 */ /* 0x000fea0003800000 */
.L_x_9300:
        /* <DEDUP_REMOVED lines=8> */
.L_x_9303:
[----:B------:R-:W-:Y:S05]  /*1a6d0*/  BSYNC B1 ;  /* 0x0000000000017941 */ /* 0x000fea0003800000 */
.L_x_9302:
[----:B------:R-:W-:Y:S05]  /*1a6e0*/  BRA `(.L_x_9304) ;  /* 0xfffffebc00307947 */ /* 0x000fea000383ffff */
.L_x_8859:
[----:B------:R-:W-:Y:S01]  /*1a6f0*/  BSSY B1, `(.L_x_9305) ;  /* 0x0000007000017945 */ /* 0x000fe20003800000 */
[----:B------:R-:W-:Y:S02]  /*1a700*/  IMAD.MOV.U32 R7, RZ, RZ, 0x4 ;  /* 0x00000004ff077424 */ /* 0x000fe400078e00ff */
[----:B------:R-:W-:Y:S02]  /*1a710*/  IMAD.MOV.U32 R6, RZ, RZ, 0x1f ;  /* 0x0000001fff067424 */ /* 0x000fe400078e00ff */
[----:B------:R-:W-:-:S07]  /*1a720*/  IMAD.MOV.U32 R5, RZ, RZ, R30 ;  /* 0x000000ffff057224 */ /* 0x000fce00078e001e */
[----:B------:R-:W-:Y:S05]  /*1a730*/  WARPSYNC.COLLECTIVE R5, `(.L_x_9306) ;  /* 0x0000000005087348 */ /* 0x000fea0003c00000 */
[----:B------:R0:W1:Y:S02]  /*1a740*/  SHFL.DOWN P0, R0, R8, R7, R6 ;  /* 0x0800000708007389 */ /* 0x0000640000000006 */
[----:B01----:R-:W-:Y:S01]  /*1a750*/  ENDCOLLECTIVE ;  /* 0x000000000000791b */ /* 0x003fe20003800000 */
.L_x_9306:
[----:B------:R-:W-:Y:S05]  /*1a760*/  BSYNC B1 ;  /* 0x0000000000017941 */ /* 0x000fea0003800000 */
.L_x_9305:
        /* <DEDUP_REMOVED lines=9> */
.L_x_9308:
[----:B------:R-:W-:Y:S05]  /*1a800*/  BSYNC B1 ;  /* 0x0000000000017941 */ /* 0x000fea0003800000 */
.L_x_9307:
        /* <DEDUP_REMOVED lines=9> */
.L_x_9310:
[----:B------:R-:W-:Y:S05]  /*1a8a0*/  BSYNC B1 ;  /* 0x0000000000017941 */ /* 0x000fea0003800000 */
.L_x_9309:
        /* <DEDUP_REMOVED lines=8> */
.L_x_9312:
[----:B------:R-:W-:Y:S05]  /*1a930*/  BSYNC B1 ;  /* 0x0000000000017941 */ /* 0x000fea0003800000 */
.L_x_9311:
[----:B------:R-:W-:Y:S05]  /*1a940*/  BRA `(.L_x_9313) ;  /* 0xfffffec400c87947 */ /* 0x000fea000383ffff */
.L_x_8872:
[----:B------:R-:W-:Y:S01]  /*1a950*/  BSSY B1, `(.L_x_9314) ;  /* 0x0000007000017945 */ /* 0x000fe20003800000 */
[----:B------:R-:W-:Y:S02]  /*1a960*/  IMAD.MOV.U32 R7, RZ, RZ, 0x4 ;  /* 0x00000004ff077424 */ /* 0x000fe400078e00ff */
[----:B------:R-:W-:Y:S02]  /*1a970*/  IMAD.MOV.U32 R6, RZ, RZ, 0x1f ;  /* 0x0000001fff067424 */ /* 0x000fe400078e00ff */
[----:B------:R-:W-:-:S07]  /*1a980*/  IMAD.MOV.U32 R5, RZ, RZ, R30 ;  /* 0x000000ffff057224 */ /* 0x000fce00078e001e */
[----:B------:R-:W-:Y:S05]  /*1a990*/  WARPSYNC.COLLECTIVE R5, `(.L_x_9315) ;  /* 0x0000000005087348 */ /* 0x000fea0003c00000 */
[----:B------:R0:W1:Y:S02]  /*1a9a0*/  SHFL.DOWN P0, R0, R8, R7, R6 ;  /* 0x0800000708007389 */ /* 0x0000640000000006 */
[----:B01----:R-:W-:Y:S01]  /*1a9b0*/  ENDCOLLECTIVE ;  /* 0x000000000000791b */ /* 0x003fe20003800000 */
.L_x_9315:
[----:B------:R-:W-:Y:S05]  /*1a9c0*/  BSYNC B1 ;  /* 0x0000000000017941 */ /* 0x000fea0003800000 */
.L_x_9314:
        /* <DEDUP_REMOVED lines=9> */
.L_x_9317:
[----:B------:R-:W-:Y:S05]  /*1aa60*/  BSYNC B1 ;  /* 0x0000000000017941 */ /* 0x000fea0003800000 */
.L_x_9316:
        /* <DEDUP_REMOVED lines=9> */
.L_x_9319:
[----:B------:R-:W-:Y:S05]  /*1ab00*/  BSYNC B1 ;  /* 0x0000000000017941 */ /* 0x000fea0003800000 */
.L_x_9318:
        /* <DEDUP_REMOVED lines=8> */
.L_x_9321:
[----:B------:R-:W-:Y:S05]  /*1ab90*/  BSYNC B1 ;  /* 0x0000000000017941 */ /* 0x000fea0003800000 */
.L_x_9320:
[----:B------:R-:W-:Y:S05]  /*1aba0*/  BRA `(.L_x_9322) ;  /* 0xfffffed000647947 */ /* 0x000fea000383ffff */
.L_x_8886:
[----:B------:R-:W-:Y:S01]  /*1abb0*/  BSSY B1, `(.L_x_9323) ;  /* 0x0000007000017945 */ /* 0x000fe20003800000 */
[----:B------:R-:W-:Y:S02]  /*1abc0*/  IMAD.MOV.U32 R7, RZ, RZ, 0x4 ;  /* 0x00000004ff077424 */ /* 0x000fe400078e00ff */
[----:B------:R-:W-:Y:S02]  /*1abd0*/  IMAD.MOV.U32 R6, RZ, RZ, 0x1f ;  /* 0x0000001fff067424 */ /* 0x000fe400078e00ff */
[----:B------:R-:W-:-:S07]  /*1abe0*/  IMAD.MOV.U32 R5, RZ, RZ, R53 ;  /* 0x000000ffff057224 */ /* 0x000fce00078e0035 */
[----:B------:R-:W-:Y:S05]  /*1abf0*/  WARPSYNC.COLLECTIVE R5, `(.L_x_9324) ;  /* 0x0000000005087348 */ /* 0x000fea0003c00000 */
[----:B------:R0:W1:Y:S02]  /*1ac00*/  SHFL.DOWN P0, R0, R8, R7, R6 ;  /* 0x0800000708007389 */ /* 0x0000640000000006 */
[----:B01----:R-:W-:Y:S01]  /*1ac10*/  ENDCOLLECTIVE ;  /* 0x000000000000791b */ /* 0x003fe20003800000 */
.L_x_9324:
[----:B------:R-:W-:Y:S05]  /*1ac20*/  BSYNC B1 ;  /* 0x0000000000017941 */ /* 0x000fea0003800000 */
.L_x_9323:
        /* <DEDUP_REMOVED lines=9> */
.L_x_9326:
[----:B------:R-:W-:Y:S05]  /*1acc0*/  BSYNC B1 ;  /* 0x0000000000017941 */ /* 0x000fea0003800000 */
.L_x_9325:
        /* <DEDUP_REMOVED lines=9> */
.L_x_9328:
[----:B------:R-:W-:Y:S05]  /*1ad60*/  BSYNC B1 ;  /* 0x0000000000017941 */ /* 0x000fea0003800000 */
.L_x_9327:
        /* <DEDUP_REMOVED lines=9> */
.L_x_9330:
[----:B------:R-:W-:Y:S05]  /*1ae00*/  BSYNC B1 ;  /* 0x0000000000017941 */ /* 0x000fea0003800000 */
.L_x_9329:
[----:B------:R-:W-:Y:S05]  /*1ae10*/  BRA `(.L_x_9331) ;  /* 0xfffffee000047947 */ /* 0x000fea000383ffff */
.L_x_8899:
[----:B------:R-:W-:Y:S01]  /*1ae20*/  BSSY B1, `(.L_x_9332) ;  /* 0x0000007000017945 */ /* 0x000fe20003800000 */
[----:B---3--:R-:W-:Y:S02]  /*1ae30*/  IMAD.MOV.U32 R7, RZ, RZ, 0x4 ;  /* 0x00000004ff077424 */ /* 0x008fe400078e00ff */
[----:B------:R-:W-:Y:S02]  /*1ae40*/  IMAD.MOV.U32 R6, RZ, RZ, 0x1f ;  /* 0x0000001fff067424 */ /* 0x000fe400078e00ff */
[----:B-1----:R-:W-:-:S07]  /*1ae50*/  IMAD.MOV.U32 R5, RZ, RZ, R53 ;  /* 0x000000ffff057224 */ /* 0x002fce00078e0035 */
[----:B0-----:R-:W-:Y:S05]  /*1ae60*/  WARPSYNC.COLLECTIVE R5, `(.L_x_9333) ;  /* 0x0000000005087348 */ /* 0x001fea0003c00000 */
[----:B------:R1:W2:Y:S02]  /*1ae70*/  SHFL.DOWN P0, R0, R8, R7, R6 ;  /* 0x0800000708007389 */ /* 0x0002a40000000006 */
[----:B012---:R-:W-:Y:S01]  /*1ae80*/  ENDCOLLECTIVE ;  /* 0x000000000000791b */ /* 0x007fe20003800000 */
.L_x_9333:
[----:B------:R-:W-:Y:S05]  /*1ae90*/  BSYNC B1 ;  /* 0x0000000000017941 */ /* 0x000fea0003800000 */
.L_x_9332:
        /* <DEDUP_REMOVED lines=9> */
.L_x_9335:
[----:B------:R-:W-:Y:S05]  /*1af30*/  BSYNC B1 ;  /* 0x0000000000017941 */ /* 0x000fea0003800000 */
.L_x_9334:
        /* <DEDUP_REMOVED lines=9> */
.L_x_9337:
[----:B------:R-:W-:Y:S05]  /*1afd0*/  BSYNC B1 ;  /* 0x0000000000017941 */ /* 0x000fea0003800000 */
.L_x_9336:
        /* <DEDUP_REMOVED lines=9> */
.L_x_9339:
[----:B------:R-:W-:Y:S05]  /*1b070*/  BSYNC B1 ;  /* 0x0000000000017941 */ /* 0x000fea0003800000 */
.L_x_9338:
[----:B------:R-:W-:Y:S05]  /*1b080*/  BRA `(.L_x_9340) ;  /* 0xfffffee800787947 */ /* 0x000fea000383ffff */
.L_x_8911:
[----:B------:R-:W-:Y:S01]  /*1b090*/  BSSY B1, `(.L_x_9341) ;  /* 0x0000007000017945 */ /* 0x000fe20003800000 */
[----:B------:R-:W-:Y:S02]  /*1b0a0*/  IMAD.MOV.U32 R7, RZ, RZ, 0x4 ;  /* 0x00000004ff077424 */ /* 0x000fe400078e00ff */
[----:B------:R-:W-:Y:S02]  /*1b0b0*/  IMAD.MOV.U32 R6, RZ, RZ, 0x1f ;  /* 0x0000001fff067424 */ /* 0x000fe400078e00ff */
[----:B------:R-:W-:-:S07]  /*1b0c0*/  IMAD.MOV.U32 R5, RZ, RZ, R53 ;  /* 0x000000ffff057224 */ /* 0x000fce00078e0035 */
[----:B------:R-:W-:Y:S05]  /*1b0d0*/  WARPSYNC.COLLECTIVE R5, `(.L_x_9342) ;  /* 0x0000000005087348 */ /* 0x000fea0003c00000 */
[----:B------:R0:W1:Y:S02]  /*1b0e0*/  SHFL.DOWN P0, R0, R8, R7, R6 ;  /* 0x0800000708007389 */ /* 0x0000640000000006 */
[----:B01----:R-:W-:Y:S01]  /*1b0f0*/  ENDCOLLECTIVE ;  /* 0x000000000000791b */ /* 0x003fe20003800000 */
.L_x_9342:
[----:B------:R-:W-:Y:S05]  /*1b100*/  BSYNC B1 ;  /* 0x0000000000017941 */ /* 0x000fea0003800000 */
.L_x_9341:
        /* <DEDUP_REMOVED lines=9> */
.L_x_9344:
[----:B------:R-:W-:Y:S05]  /*1b1a0*/  BSYNC B1 ;  /* 0x0000000000017941 */ /* 0x000fea0003800000 */
.L_x_9343:
        /* <DEDUP_REMOVED lines=9> */
.L_x_9346:
[----:B------:R-:W-:Y:S05]  /*1b240*/  BSYNC B1 ;  /* 0x0000000000017941 */ /* 0x000fea0003800000 */
.L_x_9345:
        /* <DEDUP_REMOVED lines=9> */
.L_x_9348:
[----:B------:R-:W-:Y:S05]  /*1b2e0*/  BSYNC B1 ;  /* 0x0000000000017941 */ /* 0x000fea0003800000 */
.L_x_9347:
[----:B------:R-:W-:Y:S05]  /*1b2f0*/  BRA `(.L_x_9349) ;  /* 0xfffffef000ac7947 */ /* 0x000fea000383ffff */
.L_x_8924:
        /* <DEDUP_REMOVED lines=8> */
.L_x_9351:
[----:B------:R-:W-:Y:S05]  /*1b380*/  BSYNC B1 ;  /* 0x0000000000017941 */ /* 0x000fea0003800000 */
.L_x_9350:
        /* <DEDUP_REMOVED lines=8> */
.L_x_9353:
[----:B------:R-:W-:Y:S05]  /*1b410*/  BSYNC B1 ;  /* 0x0000000000017941 */ /* 0x000fea0003800000 */
.L_x_9352:
        /* <DEDUP_REMOVED lines=9> */
.L_x_9355:
[----:B------:R-:W-:Y:S05]  /*1b4b0*/  BSYNC B1 ;  /* 0x0000000000017941 */ /* 0x000fea0003800000 */
.L_x_9354:
        /* <DEDUP_REMOVED lines=9> */
.L_x_9357:
[----:B------:R-:W-:Y:S05]  /*1b550*/  BSYNC B1 ;  /* 0x0000000000017941 */ /* 0x000fea0003800000 */
.L_x_9356:
[----:B------:R-:W-:Y:S05]  /*1b560*/  BRA `(.L_x_9358) ;  /* 0xfffffefc001c7947 */ /* 0x000fea000383ffff */
.L_x_8937:
[----:B------:R-:W-:Y:S01]  /*1b570*/  BSSY B1, `(.L_x_9359) ;  /* 0x0000007000017945 */ /* 0x000fe20003800000 */
[----:B------:R-:W-:Y:S02]  /*1b580*/  IMAD.MOV.U32 R7, RZ, RZ, 0x4 ;  /* 0x00000004ff077424 */ /* 0x000fe400078e00ff */
[----:B------:R-:W-:Y:S02]  /*1b590*/  IMAD.MOV.U32 R6, RZ, RZ, 0x1f ;  /* 0x0000001fff067424 */ /* 0x000fe400078e00ff */
[----:B------:R-:W-:-:S07]  /*1b5a0*/  IMAD.MOV.U32 R5, RZ, RZ, R53 ;  /* 0x000000ffff057224 */ /* 0x000fce00078e0035 */
[----:B------:R-:W-:Y:S05]  /*1b5b0*/  WARPSYNC.COLLECTIVE R5, `(.L_x_9360) ;  /* 0x0000000005087348 */ /* 0x000fea0003c00000 */
[----:B------:R0:W1:Y:S02]  /*1b5c0*/  SHFL.DOWN P0, R0, R8, R7, R6 ;  /* 0x0800000708007389 */ /* 0x0000640000000006 */
[----:B01----:R-:W-:Y:S01]  /*1b5d0*/  ENDCOLLECTIVE ;  /* 0x000000000000791b */ /* 0x003fe20003800000 */
.L_x_9360:
[----:B------:R-:W-:Y:S05]  /*1b5e0*/  BSYNC B1 ;  /* 0x0000000000017941 */ /* 0x000fea0003800000 */
.L_x_9359:
        /* <DEDUP_REMOVED lines=9> */
.L_x_9362:
[----:B------:R-:W-:Y:S05]  /*1b680*/  BSYNC B1 ;  /* 0x0000000000017941 */ /* 0x000fea0003800000 */
.L_x_9361:
        /* <DEDUP_REMOVED lines=9> */
.L_x_9364:
[----:B------:R-:W-:Y:S05]  /*1b720*/  BSYNC B1 ;  /* 0x0000000000017941 */ /* 0x000fea0003800000 */
.L_x_9363:
        /* <DEDUP_REMOVED lines=9> */
.L_x_9366:
[----:B------:R-:W-:Y:S05]  /*1b7c0*/  BSYNC B1 ;  /* 0x0000000000017941 */ /* 0x000fea0003800000 */
.L_x_9365:
[----:B------:R-:W-:Y:S05]  /*1b7d0*/  BRA `(.L_x_9367) ;  /* 0xffffff0800487947 */ /* 0x000fea000383ffff */
.L_x_8950:
[----:B------:R-:W-:Y:S01]  /*1b7e0*/  BSSY B1, `(.L_x_9368) ;  /* 0x0000007000017945 */ /* 0x000fe20003800000 */
[----:B--2---:R-:W-:Y:S02]  /*1b7f0*/  IMAD.MOV.U32 R7, RZ, RZ, 0x4 ;  /* 0x00000004ff077424 */ /* 0x004fe400078e00ff */
[----:B------:R-:W-:Y:S02]  /*1b800*/  IMAD.MOV.U32 R6, RZ, RZ, 0x1f ;  /* 0x0000001fff067424 */ /* 0x000fe400078e00ff */
[----:B-1----:R-:W-:-:S07]  /*1b810*/  IMAD.MOV.U32 R5, RZ, RZ, R53 ;  /* 0x000000ffff057224 */ /* 0x002fce00078e0035 */
[----:B0-----:R-:W-:Y:S05]  /*1b820*/  WARPSYNC.COLLECTIVE R5, `(.L_x_9369) ;  /* 0x0000000005087348 */ /* 0x001fea0003c00000 */
[----:B------:R1:W2:Y:S02]  /*1b830*/  SHFL.DOWN P0, R0, R8, R7, R6 ;  /* 0x0800000708007389 */ /* 0x0002a40000000006 */
[----:B012---:R-:W-:Y:S01]  /*1b840*/  ENDCOLLECTIVE ;  /* 0x000000000000791b */ /* 0x007fe20003800000 */
.L_x_9369:
[----:B------:R-:W-:Y:S05]  /*1b850*/  BSYNC B1 ;  /* 0x0000000000017941 */ /* 0x000fea0003800000 */
.L_x_9368:
        /* <DEDUP_REMOVED lines=9> */
.L_x_9371:
[----:B------:R-:W-:Y:S05]  /*1b8f0*/  BSYNC B1 ;  /* 0x0000000000017941 */ /* 0x000fea0003800000 */
.L_x_9370:
        /* <DEDUP_REMOVED lines=9> */
.L_x_9373:
[----:B------:R-:W-:Y:S05]  /*1b990*/  BSYNC B1 ;  /* 0x0000000000017941 */ /* 0x000fea0003800000 */
.L_x_9372:
        /* <DEDUP_REMOVED lines=9> */
.L_x_9375:
[----:B------:R-:W-:Y:S05]  /*1ba30*/  BSYNC B1 ;  /* 0x0000000000017941 */ /* 0x000fea0003800000 */
.L_x_9374:
[----:B------:R-:W-:Y:S05]  /*1ba40*/  BRA `(.L_x_9376) ;  /* 0xffffff1000bc7947 */ /* 0x000fea000383ffff */
.L_x_8962:
[----:B------:R-:W-:Y:S01]  /*1ba50*/  BSSY B1, `(.L_x_9377) ;  /* 0x0000007000017945 */ /* 0x000fe20003800000 */
[----:B------:R-:W-:Y:S02]  /*1ba60*/  IMAD.MOV.U32 R7, RZ, RZ, 0x4 ;  /* 0x00000004ff077424 */ /* 0x000fe400078e00ff */
[----:B------:R-:W-:Y:S02]  /*1ba70*/  IMAD.MOV.U32 R6, RZ, RZ, 0x1f ;  /* 0x0000001fff067424 */ /* 0x000fe400078e00ff */
[----:B------:R-:W-:-:S07]  /*1ba80*/  IMAD.MOV.U32 R5, RZ, RZ, R53 ;  /* 0x000000ffff057224 */ /* 0x000fce00078e0035 */
[----:B------:R-:W-:Y:S05]  /*1ba90*/  WARPSYNC.COLLECTIVE R5, `(.L_x_9378) ;  /* 0x0000000005087348 */ /* 0x000fea0003c00000 */
[----:B------:R0:W1:Y:S02]  /*1baa0*/  SHFL.DOWN P0, R0, R8, R7, R6 ;  /* 0x0800000708007389 */ /* 0x0000640000000006 */
[----:B01----:R-:W-:Y:S01]  /*1bab0*/  ENDCOLLECTIVE ;  /* 0x000000000000791b */ /* 0x003fe20003800000 */
.L_x_9378:
[----:B------:R-:W-:Y:S05]  /*1bac0*/  BSYNC B1 ;  /* 0x0000000000017941 */ /* 0x000fea0003800000 */
.L_x_9377:
        /* <DEDUP_REMOVED lines=9> */
.L_x_9380:
[----:B------:R-:W-:Y:S05]  /*1bb60*/  BSYNC B1 ;  /* 0x0000000000017941 */ /* 0x000fea0003800000 */
.L_x_9379:
        /* <DEDUP_REMOVED lines=9> */
.L_x_9382:
[----:B------:R-:W-:Y:S05]  /*1bc00*/  BSYNC B1 ;  /* 0x0000000000017941 */ /* 0x000fea0003800000 */
.L_x_9381:
        /* <DEDUP_REMOVED lines=9> */
.L_x_9384:
[----:B------:R-:W-:Y:S05]  /*1bca0*/  BSYNC B1 ;  /* 0x0000000000017941 */ /* 0x000fea0003800000 */
.L_x_9383:
[----:B------:R-:W-:Y:S05]  /*1bcb0*/  BRA `(.L_x_9385) ;  /* 0xffffff1800f87947 */ /* 0x000fea000383ffff */
.L_x_8975:
        /* <DEDUP_REMOVED lines=8> */
.L_x_9387:
[----:B------:R-:W-:Y:S05]  /*1bd40*/  BSYNC B1 ;  /* 0x0000000000017941 */ /* 0x000fea0003800000 */
.L_x_9386:
        /* <DEDUP_REMOVED lines=8> */
.L_x_9389:
[----:B------:R-:W-:Y:S05]  /*1bdd0*/  BSYNC B1 ;  /* 0x0000000000017941 */ /* 0x000fea0003800000 */
.L_x_9388:
        /* <DEDUP_REMOVED lines=9> */
.L_x_9391:
[----:B------:R-:W-:Y:S05]  /*1be70*/  BSYNC B1 ;  /* 0x0000000000017941 */ /* 0x000fea0003800000 */
.L_x_9390:
        /* <DEDUP_REMOVED lines=9> */
.L_x_9393:
[----:B------:R-:W-:Y:S05]  /*1bf10*/  BSYNC B1 ;  /* 0x0000000000017941 */ /* 0x000fea0003800000 */
.L_x_9392:
[----:B------:R-:W-:Y:S05]  /*1bf20*/  BRA `(.L_x_9394) ;  /* 0xffffff2400687947 */ /* 0x000fea000383ffff */
.L_x_8988:
[----:B------:R-:W-:Y:S01]  /*1bf30*/  BSSY B1, `(.L_x_9395) ;  /* 0x0000007000017945 */ /* 0x000fe20003800000 */
[----:B------:R-:W-:Y:S02]  /*1bf40*/  IMAD.MOV.U32 R7, RZ, RZ, 0x10 ;  /* 0x00000010ff077424 */ /* 0x000fe400078e00ff */
[----:B------:R-:W-:Y:S02]  /*1bf50*/  IMAD.MOV.U32 R6, RZ, RZ, 0x1f ;  /* 0x0000001fff067424 */ /* 0x000fe400078e00ff */
[----:B------:R-:W-:-:S07]  /*1bf60*/  IMAD.MOV.U32 R5, RZ, RZ, -0x1 ;  /* 0xffffffffff057424 */ /* 0x000fce00078e00ff */
[----:B012---:R-:W-:Y:S05]  /*1bf70*/  WARPSYNC.COLLECTIVE R5, `(.L_x_9396) ;  /* 0x0000000005087348 */ /* 0x007fea0003c00000 */
[----:B012---:R0:W1:Y:S02]  /*1bf80*/  SHFL.DOWN P0, R0, R8, R7, R6 ;  /* 0x0800000708007389 */ /* 0x0070640000000006 */
[----:B01----:R-:W-:Y:S01]  /*1bf90*/  ENDCOLLECTIVE ;  /* 0x000000000000791b */ /* 0x003fe20003800000 */
.L_x_9396:
[----:B------:R-:W-:Y:S05]  /*1bfa0*/  BSYNC B1 ;  /* 0x0000000000017941 */ /* 0x000fea0003800000 */
.L_x_9395:
[----:B------:R-:W-:Y:S01]  /*1bfb0*/  FMNMX R8, R8, R0, !PT ;  /* 0x0000000008087209 */ /* 0x000fe20007800000 */
[----:B------:R-:W-:Y:S02]  /*1bfc0*/  IMAD.MOV.U32 R7, RZ, RZ, 0x8 ;  /* 0x00000008ff077424 */ /* 0x000fe400078e00ff */
[----:B------:R-:W-:Y:S02]  /*1bfd0*/  IMAD.MOV.U32 R6, RZ, RZ, 0x1f ;  /* 0x0000001fff067424 */ /* 0x000fe400078e00ff */
[----:B------:R-:W-:-:S07]  /*1bfe0*/  IMAD.MOV.U32 R5, RZ, RZ, -0x1 ;  /* 0xffffffffff057424 */ /* 0x000fce00078e00ff */
[----:B------:R-:W-:Y:S05]  /*1bff0*/  WARPSYNC.COLLECTIVE R5, `(.L_x_9397) ;  /* 0x0000000005087348 */ /* 0x000fea0003c00000 */
[----:B------:R0:W1:Y:S02]  /*1c000*/  SHFL.DOWN P0, R0, R8, R7, R6 ;  /* 0x0800000708007389 */ /* 0x0000640000000006 */
[----:B01----:R-:W-:Y:S01]  /*1c010*/  ENDCOLLECTIVE ;  /* 0x000000000000791b */ /* 0x003fe20003800000 */
.L_x_9397:
[----:B------:R-:W-:Y:S01]  /*1c020*/  IMAD.MOV.U32 R7, RZ, RZ, 0x4 ;  /* 0x00000004ff077424 */ /* 0x000fe200078e00ff */
[----:B------:R-:W-:-:S05]  /*1c030*/  FMNMX R3, R8, R0, !PT ;  /* 0x0000000008037209 */ /* 0x000fca0007800000 */
[----:B------:R-:W-:-:S07]  /*1c040*/  IMAD.MOV.U32 R8, RZ, RZ, R3 ;  /* 0x000000ffff087224 */ /* 0x000fce00078e0003 */
[----:B------:R-:W-:Y:S05]  /*1c050*/  WARPSYNC.COLLECTIVE R5, `(.L_x_9398) ;  /* 0x0000000005087348 */ /* 0x000fea0003c00000 */
[----:B------:R0:W1:Y:S02]  /*1c060*/  SHFL.DOWN P0, R0, R8, R7, R6 ;  /* 0x0800000708007389 */ /* 0x0000640000000006 */
[----:B01----:R-:W-:Y:S01]  /*1c070*/  ENDCOLLECTIVE ;  /* 0x000000000000791b */ /* 0x003fe20003800000 */
.L_x_9398:
[----:B------:R-:W-:Y:S01]  /*1c080*/  IMAD.MOV.U32 R7, RZ, RZ, 0x2 ;  /* 0x00000002ff077424 */ /* 0x000fe200078e00ff */
[----:B------:R-:W-:Y:S01]  /*1c090*/  FMNMX R4, R3, R0, !PT ;  /* 0x0000000003047209 */ /* 0x000fe20007800000 */
[----:B------:R-:W-:-:S04]  /*1c0a0*/  IMAD.MOV.U32 R3, RZ, RZ, RZ ;  /* 0x000000ffff037224 */ /* 0x000fc800078e00ff */
[----:B------:R-:W-:-:S07]  /*1c0b0*/  IMAD.MOV.U32 R8, RZ, RZ, R4 ;  /* 0x000000ffff087224 */ /* 0x000fce00078e0004 */
[----:B------:R-:W-:Y:S05]  /*1c0c0*/  WARPSYNC.COLLECTIVE R5, `(.L_x_9399) ;  /* 0x0000000005087348 */ /* 0x000fea0003c00000 */
[----:B------:R0:W1:Y:S02]  /*1c0d0*/  SHFL.DOWN P0, R0, R8, R7, R6 ;  /* 0x0800000708007389 */ /* 0x0000640000000006 */
[----:B01----:R-:W-:Y:S01]  /*1c0e0*/  ENDCOLLECTIVE ;  /* 0x000000000000791b */ /* 0x003fe20003800000 */
.L_x_9399:
[----:B------:R-:W-:Y:S01]  /*1c0f0*/  IMAD.MOV.U32 R7, RZ, RZ, 0x1 ;  /* 0x00000001ff077424 */ /* 0x000fe200078e00ff */
[----:B------:R-:W-:-:S05]  /*1c100*/  FMNMX R9, R4, R0, !PT ;  /* 0x0000000004097209 */ /* 0x000fca0007800000 */
[----:B------:R-:W-:-:S07]  /*1c110*/  IMAD.MOV.U32 R8, RZ, RZ, R9 ;  /* 0x000000ffff087224 */ /* 0x000fce00078e0009 */
[----:B------:R-:W-:Y:S05]  /*1c120*/  WARPSYNC.COLLECTIVE R5, `(.L_x_9400) ;  /* 0x0000000005087348 */ /* 0x000fea0003c00000 */
[----:B------:R0:W1:Y:S02]  /*1c130*/  SHFL.DOWN P0, R0, R8, R7, R6 ;  /* 0x0800000708007389 */ /* 0x0000640000000006 */
[----:B01----:R-:W-:Y:S01]  /*1c140*/  ENDCOLLECTIVE ;  /* 0x000000000000791b */ /* 0x003fe20003800000 */
.L_x_9400:
[----:B------:R-:W-:-:S05]  /*1c150*/  FMNMX R0, R9, R0, !PT ;  /* 0x0000000009007209 */ /* 0x000fca0007800000 */
[----:B------:R-:W-:Y:S02]  /*1c160*/  IMAD.MOV.U32 R4, RZ, RZ, R0 ;  /* 0x000000ffff047224 */ /* 0x000fe400078e0000 */
[----:B------:R-:W-:-:S07]  /*1c170*/  IMAD.MOV.U32 R0, RZ, RZ, 0x1f ;  /* 0x0000001fff007424 */ /* 0x000fce00078e00ff */
[----:B------:R-:W-:Y:S05]  /*1c180*/  WARPSYNC.COLLECTIVE R5, `(.L_x_9401) ;  /* 0x0000000005087348 */ /* 0x000fea0003c00000 */
[----:B------:R0:W1:Y:S02]  /*1c190*/  SHFL.IDX P0, R0, R4, R3, R0 ;  /* 0x0000000304007389 */ /* 0x0000640000000000 */
[----:B01----:R-:W-:Y:S01]  /*1c1a0*/  ENDCOLLECTIVE ;  /* 0x000000000000791b */ /* 0x003fe20003800000 */
.L_x_9401:
[----:B------:R-:W-:Y:S01]  /*1c1b0*/  IMAD.MOV.U32 R10, RZ, RZ, R0 ;  /* 0x000000ffff0a7224 */ /* 0x000fe200078e0000 */
[----:B------:R-:W-:Y:S06]  /*1c1c0*/  BRA `(.L_x_9402) ;  /* 0xffffff3400647947 */ /* 0x000fec000383ffff */
.L_x_8996:
[----:B------:R-:W-:Y:S01]  /*1c1d0*/  BSSY B1, `(.L_x_9403) ;  /* 0x0000007000017945 */ /* 0x000fe20003800000 */
[----:B------:R-:W-:Y:S02]  /*1c1e0*/  IMAD.MOV.U32 R7, RZ, RZ, 0x10 ;  /* 0x00000010ff077424 */ /* 0x000fe400078e00ff */
[----:B------:R-:W-:Y:S02]  /*1c1f0*/  IMAD.MOV.U32 R6, RZ, RZ, 0x1f ;  /* 0x0000001fff067424 */ /* 0x000fe400078e00ff */
[----:B0-----:R-:W-:-:S07]  /*1c200*/  IMAD.MOV.U32 R5, RZ, RZ, -0x1 ;  /* 0xffffffffff057424 */ /* 0x001fce00078e00ff */
[----:B------:R-:W-:Y:S05]  /*1c210*/  WARPSYNC.COLLECTIVE R5, `(.L_x_9404) ;  /* 0x0000000005087348 */ /* 0x000fea0003c00000 */
[----:B------:R0:W1:Y:S02]  /*1c220*/  SHFL.DOWN P0, R0, R8, R7, R6 ;  /* 0x0800000708007389 */ /* 0x0000640000000006 */
[----:B01----:R-:W-:Y:S01]  /*1c230*/  ENDCOLLECTIVE ;  /* 0x000000000000791b */ /* 0x003fe20003800000 */
.L_x_9404:
[----:B------:R-:W-:Y:S05]  /*1c240*/  BSYNC B1 ;  /* 0x0000000000017941 */ /* 0x000fea0003800000 */
.L_x_9403:
[----:B------:R-:W-:Y:S01]  /*1c250*/  FMNMX R8, R8, R0, !PT ;  /* 0x0000000008087209 */ /* 0x000fe20007800000 */
[----:B------:R-:W-:Y:S02]  /*1c260*/  IMAD.MOV.U32 R7, RZ, RZ, 0x8 ;  /* 0x00000008ff077424 */ /* 0x000fe400078e00ff */
[----:B------:R-:W-:Y:S02]  /*1c270*/  IMAD.MOV.U32 R6, RZ, RZ, 0x1f ;  /* 0x0000001fff067424 */ /* 0x000fe400078e00ff */
[----:B------:R-:W-:-:S07]  /*1c280*/  IMAD.MOV.U32 R5, RZ, RZ, -0x1 ;  /* 0xffffffffff057424 */ /* 0x000fce00078e00ff */
[----:B------:R-:W-:Y:S05]  /*1c290*/  WARPSYNC.COLLECTIVE R5, `(.L_x_9405) ;  /* 0x0000000005087348 */ /* 0x000fea0003c00000 */
[----:B------:R0:W1:Y:S02]  /*1c2a0*/  SHFL.DOWN P0, R0, R8, R7, R6 ;  /* 0x0800000708007389 */ /* 0x0000640000000006 */
[----:B01----:R-:W-:Y:S01]  /*1c2b0*/  ENDCOLLECTIVE ;  /* 0x000000000000791b */ /* 0x003fe20003800000 */
.L_x_9405:
[----:B------:R-:W-:Y:S01]  /*1c2c0*/  IMAD.MOV.U32 R7, RZ, RZ, 0x4 ;  /* 0x00000004ff077424 */ /* 0x000fe200078e00ff */
[----:B------:R-:W-:-:S05]  /*1c2d0*/  FMNMX R3, R8, R0, !PT ;  /* 0x0000000008037209 */ /* 0x000fca0007800000 */
[----:B------:R-:W-:-:S07]  /*1c2e0*/  IMAD.MOV.U32 R8, RZ, RZ, R3 ;  /* 0x000000ffff087224 */ /* 0x000fce00078e0003 */
[----:B------:R-:W-:Y:S05]  /*1c2f0*/  WARPSYNC.COLLECTIVE R5, `(.L_x_9406) ;  /* 0x0000000005087348 */ /* 0x000fea0003c00000 */
[----:B------:R0:W1:Y:S02]  /*1c300*/  SHFL.DOWN P0, R0, R8, R7, R6 ;  /* 0x0800000708007389 */ /* 0x0000640000000006 */
[----:B01----:R-:W-:Y:S01]  /*1c310*/  ENDCOLLECTIVE ;  /* 0x000000000000791b */ /* 0x003fe20003800000 */
.L_x_9406:
[----:B------:R-:W-:Y:S01]  /*1c320*/  IMAD.MOV.U32 R7, RZ, RZ, 0x2 ;  /* 0x00000002ff077424 */ /* 0x000fe200078e00ff */
[----:B------:R-:W-:Y:S01]  /*1c330*/  FMNMX R4, R3, R0, !PT ;  /* 0x0000000003047209 */ /* 0x000fe20007800000 */
[----:B------:R-:W-:-:S04]  /*1c340*/  IMAD.MOV.U32 R3, RZ, RZ, RZ ;  /* 0x000000ffff037224 */ /* 0x000fc800078e00ff */
[----:B------:R-:W-:-:S07]  /*1c350*/  IMAD.MOV.U32 R8, RZ, RZ, R4 ;  /* 0x000000ffff087224 */ /* 0x000fce00078e0004 */
[----:B------:R-:W-:Y:S05]  /*1c360*/  WARPSYNC.COLLECTIVE R5, `(.L_x_9407) ;  /* 0x0000000005087348 */ /* 0x000fea0003c00000 */
[----:B------:R0:W1:Y:S02]  /*1c370*/  SHFL.DOWN P0, R0, R8, R7, R6 ;  /* 0x0800000708007389 */ /* 0x0000640000000006 */
[----:B01----:R-:W-:Y:S01]  /*1c380*/  ENDCOLLECTIVE ;  /* 0x000000000000791b */ /* 0x003fe20003800000 */
.L_x_9407:
[----:B------:R-:W-:Y:S01]  /*1c390*/  IMAD.MOV.U32 R7, RZ, RZ, 0x1 ;  /* 0x00000001ff077424 */ /* 0x000fe200078e00ff */
[----:B------:R-:W-:-:S05]  /*1c3a0*/  FMNMX R9, R4, R0, !PT ;  /* 0x0000000004097209 */ /* 0x000fca0007800000 */
[----:B------:R-:W-:-:S07]  /*1c3b0*/  IMAD.MOV.U32 R8, RZ, RZ, R9 ;  /* 0x000000ffff087224 */ /* 0x000fce00078e0009 */
[----:B------:R-:W-:Y:S05]  /*1c3c0*/  WARPSYNC.COLLECTIVE R5, `(.L_x_9408) ;  /* 0x0000000005087348 */ /* 0x000fea0003c00000 */
[----:B------:R0:W1:Y:S02]  /*1c3d0*/  SHFL.DOWN P0, R0, R8, R7, R6 ;  /* 0x0800000708007389 */ /* 0x0000640000000006 */
[----:B01----:R-:W-:Y:S01]  /*1c3e0*/  ENDCOLLECTIVE ;  /* 0x000000000000791b */ /* 0x003fe20003800000 */
.L_x_9408:
[----:B------:R-:W-:-:S05]  /*1c3f0*/  FMNMX R0, R9, R0, !PT ;  /* 0x0000000009007209 */ /* 0x000fca0007800000 */
[----:B------:R-:W-:Y:S02]  /*1c400*/  IMAD.MOV.U32 R4, RZ, RZ, R0 ;  /* 0x000000ffff047224 */ /* 0x000fe400078e0000 */
[----:B------:R-:W-:-:S07]  /*1c410*/  IMAD.MOV.U32 R0, RZ, RZ, 0x1f ;  /* 0x0000001fff007424 */ /* 0x000fce00078e00ff */
[----:B------:R-:W-:Y:S05]  /*1c420*/  WARPSYNC.COLLECTIVE R5, `(.L_x_9409) ;  /* 0x0000000005087348 */ /* 0x000fea0003c00000 */
[----:B------:R0:W1:Y:S02]  /*1c430*/  SHFL.IDX P0, R0, R4, R3, R0 ;  /* 0x0000000304007389 */ /* 0x0000640000000000 */
[----:B01----:R-:W-:Y:S01]  /*1c440*/  ENDCOLLECTIVE ;  /* 0x000000000000791b */ /* 0x003fe20003800000 */
.L_x_9409:
[----:B------:R-:W-:Y:S01]  /*1c450*/  IMAD.MOV.U32 R10, RZ, RZ, R0 ;  /* 0x000000ffff0a7224 */ /* 0x000fe200078e0000 */
[----:B------:R-:W-:Y:S06]  /*1c460*/  BRA `(.L_x_9410) ;  /* 0xffffff3400b07947 */ /* 0x000fec000383ffff */
.L_x_9004:
[----:B------:R-:W-:Y:S01]  /*1c470*/  BSSY B1, `(.L_x_9411) ;  /* 0x0000007000017945 */ /* 0x000fe20003800000 */
[----:B------:R-:W-:Y:S02]  /*1c480*/  IMAD.MOV.U32 R7, RZ, RZ, 0x10 ;  /* 0x00000010ff077424 */ /* 0x000fe400078e00ff */
[----:B------:R-:W-:Y:S02]  /*1c490*/  IMAD.MOV.U32 R6, RZ, RZ, 0x1f ;  /* 0x0000001fff067424 */ /* 0x000fe400078e00ff */
[----:B0-2---:R-:W-:-:S07]  /*1c4a0*/  IMAD.MOV.U32 R5, RZ, RZ, -0x1 ;  /* 0xffffffffff057424 */ /* 0x005fce00078e00ff */
[----:B-1----:R-:W-:Y:S05]  /*1c4b0*/  WARPSYNC.COLLECTIVE R5, `(.L_x_9412) ;  /* 0x0000000005087348 */ /* 0x002fea0003c00000 */
[----:B-1----:R0:W1:Y:S02]  /*1c4c0*/  SHFL.DOWN P0, R0, R8, R7, R6 ;  /* 0x0800000708007389 */ /* 0x0020640000000006 */
[----:B01----:R-:W-:Y:S01]  /*1c4d0*/  ENDCOLLECTIVE ;  /* 0x000000000000791b */ /* 0x003fe20003800000 */
.L_x_9412:
[----:B------:R-:W-:Y:S05]  /*1c4e0*/  BSYNC B1 ;  /* 0x0000000000017941 */ /* 0x000fea0003800000 */
.L_x_9411:
[----:B------:R-:W-:Y:S01]  /*1c4f0*/  FMNMX R8, R8, R0, !PT ;  /* 0x0000000008087209 */ /* 0x000fe20007800000 */
[----:B------:R-:W-:Y:S02]  /*1c500*/  IMAD.MOV.U32 R7, RZ, RZ, 0x8 ;  /* 0x00000008ff077424 */ /* 0x000fe400078e00ff */
[----:B------:R-:W-:Y:S02]  /*1c510*/  IMAD.MOV.U32 R6, RZ, RZ, 0x1f ;  /* 0x0000001fff067424 */ /* 0x000fe400078e00ff */
[----:B------:R-:W-:-:S07]  /*1c520*/  IMAD.MOV.U32 R5, RZ, RZ, -0x1 ;  /* 0xffffffffff057424 */ /* 0x000fce00078e00ff */
[----:B------:R-:W-:Y:S05]  /*1c530*/  WARPSYNC.COLLECTIVE R5, `(.L_x_9413) ;  /* 0x0000000005087348 */ /* 0x000fea0003c00000 */
[----:B------:R0:W1:Y:S02]  /*1c540*/  SHFL.DOWN P0, R0, R8, R7, R6 ;  /* 0x0800000708007389 */ /* 0x0000640000000006 */
[----:B01----:R-:W-:Y:S01]  /*1c550*/  ENDCOLLECTIVE ;  /* 0x000000000000791b */ /* 0x003fe20003800000 */
.L_x_9413:
[----:B------:R-:W-:Y:S01]  /*1c560*/  IMAD.MOV.U32 R7, RZ, RZ, 0x4 ;  /* 0x00000004ff077424 */ /* 0x000fe200078e00ff */
[----:B------:R-:W-:-:S05]  /*1c570*/  FMNMX R3, R8, R0, !PT ;  /* 0x0000000008037209 */ /* 0x000fca0007800000 */
[----:B------:R-:W-:-:S07]  /*1c580*/  IMAD.MOV.U32 R8, RZ, RZ, R3 ;  /* 0x000000ffff087224 */ /* 0x000fce00078e0003 */
[----:B------:R-:W-:Y:S05]  /*1c590*/  WARPSYNC.COLLECTIVE R5, `(.L_x_9414) ;  /* 0x0000000005087348 */ /* 0x000fea0003c00000 */
[----:B------:R0:W1:Y:S02]  /*1c5a0*/  SHFL.DOWN P0, R0, R8, R7, R6 ;  /* 0x0800000708007389 */ /* 0x0000640000000006 */
[----:B01----:R-:W-:Y:S01]  /*1c5b0*/  ENDCOLLECTIVE ;  /* 0x000000000000791b */ /* 0x003fe20003800000 */
.L_x_9414:
[----:B------:R-:W-:Y:S01]  /*1c5c0*/  IMAD.MOV.U32 R7, RZ, RZ, 0x2 ;  /* 0x00000002ff077424 */ /* 0x000fe200078e00ff */
[----:B------:R-:W-:Y:S01]  /*1c5d0*/  FMNMX R4, R3, R0, !PT ;  /* 0x0000000003047209 */ /* 0x000fe20007800000 */
[----:B------:R-:W-:-:S04]  /*1c5e0*/  IMAD.MOV.U32 R3, RZ, RZ, RZ ;  /* 0x000000ffff037224 */ /* 0x000fc800078e00ff */
[----:B------:R-:W-:-:S07]  /*1c5f0*/  IMAD.MOV.U32 R8, RZ, RZ, R4 ;  /* 0x000000ffff087224 */ /* 0x000fce00078e0004 */
[----:B------:R-:W-:Y:S05]  /*1c600*/  WARPSYNC.COLLECTIVE R5, `(.L_x_9415) ;  /* 0x0000000005087348 */ /* 0x000fea0003c00000 */
[----:B------:R0:W1:Y:S02]  /*1c610*/  SHFL.DOWN P0, R0, R8, R7, R6 ;  /* 0x0800000708007389 */ /* 0x0000640000000006 */
[----:B01----:R-:W-:Y:S01]  /*1c620*/  ENDCOLLECTIVE ;  /* 0x000000000000791b */ /* 0x003fe20003800000 */
.L_x_9415:
[----:B------:R-:W-:Y:S01]  /*1c630*/  IMAD.MOV.U32 R7, RZ, RZ, 0x1 ;  /* 0x00000001ff077424 */ /* 0x000fe200078e00ff */
[----:B------:R-:W-:-:S05]  /*1c640*/  FMNMX R9, R4, R0, !PT ;  /* 0x0000000004097209 */ /* 0x000fca0007800000 */
[----:B------:R-:W-:-:S07]  /*1c650*/  IMAD.MOV.U32 R8, RZ, RZ, R9 ;  /* 0x000000ffff087224 */ /* 0x000fce00078e0009 */
[----:B------:R-:W-:Y:S05]  /*1c660*/  WARPSYNC.COLLECTIVE R5, `(.L_x_9416) ;  /* 0x0000000005087348 */ /* 0x000fea0003c00000 */
[----:B------:R0:W1:Y:S02]  /*1c670*/  SHFL.DOWN P0, R0, R8, R7, R6 ;  /* 0x0800000708007389 */ /* 0x0000640000000006 */
[----:B01----:R-:W-:Y:S01]  /*1c680*/  ENDCOLLECTIVE ;  /* 0x000000000000791b */ /* 0x003fe20003800000 */
.L_x_9416:
[----:B------:R-:W-:-:S05]  /*1c690*/  FMNMX R0, R9, R0, !PT ;  /* 0x0000000009007209 */ /* 0x000fca0007800000 */
[----:B------:R-:W-:Y:S02]  /*1c6a0*/  IMAD.MOV.U32 R4, RZ, RZ, R0 ;  /* 0x000000ffff047224 */ /* 0x000fe400078e0000 */
[----:B------:R-:W-:-:S07]  /*1c6b0*/  IMAD.MOV.U32 R0, RZ, RZ, 0x1f ;  /* 0x0000001fff007424 */ /* 0x000fce00078e00ff */
[----:B------:R-:W-:Y:S05]  /*1c6c0*/  WARPSYNC.COLLECTIVE R5, `(.L_x_9417) ;  /* 0x0000000005087348 */ /* 0x000fea0003c00000 */
[----:B------:R0:W1:Y:S02]  /*1c6d0*/  SHFL.IDX P0, R0, R4, R3, R0 ;  /* 0x0000000304007389 */ /* 0x0000640000000000 */
[----:B01----:R-:W-:Y:S01]  /*1c6e0*/  ENDCOLLECTIVE ;  /* 0x000000000000791b */ /* 0x003fe20003800000 */
.L_x_9417:
[----:B------:R-:W-:Y:S01]  /*1c6f0*/  IMAD.MOV.U32 R10, RZ, RZ, R0 ;  /* 0x000000ffff0a7224 */ /* 0x000fe200078e0000 */
[----:B------:R-:W-:Y:S06]  /*1c700*/  BRA `(.L_x_9418) ;  /* 0xffffff3400f47947 */ /* 0x000fec000383ffff */
.L_x_9012:
[----:B------:R-:W-:Y:S01]  /*1c710*/  BSSY B1, `(.L_x_9419) ;  /* 0x0000007000017945 */ /* 0x000fe20003800000 */
[----:B------:R-:W-:Y:S02]  /*1c720*/  IMAD.MOV.U32 R7, RZ, RZ, 0x10 ;  /* 0x00000010ff077424 */ /* 0x000fe400078e00ff */
[----:B------:R-:W-:Y:S02]  /*1c730*/  IMAD.MOV.U32 R6, RZ, RZ, 0x1f ;  /* 0x0000001fff067424 */ /* 0x000fe400078e00ff */
[----:B0-23--:R-:W-:-:S07]  /*1c740*/  IMAD.MOV.U32 R5, RZ, RZ, -0x1 ;  /* 0xffffffffff057424 */ /* 0x00dfce00078e00ff */
[----:B------:R-:W-:Y:S05]  /*1c750*/  WARPSYNC.COLLECTIVE R5, `(.L_x_9420) ;  /* 0x0000000005087348 */ /* 0x000fea0003c00000 */
[----:B------:R0:W1:Y:S02]  /*1c760*/  SHFL.DOWN P0, R0, R8, R7, R6 ;  /* 0x0800000708007389 */ /* 0x0000640000000006 */
[----:B01----:R-:W-:Y:S01]  /*1c770*/  ENDCOLLECTIVE ;  /* 0x000000000000791b */ /* 0x003fe20003800000 */
.L_x_9420:
[----:B------:R-:W-:Y:S05]  /*1c780*/  BSYNC B1 ;  /* 0x0000000000017941 */ /* 0x000fea0003800000 */
.L_x_9419:
[----:B------:R-:W-:Y:S01]  /*1c790*/  FMNMX R8, R8, R0, !PT ;  /* 0x0000000008087209 */ /* 0x000fe20007800000 */
[----:B------:R-:W-:Y:S02]  /*1c7a0*/  IMAD.MOV.U32 R7, RZ, RZ, 0x8 ;  /* 0x00000008ff077424 */ /* 0x000fe400078e00ff */
[----:B------:R-:W-:Y:S02]  /*1c7b0*/  IMAD.MOV.U32 R6, RZ, RZ, 0x1f ;  /* 0x0000001fff067424 */ /* 0x000fe400078e00ff */
[----:B------:R-:W-:-:S07]  /*1c7c0*/  IMAD.MOV.U32 R5, RZ, RZ, -0x1 ;  /* 0xffffffffff057424 */ /* 0x000fce00078e00ff */
[----:B------:R-:W-:Y:S05]  /*1c7d0*/  WARPSYNC.COLLECTIVE R5, `(.L_x_9421) ;  /* 0x0000000005087348 */ /* 0x000fea0003c00000 */
[----:B------:R0:W1:Y:S02]  /*1c7e0*/  SHFL.DOWN P0, R0, R8, R7, R6 ;  /* 0x0800000708007389 */ /* 0x0000640000000006 */
[----:B01----:R-:W-:Y:S01]  /*1c7f0*/  ENDCOLLECTIVE ;  /* 0x000000000000791b */ /* 0x003fe20003800000 */
.L_x_9421:
[----:B------:R-:W-:Y:S01]  /*1c800*/  IMAD.MOV.U32 R7, RZ, RZ, 0x4 ;  /* 0x00000004ff077424 */ /* 0x000fe200078e00ff */
[----:B------:R-:W-:-:S05]  /*1c810*/  FMNMX R3, R8, R0, !PT ;  /* 0x0000000008037209 */ /* 0x000fca0007800000 */
[----:B------:R-:W-:-:S07]  /*1c820*/  IMAD.MOV.U32 R8, RZ, RZ, R3 ;  /* 0x000000ffff087224 */ /* 0x000fce00078e0003 */
[----:B------:R-:W-:Y:S05]  /*1c830*/  WARPSYNC.COLLECTIVE R5, `(.L_x_9422) ;  /* 0x0000000005087348 */ /* 0x000fea0003c00000 */
[----:B------:R0:W1:Y:S02]  /*1c840*/  SHFL.DOWN P0, R0, R8, R7, R6 ;  /* 0x0800000708007389 */ /* 0x0000640000000006 */
[----:B01----:R-:W-:Y:S01]  /*1c850*/  ENDCOLLECTIVE ;  /* 0x000000000000791b */ /* 0x003fe20003800000 */
.L_x_9422:
[----:B------:R-:W-:Y:S01]  /*1c860*/  IMAD.MOV.U32 R7, RZ, RZ, 0x2 ;  /* 0x00000002ff077424 */ /* 0x000fe200078e00ff */
[----:B------:R-:W-:Y:S01]  /*1c870*/  FMNMX R4, R3, R0, !PT ;  /* 0x0000000003047209 */ /* 0x000fe20007800000 */
[----:B------:R-:W-:-:S04]  /*1c880*/  IMAD.MOV.U32 R3, RZ, RZ, RZ ;  /* 0x000000ffff037224 */ /* 0x000fc800078e00ff */
[----:B------:R-:W-:-:S07]  /*1c890*/  IMAD.MOV.U32 R8, RZ, RZ, R4 ;  /* 0x000000ffff087224 */ /* 0x000fce00078e0004 */
[----:B------:R-:W-:Y:S05]  /*1c8a0*/  WARPSYNC.COLLECTIVE R5, `(.L_x_9423) ;  /* 0x0000000005087348 */ /* 0x000fea0003c00000 */
[----:B------:R0:W1:Y:S02]  /*1c8b0*/  SHFL.DOWN P0, R0, R8, R7, R6 ;  /* 0x0800000708007389 */ /* 0x0000640000000006 */
[----:B01----:R-:W-:Y:S01]  /*1c8c0*/  ENDCOLLECTIVE ;  /* 0x000000000000791b */ /* 0x003fe20003800000 */
.L_x_9423:
[----:B------:R-:W-:Y:S01]  /*1c8d0*/  IMAD.MOV.U32 R7, RZ, RZ, 0x1 ;  /* 0x00000001ff077424 */ /* 0x000fe200078e00ff */
[----:B------:R-:W-:-:S05]  /*1c8e0*/  FMNMX R9, R4, R0, !PT ;  /* 0x0000000004097209 */ /* 0x000fca0007800000 */
[----:B------:R-:W-:-:S07]  /*1c8f0*/  IMAD.MOV.U32 R8, RZ, RZ, R9 ;  /* 0x000000ffff087224 */ /* 0x000fce00078e0009 */
[----:B------:R-:W-:Y:S05]  /*1c900*/  WARPSYNC.COLLECTIVE R5, `(.L_x_9424) ;  /* 0x0000000005087348 */ /* 0x000fea0003c00000 */
[----:B------:R0:W1:Y:S02]  /*1c910*/  SHFL.DOWN P0, R0, R8, R7, R6 ;  /* 0x0800000708007389 */ /* 0x0000640000000006 */
[----:B01----:R-:W-:Y:S01]  /*1c920*/  ENDCOLLECTIVE ;  /* 0x000000000000791b */ /* 0x003fe20003800000 */
.L_x_9424:
[----:B------:R-:W-:-:S05]  /*1c930*/  FMNMX R0, R9, R0, !PT ;  /* 0x0000000009007209 */ /* 0x000fca0007800000 */
[----:B------:R-:W-:Y:S02]  /*1c940*/  IMAD.MOV.U32 R4, RZ, RZ, R0 ;  /* 0x000000ffff047224 */ /* 0x000fe400078e0000 */
[----:B------:R-:W-:-:S07]  /*1c950*/  IMAD.MOV.U32 R0, RZ, RZ, 0x1f ;  /* 0x0000001fff007424 */ /* 0x000fce00078e00ff */
[----:B------:R-:W-:Y:S05]  /*1c960*/  WARPSYNC.COLLECTIVE R5, `(.L_x_9425) ;  /* 0x0000000005087348 */ /* 0x000fea0003c00000 */
[----:B------:R0:W1:Y:S02]  /*1c970*/  SHFL.IDX P0, R0, R4, R3, R0 ;  /* 0x0000000304007389 */ /* 0x0000640000000000 */
[----:B01----:R-:W-:Y:S01]  /*1c980*/  ENDCOLLECTIVE ;  /* 0x000000000000791b */ /* 0x003fe20003800000 */
.L_x_9425:
[----:B------:R-:W-:Y:S01]  /*1c990*/  IMAD.MOV.U32 R10, RZ, RZ, R0 ;  /* 0x000000ffff0a7224 */ /* 0x000fe200078e0000 */
[----:B------:R-:W-:Y:S06]  /*1c9a0*/  BRA `(.L_x_9426) ;  /* 0xffffff3800387947 */ /* 0x000fec000383ffff */
.L_x_9020:
[----:B------:R-:W-:Y:S01]  /*1c9b0*/  BSSY B1, `(.L_x_9427) ;  /* 0x0000007000017945 */ /* 0x000fe20003800000 */
[----:B------:R-:W-:Y:S02]  /*1c9c0*/  IMAD.MOV.U32 R7, RZ, RZ, 0x10 ;  /* 0x00000010ff077424 */ /* 0x000fe400078e00ff */
[----:B------:R-:W-:Y:S02]  /*1c9d0*/  IMAD.MOV.U32 R6, RZ, RZ, 0x1f ;  /* 0x0000001fff067424 */ /* 0x000fe400078e00ff */
[----:B0-234-:R-:W-:-:S07]  /*1c9e0*/  IMAD.MOV.U32 R5, RZ, RZ, -0x1 ;  /* 0xffffffffff057424 */ /* 0x01dfce00078e00ff */
[----:B-1----:R-:W-:Y:S05]  /*1c9f0*/  WARPSYNC.COLLECTIVE R5, `(.L_x_9428) ;  /* 0x0000000005087348 */ /* 0x002fea0003c00000 */
[----:B-1----:R0:W1:Y:S02]  /*1ca00*/  SHFL.DOWN P0, R0, R8, R7, R6 ;  /* 0x0800000708007389 */ /* 0x0020640000000006 */
[----:B01----:R-:W-:Y:S01]  /*1ca10*/  ENDCOLLECTIVE ;  /* 0x000000000000791b */ /* 0x003fe20003800000 */
.L_x_9428:
[----:B------:R-:W-:Y:S05]  /*1ca20*/  BSYNC B1 ;  /* 0x0000000000017941 */ /* 0x000fea0003800000 */
.L_x_9427:
[----:B------:R-:W-:Y:S01]  /*1ca30*/  FMNMX R8, R8, R0, !PT ;  /* 0x0000000008087209 */ /* 0x000fe20007800000 */
[----:B------:R-:W-:Y:S02]  /*1ca40*/  IMAD.MOV.U32 R7, RZ, RZ, 0x8 ;  /* 0x00000008ff077424 */ /* 0x000fe400078e00ff */
[----:B------:R-:W-:Y:S02]  /*1ca50*/  IMAD.MOV.U32 R6, RZ, RZ, 0x1f ;  /* 0x0000001fff067424 */ /* 0x000fe400078e00ff */
[----:B------:R-:W-:-:S07]  /*1ca60*/  IMAD.MOV.U32 R5, RZ, RZ, -0x1 ;  /* 0xffffffffff057424 */ /* 0x000fce00078e00ff */
[----:B------:R-:W-:Y:S05]  /*1ca70*/  WARPSYNC.COLLECTIVE R5, `(.L_x_9429) ;  /* 0x0000000005087348 */ /* 0x000fea0003c00000 */
[----:B------:R0:W1:Y:S02]  /*1ca80*/  SHFL.DOWN P0, R0, R8, R7, R6 ;  /* 0x0800000708007389 */ /* 0x0000640000000006 */
[----:B01----:R-:W-:Y:S01]  /*1ca90*/  ENDCOLLECTIVE ;  /* 0x000000000000791b */ /* 0x003fe20003800000 */
.L_x_9429:
[----:B------:R-:W-:Y:S01]  /*1caa0*/  IMAD.MOV.U32 R7, RZ, RZ, 0x4 ;  /* 0x00000004ff077424 */ /* 0x000fe200078e00ff */
[----:B------:R-:W-:-:S05]  /*1cab0*/  FMNMX R3, R8, R0, !PT ;  /* 0x0000000008037209 */ /* 0x000fca0007800000 */
[----:B------:R-:W-:-:S07]  /*1cac0*/  IMAD.MOV.U32 R8, RZ, RZ, R3 ;  /* 0x000000ffff087224 */ /* 0x000fce00078e0003 */
[----:B------:R-:W-:Y:S05]  /*1cad0*/  WARPSYNC.COLLECTIVE R5, `(.L_x_9430) ;  /* 0x0000000005087348 */ /* 0x000fea0003c00000 */
[----:B------:R0:W1:Y:S02]  /*1cae0*/  SHFL.DOWN P0, R0, R8, R7, R6 ;  /* 0x0800000708007389 */ /* 0x0000640000000006 */
[----:B01----:R-:W-:Y:S01]  /*1caf0*/  ENDCOLLECTIVE ;  /* 0x000000000000791b */ /* 0x003fe20003800000 */
.L_x_9430:
[----:B------:R-:W-:Y:S01]  /*1cb00*/  IMAD.MOV.U32 R7, RZ, RZ, 0x2 ;  /* 0x00000002ff077424 */ /* 0x000fe200078e00ff */
[----:B------:R-:W-:Y:S01]  /*1cb10*/  FMNMX R4, R3, R0, !PT ;  /* 0x0000000003047209 */ /* 0x000fe20007800000 */
[----:B------:R-:W-:-:S04]  /*1cb20*/  IMAD.MOV.U32 R3, RZ, RZ, RZ ;  /* 0x000000ffff037224 */ /* 0x000fc800078e00ff */
[----:B------:R-:W-:-:S07]  /*1cb30*/  IMAD.MOV.U32 R8, RZ, RZ, R4 ;  /* 0x000000ffff087224 */ /* 0x000fce00078e0004 */
[----:B------:R-:W-:Y:S05]  /*1cb40*/  WARPSYNC.COLLECTIVE R5, `(.L_x_9431) ;  /* 0x0000000005087348 */ /* 0x000fea0003c00000 */
[----:B------:R0:W1:Y:S02]  /*1cb50*/  SHFL.DOWN P0, R0, R8, R7, R6 ;  /* 0x0800000708007389 */ /* 0x0000640000000006 */
[----:B01----:R-:W-:Y:S01]  /*1cb60*/  ENDCOLLECTIVE ;  /* 0x000000000000791b */ /* 0x003fe20003800000 */
.L_x_9431:
[----:B------:R-:W-:Y:S01]  /*1cb70*/  IMAD.MOV.U32 R7, RZ, RZ, 0x1 ;  /* 0x00000001ff077424 */ /* 0x000fe200078e00ff */
[----:B------:R-:W-:-:S05]  /*1cb80*/  FMNMX R9, R4, R0, !PT ;  /* 0x0000000004097209 */ /* 0x000fca0007800000 */
[----:B------:R-:W-:-:S07]  /*1cb90*/  IMAD.MOV.U32 R8, RZ, RZ, R9 ;  /* 0x000000ffff087224 */ /* 0x000fce00078e0009 */
[----:B------:R-:W-:Y:S05]  /*1cba0*/  WARPSYNC.COLLECTIVE R5, `(.L_x_9432) ;  /* 0x0000000005087348 */ /* 0x000fea0003c00000 */
[----:B------:R0:W1:Y:S02]  /*1cbb0*/  SHFL.DOWN P0, R0, R8, R7, R6 ;  /* 0x0800000708007389 */ /* 0x0000640000000006 */
[----:B01----:R-:W-:Y:S01]  /*1cbc0*/  ENDCOLLECTIVE ;  /* 0x000000000000791b */ /* 0x003fe20003800000 */
.L_x_9432:
[----:B------:R-:W-:-:S05]  /*1cbd0*/  FMNMX R0, R9, R0, !PT ;  /* 0x0000000009007209 */ /* 0x000fca0007800000 */
[----:B------:R-:W-:Y:S02]  /*1cbe0*/  IMAD.MOV.U32 R4, RZ, RZ, R0 ;  /* 0x000000ffff047224 */ /* 0x000fe400078e0000 */
[----:B------:R-:W-:-:S07]  /*1cbf0*/  IMAD.MOV.U32 R0, RZ, RZ, 0x1f ;  /* 0x0000001fff007424 */ /* 0x000fce00078e00ff */
[----:B------:R-:W-:Y:S05]  /*1cc00*/  WARPSYNC.COLLECTIVE R5, `(.L_x_9433) ;  /* 0x0000000005087348 */ /* 0x000fea0003c00000 */
[----:B------:R0:W1:Y:S02]  /*1cc10*/  SHFL.IDX P0, R0, R4, R3, R0 ;  /* 0x0000000304007389 */ /* 0x0000640000000000 */
[----:B01----:R-:W-:Y:S01]  /*1cc20*/  ENDCOLLECTIVE ;  /* 0x000000000000791b */ /* 0x003fe20003800000 */
.L_x_9433:
[----:B------:R-:W-:Y:S01]  /*1cc30*/  IMAD.MOV.U32 R10, RZ, RZ, R0 ;  /* 0x000000ffff0a7224 */ /* 0x000fe200078e0000 */
[----:B------:R-:W-:Y:S06]  /*1cc40*/  BRA `(.L_x_9434) ;  /* 0xffffff38007c7947 */ /* 0x000fec000383ffff */
.L_x_9028:
[----:B------:R-:W-:Y:S01]  /*1cc50*/  BSSY B1, `(.L_x_9435) ;  /* 0x0000007000017945 */ /* 0x000fe20003800000 */
[----:B------:R-:W-:Y:S02]  /*1cc60*/  IMAD.MOV.U32 R7, RZ, RZ, 0x10 ;  /* 0x00000010ff077424 */ /* 0x000fe400078e00ff */
[----:B------:R-:W-:Y:S02]  /*1cc70*/  IMAD.MOV.U32 R6, RZ, RZ, 0x1f ;  /* 0x0000001fff067424 */ /* 0x000fe400078e00ff */
[----:B0-234-:R-:W-:-:S07]  /*1cc80*/  IMAD.MOV.U32 R5, RZ, RZ, -0x1 ;  /* 0xffffffffff057424 */ /* 0x01dfce00078e00ff */
[----:B------:R-:W-:Y:S05]  /*1cc90*/  WARPSYNC.COLLECTIVE R5, `(.L_x_9436) ;  /* 0x0000000005087348 */ /* 0x000fea0003c00000 */
[----:B------:R0:W1:Y:S02]  /*1cca0*/  SHFL.DOWN P0, R0, R8, R7, R6 ;  /* 0x0800000708007389 */ /* 0x0000640000000006 */
[----:B01----:R-:W-:Y:S01]  /*1ccb0*/  ENDCOLLECTIVE ;  /* 0x000000000000791b */ /* 0x003fe20003800000 */
.L_x_9436:
[----:B------:R-:W-:Y:S05]  /*1ccc0*/  BSYNC B1 ;  /* 0x0000000000017941 */ /* 0x000fea0003800000 */
.L_x_9435:
[----:B------:R-:W-:Y:S01]  /*1ccd0*/  FMNMX R8, R8, R0, !PT ;  /* 0x0000000008087209 */ /* 0x000fe20007800000 */
[----:B------:R-:W-:Y:S02]  /*1cce0*/  IMAD.MOV.U32 R7, RZ, RZ, 0x8 ;  /* 0x00000008ff077424 */ /* 0x000fe400078e00ff */
[----:B------:R-:W-:Y:S02]  /*1ccf0*/  IMAD.MOV.U32 R6, RZ, RZ, 0x1f ;  /* 0x0000001fff067424 */ /* 0x000fe400078e00ff */
[----:B------:R-:W-:-:S07]  /*1cd00*/  IMAD.MOV.U32 R5, RZ, RZ, -0x1 ;  /* 0xffffffffff057424 */ /* 0x000fce00078e00ff */
[----:B------:R-:W-:Y:S05]  /*1cd10*/  WARPSYNC.COLLECTIVE R5, `(.L_x_9437) ;  /* 0x0000000005087348 */ /* 0x000fea0003c00000 */
[----:B------:R0:W1:Y:S02]  /*1cd20*/  SHFL.DOWN P0, R0, R8, R7, R6 ;  /* 0x0800000708007389 */ /* 0x0000640000000006 */
[----:B01----:R-:W-:Y:S01]  /*1cd30*/  ENDCOLLECTIVE ;  /* 0x000000000000791b */ /* 0x003fe20003800000 */
.L_x_9437:
[----:B------:R-:W-:Y:S01]  /*1cd40*/  IMAD.MOV.U32 R7, RZ, RZ, 0x4 ;  /* 0x00000004ff077424 */ /* 0x000fe200078e00ff */
[----:B------:R-:W-:-:S05]  /*1cd50*/  FMNMX R3, R8, R0, !PT ;  /* 0x0000000008037209 */ /* 0x000fca0007800000 */
[----:B------:R-:W-:-:S07]  /*1cd60*/  IMAD.MOV.U32 R8, RZ, RZ, R3 ;  /* 0x000000ffff087224 */ /* 0x000fce00078e0003 */
[----:B------:R-:W-:Y:S05]  /*1cd70*/  WARPSYNC.COLLECTIVE R5, `(.L_x_9438) ;  /* 0x0000000005087348 */ /* 0x000fea0003c00000 */
[----:B------:R0:W1:Y:S02]  /*1cd80*/  SHFL.DOWN P0, R0, R8, R7, R6 ;  /* 0x0800000708007389 */ /* 0x0000640000000006 */
[----:B01----:R-:W-:Y:S01]  /*1cd90*/  ENDCOLLECTIVE ;  /* 0x000000000000791b */ /* 0x003fe20003800000 */
.L_x_9438:
[----:B------:R-:W-:Y:S01]  /*1cda0*/  IMAD.MOV.U32 R7, RZ, RZ, 0x2 ;  /* 0x00000002ff077424 */ /* 0x000fe200078e00ff */
[----:B------:R-:W-:Y:S01]  /*1cdb0*/  FMNMX R4, R3, R0, !PT ;  /* 0x0000000003047209 */ /* 0x000fe20007800000 */
[----:B------:R-:W-:-:S04]  /*1cdc0*/  IMAD.MOV.U32 R3, RZ, RZ, RZ ;  /* 0x000000ffff037224 */ /* 0x000fc800078e00ff */
[----:B------:R-:W-:-:S07]  /*1cdd0*/  IMAD.MOV.U32 R8, RZ, RZ, R4 ;  /* 0x000000ffff087224 */ /* 0x000fce00078e0004 */
[----:B------:R-:W-:Y:S05]  /*1cde0*/  WARPSYNC.COLLECTIVE R5, `(.L_x_9439) ;  /* 0x0000000005087348 */ /* 0x000fea0003c00000 */
[----:B------:R0:W1:Y:S02]  /*1cdf0*/  SHFL.DOWN P0, R0, R8, R7, R6 ;  /* 0x0800000708007389 */ /* 0x0000640000000006 */
[----:B01----:R-:W-:Y:S01]  /*1ce00*/  ENDCOLLECTIVE ;  /* 0x000000000000791b */ /* 0x003fe20003800000 */
.L_x_9439:
[----:B------:R-:W-:Y:S01]  /*1ce10*/  IMAD.MOV.U32 R7, RZ, RZ, 0x1 ;  /* 0x00000001ff077424 */ /* 0x000fe200078e00ff */
[----:B------:R-:W-:-:S05]  /*1ce20*/  FMNMX R9, R4, R0, !PT ;  /* 0x0000000004097209 */ /* 0x000fca0007800000 */
[----:B------:R-:W-:-:S07]  /*1ce30*/  IMAD.MOV.U32 R8, RZ, RZ, R9 ;  /* 0x000000ffff087224 */ /* 0x000fce00078e0009 */
[----:B------:R-:W-:Y:S05]  /*1ce40*/  WARPSYNC.COLLECTIVE R5, `(.L_x_9440) ;  /* 0x0000000005087348 */ /* 0x000fea0003c00000 */
[----:B------:R0:W1:Y:S02]  /*1ce50*/  SHFL.DOWN P0, R0, R8, R7, R6 ;  /* 0x0800000708007389 */ /* 0x0000640000000006 */
[----:B01----:R-:W-:Y:S01]  /*1ce60*/  ENDCOLLECTIVE ;  /* 0x000000000000791b */ /* 0x003fe20003800000 */
.L_x_9440:
[----:B------:R-:W-:-:S05]  /*1ce70*/  FMNMX R0, R9, R0, !PT ;  /* 0x0000000009007209 */ /* 0x000fca0007800000 */
[----:B------:R-:W-:Y:S02]  /*1ce80*/  IMAD.MOV.U32 R4, RZ, RZ, R0 ;  /* 0x000000ffff047224 */ /* 0x000fe400078e0000 */
[----:B------:R-:W-:-:S07]  /*1ce90*/  IMAD.MOV.U32 R0, RZ, RZ, 0x1f ;  /* 0x0000001fff007424 */ /* 0x000fce00078e00ff */
[----:B------:R-:W-:Y:S05]  /*1cea0*/  WARPSYNC.COLLECTIVE R5, `(.L_x_9441) ;  /* 0x0000000005087348 */ /* 0x000fea0003c00000 */
[----:B------:R0:W1:Y:S02]  /*1ceb0*/  SHFL.IDX P0, R0, R4, R3, R0 ;  /* 0x0000000304007389 */ /* 0x0000640000000000 */
[----:B01----:R-:W-:Y:S01]  /*1cec0*/  ENDCOLLECTIVE ;  /* 0x000000000000791b */ /* 0x003fe20003800000 */
.L_x_9441:
[----:B------:R-:W-:Y:S01]  /*1ced0*/  IMAD.MOV.U32 R10, RZ, RZ, R0 ;  /* 0x000000ffff0a7224 */ /* 0x000fe200078e0000 */
[----:B------:R-:W-:Y:S06]  /*1cee0*/  BRA `(.L_x_9442) ;  /* 0xffffff3800c07947 */ /* 0x000fec000383ffff */
.L_x_9036:
[----:B------:R-:W-:Y:S01]  /*1cef0*/  BSSY B1, `(.L_x_9443) ;  /* 0x0000007000017945 */ /* 0x000fe20003800000 */
[----:B------:R-:W-:Y:S02]  /*1cf00*/  IMAD.MOV.U32 R7, RZ, RZ, 0x10 ;  /* 0x00000010ff077424 */ /* 0x000fe400078e00ff */
[----:B------:R-:W-:Y:S02]  /*1cf10*/  IMAD.MOV.U32 R6, RZ, RZ, 0x1f ;  /* 0x0000001fff067424 */ /* 0x000fe400078e00ff */
[----:B0-234-:R-:W-:-:S07]  /*1cf20*/  IMAD.MOV.U32 R5, RZ, RZ, -0x1 ;  /* 0xffffffffff057424 */ /* 0x01dfce00078e00ff */
[----:B-1----:R-:W-:Y:S05]  /*1cf30*/  WARPSYNC.COLLECTIVE R5, `(.L_x_9444) ;  /* 0x0000000005087348 */ /* 0x002fea0003c00000 */
[----:B-1----:R0:W1:Y:S02]  /*1cf40*/  SHFL.DOWN P0, R0, R8, R7, R6 ;  /* 0x0800000708007389 */ /* 0x0020640000000006 */
[----:B01----:R-:W-:Y:S01]  /*1cf50*/  ENDCOLLECTIVE ;  /* 0x000000000000791b */ /* 0x003fe20003800000 */
.L_x_9444:
[----:B------:R-:W-:Y:S05]  /*1cf60*/  BSYNC B1 ;  /* 0x0000000000017941 */ /* 0x000fea0003800000 */
.L_x_9443:
[----:B------:R-:W-:Y:S01]  /*1cf70*/  FMNMX R8, R8, R0, !PT ;  /* 0x0000000008087209 */ /* 0x000fe20007800000 */
[----:B------:R-:W-:Y:S02]  /*1cf80*/  IMAD.MOV.U32 R7, RZ, RZ, 0x8 ;  /* 0x00000008ff077424 */ /* 0x000fe400078e00ff */
[----:B------:R-:W-:Y:S02]  /*1cf90*/  IMAD.MOV.U32 R6, RZ, RZ, 0x1f ;  /* 0x0000001fff067424 */ /* 0x000fe400078e00ff */
[----:B------:R-:W-:-:S07]  /*1cfa0*/  IMAD.MOV.U32 R5, RZ, RZ, -0x1 ;  /* 0xffffffffff057424 */ /* 0x000fce00078e00ff */
[----:B------:R-:W-:Y:S05]  /*1cfb0*/  WARPSYNC.COLLECTIVE R5, `(.L_x_9445) ;  /* 0x0000000005087348 */ /* 0x000fea0003c00000 */
[----:B------:R0:W1:Y:S02]  /*1cfc0*/  SHFL.DOWN P0, R0, R8, R7, R6 ;  /* 0x0800000708007389 */ /* 0x0000640000000006 */
[----:B01----:R-:W-:Y:S01]  /*1cfd0*/  ENDCOLLECTIVE ;  /* 0x000000000000791b */ /* 0x003fe20003800000 */
.L_x_9445:
[----:B------:R-:W-:Y:S01]  /*1cfe0*/  IMAD.MOV.U32 R7, RZ, RZ, 0x4 ;  /* 0x00000004ff077424 */ /* 0x000fe200078e00ff */
[----:B------:R-:W-:-:S05]  /*1cff0*/  FMNMX R3, R8, R0, !PT ;  /* 0x0000000008037209 */ /* 0x000fca0007800000 */
[----:B------:R-:W-:-:S07]  /*1d000*/  IMAD.MOV.U32 R8, RZ, RZ, R3 ;  /* 0x000000ffff087224 */ /* 0x000fce00078e0003 */
[----:B------:R-:W-:Y:S05]  /*1d010*/  WARPSYNC.COLLECTIVE R5, `(.L_x_9446) ;  /* 0x0000000005087348 */ /* 0x000fea0003c00000 */
[----:B------:R0:W1:Y:S02]  /*1d020*/  SHFL.DOWN P0, R0, R8, R7, R6 ;  /* 0x0800000708007389 */ /* 0x0000640000000006 */
[----:B01----:R-:W-:Y:S01]  /*1d030*/  ENDCOLLECTIVE ;  /* 0x000000000000791b */ /* 0x003fe20003800000 */
.L_x_9446:
[----:B------:R-:W-:Y:S01]  /*1d040*/  IMAD.MOV.U32 R7, RZ, RZ, 0x2 ;  /* 0x00000002ff077424 */ /* 0x000fe200078e00ff */
[----:B------:R-:W-:Y:S01]  /*1d050*/  FMNMX R4, R3, R0, !PT ;  /* 0x0000000003047209 */ /* 0x000fe20007800000 */
[----:B------:R-:W-:-:S04]  /*1d060*/  IMAD.MOV.U32 R3, RZ, RZ, RZ ;  /* 0x000000ffff037224 */ /* 0x000fc800078e00ff */
[----:B------:R-:W-:-:S07]  /*1d070*/  IMAD.MOV.U32 R8, RZ, RZ, R4 ;  /* 0x000000ffff087224 */ /* 0x000fce00078e0004 */
[----:B------:R-:W-:Y:S05]  /*1d080*/  WARPSYNC.COLLECTIVE R5, `(.L_x_9447) ;  /* 0x0000000005087348 */ /* 0x000fea0003c00000 */
[----:B------:R0:W1:Y:S02]  /*1d090*/  SHFL.DOWN P0, R0, R8, R7, R6 ;  /* 0x0800000708007389 */ /* 0x0000640000000006 */
[----:B01----:R-:W-:Y:S01]  /*1d0a0*/  ENDCOLLECTIVE ;  /* 0x000000000000791b */ /* 0x003fe20003800000 */
.L_x_9447:
[----:B------:R-:W-:Y:S01]  /*1d0b0*/  IMAD.MOV.U32 R7, RZ, RZ, 0x1 ;  /* 0x00000001ff077424 */ /* 0x000fe200078e00ff */
[----:B------:R-:W-:-:S05]  /*1d0c0*/  FMNMX R9, R4, R0, !PT ;  /* 0x0000000004097209 */ /* 0x000fca0007800000 */
[----:B------:R-:W-:-:S07]  /*1d0d0*/  IMAD.MOV.U32 R8, RZ, RZ, R9 ;  /* 0x000000ffff087224 */ /* 0x000fce00078e0009 */
[----:B------:R-:W-:Y:S05]  /*1d0e0*/  WARPSYNC.COLLECTIVE R5, `(.L_x_9448) ;  /* 0x0000000005087348 */ /* 0x000fea0003c00000 */
[----:B------:R0:W1:Y:S02]  /*1d0f0*/  SHFL.DOWN P0, R0, R8, R7, R6 ;  /* 0x0800000708007389 */ /* 0x0000640000000006 */
[----:B01----:R-:W-:Y:S01]  /*1d100*/  ENDCOLLECTIVE ;  /* 0x000000000000791b */ /* 0x003fe20003800000 */
.L_x_9448:
[----:B------:R-:W-:-:S05]  /*1d110*/  FMNMX R0, R9, R0, !PT ;  /* 0x0000000009007209 */ /* 0x000fca0007800000 */
[----:B------:R-:W-:Y:S02]  /*1d120*/  IMAD.MOV.U32 R4, RZ, RZ, R0 ;  /* 0x000000ffff047224 */ /* 0x000fe400078e0000 */
[----:B------:R-:W-:-:S07]  /*1d130*/  IMAD.MOV.U32 R0, RZ, RZ, 0x1f ;  /* 0x0000001fff007424 */ /* 0x000fce00078e00ff */
[----:B------:R-:W-:Y:S05]  /*1d140*/  WARPSYNC.COLLECTIVE R5, `(.L_x_9449) ;  /* 0x0000000005087348 */ /* 0x000fea0003c00000 */
[----:B------:R0:W1:Y:S02]  /*1d150*/  SHFL.IDX P0, R0, R4, R3, R0 ;  /* 0x0000000304007389 */ /* 0x0000640000000000 */
[----:B01----:R-:W-:Y:S01]  /*1d160*/  ENDCOLLECTIVE ;  /* 0x000000000000791b */ /* 0x003fe20003800000 */
.L_x_9449:
[----:B------:R-:W-:Y:S01]  /*1d170*/  IMAD.MOV.U32 R10, RZ, RZ, R0 ;  /* 0x000000ffff0a7224 */ /* 0x000fe200078e0000 */
[----:B------:R-:W-:Y:S06]  /*1d180*/  BRA `(.L_x_9450) ;  /* 0xffffff3c00047947 */ /* 0x000fec000383ffff */
.L_x_9044:
[----:B------:R-:W-:Y:S01]  /*1d190*/  BSSY B1, `(.L_x_9451) ;  /* 0x0000007000017945 */ /* 0x000fe20003800000 */
[----:B------:R-:W-:Y:S02]  /*1d1a0*/  IMAD.MOV.U32 R7, RZ, RZ, 0x10 ;  /* 0x00000010ff077424 */ /* 0x000fe400078e00ff */
[----:B------:R-:W-:Y:S02]  /*1d1b0*/  IMAD.MOV.U32 R6, RZ, RZ, 0x1f ;  /* 0x0000001fff067424 */ /* 0x000fe400078e00ff */
[----:B0-234-:R-:W-:-:S07]  /*1d1c0*/  IMAD.MOV.U32 R5, RZ, RZ, -0x1 ;  /* 0xffffffffff057424 */ /* 0x01dfce00078e00ff */
[----:B------:R-:W-:Y:S05]  /*1d1d0*/  WARPSYNC.COLLECTIVE R5, `(.L_x_9452) ;  /* 0x0000000005087348 */ /* 0x000fea0003c00000 */
[----:B------:R0:W1:Y:S02]  /*1d1e0*/  SHFL.DOWN P0, R0, R8, R7, R6 ;  /* 0x0800000708007389 */ /* 0x0000640000000006 */
[----:B01----:R-:W-:Y:S01]  /*1d1f0*/  ENDCOLLECTIVE ;  /* 0x000000000000791b */ /* 0x003fe20003800000 */
.L_x_9452:
[----:B------:R-:W-:Y:S05]  /*1d200*/  BSYNC B1 ;  /* 0x0000000000017941 */ /* 0x000fea0003800000 */
.L_x_9451:
[----:B------:R-:W-:Y:S01]  /*1d210*/  FMNMX R8, R8, R0, !PT ;  /* 0x0000000008087209 */ /* 0x000fe20007800000 */
[----:B------:R-:W-:Y:S02]  /*1d220*/  IMAD.MOV.U32 R7, RZ, RZ, 0x8 ;  /* 0x00000008ff077424 */ /* 0x000fe400078e00ff */
[----:B------:R-:W-:Y:S02]  /*1d230*/  IMAD.MOV.U32 R6, RZ, RZ, 0x1f ;  /* 0x0000001fff067424 */ /* 0x000fe400078e00ff */
[----:B------:R-:W-:-:S07]  /*1d240*/  IMAD.MOV.U32 R5, RZ, RZ, -0x1 ;  /* 0xffffffffff057424 */ /* 0x000fce00078e00ff */
[----:B------:R-:W-:Y:S05]  /*1d250*/  WARPSYNC.COLLECTIVE R5, `(.L_x_9453) ;  /* 0x0000000005087348 */ /* 0x000fea0003c00000 */
[----:B------:R0:W1:Y:S02]  /*1d260*/  SHFL.DOWN P0, R0, R8, R7, R6 ;  /* 0x0800000708007389 */ /* 0x0000640000000006 */
[----:B01----:R-:W-:Y:S01]  /*1d270*/  ENDCOLLECTIVE ;  /* 0x000000000000791b */ /* 0x003fe20003800000 */
.L_x_9453:
[----:B------:R-:W-:Y:S01]  /*1d280*/  IMAD.MOV.U32 R7, RZ, RZ, 0x4 ;  /* 0x00000004ff077424 */ /* 0x000fe200078e00ff */
[----:B------:R-:W-:-:S05]  /*1d290*/  FMNMX R3, R8, R0, !PT ;  /* 0x0000000008037209 */ /* 0x000fca0007800000 */
[----:B------:R-:W-:-:S07]  /*1d2a0*/  IMAD.MOV.U32 R8, RZ, RZ, R3 ;  /* 0x000000ffff087224 */ /* 0x000fce00078e0003 */
[----:B------:R-:W-:Y:S05]  /*1d2b0*/  WARPSYNC.COLLECTIVE R5, `(.L_x_9454) ;  /* 0x0000000005087348 */ /* 0x000fea0003c00000 */
[----:B------:R0:W1:Y:S02]  /*1d2c0*/  SHFL.DOWN P0, R0, R8, R7, R6 ;  /* 0x0800000708007389 */ /* 0x0000640000000006 */
[----:B01----:R-:W-:Y:S01]  /*1d2d0*/  ENDCOLLECTIVE ;  /* 0x000000000000791b */ /* 0x003fe20003800000 */
.L_x_9454:
[----:B------:R-:W-:Y:S01]  /*1d2e0*/  IMAD.MOV.U32 R7, RZ, RZ, 0x2 ;  /* 0x00000002ff077424 */ /* 0x000fe200078e00ff */
[----:B------:R-:W-:Y:S01]  /*1d2f0*/  FMNMX R4, R3, R0, !PT ;  /* 0x0000000003047209 */ /* 0x000fe20007800000 */
[----:B------:R-:W-:-:S04]  /*1d300*/  IMAD.MOV.U32 R3, RZ, RZ, RZ ;  /* 0x000000ffff037224 */ /* 0x000fc800078e00ff */
[----:B------:R-:W-:-:S07]  /*1d310*/  IMAD.MOV.U32 R8, RZ, RZ, R4 ;  /* 0x000000ffff087224 */ /* 0x000fce00078e0004 */
[----:B------:R-:W-:Y:S05]  /*1d320*/  WARPSYNC.COLLECTIVE R5, `(.L_x_9455) ;  /* 0x0000000005087348 */ /* 0x000fea0003c00000 */
[----:B------:R0:W1:Y:S02]  /*1d330*/  SHFL.DOWN P0, R0, R8, R7, R6 ;  /* 0x0800000708007389 */ /* 0x0000640000000006 */
[----:B01----:R-:W-:Y:S01]  /*1d340*/  ENDCOLLECTIVE ;  /* 0x000000000000791b */ /* 0x003fe20003800000 */
.L_x_9455:
[----:B------:R-:W-:Y:S01]  /*1d350*/  IMAD.MOV.U32 R7, RZ, RZ, 0x1 ;  /* 0x00000001ff077424 */ /* 0x000fe200078e00ff */
[----:B------:R-:W-:-:S05]  /*1d360*/  FMNMX R9, R4, R0, !PT ;  /* 0x0000000004097209 */ /* 0x000fca0007800000 */
[----:B------:R-:W-:-:S07]  /*1d370*/  IMAD.MOV.U32 R8, RZ, RZ, R9 ;  /* 0x000000ffff087224 */ /* 0x000fce00078e0009 */
[----:B------:R-:W-:Y:S05]  /*1d380*/  WARPSYNC.COLLECTIVE R5, `(.L_x_9456) ;  /* 0x0000000005087348 */ /* 0x000fea0003c00000 */
[----:B------:R0:W1:Y:S02]  /*1d390*/  SHFL.DOWN P0, R0, R8, R7, R6 ;  /* 0x0800000708007389 */ /* 0x0000640000000006 */
[----:B01----:R-:W-:Y:S01]  /*1d3a0*/  ENDCOLLECTIVE ;  /* 0x000000000000791b */ /* 0x003fe20003800000 */
.L_x_9456:
[----:B------:R-:W-:-:S05]  /*1d3b0*/  FMNMX R0, R9, R0, !PT ;  /* 0x0000000009007209 */ /* 0x000fca0007800000 */
[----:B------:R-:W-:Y:S02]  /*1d3c0*/  IMAD.MOV.U32 R4, RZ, RZ, R0 ;  /* 0x000000ffff047224 */ /* 0x000fe400078e0000 */
[----:B------:R-:W-:-:S07]  /*1d3d0*/  IMAD.MOV.U32 R0, RZ, RZ, 0x1f ;  /* 0x0000001fff007424 */ /* 0x000fce00078e00ff */
[----:B------:R-:W-:Y:S05]  /*1d3e0*/  WARPSYNC.COLLECTIVE R5, `(.L_x_9457) ;  /* 0x0000000005087348 */ /* 0x000fea0003c00000 */
[----:B------:R0:W1:Y:S02]  /*1d3f0*/  SHFL.IDX P0, R0, R4, R3, R0 ;  /* 0x0000000304007389 */ /* 0x0000640000000000 */
[----:B01----:R-:W-:Y:S01]  /*1d400*/  ENDCOLLECTIVE ;  /* 0x000000000000791b */ /* 0x003fe20003800000 */
.L_x_9457:
[----:B------:R-:W-:Y:S01]  /*1d410*/  IMAD.MOV.U32 R10, RZ, RZ, R0 ;  /* 0x000000ffff0a7224 */ /* 0x000fe200078e0000 */
[----:B------:R-:W-:Y:S06]  /*1d420*/  BRA `(.L_x_9458) ;  /* 0xffffff3c00487947 */ /* 0x000fec000383ffff */
.L_x_9052:
[----:B------:R-:W-:Y:S01]  /*1d430*/  BSSY B1, `(.L_x_9459) ;  /* 0x0000007000017945 */ /* 0x000fe20003800000 */
[----:B------:R-:W-:Y:S02]  /*1d440*/  IMAD.MOV.U32 R7, RZ, RZ, 0x10 ;  /* 0x00000010ff077424 */ /* 0x000fe400078e00ff */
[----:B------:R-:W-:Y:S02]  /*1d450*/  IMAD.MOV.U32 R6, RZ, RZ, 0x1f ;  /* 0x0000001fff067424 */ /* 0x000fe400078e00ff */
[----:B0-234-:R-:W-:-:S07]  /*1d460*/  IMAD.MOV.U32 R5, RZ, RZ, -0x1 ;  /* 0xffffffffff057424 */ /* 0x01dfce00078e00ff */
[----:B-1----:R-:W-:Y:S05]  /*1d470*/  WARPSYNC.COLLECTIVE R5, `(.L_x_9460) ;  /* 0x0000000005087348 */ /* 0x002fea0003c00000 */
[----:B-1----:R0:W1:Y:S02]  /*1d480*/  SHFL.DOWN P0, R0, R8, R7, R6 ;  /* 0x0800000708007389 */ /* 0x0020640000000006 */
[----:B01----:R-:W-:Y:S01]  /*1d490*/  ENDCOLLECTIVE ;  /* 0x000000000000791b */ /* 0x003fe20003800000 */
.L_x_9460:
[----:B------:R-:W-:Y:S05]  /*1d4a0*/  BSYNC B1 ;  /* 0x0000000000017941 */ /* 0x000fea0003800000 */
.L_x_9459:
[----:B------:R-:W-:Y:S01]  /*1d4b0*/  FMNMX R8, R8, R0, !PT ;  /* 0x0000000008087209 */ /* 0x000fe20007800000 */
[----:B------:R-:W-:Y:S02]  /*1d4c0*/  IMAD.MOV.U32 R7, RZ, RZ, 0x8 ;  /* 0x00000008ff077424 */ /* 0x000fe400078e00ff */
[----:B------:R-:W-:Y:S02]  /*1d4d0*/  IMAD.MOV.U32 R6, RZ, RZ, 0x1f ;  /* 0x0000001fff067424 */ /* 0x000fe400078e00ff */
[----:B------:R-:W-:-:S07]  /*1d4e0*/  IMAD.MOV.U32 R5, RZ, RZ, -0x1 ;  /* 0xffffffffff057424 */ /* 0x000fce00078e00ff */
[----:B------:R-:W-:Y:S05]  /*1d4f0*/  WARPSYNC.COLLECTIVE R5, `(.L_x_9461) ;  /* 0x0000000005087348 */ /* 0x000fea0003c00000 */
[----:B------:R0:W1:Y:S02]  /*1d500*/  SHFL.DOWN P0, R0, R8, R7, R6 ;  /* 0x0800000708007389 */ /* 0x0000640000000006 */
[----:B01----:R-:W-:Y:S01]  /*1d510*/  ENDCOLLECTIVE ;  /* 0x000000000000791b */ /* 0x003fe20003800000 */
.L_x_9461:
[----:B------:R-:W-:Y:S01]  /*1d520*/  IMAD.MOV.U32 R7, RZ, RZ, 0x4 ;  /* 0x00000004ff077424 */ /* 0x000fe200078e00ff */
[----:B------:R-:W-:-:S05]  /*1d530*/  FMNMX R3, R8, R0, !PT ;  /* 0x0000000008037209 */ /* 0x000fca0007800000 */
[----:B------:R-:W-:-:S07]  /*1d540*/  IMAD.MOV.U32 R8, RZ, RZ, R3 ;  /* 0x000000ffff087224 */ /* 0x000fce00078e0003 */
[----:B------:R-:W-:Y:S05]  /*1d550*/  WARPSYNC.COLLECTIVE R5, `(.L_x_9462) ;  /* 0x0000000005087348 */ /* 0x000fea0003c00000 */
[----:B------:R0:W1:Y:S02]  /*1d560*/  SHFL.DOWN P0, R0, R8, R7, R6 ;  /* 0x0800000708007389 */ /* 0x0000640000000006 */
[----:B01----:R-:W-:Y:S01]  /*1d570*/  ENDCOLLECTIVE ;  /* 0x000000000000791b */ /* 0x003fe20003800000 */
.L_x_9462:
[----:B------:R-:W-:Y:S01]  /*1d580*/  IMAD.MOV.U32 R7, RZ, RZ, 0x2 ;  /* 0x00000002ff077424 */ /* 0x000fe200078e00ff */
[----:B------:R-:W-:Y:S01]  /*1d590*/  FMNMX R4, R3, R0, !PT ;  /* 0x0000000003047209 */ /* 0x000fe20007800000 */
[----:B------:R-:W-:-:S04]  /*1d5a0*/  IMAD.MOV.U32 R3, RZ, RZ, RZ ;  /* 0x000000ffff037224 */ /* 0x000fc800078e00ff */
[----:B------:R-:W-:-:S07]  /*1d5b0*/  IMAD.MOV.U32 R8, RZ, RZ, R4 ;  /* 0x000000ffff087224 */ /* 0x000fce00078e0004 */
[----:B------:R-:W-:Y:S05]  /*1d5c0*/  WARPSYNC.COLLECTIVE R5, `(.L_x_9463) ;  /* 0x0000000005087348 */ /* 0x000fea0003c00000 */
[----:B------:R0:W1:Y:S02]  /*1d5d0*/  SHFL.DOWN P0, R0, R8, R7, R6 ;  /* 0x0800000708007389 */ /* 0x0000640000000006 */
[----:B01----:R-:W-:Y:S01]  /*1d5e0*/  ENDCOLLECTIVE ;  /* 0x000000000000791b */ /* 0x003fe20003800000 */
.L_x_9463:
[----:B------:R-:W-:Y:S01]  /*1d5f0*/  IMAD.MOV.U32 R7, RZ, RZ, 0x1 ;  /* 0x00000001ff077424 */ /* 0x000fe200078e00ff */
[----:B------:R-:W-:-:S05]  /*1d600*/  FMNMX R9, R4, R0, !PT ;  /* 0x0000000004097209 */ /* 0x000fca0007800000 */
[----:B------:R-:W-:-:S07]  /*1d610*/  IMAD.MOV.U32 R8, RZ, RZ, R9 ;  /* 0x000000ffff087224 */ /* 0x000fce00078e0009 */
[----:B------:R-:W-:Y:S05]  /*1d620*/  WARPSYNC.COLLECTIVE R5, `(.L_x_9464) ;  /* 0x0000000005087348 */ /* 0x000fea0003c00000 */
[----:B------:R0:W1:Y:S02]  /*1d630*/  SHFL.DOWN P0, R0, R8, R7, R6 ;  /* 0x0800000708007389 */ /* 0x0000640000000006 */
[----:B01----:R-:W-:Y:S01]  /*1d640*/  ENDCOLLECTIVE ;  /* 0x000000000000791b */ /* 0x003fe20003800000 */
.L_x_9464:
[----:B------:R-:W-:-:S05]  /*1d650*/  FMNMX R0, R9, R0, !PT ;  /* 0x0000000009007209 */ /* 0x000fca0007800000 */
[----:B------:R-:W-:Y:S02]  /*1d660*/  IMAD.MOV.U32 R4, RZ, RZ, R0 ;  /* 0x000000ffff047224 */ /* 0x000fe400078e0000 */
[----:B------:R-:W-:-:S07]  /*1d670*/  IMAD.MOV.U32 R0, RZ, RZ, 0x1f ;  /* 0x0000001fff007424 */ /* 0x000fce00078e00ff */
[----:B------:R-:W-:Y:S05]  /*1d680*/  WARPSYNC.COLLECTIVE R5, `(.L_x_9465) ;  /* 0x0000000005087348 */ /* 0x000fea0003c00000 */
[----:B------:R0:W1:Y:S02]  /*1d690*/  SHFL.IDX P0, R0, R4, R3, R0 ;  /* 0x0000000304007389 */ /* 0x0000640000000000 */
[----:B01----:R-:W-:Y:S01]  /*1d6a0*/  ENDCOLLECTIVE ;  /* 0x000000000000791b */ /* 0x003fe20003800000 */
.L_x_9465:
[----:B------:R-:W-:Y:S01]  /*1d6b0*/  IMAD.MOV.U32 R10, RZ, RZ, R0 ;  /* 0x000000ffff0a7224 */ /* 0x000fe200078e0000 */
[----:B------:R-:W-:Y:S06]  /*1d6c0*/  BRA `(.L_x_9466) ;  /* 0xffffff3c008c7947 */ /* 0x000fec000383ffff */
.L_x_9060:
[----:B------:R-:W-:Y:S01]  /*1d6d0*/  BSSY B1, `(.L_x_9467) ;  /* 0x0000007000017945 */ /* 0x000fe20003800000 */
[----:B0-----:R-:W-:Y:S02]  /*1d6e0*/  IMAD.MOV.U32 R7, RZ, RZ, 0x10 ;  /* 0x00000010ff077424 */ /* 0x001fe400078e00ff */
[----:B------:R-:W-:Y:S02]  /*1d6f0*/  IMAD.MOV.U32 R6, RZ, RZ, 0x1f ;  /* 0x0000001fff067424 */ /* 0x000fe400078e00ff */
[----:B--234-:R-:W-:-:S07]  /*1d700*/  IMAD.MOV.U32 R5, RZ, RZ, -0x1 ;  /* 0xffffffffff057424 */ /* 0x01cfce00078e00ff */
[----:B------:R-:W-:Y:S05]  /*1d710*/  WARPSYNC.COLLECTIVE R5, `(.L_x_9468) ;  /* 0x0000000005087348 */ /* 0x000fea0003c00000 */
[----:B------:R0:W1:Y:S02]  /*1d720*/  SHFL.DOWN P0, R0, R8, R7, R6 ;  /* 0x0800000708007389 */ /* 0x0000640000000006 */
[----:B01----:R-:W-:Y:S01]  /*1d730*/  ENDCOLLECTIVE ;  /* 0x000000000000791b */ /* 0x003fe20003800000 */
.L_x_9468:
[----:B------:R-:W-:Y:S05]  /*1d740*/  BSYNC B1 ;  /* 0x0000000000017941 */ /* 0x000fea0003800000 */
.L_x_9467:
[----:B------:R-:W-:Y:S01]  /*1d750*/  FMNMX R8, R8, R0, !PT ;  /* 0x0000000008087209 */ /* 0x000fe20007800000 */
[----:B------:R-:W-:Y:S02]  /*1d760*/  IMAD.MOV.U32 R7, RZ, RZ, 0x8 ;  /* 0x00000008ff077424 */ /* 0x000fe400078e00ff */
[----:B------:R-:W-:Y:S02]  /*1d770*/  IMAD.MOV.U32 R6, RZ, RZ, 0x1f ;  /* 0x0000001fff067424 */ /* 0x000fe400078e00ff */
[----:B------:R-:W-:-:S07]  /*1d780*/  IMAD.MOV.U32 R5, RZ, RZ, -0x1 ;  /* 0xffffffffff057424 */ /* 0x000fce00078e00ff */
[----:B------:R-:W-:Y:S05]  /*1d790*/  WARPSYNC.COLLECTIVE R5, `(.L_x_9469) ;  /* 0x0000000005087348 */ /* 0x000fea0003c00000 */
[----:B------:R0:W1:Y:S02]  /*1d7a0*/  SHFL.DOWN P0, R0, R8, R7, R6 ;  /* 0x0800000708007389 */ /* 0x0000640000000006 */
[----:B01----:R-:W-:Y:S01]  /*1d7b0*/  ENDCOLLECTIVE ;  /* 0x000000000000791b */ /* 0x003fe20003800000 */
.L_x_9469:
[----:B------:R-:W-:Y:S01]  /*1d7c0*/  IMAD.MOV.U32 R7, RZ, RZ, 0x4 ;  /* 0x00000004ff077424 */ /* 0x000fe200078e00ff */
[----:B------:R-:W-:-:S05]  /*1d7d0*/  FMNMX R3, R8, R0, !PT ;  /* 0x0000000008037209 */ /* 0x000fca0007800000 */
[----:B------:R-:W-:-:S07]  /*1d7e0*/  IMAD.MOV.U32 R8, RZ, RZ, R3 ;  /* 0x000000ffff087224 */ /* 0x000fce00078e0003 */
[----:B------:R-:W-:Y:S05]  /*1d7f0*/  WARPSYNC.COLLECTIVE R5, `(.L_x_9470) ;  /* 0x0000000005087348 */ /* 0x000fea0003c00000 */
[----:B------:R0:W1:Y:S02]  /*1d800*/  SHFL.DOWN P0, R0, R8, R7, R6 ;  /* 0x0800000708007389 */ /* 0x0000640000000006 */
[----:B01----:R-:W-:Y:S01]  /*1d810*/  ENDCOLLECTIVE ;  /* 0x000000000000791b */ /* 0x003fe20003800000 */
.L_x_9470:
[----:B------:R-:W-:Y:S01]  /*1d820*/  IMAD.MOV.U32 R7, RZ, RZ, 0x2 ;  /* 0x00000002ff077424 */ /* 0x000fe200078e00ff */
[----:B------:R-:W-:Y:S01]  /*1d830*/  FMNMX R4, R3, R0, !PT ;  /* 0x0000000003047209 */ /* 0x000fe20007800000 */
[----:B------:R-:W-:-:S04]  /*1d840*/  IMAD.MOV.U32 R3, RZ, RZ, RZ ;  /* 0x000000ffff037224 */ /* 0x000fc800078e00ff */
[----:B------:R-:W-:-:S07]  /*1d850*/  IMAD.MOV.U32 R8, RZ, RZ, R4 ;  /* 0x000000ffff087224 */ /* 0x000fce00078e0004 */
[----:B------:R-:W-:Y:S05]  /*1d860*/  WARPSYNC.COLLECTIVE R5, `(.L_x_9471) ;  /* 0x0000000005087348 */ /* 0x000fea0003c00000 */
[----:B------:R0:W1:Y:S02]  /*1d870*/  SHFL.DOWN P0, R0, R8, R7, R6 ;  /* 0x0800000708007389 */ /* 0x0000640000000006 */
[----:B01----:R-:W-:Y:S01]  /*1d880*/  ENDCOLLECTIVE ;  /* 0x000000000000791b */ /* 0x003fe20003800000 */
.L_x_9471:
[----:B------:R-:W-:Y:S01]  /*1d890*/  IMAD.MOV.U32 R7, RZ, RZ, 0x1 ;  /* 0x00000001ff077424 */ /* 0x000fe200078e00ff */
[----:B------:R-:W-:-:S05]  /*1d8a0*/  FMNMX R9, R4, R0, !PT ;  /* 0x0000000004097209 */ /* 0x000fca0007800000 */
[----:B------:R-:W-:-:S07]  /*1d8b0*/  IMAD.MOV.U32 R8, RZ, RZ, R9 ;  /* 0x000000ffff087224 */ /* 0x000fce00078e0009 */
[----:B------:R-:W-:Y:S05]  /*1d8c0*/  WARPSYNC.COLLECTIVE R5, `(.L_x_9472) ;  /* 0x0000000005087348 */ /* 0x000fea0003c00000 */
[----:B------:R0:W1:Y:S02]  /*1d8d0*/  SHFL.DOWN P0, R0, R8, R7, R6 ;  /* 0x0800000708007389 */ /* 0x0000640000000006 */
[----:B01----:R-:W-:Y:S01]  /*1d8e0*/  ENDCOLLECTIVE ;  /* 0x000000000000791b */ /* 0x003fe20003800000 */
.L_x_9472:
[----:B------:R-:W-:-:S05]  /*1d8f0*/  FMNMX R0, R9, R0, !PT ;  /* 0x0000000009007209 */ /* 0x000fca0007800000 */
[----:B------:R-:W-:Y:S02]  /*1d900*/  IMAD.MOV.U32 R4, RZ, RZ, R0 ;  /* 0x000000ffff047224 */ /* 0x000fe400078e0000 */
[----:B------:R-:W-:-:S07]  /*1d910*/  IMAD.MOV.U32 R0, RZ, RZ, 0x1f ;  /* 0x0000001fff007424 */ /* 0x000fce00078e00ff */
[----:B------:R-:W-:Y:S05]  /*1d920*/  WARPSYNC.COLLECTIVE R5, `(.L_x_9473) ;  /* 0x0000000005087348 */ /* 0x000fea0003c00000 */
[----:B------:R0:W1:Y:S02]  /*1d930*/  SHFL.IDX P0, R0, R4, R3, R0 ;  /* 0x0000000304007389 */ /* 0x0000640000000000 */
[----:B01----:R-:W-:Y:S01]  /*1d940*/  ENDCOLLECTIVE ;  /* 0x000000000000791b */ /* 0x003fe20003800000 */
.L_x_9473:
[----:B------:R-:W-:Y:S01]  /*1d950*/  IMAD.MOV.U32 R10, RZ, RZ, R0 ;  /* 0x000000ffff0a7224 */ /* 0x000fe200078e0000 */
[----:B------:R-:W-:Y:S06]  /*1d960*/  BRA `(.L_x_9474) ;  /* 0xffffff4000047947 */ /* 0x000fec000383ffff */
.L_x_9068:
[----:B------:R-:W-:Y:S01]  /*1d970*/  BSSY B1, `(.L_x_9475) ;  /* 0x0000007000017945 */ /* 0x000fe20003800000 */
[----:B------:R-:W-:Y:S02]  /*1d980*/  IMAD.MOV.U32 R7, RZ, RZ, 0x10 ;  /* 0x00000010ff077424 */ /* 0x000fe400078e00ff */
[----:B------:R-:W-:Y:S02]  /*1d990*/  IMAD.MOV.U32 R6, RZ, RZ, 0x1f ;  /* 0x0000001fff067424 */ /* 0x000fe400078e00ff */
[----:B--234-:R-:W-:-:S07]  /*1d9a0*/  IMAD.MOV.U32 R5, RZ, RZ, -0x1 ;  /* 0xffffffffff057424 */ /* 0x01cfce00078e00ff */
[----:B0-----:R-:W-:Y:S05]  /*1d9b0*/  WARPSYNC.COLLECTIVE R5, `(.L_x_9476) ;  /* 0x0000000005087348 */ /* 0x001fea0003c00000 */
[----:B0-----:R0:W1:Y:S02]  /*1d9c0*/  SHFL.DOWN P0, R0, R8, R7, R6 ;  /* 0x0800000708007389 */ /* 0x0010640000000006 */
[----:B01----:R-:W-:Y:S01]  /*1d9d0*/  ENDCOLLECTIVE ;  /* 0x000000000000791b */ /* 0x003fe20003800000 */
.L_x_9476:
[----:B------:R-:W-:Y:S05]  /*1d9e0*/  BSYNC B1 ;  /* 0x0000000000017941 */ /* 0x000fea0003800000 */
.L_x_9475:
[----:B------:R-:W-:Y:S01]  /*1d9f0*/  FMNMX R8, R8, R0, !PT ;  /* 0x0000000008087209 */ /* 0x000fe20007800000 */
[----:B------:R-:W-:Y:S02]  /*1da00*/  IMAD.MOV.U32 R7, RZ, RZ, 0x8 ;  /* 0x00000008ff077424 */ /* 0x000fe400078e00ff */
[----:B------:R-:W-:Y:S02]  /*1da10*/  IMAD.MOV.U32 R6, RZ, RZ, 0x1f ;  /* 0x0000001fff067424 */ /* 0x000fe400078e00ff */
[----:B------:R-:W-:-:S07]  /*1da20*/  IMAD.MOV.U32 R5, RZ, RZ, -0x1 ;  /* 0xffffffffff057424 */ /* 0x000fce00078e00ff */
[----:B------:R-:W-:Y:S05]  /*1da30*/  WARPSYNC.COLLECTIVE R5, `(.L_x_9477) ;  /* 0x0000000005087348 */ /* 0x000fea0003c00000 */
[----:B------:R0:W1:Y:S02]  /*1da40*/  SHFL.DOWN P0, R0, R8, R7, R6 ;  /* 0x0800000708007389 */ /* 0x0000640000000006 */
[----:B01----:R-:W-:Y:S01]  /*1da50*/  ENDCOLLECTIVE ;  /* 0x000000000000791b */ /* 0x003fe20003800000 */
.L_x_9477:
[----:B------:R-:W-:Y:S01]  /*1da60*/  IMAD.MOV.U32 R7, RZ, RZ, 0x4 ;  /* 0x00000004ff077424 */ /* 0x000fe200078e00ff */
[----:B------:R-:W-:-:S05]  /*1da70*/  FMNMX R3, R8, R0, !PT ;  /* 0x0000000008037209 */ /* 0x000fca0007800000 */
[----:B------:R-:W-:-:S07]  /*1da80*/  IMAD.MOV.U32 R8, RZ, RZ, R3 ;  /* 0x000000ffff087224 */ /* 0x000fce00078e0003 */
[----:B------:R-:W-:Y:S05]  /*1da90*/  WARPSYNC.COLLECTIVE R5, `(.L_x_9478) ;  /* 0x0000000005087348 */ /* 0x000fea0003c00000 */
[----:B------:R0:W1:Y:S02]  /*1daa0*/  SHFL.DOWN P0, R0, R8, R7, R6 ;  /* 0x0800000708007389 */ /* 0x0000640000000006 */
[----:B01----:R-:W-:Y:S01]  /*1dab0*/  ENDCOLLECTIVE ;  /* 0x000000000000791b */ /* 0x003fe20003800000 */
.L_x_9478:
[----:B------:R-:W-:Y:S01]  /*1dac0*/  IMAD.MOV.U32 R7, RZ, RZ, 0x2 ;  /* 0x00000002ff077424 */ /* 0x000fe200078e00ff */
[----:B------:R-:W-:Y:S01]  /*1dad0*/  FMNMX R4, R3, R0, !PT ;  /* 0x0000000003047209 */ /* 0x000fe20007800000 */
[----:B------:R-:W-:-:S04]  /*1dae0*/  IMAD.MOV.U32 R3, RZ, RZ, RZ ;  /* 0x000000ffff037224 */ /* 0x000fc800078e00ff */
[----:B------:R-:W-:-:S07]  /*1daf0*/  IMAD.MOV.U32 R8, RZ, RZ, R4 ;  /* 0x000000ffff087224 */ /* 0x000fce00078e0004 */
[----:B------:R-:W-:Y:S05]  /*1db00*/  WARPSYNC.COLLECTIVE R5, `(.L_x_9479) ;  /* 0x0000000005087348 */ /* 0x000fea0003c00000 */
[----:B------:R0:W1:Y:S02]  /*1db10*/  SHFL.DOWN P0, R0, R8, R7, R6 ;  /* 0x0800000708007389 */ /* 0x0000640000000006 */
[----:B01----:R-:W-:Y:S01]  /*1db20*/  ENDCOLLECTIVE ;  /* 0x000000000000791b */ /* 0x003fe20003800000 */
.L_x_9479:
[----:B------:R-:W-:Y:S01]  /*1db30*/  IMAD.MOV.U32 R7, RZ, RZ, 0x1 ;  /* 0x00000001ff077424 */ /* 0x000fe200078e00ff */
[----:B------:R-:W-:-:S05]  /*1db40*/  FMNMX R9, R4, R0, !PT ;  /* 0x0000000004097209 */ /* 0x000fca0007800000 */
[----:B------:R-:W-:-:S07]  /*1db50*/  IMAD.MOV.U32 R8, RZ, RZ, R9 ;  /* 0x000000ffff087224 */ /* 0x000fce00078e0009 */
[----:B------:R-:W-:Y:S05]  /*1db60*/  WARPSYNC.COLLECTIVE R5, `(.L_x_9480) ;  /* 0x0000000005087348 */ /* 0x000fea0003c00000 */
[----:B------:R0:W1:Y:S02]  /*1db70*/  SHFL.DOWN P0, R0, R8, R7, R6 ;  /* 0x0800000708007389 */ /* 0x0000640000000006 */
[----:B01----:R-:W-:Y:S01]  /*1db80*/  ENDCOLLECTIVE ;  /* 0x000000000000791b */ /* 0x003fe20003800000 */
.L_x_9480:
[----:B------:R-:W-:-:S05]  /*1db90*/  FMNMX R0, R9, R0, !PT ;  /* 0x0000000009007209 */ /* 0x000fca0007800000 */
[----:B------:R-:W-:Y:S02]  /*1dba0*/  IMAD.MOV.U32 R4, RZ, RZ, R0 ;  /* 0x000000ffff047224 */ /* 0x000fe400078e0000 */
[----:B------:R-:W-:-:S07]  /*1dbb0*/  IMAD.MOV.U32 R0, RZ, RZ, 0x1f ;  /* 0x0000001fff007424 */ /* 0x000fce00078e00ff */
[----:B------:R-:W-:Y:S05]  /*1dbc0*/  WARPSYNC.COLLECTIVE R5, `(.L_x_9481) ;  /* 0x0000000005087348 */ /* 0x000fea0003c00000 */
[----:B------:R0:W1:Y:S02]  /*1dbd0*/  SHFL.IDX P0, R0, R4, R3, R0 ;  /* 0x0000000304007389 */ /* 0x0000640000000000 */
[----:B01----:R-:W-:Y:S01]  /*1dbe0*/  ENDCOLLECTIVE ;  /* 0x000000000000791b */ /* 0x003fe20003800000 */
.L_x_9481:
[----:B------:R-:W-:Y:S01]  /*1dbf0*/  IMAD.MOV.U32 R10, RZ, RZ, R0 ;  /* 0x000000ffff0a7224 */ /* 0x000fe200078e0000 */
[----:B------:R-:W-:Y:S06]  /*1dc00*/  BRA `(.L_x_9482) ;  /* 0xffffff40007c7947 */ /* 0x000fec000383ffff */
.L_x_9076:
[----:B------:R-:W-:Y:S01]  /*1dc10*/  BSSY B1, `(.L_x_9483) ;  /* 0x0000007000017945 */ /* 0x000fe20003800000 */
[----:B-1----:R-:W-:Y:S02]  /*1dc20*/  IMAD.MOV.U32 R7, RZ, RZ, 0x10 ;  /* 0x00000010ff077424 */ /* 0x002fe400078e00ff */
[----:B------:R-:W-:Y:S02]  /*1dc30*/  IMAD.MOV.U32 R6, RZ, RZ, 0x1f ;  /* 0x0000001fff067424 */ /* 0x000fe400078e00ff */
[----:B--234-:R-:W-:-:S07]  /*1dc40*/  IMAD.MOV.U32 R5, RZ, RZ, -0x1 ;  /* 0xffffffffff057424 */ /* 0x01cfce00078e00ff */
[----:B------:R-:W-:Y:S05]  /*1dc50*/  WARPSYNC.COLLECTIVE R5, `(.L_x_9484) ;  /* 0x0000000005087348 */ /* 0x000fea0003c00000 */
[----:B------:R0:W1:Y:S02]  /*1dc60*/  SHFL.DOWN P0, R0, R8, R7, R6 ;  /* 0x0800000708007389 */ /* 0x0000640000000006 */
[----:B01----:R-:W-:Y:S01]  /*1dc70*/  ENDCOLLECTIVE ;  /* 0x000000000000791b */ /* 0x003fe20003800000 */
.L_x_9484:
[----:B------:R-:W-:Y:S05]  /*1dc80*/  BSYNC B1 ;  /* 0x0000000000017941 */ /* 0x000fea0003800000 */
.L_x_9483:
[----:B------:R-:W-:Y:S01]  /*1dc90*/  FMNMX R8, R8, R0, !PT ;  /* 0x0000000008087209 */ /* 0x000fe20007800000 */
[----:B------:R-:W-:Y:S02]  /*1dca0*/  IMAD.MOV.U32 R7, RZ, RZ, 0x8 ;  /* 0x00000008ff077424 */ /* 0x000fe400078e00ff */
[----:B------:R-:W-:Y:S02]  /*1dcb0*/  IMAD.MOV.U32 R6, RZ, RZ, 0x1f ;  /* 0x0000001fff067424 */ /* 0x000fe400078e00ff */
[----:B------:R-:W-:-:S07]  /*1dcc0*/  IMAD.MOV.U32 R5, RZ, RZ, -0x1 ;  /* 0xffffffffff057424 */ /* 0x000fce00078e00ff */
[----:B------:R-:W-:Y:S05]  /*1dcd0*/  WARPSYNC.COLLECTIVE R5, `(.L_x_9485) ;  /* 0x0000000005087348 */ /* 0x000fea0003c00000 */
[----:B------:R0:W1:Y:S02]  /*1dce0*/  SHFL.DOWN P0, R0, R8, R7, R6 ;  /* 0x0800000708007389 */ /* 0x0000640000000006 */
[----:B01----:R-:W-:Y:S01]  /*1dcf0*/  ENDCOLLECTIVE ;  /* 0x000000000000791b */ /* 0x003fe20003800000 */
.L_x_9485:
[----:B------:R-:W-:Y:S01]  /*1dd00*/  IMAD.MOV.U32 R7, RZ, RZ, 0x4 ;  /* 0x00000004ff077424 */ /* 0x000fe200078e00ff */
[----:B------:R-:W-:-:S05]  /*1dd10*/  FMNMX R3, R8, R0, !PT ;  /* 0x0000000008037209 */ /* 0x000fca0007800000 */
[----:B------:R-:W-:-:S07]  /*1dd20*/  IMAD.MOV.U32 R8, RZ, RZ, R3 ;  /* 0x000000ffff087224 */ /* 0x000fce00078e0003 */
[----:B------:R-:W-:Y:S05]  /*1dd30*/  WARPSYNC.COLLECTIVE R5, `(.L_x_9486) ;  /* 0x0000000005087348 */ /* 0x000fea0003c00000 */
[----:B------:R0:W1:Y:S02]  /*1dd40*/  SHFL.DOWN P0, R0, R8, R7, R6 ;  /* 0x0800000708007389 */ /* 0x0000640000000006 */
[----:B01----:R-:W-:Y:S01]  /*1dd50*/  ENDCOLLECTIVE ;  /* 0x000000000000791b */ /* 0x003fe20003800000 */
.L_x_9486:
[----:B------:R-:W-:Y:S01]  /*1dd60*/  IMAD.MOV.U32 R7, RZ, RZ, 0x2 ;  /* 0x00000002ff077424 */ /* 0x000fe200078e00ff */
[----:B------:R-:W-:Y:S01]  /*1dd70*/  FMNMX R4, R3, R0, !PT ;  /* 0x0000000003047209 */ /* 0x000fe20007800000 */
[----:B------:R-:W-:-:S04]  /*1dd80*/  IMAD.MOV.U32 R3, RZ, RZ, RZ ;  /* 0x000000ffff037224 */ /* 0x000fc800078e00ff */
[----:B------:R-:W-:-:S07]  /*1dd90*/  IMAD.MOV.U32 R8, RZ, RZ, R4 ;  /* 0x000000ffff087224 */ /* 0x000fce00078e0004 */
[----:B------:R-:W-:Y:S05]  /*1dda0*/  WARPSYNC.COLLECTIVE R5, `(.L_x_9487) ;  /* 0x0000000005087348 */ /* 0x000fea0003c00000 */
[----:B------:R0:W1:Y:S02]  /*1ddb0*/  SHFL.DOWN P0, R0, R8, R7, R6 ;  /* 0x0800000708007389 */ /* 0x0000640000000006 */
[----:B01----:R-:W-:Y:S01]  /*1ddc0*/  ENDCOLLECTIVE ;  /* 0x000000000000791b */ /* 0x003fe20003800000 */
.L_x_9487:
[----:B------:R-:W-:Y:S01]  /*1ddd0*/  IMAD.MOV.U32 R7, RZ, RZ, 0x1 ;  /* 0x00000001ff077424 */ /* 0x000fe200078e00ff */
[----:B------:R-:W-:-:S05]  /*1dde0*/  FMNMX R9, R4, R0, !PT ;  /* 0x0000000004097209 */ /* 0x000fca0007800000 */
[----:B------:R-:W-:-:S07]  /*1ddf0*/  IMAD.MOV.U32 R8, RZ, RZ, R9 ;  /* 0x000000ffff087224 */ /* 0x000fce00078e0009 */
[----:B------:R-:W-:Y:S05]  /*1de00*/  WARPSYNC.COLLECTIVE R5, `(.L_x_9488) ;  /* 0x0000000005087348 */ /* 0x000fea0003c00000 */
[----:B------:R0:W1:Y:S02]  /*1de10*/  SHFL.DOWN P0, R0, R8, R7, R6 ;  /* 0x0800000708007389 */ /* 0x0000640000000006 */
[----:B01----:R-:W-:Y:S01]  /*1de20*/  ENDCOLLECTIVE ;  /* 0x000000000000791b */ /* 0x003fe20003800000 */
.L_x_9488:
[----:B------:R-:W-:-:S05]  /*1de30*/  FMNMX R0, R9, R0, !PT ;  /* 0x0000000009007209 */ /* 0x000fca0007800000 */
[----:B------:R-:W-:Y:S02]  /*1de40*/  IMAD.MOV.U32 R4, RZ, RZ, R0 ;  /* 0x000000ffff047224 */ /* 0x000fe400078e0000 */
[----:B------:R-:W-:-:S07]  /*1de50*/  IMAD.MOV.U32 R0, RZ, RZ, 0x1f ;  /* 0x0000001fff007424 */ /* 0x000fce00078e00ff */
[----:B------:R-:W-:Y:S05]  /*1de60*/  WARPSYNC.COLLECTIVE R5, `(.L_x_9489) ;  /* 0x0000000005087348 */ /* 0x000fea0003c00000 */
[----:B------:R0:W1:Y:S02]  /*1de70*/  SHFL.IDX P0, R0, R4, R3, R0 ;  /* 0x0000000304007389 */ /* 0x0000640000000000 */
[----:B01----:R-:W-:Y:S01]  /*1de80*/  ENDCOLLECTIVE ;  /* 0x000000000000791b */ /* 0x003fe20003800000 */
.L_x_9489:
[----:B------:R-:W-:Y:S01]  /*1de90*/  IMAD.MOV.U32 R10, RZ, RZ, R0 ;  /* 0x000000ffff0a7224 */ /* 0x000fe200078e0000 */
[----:B------:R-:W-:Y:S06]  /*1dea0*/  BRA `(.L_x_9490) ;  /* 0xffffff4400087947 */ /* 0x000fec000383ffff */
.L_x_9084:
[----:B------:R-:W-:Y:S01]  /*1deb0*/  BSSY B1, `(.L_x_9491) ;  /* 0x0000007000017945 */ /* 0x000fe20003800000 */
[----:B------:R-:W-:Y:S02]  /*1dec0*/  IMAD.MOV.U32 R7, RZ, RZ, 0x10 ;  /* 0x00000010ff077424 */ /* 0x000fe400078e00ff */
[----:B------:R-:W-:Y:S02]  /*1ded0*/  IMAD.MOV.U32 R6, RZ, RZ, 0x1f ;  /* 0x0000001fff067424 */ /* 0x000fe400078e00ff */
[----:B--234-:R-:W-:-:S07]  /*1dee0*/  IMAD.MOV.U32 R5, RZ, RZ, -0x1 ;  /* 0xffffffffff057424 */ /* 0x01cfce00078e00ff */
[----:B0-----:R-:W-:Y:S05]  /*1def0*/  WARPSYNC.COLLECTIVE R5, `(.L_x_9492) ;  /* 0x0000000005087348 */ /* 0x001fea0003c00000 */
[----:B0-----:R0:W1:Y:S02]  /*1df00*/  SHFL.DOWN P0, R0, R8, R7, R6 ;  /* 0x0800000708007389 */ /* 0x0010640000000006 */
[----:B01----:R-:W-:Y:S01]  /*1df10*/  ENDCOLLECTIVE ;  /* 0x000000000000791b */ /* 0x003fe20003800000 */
.L_x_9492:
[----:B------:R-:W-:Y:S05]  /*1df20*/  BSYNC B1 ;  /* 0x0000000000017941 */ /* 0x000fea0003800000 */
.L_x_9491:
[----:B------:R-:W-:Y:S01]  /*1df30*/  FMNMX R8, R8, R0, !PT ;  /* 0x0000000008087209 */ /* 0x000fe20007800000 */
[----:B------:R-:W-:Y:S02]  /*1df40*/  IMAD.MOV.U32 R7, RZ, RZ, 0x8 ;  /* 0x00000008ff077424 */ /* 0x000fe400078e00ff */
[----:B------:R-:W-:Y:S02]  /*1df50*/  IMAD.MOV.U32 R6, RZ, RZ, 0x1f ;  /* 0x0000001fff067424 */ /* 0x000fe400078e00ff */
[----:B------:R-:W-:-:S07]  /*1df60*/  IMAD.MOV.U32 R5, RZ, RZ, -0x1 ;  /* 0xffffffffff057424 */ /* 0x000fce00078e00ff */
[----:B------:R-:W-:Y:S05]  /*1df70*/  WARPSYNC.COLLECTIVE R5, `(.L_x_9493) ;  /* 0x0000000005087348 */ /* 0x000fea0003c00000 */
[----:B------:R0:W1:Y:S02]  /*1df80*/  SHFL.DOWN P0, R0, R8, R7, R6 ;  /* 0x0800000708007389 */ /* 0x0000640000000006 */
[----:B01----:R-:W-:Y:S01]  /*1df90*/  ENDCOLLECTIVE ;  /* 0x000000000000791b */ /* 0x003fe20003800000 */
.L_x_9493:
[----:B------:R-:W-:Y:S01]  /*1dfa0*/  IMAD.MOV.U32 R7, RZ, RZ, 0x4 ;  /* 0x00000004ff077424 */ /* 0x000fe200078e00ff */
[----:B------:R-:W-:-:S05]  /*1dfb0*/  FMNMX R3, R8, R0, !PT ;  /* 0x0000000008037209 */ /* 0x000fca0007800000 */
[----:B------:R-:W-:-:S07]  /*1dfc0*/  IMAD.MOV.U32 R8, RZ, RZ, R3 ;  /* 0x000000ffff087224 */ /* 0x000fce00078e0003 */
[----:B------:R-:W-:Y:S05]  /*1dfd0*/  WARPSYNC.COLLECTIVE R5, `(.L_x_9494) ;  /* 0x0000000005087348 */ /* 0x000fea0003c00000 */
[----:B------:R0:W1:Y:S02]  /*1dfe0*/  SHFL.DOWN P0, R0, R8, R7, R6 ;  /* 0x0800000708007389 */ /* 0x0000640000000006 */
[----:B01----:R-:W-:Y:S01]  /*1dff0*/  ENDCOLLECTIVE ;  /* 0x000000000000791b */ /* 0x003fe20003800000 */
.L_x_9494:
[----:B------:R-:W-:Y:S01]  /*1e000*/  IMAD.MOV.U32 R7, RZ, RZ, 0x2 ;  /* 0x00000002ff077424 */ /* 0x000fe200078e00ff */
[----:B------:R-:W-:Y:S01]  /*1e010*/  FMNMX R4, R3, R0, !PT ;  /* 0x0000000003047209 */ /* 0x000fe20007800000 */
[----:B------:R-:W-:-:S04]  /*1e020*/  IMAD.MOV.U32 R3, RZ, RZ, RZ ;  /* 0x000000ffff037224 */ /* 0x000fc800078e00ff */
[----:B------:R-:W-:-:S07]  /*1e030*/  IMAD.MOV.U32 R8, RZ, RZ, R4 ;  /* 0x000000ffff087224 */ /* 0x000fce00078e0004 */
[----:B------:R-:W-:Y:S05]  /*1e040*/  WARPSYNC.COLLECTIVE R5, `(.L_x_9495) ;  /* 0x0000000005087348 */ /* 0x000fea0003c00000 */
[----:B------:R0:W1:Y:S02]  /*1e050*/  SHFL.DOWN P0, R0, R8, R7, R6 ;  /* 0x0800000708007389 */ /* 0x0000640000000006 */
[----:B01----:R-:W-:Y:S01]  /*1e060*/  ENDCOLLECTIVE ;  /* 0x000000000000791b */ /* 0x003fe20003800000 */
.L_x_9495:
[----:B------:R-:W-:Y:S01]  /*1e070*/  IMAD.MOV.U32 R7, RZ, RZ, 0x1 ;  /* 0x00000001ff077424 */ /* 0x000fe200078e00ff */
[----:B------:R-:W-:-:S05]  /*1e080*/  FMNMX R9, R4, R0, !PT ;  /* 0x0000000004097209 */ /* 0x000fca0007800000 */
[----:B------:R-:W-:-:S07]  /*1e090*/  IMAD.MOV.U32 R8, RZ, RZ, R9 ;  /* 0x000000ffff087224 */ /* 0x000fce00078e0009 */
[----:B------:R-:W-:Y:S05]  /*1e0a0*/  WARPSYNC.COLLECTIVE R5, `(.L_x_9496) ;  /* 0x0000000005087348 */ /* 0x000fea0003c00000 */
[----:B------:R0:W1:Y:S02]  /*1e0b0*/  SHFL.DOWN P0, R0, R8, R7, R6 ;  /* 0x0800000708007389 */ /* 0x0000640000000006 */
[----:B01----:R-:W-:Y:S01]  /*1e0c0*/  ENDCOLLECTIVE ;  /* 0x000000000000791b */ /* 0x003fe20003800000 */
.L_x_9496:
[----:B------:R-:W-:-:S05]  /*1e0d0*/  FMNMX R0, R9, R0, !PT ;  /* 0x0000000009007209 */ /* 0x000fca0007800000 */
[----:B------:R-:W-:Y:S02]  /*1e0e0*/  IMAD.MOV.U32 R4, RZ, RZ, R0 ;  /* 0x000000ffff047224 */ /* 0x000fe400078e0000 */
[----:B------:R-:W-:-:S07]  /*1e0f0*/  IMAD.MOV.U32 R0, RZ, RZ, 0x1f ;  /* 0x0000001fff007424 */ /* 0x000fce00078e00ff */
[----:B------:R-:W-:Y:S05]  /*1e100*/  WARPSYNC.COLLECTIVE R5, `(.L_x_9497) ;  /* 0x0000000005087348 */ /* 0x000fea0003c00000 */
[----:B------:R0:W1:Y:S02]  /*1e110*/  SHFL.IDX P0, R0, R4, R3, R0 ;  /* 0x0000000304007389 */ /* 0x0000640000000000 */
[----:B01----:R-:W-:Y:S01]  /*1e120*/  ENDCOLLECTIVE ;  /* 0x000000000000791b */ /* 0x003fe20003800000 */
.L_x_9497:
[----:B------:R-:W-:Y:S01]  /*1e130*/  IMAD.MOV.U32 R10, RZ, RZ, R0 ;  /* 0x000000ffff0a7224 */ /* 0x000fe200078e0000 */
[----:B------:R-:W-:Y:S06]  /*1e140*/  BRA `(.L_x_9498) ;  /* 0xffffff44007c7947 */ /* 0x000fec000383ffff */
.L_x_9092:
[----:B------:R-:W-:Y:S01]  /*1e150*/  BSSY B1, `(.L_x_9499) ;  /* 0x0000007000017945 */ /* 0x000fe20003800000 */
[----:B-1----:R-:W-:Y:S02]  /*1e160*/  IMAD.MOV.U32 R7, RZ, RZ, 0x10 ;  /* 0x00000010ff077424 */ /* 0x002fe400078e00ff */
[----:B------:R-:W-:Y:S02]  /*1e170*/  IMAD.MOV.U32 R6, RZ, RZ, 0x1f ;  /* 0x0000001fff067424 */ /* 0x000fe400078e00ff */
[----:B--234-:R-:W-:-:S07]  /*1e180*/  IMAD.MOV.U32 R5, RZ, RZ, -0x1 ;  /* 0xffffffffff057424 */ /* 0x01cfce00078e00ff */
[----:B------:R-:W-:Y:S05]  /*1e190*/  WARPSYNC.COLLECTIVE R5, `(.L_x_9500) ;  /* 0x0000000005087348 */ /* 0x000fea0003c00000 */
[----:B------:R0:W1:Y:S02]  /*1e1a0*/  SHFL.DOWN P0, R0, R8, R7, R6 ;  /* 0x0800000708007389 */ /* 0x0000640000000006 */
[----:B01----:R-:W-:Y:S01]  /*1e1b0*/  ENDCOLLECTIVE ;  /* 0x000000000000791b */ /* 0x003fe20003800000 */
.L_x_9500:
[----:B------:R-:W-:Y:S05]  /*1e1c0*/  BSYNC B1 ;  /* 0x0000000000017941 */ /* 0x000fea0003800000 */
.L_x_9499:
[----:B------:R-:W-:Y:S01]  /*1e1d0*/  FMNMX R8, R8, R0, !PT ;  /* 0x0000000008087209 */ /* 0x000fe20007800000 */
[----:B------:R-:W-:Y:S02]  /*1e1e0*/  IMAD.MOV.U32 R7, RZ, RZ, 0x8 ;  /* 0x00000008ff077424 */ /* 0x000fe400078e00ff */
[----:B------:R-:W-:Y:S02]  /*1e1f0*/  IMAD.MOV.U32 R6, RZ, RZ, 0x1f ;  /* 0x0000001fff067424 */ /* 0x000fe400078e00ff */
[----:B------:R-:W-:-:S07]  /*1e200*/  IMAD.MOV.U32 R5, RZ, RZ, -0x1 ;  /* 0xffffffffff057424 */ /* 0x000fce00078e00ff */
[----:B------:R-:W-:Y:S05]  /*1e210*/  WARPSYNC.COLLECTIVE R5, `(.L_x_9501) ;  /* 0x0000000005087348 */ /* 0x000fea0003c00000 */
[----:B------:R0:W1:Y:S02]  /*1e220*/  SHFL.DOWN P0, R0, R8, R7, R6 ;  /* 0x0800000708007389 */ /* 0x0000640000000006 */
[----:B01----:R-:W-:Y:S01]  /*1e230*/  ENDCOLLECTIVE ;  /* 0x000000000000791b */ /* 0x003fe20003800000 */
.L_x_9501:
[----:B------:R-:W-:Y:S01]  /*1e240*/  IMAD.MOV.U32 R7, RZ, RZ, 0x4 ;  /* 0x00000004ff077424 */ /* 0x000fe200078e00ff */
[----:B------:R-:W-:-:S05]  /*1e250*/  FMNMX R3, R8, R0, !PT ;  /* 0x0000000008037209 */ /* 0x000fca0007800000 */
[----:B------:R-:W-:-:S07]  /*1e260*/  IMAD.MOV.U32 R8, RZ, RZ, R3 ;  /* 0x000000ffff087224 */ /* 0x000fce00078e0003 */
[----:B------:R-:W-:Y:S05]  /*1e270*/  WARPSYNC.COLLECTIVE R5, `(.L_x_9502) ;  /* 0x0000000005087348 */ /* 0x000fea0003c00000 */
[----:B------:R0:W1:Y:S02]  /*1e280*/  SHFL.DOWN P0, R0, R8, R7, R6 ;  /* 0x0800000708007389 */ /* 0x0000640000000006 */
[----:B01----:R-:W-:Y:S01]  /*1e290*/  ENDCOLLECTIVE ;  /* 0x000000000000791b */ /* 0x003fe20003800000 */
.L_x_9502:
[----:B------:R-:W-:Y:S01]  /*1e2a0*/  IMAD.MOV.U32 R7, RZ, RZ, 0x2 ;  /* 0x00000002ff077424 */ /* 0x000fe200078e00ff */
[----:B------:R-:W-:Y:S01]  /*1e2b0*/  FMNMX R4, R3, R0, !PT ;  /* 0x0000000003047209 */ /* 0x000fe20007800000 */
[----:B------:R-:W-:-:S04]  /*1e2c0*/  IMAD.MOV.U32 R3, RZ, RZ, RZ ;  /* 0x000000ffff037224 */ /* 0x000fc800078e00ff */
[----:B------:R-:W-:-:S07]  /*1e2d0*/  IMAD.MOV.U32 R8, RZ, RZ, R4 ;  /* 0x000000ffff087224 */ /* 0x000fce00078e0004 */
[----:B------:R-:W-:Y:S05]  /*1e2e0*/  WARPSYNC.COLLECTIVE R5, `(.L_x_9503) ;  /* 0x0000000005087348 */ /* 0x000fea0003c00000 */
[----:B------:R0:W1:Y:S02]  /*1e2f0*/  SHFL.DOWN P0, R0, R8, R7, R6 ;  /* 0x0800000708007389 */ /* 0x0000640000000006 */
[----:B01----:R-:W-:Y:S01]  /*1e300*/  ENDCOLLECTIVE ;  /* 0x000000000000791b */ /* 0x003fe20003800000 */
.L_x_9503:
[----:B------:R-:W-:Y:S01]  /*1e310*/  IMAD.MOV.U32 R7, RZ, RZ, 0x1 ;  /* 0x00000001ff077424 */ /* 0x000fe200078e00ff */
[----:B------:R-:W-:-:S05]  /*1e320*/  FMNMX R9, R4, R0, !PT ;  /* 0x0000000004097209 */ /* 0x000fca0007800000 */
[----:B------:R-:W-:-:S07]  /*1e330*/  IMAD.MOV.U32 R8, RZ, RZ, R9 ;  /* 0x000000ffff087224 */ /* 0x000fce00078e0009 */
[----:B------:R-:W-:Y:S05]  /*1e340*/  WARPSYNC.COLLECTIVE R5, `(.L_x_9504) ;  /* 0x0000000005087348 */ /* 0x000fea0003c00000 */
[----:B------:R0:W1:Y:S02]  /*1e350*/  SHFL.DOWN P0, R0, R8, R7, R6 ;  /* 0x0800000708007389 */ /* 0x0000640000000006 */
[----:B01----:R-:W-:Y:S01]  /*1e360*/  ENDCOLLECTIVE ;  /* 0x000000000000791b */ /* 0x003fe20003800000 */
.L_x_9504:
[----:B------:R-:W-:-:S05]  /*1e370*/  FMNMX R0, R9, R0, !PT ;  /* 0x0000000009007209 */ /* 0x000fca0007800000 */
[----:B------:R-:W-:Y:S02]  /*1e380*/  IMAD.MOV.U32 R4, RZ, RZ, R0 ;  /* 0x000000ffff047224 */ /* 0x000fe400078e0000 */
[----:B------:R-:W-:-:S07]  /*1e390*/  IMAD.MOV.U32 R0, RZ, RZ, 0x1f ;  /* 0x0000001fff007424 */ /* 0x000fce00078e00ff */
[----:B------:R-:W-:Y:S05]  /*1e3a0*/  WARPSYNC.COLLECTIVE R5, `(.L_x_9505) ;  /* 0x0000000005087348 */ /* 0x000fea0003c00000 */
[----:B------:R0:W1:Y:S02]  /*1e3b0*/  SHFL.IDX P0, R0, R4, R3, R0 ;  /* 0x0000000304007389 */ /* 0x0000640000000000 */
[----:B01----:R-:W-:Y:S01]  /*1e3c0*/  ENDCOLLECTIVE ;  /* 0x000000000000791b */ /* 0x003fe20003800000 */
.L_x_9505:
[----:B------:R-:W-:Y:S01]  /*1e3d0*/  IMAD.MOV.U32 R10, RZ, RZ, R0 ;  /* 0x000000ffff0a7224 */ /* 0x000fe200078e0000 */
[----:B------:R-:W-:Y:S06]  /*1e3e0*/  BRA `(.L_x_9506) ;  /* 0xffffff4400f07947 */ /* 0x000fec000383ffff */
.L_x_9100:
[----:B------:R-:W-:Y:S01]  /*1e3f0*/  BSSY B1, `(.L_x_9507) ;  /* 0x0000007000017945 */ /* 0x000fe20003800000 */
[----:B------:R-:W-:Y:S02]  /*1e400*/  IMAD.MOV.U32 R7, RZ, RZ, 0x10 ;  /* 0x00000010ff077424 */ /* 0x000fe400078e00ff */
[----:B------:R-:W-:Y:S02]  /*1e410*/  IMAD.MOV.U32 R6, RZ, RZ, 0x1f ;  /* 0x0000001fff067424 */ /* 0x000fe400078e00ff */
[----:B--234-:R-:W-:-:S07]  /*1e420*/  IMAD.MOV.U32 R5, RZ, RZ, -0x1 ;  /* 0xffffffffff057424 */ /* 0x01cfce00078e00ff */
[----:B0-----:R-:W-:Y:S05]  /*1e430*/  WARPSYNC.COLLECTIVE R5, `(.L_x_9508) ;  /* 0x0000000005087348 */ /* 0x001fea0003c00000 */
[----:B0-----:R0:W1:Y:S02]  /*1e440*/  SHFL.DOWN P0, R0, R8, R7, R6 ;  /* 0x0800000708007389 */ /* 0x0010640000000006 */
[----:B01----:R-:W-:Y:S01]  /*1e450*/  ENDCOLLECTIVE ;  /* 0x000000000000791b */ /* 0x003fe20003800000 */
.L_x_9508:
[----:B------:R-:W-:Y:S05]  /*1e460*/  BSYNC B1 ;  /* 0x0000000000017941 */ /* 0x000fea0003800000 */
.L_x_9507:
[----:B------:R-:W-:Y:S01]  /*1e470*/  FMNMX R8, R8, R0, !PT ;  /* 0x0000000008087209 */ /* 0x000fe20007800000 */
[----:B------:R-:W-:Y:S02]  /*1e480*/  IMAD.MOV.U32 R7, RZ, RZ, 0x8 ;  /* 0x00000008ff077424 */ /* 0x000fe400078e00ff */
[----:B------:R-:W-:Y:S02]  /*1e490*/  IMAD.MOV.U32 R6, RZ, RZ, 0x1f ;  /* 0x0000001fff067424 */ /* 0x000fe400078e00ff */
[----:B------:R-:W-:-:S07]  /*1e4a0*/  IMAD.MOV.U32 R5, RZ, RZ, -0x1 ;  /* 0xffffffffff057424 */ /* 0x000fce00078e00ff */
[----:B------:R-:W-:Y:S05]  /*1e4b0*/  WARPSYNC.COLLECTIVE R5, `(.L_x_9509) ;  /* 0x0000000005087348 */ /* 0x000fea0003c00000 */
[----:B------:R0:W1:Y:S02]  /*1e4c0*/  SHFL.DOWN P0, R0, R8, R7, R6 ;  /* 0x0800000708007389 */ /* 0x0000640000000006 */
[----:B01----:R-:W-:Y:S01]  /*1e4d0*/  ENDCOLLECTIVE ;  /* 0x000000000000791b */ /* 0x003fe20003800000 */
.L_x_9509:
[----:B------:R-:W-:Y:S01]  /*1e4e0*/  IMAD.MOV.U32 R7, RZ, RZ, 0x4 ;  /* 0x00000004ff077424 */ /* 0x000fe200078e00ff */
[----:B------:R-:W-:-:S05]  /*1e4f0*/  FMNMX R3, R8, R0, !PT ;  /* 0x0000000008037209 */ /* 0x000fca0007800000 */
[----:B------:R-:W-:-:S07]  /*1e500*/  IMAD.MOV.U32 R8, RZ, RZ, R3 ;  /* 0x000000ffff087224 */ /* 0x000fce00078e0003 */
[----:B------:R-:W-:Y:S05]  /*1e510*/  WARPSYNC.COLLECTIVE R5, `(.L_x_9510) ;  /* 0x0000000005087348 */ /* 0x000fea0003c00000 */
[----:B------:R0:W1:Y:S02]  /*1e520*/  SHFL.DOWN P0, R0, R8, R7, R6 ;  /* 0x0800000708007389 */ /* 0x0000640000000006 */
[----:B01----:R-:W-:Y:S01]  /*1e530*/  ENDCOLLECTIVE ;  /* 0x000000000000791b */ /* 0x003fe20003800000 */
.L_x_9510:
[----:B------:R-:W-:Y:S01]  /*1e540*/  IMAD.MOV.U32 R7, RZ, RZ, 0x2 ;  /* 0x00000002ff077424 */ /* 0x000fe200078e00ff */
[----:B------:R-:W-:Y:S01]  /*1e550*/  FMNMX R4, R3, R0, !PT ;  /* 0x0000000003047209 */ /* 0x000fe20007800000 */
[----:B------:R-:W-:-:S04]  /*1e560*/  IMAD.MOV.U32 R3, RZ, RZ, RZ ;  /* 0x000000ffff037224 */ /* 0x000fc800078e00ff */
[----:B------:R-:W-:-:S07]  /*1e570*/  IMAD.MOV.U32 R8, RZ, RZ, R4 ;  /* 0x000000ffff087224 */ /* 0x000fce00078e0004 */
[----:B------:R-:W-:Y:S05]  /*1e580*/  WARPSYNC.COLLECTIVE R5, `(.L_x_9511) ;  /* 0x0000000005087348 */ /* 0x000fea0003c00000 */
[----:B------:R0:W1:Y:S02]  /*1e590*/  SHFL.DOWN P0, R0, R8, R7, R6 ;  /* 0x0800000708007389 */ /* 0x0000640000000006 */
[----:B01----:R-:W-:Y:S01]  /*1e5a0*/  ENDCOLLECTIVE ;  /* 0x000000000000791b */ /* 0x003fe20003800000 */
.L_x_9511:
[----:B------:R-:W-:Y:S01]  /*1e5b0*/  IMAD.MOV.U32 R7, RZ, RZ, 0x1 ;  /* 0x00000001ff077424 */ /* 0x000fe200078e00ff */
[----:B------:R-:W-:-:S05]  /*1e5c0*/  FMNMX R9, R4, R0, !PT ;  /* 0x0000000004097209 */ /* 0x000fca0007800000 */
[----:B------:R-:W-:-:S07]  /*1e5d0*/  IMAD.MOV.U32 R8, RZ, RZ, R9 ;  /* 0x000000ffff087224 */ /* 0x000fce00078e0009 */
[----:B------:R-:W-:Y:S05]  /*1e5e0*/  WARPSYNC.COLLECTIVE R5, `(.L_x_9512) ;  /* 0x0000000005087348 */ /* 0x000fea0003c00000 */
[----:B------:R0:W1:Y:S02]  /*1e5f0*/  SHFL.DOWN P0, R0, R8, R7, R6 ;  /* 0x0800000708007389 */ /* 0x0000640000000006 */
[----:B01----:R-:W-:Y:S01]  /*1e600*/  ENDCOLLECTIVE ;  /* 0x000000000000791b */ /* 0x003fe20003800000 */
.L_x_9512:
[----:B------:R-:W-:-:S05]  /*1e610*/  FMNMX R0, R9, R0, !PT ;  /* 0x0000000009007209 */ /* 0x000fca0007800000 */
[----:B------:R-:W-:Y:S02]  /*1e620*/  IMAD.MOV.U32 R4, RZ, RZ, R0 ;  /* 0x000000ffff047224 */ /* 0x000fe400078e0000 */
[----:B------:R-:W-:-:S07]  /*1e630*/  IMAD.MOV.U32 R0, RZ, RZ, 0x1f ;  /* 0x0000001fff007424 */ /* 0x000fce00078e00ff */
[----:B------:R-:W-:Y:S05]  /*1e640*/  WARPSYNC.COLLECTIVE R5, `(.L_x_9513) ;  /* 0x0000000005087348 */ /* 0x000fea0003c00000 */
[----:B------:R0:W1:Y:S02]  /*1e650*/  SHFL.IDX P0, R0, R4, R3, R0 ;  /* 0x0000000304007389 */ /* 0x0000640000000000 */
[----:B01----:R-:W-:Y:S01]  /*1e660*/  ENDCOLLECTIVE ;  /* 0x000000000000791b */ /* 0x003fe20003800000 */
.L_x_9513:
[----:B------:R-:W-:Y:S01]  /*1e670*/  IMAD.MOV.U32 R10, RZ, RZ, R0 ;  /* 0x000000ffff0a7224 */ /* 0x000fe200078e0000 */
[----:B------:R-:W-:Y:S06]  /*1e680*/  BRA `(.L_x_9514) ;  /* 0xffffff4800647947 */ /* 0x000fec000383ffff */
.L_x_9108:
[----:B------:R-:W-:Y:S01]  /*1e690*/  BSSY B1, `(.L_x_9515) ;  /* 0x0000007000017945 */ /* 0x000fe20003800000 */
[----:B-1----:R-:W-:Y:S02]  /*1e6a0*/  IMAD.MOV.U32 R7, RZ, RZ, 0x10 ;  /* 0x00000010ff077424 */ /* 0x002fe400078e00ff */
[----:B------:R-:W-:Y:S02]  /*1e6b0*/  IMAD.MOV.U32 R6, RZ, RZ, 0x1f ;  /* 0x0000001fff067424 */ /* 0x000fe400078e00ff */
[----:B--234-:R-:W-:-:S07]  /*1e6c0*/  IMAD.MOV.U32 R5, RZ, RZ, -0x1 ;  /* 0xffffffffff057424 */ /* 0x01cfce00078e00ff */
[----:B------:R-:W-:Y:S05]  /*1e6d0*/  WARPSYNC.COLLECTIVE R5, `(.L_x_9516) ;  /* 0x0000000005087348 */ /* 0x000fea0003c00000 */
[----:B------:R0:W1:Y:S02]  /*1e6e0*/  SHFL.DOWN P0, R0, R8, R7, R6 ;  /* 0x0800000708007389 */ /* 0x0000640000000006 */
[----:B01----:R-:W-:Y:S01]  /*1e6f0*/  ENDCOLLECTIVE ;  /* 0x000000000000791b */ /* 0x003fe20003800000 */
.L_x_9516:
[----:B------:R-:W-:Y:S05]  /*1e700*/  BSYNC B1 ;  /* 0x0000000000017941 */ /* 0x000fea0003800000 */
.L_x_9515:
[----:B------:R-:W-:Y:S01]  /*1e710*/  FMNMX R8, R8, R0, !PT ;  /* 0x0000000008087209 */ /* 0x000fe20007800000 */
[----:B------:R-:W-:Y:S02]  /*1e720*/  IMAD.MOV.U32 R7, RZ, RZ, 0x8 ;  /* 0x00000008ff077424 */ /* 0x000fe400078e00ff */
[----:B------:R-:W-:Y:S02]  /*1e730*/  IMAD.MOV.U32 R6, RZ, RZ, 0x1f ;  /* 0x0000001fff067424 */ /* 0x000fe400078e00ff */
[----:B------:R-:W-:-:S07]  /*1e740*/  IMAD.MOV.U32 R5, RZ, RZ, -0x1 ;  /* 0xffffffffff057424 */ /* 0x000fce00078e00ff */
[----:B------:R-:W-:Y:S05]  /*1e750*/  WARPSYNC.COLLECTIVE R5, `(.L_x_9517) ;  /* 0x0000000005087348 */ /* 0x000fea0003c00000 */
[----:B------:R0:W1:Y:S02]  /*1e760*/  SHFL.DOWN P0, R0, R8, R7, R6 ;  /* 0x0800000708007389 */ /* 0x0000640000000006 */
[----:B01----:R-:W-:Y:S01]  /*1e770*/  ENDCOLLECTIVE ;  /* 0x000000000000791b */ /* 0x003fe20003800000 */
.L_x_9517:
[----:B------:R-:W-:Y:S01]  /*1e780*/  IMAD.MOV.U32 R7, RZ, RZ, 0x4 ;  /* 0x00000004ff077424 */ /* 0x000fe200078e00ff */
[----:B------:R-:W-:-:S05]  /*1e790*/  FMNMX R3, R8, R0, !PT ;  /* 0x0000000008037209 */ /* 0x000fca0007800000 */
[----:B------:R-:W-:-:S07]  /*1e7a0*/  IMAD.MOV.U32 R8, RZ, RZ, R3 ;  /* 0x000000ffff087224 */ /* 0x000fce00078e0003 */
[----:B------:R-:W-:Y:S05]  /*1e7b0*/  WARPSYNC.COLLECTIVE R5, `(.L_x_9518) ;  /* 0x0000000005087348 */ /* 0x000fea0003c00000 */
[----:B------:R0:W1:Y:S02]  /*1e7c0*/  SHFL.DOWN P0, R0, R8, R7, R6 ;  /* 0x0800000708007389 */ /* 0x0000640000000006 */
[----:B01----:R-:W-:Y:S01]  /*1e7d0*/  ENDCOLLECTIVE ;  /* 0x000000000000791b */ /* 0x003fe20003800000 */
.L_x_9518:
[----:B------:R-:W-:Y:S01]  /*1e7e0*/  IMAD.MOV.U32 R7, RZ, RZ, 0x2 ;  /* 0x00000002ff077424 */ /* 0x000fe200078e00ff */
[----:B------:R-:W-:Y:S01]  /*1e7f0*/  FMNMX R4, R3, R0, !PT ;  /* 0x0000000003047209 */ /* 0x000fe20007800000 */
[----:B------:R-:W-:-:S04]  /*1e800*/  IMAD.MOV.U32 R3, RZ, RZ, RZ ;  /* 0x000000ffff037224 */ /* 0x000fc800078e00ff */
[----:B------:R-:W-:-:S07]  /*1e810*/  IMAD.MOV.U32 R8, RZ, RZ, R4 ;  /* 0x000000ffff087224 */ /* 0x000fce00078e0004 */
[----:B------:R-:W-:Y:S05]  /*1e820*/  WARPSYNC.COLLECTIVE R5, `(.L_x_9519) ;  /* 0x0000000005087348 */ /* 0x000fea0003c00000 */
[----:B------:R0:W1:Y:S02]  /*1e830*/  SHFL.DOWN P0, R0, R8, R7, R6 ;  /* 0x0800000708007389 */ /* 0x0000640000000006 */
[----:B01----:R-:W-:Y:S01]  /*1e840*/  ENDCOLLECTIVE ;  /* 0x000000000000791b */ /* 0x003fe20003800000 */
.L_x_9519:
[----:B------:R-:W-:Y:S01]  /*1e850*/  IMAD.MOV.U32 R7, RZ, RZ, 0x1 ;  /* 0x00000001ff077424 */ /* 0x000fe200078e00ff */
[----:B------:R-:W-:-:S05]  /*1e860*/  FMNMX R9, R4, R0, !PT ;  /* 0x0000000004097209 */ /* 0x000fca0007800000 */
[----:B------:R-:W-:-:S07]  /*1e870*/  IMAD.MOV.U32 R8, RZ, RZ, R9 ;  /* 0x000000ffff087224 */ /* 0x000fce00078e0009 */
[----:B------:R-:W-:Y:S05]  /*1e880*/  WARPSYNC.COLLECTIVE R5, `(.L_x_9520) ;  /* 0x0000000005087348 */ /* 0x000fea0003c00000 */
[----:B------:R0:W1:Y:S02]  /*1e890*/  SHFL.DOWN P0, R0, R8, R7, R6 ;  /* 0x0800000708007389 */ /* 0x0000640000000006 */
[----:B01----:R-:W-:Y:S01]  /*1e8a0*/  ENDCOLLECTIVE ;  /* 0x000000000000791b */ /* 0x003fe20003800000 */
.L_x_9520:
[----:B------:R-:W-:-:S05]  /*1e8b0*/  FMNMX R0, R9, R0, !PT ;  /* 0x0000000009007209 */ /* 0x000fca0007800000 */
[----:B------:R-:W-:Y:S02]  /*1e8c0*/  IMAD.MOV.U32 R4, RZ, RZ, R0 ;  /* 0x000000ffff047224 */ /* 0x000fe400078e0000 */
[----:B------:R-:W-:-:S07]  /*1e8d0*/  IMAD.MOV.U32 R0, RZ, RZ, 0x1f ;  /* 0x0000001fff007424 */ /* 0x000fce00078e00ff */
[----:B------:R-:W-:Y:S05]  /*1e8e0*/  WARPSYNC.COLLECTIVE R5, `(.L_x_9521) ;  /* 0x0000000005087348 */ /* 0x000fea0003c00000 */
[----:B------:R0:W1:Y:S02]  /*1e8f0*/  SHFL.IDX P0, R0, R4, R3, R0 ;  /* 0x0000000304007389 */ /* 0x0000640000000000 */
[----:B01----:R-:W-:Y:S01]  /*1e900*/  ENDCOLLECTIVE ;  /* 0x000000000000791b */ /* 0x003fe20003800000 */
.L_x_9521:
[----:B------:R-:W-:Y:S01]  /*1e910*/  IMAD.MOV.U32 R10, RZ, RZ, R0 ;  /* 0x000000ffff0a7224 */ /* 0x000fe200078e0000 */
[----:B------:R-:W-:Y:S06]  /*1e920*/  BRA `(.L_x_9522) ;  /* 0xffffff4800d87947 */ /* 0x000fec000383ffff */
.L_x_9115:
[----:B------:R-:W-:Y:S01]  /*1e930*/  BSSY B1, `(.L_x_9523) ;  /* 0x0000007000017945 */ /* 0x000fe20003800000 */
[----:B------:R-:W-:Y:S02]  /*1e940*/  IMAD.MOV.U32 R7, RZ, RZ, 0x10 ;  /* 0x00000010ff077424 */ /* 0x000fe400078e00ff */
[----:B------:R-:W-:Y:S02]  /*1e950*/  IMAD.MOV.U32 R6, RZ, RZ, 0x1f ;  /* 0x0000001fff067424 */ /* 0x000fe400078e00ff */
[----:B------:R-:W-:-:S07]  /*1e960*/  IMAD.MOV.U32 R5, RZ, RZ, -0x1 ;  /* 0xffffffffff057424 */ /* 0x000fce00078e00ff */
[----:B012---:R-:W-:Y:S05]  /*1e970*/  WARPSYNC.COLLECTIVE R5, `(.L_x_9524) ;  /* 0x0000000005087348 */ /* 0x007fea0003c00000 */
[----:B012---:R0:W1:Y:S02]  /*1e980*/  SHFL.DOWN P0, R0, R8, R7, R6 ;  /* 0x0800000708007389 */ /* 0x0070640000000006 */
[----:B01----:R-:W-:Y:S01]  /*1e990*/  ENDCOLLECTIVE ;  /* 0x000000000000791b */ /* 0x003fe20003800000 */
.L_x_9524:
[----:B------:R-:W-:Y:S05]  /*1e9a0*/  BSYNC B1 ;  /* 0x0000000000017941 */ /* 0x000fea0003800000 */
.L_x_9523:
[----:B------:R-:W-:Y:S01]  /*1e9b0*/  FMNMX R8, R8, R0, !PT ;  /* 0x0000000008087209 */ /* 0x000fe20007800000 */
[----:B------:R-:W-:Y:S02]  /*1e9c0*/  IMAD.MOV.U32 R7, RZ, RZ, 0x8 ;  /* 0x00000008ff077424 */ /* 0x000fe400078e00ff */
[----:B------:R-:W-:Y:S02]  /*1e9d0*/  IMAD.MOV.U32 R6, RZ, RZ, 0x1f ;  /* 0x0000001fff067424 */ /* 0x000fe400078e00ff */
[----:B------:R-:W-:-:S07]  /*1e9e0*/  IMAD.MOV.U32 R5, RZ, RZ, -0x1 ;  /* 0xffffffffff057424 */ /* 0x000fce00078e00ff */
[----:B------:R-:W-:Y:S05]  /*1e9f0*/  WARPSYNC.COLLECTIVE R5, `(.L_x_9525) ;  /* 0x0000000005087348 */ /* 0x000fea0003c00000 */
[----:B------:R0:W1:Y:S02]  /*1ea00*/  SHFL.DOWN P0, R0, R8, R7, R6 ;  /* 0x0800000708007389 */ /* 0x0000640000000006 */
[----:B01----:R-:W-:Y:S01]  /*1ea10*/  ENDCOLLECTIVE ;  /* 0x000000000000791b */ /* 0x003fe20003800000 */
.L_x_9525:
[----:B------:R-:W-:Y:S01]  /*1ea20*/  IMAD.MOV.U32 R7, RZ, RZ, 0x4 ;  /* 0x00000004ff077424 */ /* 0x000fe200078e00ff */
[----:B------:R-:W-:-:S05]  /*1ea30*/  FMNMX R3, R8, R0, !PT ;  /* 0x0000000008037209 */ /* 0x000fca0007800000 */
[----:B------:R-:W-:-:S07]  /*1ea40*/  IMAD.MOV.U32 R8, RZ, RZ, R3 ;  /* 0x000000ffff087224 */ /* 0x000fce00078e0003 */
[----:B------:R-:W-:Y:S05]  /*1ea50*/  WARPSYNC.COLLECTIVE R5, `(.L_x_9526) ;  /* 0x0000000005087348 */ /* 0x000fea0003c00000 */
[----:B------:R0:W1:Y:S02]  /*1ea60*/  SHFL.DOWN P0, R0, R8, R7, R6 ;  /* 0x0800000708007389 */ /* 0x0000640000000006 */
[----:B01----:R-:W-:Y:S01]  /*1ea70*/  ENDCOLLECTIVE ;  /* 0x000000000000791b */ /* 0x003fe20003800000 */
.L_x_9526:
[----:B------:R-:W-:Y:S01]  /*1ea80*/  IMAD.MOV.U32 R7, RZ, RZ, 0x2 ;  /* 0x00000002ff077424 */ /* 0x000fe200078e00ff */
[----:B------:R-:W-:Y:S01]  /*1ea90*/  FMNMX R4, R3, R0, !PT ;  /* 0x0000000003047209 */ /* 0x000fe20007800000 */
[----:B------:R-:W-:-:S04]  /*1eaa0*/  IMAD.MOV.U32 R3, RZ, RZ, RZ ;  /* 0x000000ffff037224 */ /* 0x000fc800078e00ff */
[----:B------:R-:W-:-:S07]  /*1eab0*/  IMAD.MOV.U32 R8, RZ, RZ, R4 ;  /* 0x000000ffff087224 */ /* 0x000fce00078e0004 */
[----:B------:R-:W-:Y:S05]  /*1eac0*/  WARPSYNC.COLLECTIVE R5, `(.L_x_9527) ;  /* 0x0000000005087348 */ /* 0x000fea0003c00000 */
[----:B------:R0:W1:Y:S02]  /*1ead0*/  SHFL.DOWN P0, R0, R8, R7, R6 ;  /* 0x0800000708007389 */ /* 0x0000640000000006 */
[----:B01----:R-:W-:Y:S01]  /*1eae0*/  ENDCOLLECTIVE ;  /* 0x000000000000791b */ /* 0x003fe20003800000 */
.L_x_9527:
[----:B------:R-:W-:Y:S01]  /*1eaf0*/  IMAD.MOV.U32 R7, RZ, RZ, 0x1 ;  /* 0x00000001ff077424 */ /* 0x000fe200078e00ff */
[----:B------:R-:W-:-:S05]  /*1eb00*/  FMNMX R9, R4, R0, !PT ;  /* 0x0000000004097209 */ /* 0x000fca0007800000 */
[----:B------:R-:W-:-:S07]  /*1eb10*/  IMAD.MOV.U32 R8, RZ, RZ, R9 ;  /* 0x000000ffff087224 */ /* 0x000fce00078e0009 */
[----:B------:R-:W-:Y:S05]  /*1eb20*/  WARPSYNC.COLLECTIVE R5, `(.L_x_9528) ;  /* 0x0000000005087348 */ /* 0x000fea0003c00000 */
[----:B------:R0:W1:Y:S02]  /*1eb30*/  SHFL.DOWN P0, R0, R8, R7, R6 ;  /* 0x0800000708007389 */ /* 0x0000640000000006 */
[----:B01----:R-:W-:Y:S01]  /*1eb40*/  ENDCOLLECTIVE ;  /* 0x000000000000791b */ /* 0x003fe20003800000 */
.L_x_9528:
[----:B------:R-:W-:-:S05]  /*1eb50*/  FMNMX R0, R9, R0, !PT ;  /* 0x0000000009007209 */ /* 0x000fca0007800000 */
[----:B------:R-:W-:Y:S02]  /*1eb60*/  IMAD.MOV.U32 R4, RZ, RZ, R0 ;  /* 0x000000ffff047224 */ /* 0x000fe400078e0000 */
[----:B------:R-:W-:-:S07]  /*1eb70*/  IMAD.MOV.U32 R0, RZ, RZ, 0x1f ;  /* 0x0000001fff007424 */ /* 0x000fce00078e00ff */
[----:B------:R-:W-:Y:S05]  /*1eb80*/  WARPSYNC.COLLECTIVE R5, `(.L_x_9529) ;  /* 0x0000000005087348 */ /* 0x000fea0003c00000 */
[----:B------:R0:W1:Y:S02]  /*1eb90*/  SHFL.IDX P0, R0, R4, R3, R0 ;  /* 0x0000000304007389 */ /* 0x0000640000000000 */
[----:B01----:R-:W-:Y:S01]  /*1eba0*/  ENDCOLLECTIVE ;  /* 0x000000000000791b */ /* 0x003fe20003800000 */
.L_x_9529:
[----:B------:R-:W-:Y:S01]  /*1ebb0*/  IMAD.MOV.U32 R10, RZ, RZ, R0 ;  /* 0x000000ffff0a7224 */ /* 0x000fe200078e0000 */
[----:B------:R-:W-:Y:S06]  /*1ebc0*/  BRA `(.L_x_9530) ;  /* 0xffffff4c00347947 */ /* 0x000fec000383ffff */
.L_x_9123:
        /* <DEDUP_REMOVED lines=8> */
.L_x_9532:
[----:B------:R-:W-:Y:S05]  /*1ec50*/  BSYNC B1 ;  /* 0x0000000000017941 */ /* 0x000fea0003800000 */
.L_x_9531:
[----:B------:R-:W-:Y:S01]  /*1ec60*/  FMNMX R8, R11, R0, !PT ;  /* 0x000000000b087209 */ /* 0x000fe20007800000 */
[----:B------:R-:W-:Y:S02]  /*1ec70*/  IMAD.MOV.U32 R7, RZ, RZ, 0x8 ;  /* 0x00000008ff077424 */ /* 0x000fe400078e00ff */
[----:B------:R-:W-:Y:S02]  /*1ec80*/  IMAD.MOV.U32 R6, RZ, RZ, 0x1f ;  /* 0x0000001fff067424 */ /* 0x000fe400078e00ff */
[----:B------:R-:W-:-:S07]  /*1ec90*/  IMAD.MOV.U32 R5, RZ, RZ, -0x1 ;  /* 0xffffffffff057424 */ /* 0x000fce00078e00ff */
[----:B------:R-:W-:Y:S05]  /*1eca0*/  WARPSYNC.COLLECTIVE R5, `(.L_x_9533) ;  /* 0x0000000005087348 */ /* 0x000fea0003c00000 */
[----:B------:R0:W1:Y:S02]  /*1ecb0*/  SHFL.DOWN P0, R0, R8, R7, R6 ;  /* 0x0800000708007389 */ /* 0x0000640000000006 */
[----:B01----:R-:W-:Y:S01]  /*1ecc0*/  ENDCOLLECTIVE ;  /* 0x000000000000791b */ /* 0x003fe20003800000 */
.L_x_9533:
[----:B------:R-:W-:Y:S01]  /*1ecd0*/  IMAD.MOV.U32 R7, RZ, RZ, 0x4 ;  /* 0x00000004ff077424 */ /* 0x000fe200078e00ff */
[----:B------:R-:W-:-:S05]  /*1ece0*/  FMNMX R3, R8, R0, !PT ;  /* 0x0000000008037209 */ /* 0x000fca0007800000 */
[----:B------:R-:W-:-:S07]  /*1ecf0*/  IMAD.MOV.U32 R8, RZ, RZ, R3 ;  /* 0x000000ffff087224 */ /* 0x000fce00078e0003 */
[----:B------:R-:W-:Y:S05]  /*1ed00*/  WARPSYNC.COLLECTIVE R5, `(.L_x_9534) ;  /* 0x0000000005087348 */ /* 0x000fea0003c00000 */
[----:B------:R0:W1:Y:S02]  /*1ed10*/  SHFL.DOWN P0, R0, R8, R7, R6 ;  /* 0x0800000708007389 */ /* 0x0000640000000006 */
[----:B01----:R-:W-:Y:S01]  /*1ed20*/  ENDCOLLECTIVE ;  /* 0x000000000000791b */ /* 0x003fe20003800000 */
.L_x_9534:
[----:B------:R-:W-:Y:S01]  /*1ed30*/  IMAD.MOV.U32 R7, RZ, RZ, 0x2 ;  /* 0x00000002ff077424 */ /* 0x000fe200078e00ff */
[----:B------:R-:W-:Y:S01]  /*1ed40*/  FMNMX R4, R3, R0, !PT ;  /* 0x0000000003047209 */ /* 0x000fe20007800000 */
[----:B------:R-:W-:-:S04]  /*1ed50*/  IMAD.MOV.U32 R3, RZ, RZ, RZ ;  /* 0x000000ffff037224 */ /* 0x000fc800078e00ff */
[----:B------:R-:W-:-:S07]  /*1ed60*/  IMAD.MOV.U32 R8, RZ, RZ, R4 ;  /* 0x000000ffff087224 */ /* 0x000fce00078e0004 */
[----:B------:R-:W-:Y:S05]  /*1ed70*/  WARPSYNC.COLLECTIVE R5, `(.L_x_9535) ;  /* 0x0000000005087348 */ /* 0x000fea0003c00000 */
[----:B------:R0:W1:Y:S02]  /*1ed80*/  SHFL.DOWN P0, R0, R8, R7, R6 ;  /* 0x0800000708007389 */ /* 0x0000640000000006 */
[----:B01----:R-:W-:Y:S01]  /*1ed90*/  ENDCOLLECTIVE ;  /* 0x000000000000791b */ /* 0x003fe20003800000 */
.L_x_9535:
[----:B------:R-:W-:Y:S01]  /*1eda0*/  IMAD.MOV.U32 R7, RZ, RZ, 0x1 ;  /* 0x00000001ff077424 */ /* 0x000fe200078e00ff */
[----:B------:R-:W-:-:S05]  /*1edb0*/  FMNMX R9, R4, R0, !PT ;  /* 0x0000000004097209 */ /* 0x000fca0007800000 */
[----:B------:R-:W-:-:S07]  /*1edc0*/  IMAD.MOV.U32 R8, RZ, RZ, R9 ;  /* 0x000000ffff087224 */ /* 0x000fce00078e0009 */
[----:B------:R-:W-:Y:S05]  /*1edd0*/  WARPSYNC.COLLECTIVE R5, `(.L_x_9536) ;  /* 0x0000000005087348 */ /* 0x000fea0003c00000 */
[----:B------:R0:W1:Y:S02]  /*1ede0*/  SHFL.DOWN P0, R0, R8, R7, R6 ;  /* 0x0800000708007389 */ /* 0x0000640000000006 */
[----:B01----:R-:W-:Y:S01]  /*1edf0*/  ENDCOLLECTIVE ;  /* 0x000000000000791b */ /* 0x003fe20003800000 */
.L_x_9536:
[----:B------:R-:W-:-:S05]  /*1ee00*/  FMNMX R0, R9, R0, !PT ;  /* 0x0000000009007209 */ /* 0x000fca0007800000 */
[----:B------:R-:W-:Y:S02]  /*1ee10*/  IMAD.MOV.U32 R4, RZ, RZ, R0 ;  /* 0x000000ffff047224 */ /* 0x000fe400078e0000 */
[----:B------:R-:W-:-:S07]  /*1ee20*/  IMAD.MOV.U32 R0, RZ, RZ, 0x1f ;  /* 0x0000001fff007424 */ /* 0x000fce00078e00ff */
[----:B------:R-:W-:Y:S05]  /*1ee30*/  WARPSYNC.COLLECTIVE R5, `(.L_x_9537) ;  /* 0x0000000005087348 */ /* 0x000fea0003c00000 */
[----:B------:R0:W1:Y:S02]  /*1ee40*/  SHFL.IDX P0, R0, R4, R3, R0 ;  /* 0x0000000304007389 */ /* 0x0000640000000000 */
[----:B01----:R-:W-:Y:S01]  /*1ee50*/  ENDCOLLECTIVE ;  /* 0x000000000000791b */ /* 0x003fe20003800000 */
.L_x_9537:
[----:B------:R-:W-:Y:S01]  /*1ee60*/  IMAD.MOV.U32 R10, RZ, RZ, R0 ;  /* 0x000000ffff0a7224 */ /* 0x000fe200078e0000 */
[----:B------:R-:W-:Y:S06]  /*1ee70*/  BRA `(.L_x_9538) ;  /* 0xffffff4c00787947 */ /* 0x000fec000383ffff */
.L_x_9131:
        /* <DEDUP_REMOVED lines=8> */
.L_x_9540:
[----:B------:R-:W-:Y:S05]  /*1ef00*/  BSYNC B1 ;  /* 0x0000000000017941 */ /* 0x000fea0003800000 */
.L_x_9539:
[----:B------:R-:W-:Y:S01]  /*1ef10*/  FMNMX R8, R11, R0, !PT ;  /* 0x000000000b087209 */ /* 0x000fe20007800000 */
[----:B------:R-:W-:Y:S02]  /*1ef20*/  IMAD.MOV.U32 R7, RZ, RZ, 0x8 ;  /* 0x00000008ff077424 */ /* 0x000fe400078e00ff */
[----:B------:R-:W-:Y:S02]  /*1ef30*/  IMAD.MOV.U32 R6, RZ, RZ, 0x1f ;  /* 0x0000001fff067424 */ /* 0x000fe400078e00ff */
[----:B------:R-:W-:-:S07]  /*1ef40*/  IMAD.MOV.U32 R5, RZ, RZ, -0x1 ;  /* 0xffffffffff057424 */ /* 0x000fce00078e00ff */
[----:B------:R-:W-:Y:S05]  /*1ef50*/  WARPSYNC.COLLECTIVE R5, `(.L_x_9541) ;  /* 0x0000000005087348 */ /* 0x000fea0003c00000 */
[----:B------:R0:W1:Y:S02]  /*1ef60*/  SHFL.DOWN P0, R0, R8, R7, R6 ;  /* 0x0800000708007389 */ /* 0x0000640000000006 */
[----:B01----:R-:W-:Y:S01]  /*1ef70*/  ENDCOLLECTIVE ;  /* 0x000000000000791b */ /* 0x003fe20003800000 */
.L_x_9541:
[----:B------:R-:W-:Y:S01]  /*1ef80*/  IMAD.MOV.U32 R7, RZ, RZ, 0x4 ;  /* 0x00000004ff077424 */ /* 0x000fe200078e00ff */
[----:B------:R-:W-:-:S05]  /*1ef90*/  FMNMX R3, R8, R0, !PT ;  /* 0x0000000008037209 */ /* 0x000fca0007800000 */
[----:B------:R-:W-:-:S07]  /*1efa0*/  IMAD.MOV.U32 R8, RZ, RZ, R3 ;  /* 0x000000ffff087224 */ /* 0x000fce00078e0003 */
[----:B------:R-:W-:Y:S05]  /*1efb0*/  WARPSYNC.COLLECTIVE R5, `(.L_x_9542) ;  /* 0x0000000005087348 */ /* 0x000fea0003c00000 */
[----:B------:R0:W1:Y:S02]  /*1efc0*/  SHFL.DOWN P0, R0, R8, R7, R6 ;  /* 0x0800000708007389 */ /* 0x0000640000000006 */
[----:B01----:R-:W-:Y:S01]  /*1efd0*/  ENDCOLLECTIVE ;  /* 0x000000000000791b */ /* 0x003fe20003800000 */
.L_x_9542:
[----:B------:R-:W-:Y:S01]  /*1efe0*/  IMAD.MOV.U32 R7, RZ, RZ, 0x2 ;  /* 0x00000002ff077424 */ /* 0x000fe200078e00ff */
[----:B------:R-:W-:Y:S01]  /*1eff0*/  FMNMX R4, R3, R0, !PT ;  /* 0x0000000003047209 */ /* 0x000fe20007800000 */
[----:B------:R-:W-:-:S04]  /*1f000*/  IMAD.MOV.U32 R3, RZ, RZ, RZ ;  /* 0x000000ffff037224 */ /* 0x000fc800078e00ff */
[----:B------:R-:W-:-:S07]  /*1f010*/  IMAD.MOV.U32 R8, RZ, RZ, R4 ;  /* 0x000000ffff087224 */ /* 0x000fce00078e0004 */
[----:B------:R-:W-:Y:S05]  /*1f020*/  WARPSYNC.COLLECTIVE R5, `(.L_x_9543) ;  /* 0x0000000005087348 */ /* 0x000fea0003c00000 */
[----:B------:R0:W1:Y:S02]  /*1f030*/  SHFL.DOWN P0, R0, R8, R7, R6 ;  /* 0x0800000708007389 */ /* 0x0000640000000006 */
[----:B01----:R-:W-:Y:S01]  /*1f040*/  ENDCOLLECTIVE ;  /* 0x000000000000791b */ /* 0x003fe20003800000 */
.L_x_9543:
[----:B------:R-:W-:Y:S01]  /*1f050*/  IMAD.MOV.U32 R7, RZ, RZ, 0x1 ;  /* 0x00000001ff077424 */ /* 0x000fe200078e00ff */
[----:B------:R-:W-:-:S05]  /*1f060*/  FMNMX R9, R4, R0, !PT ;  /* 0x0000000004097209 */ /* 0x000fca0007800000 */
[----:B------:R-:W-:-:S07]  /*1f070*/  IMAD.MOV.U32 R8, RZ, RZ, R9 ;  /* 0x000000ffff087224 */ /* 0x000fce00078e0009 */
[----:B------:R-:W-:Y:S05]  /*1f080*/  WARPSYNC.COLLECTIVE R5, `(.L_x_9544) ;  /* 0x0000000005087348 */ /* 0x000fea0003c00000 */
[----:B------:R0:W1:Y:S02]  /*1f090*/  SHFL.DOWN P0, R0, R8, R7, R6 ;  /* 0x0800000708007389 */ /* 0x0000640000000006 */
[----:B01----:R-:W-:Y:S01]  /*1f0a0*/  ENDCOLLECTIVE ;  /* 0x000000000000791b */ /* 0x003fe20003800000 */
.L_x_9544:
[----:B------:R-:W-:-:S05]  /*1f0b0*/  FMNMX R0, R9, R0, !PT ;  /* 0x0000000009007209 */ /* 0x000fca0007800000 */
[----:B------:R-:W-:Y:S02]  /*1f0c0*/  IMAD.MOV.U32 R4, RZ, RZ, R0 ;  /* 0x000000ffff047224 */ /* 0x000fe400078e0000 */
[----:B------:R-:W-:-:S07]  /*1f0d0*/  IMAD.MOV.U32 R0, RZ, RZ, 0x1f ;  /* 0x0000001fff007424 */ /* 0x000fce00078e00ff */
[----:B------:R-:W-:Y:S05]  /*1f0e0*/  WARPSYNC.COLLECTIVE R5, `(.L_x_9545) ;  /* 0x0000000005087348 */ /* 0x000fea0003c00000 */
[----:B------:R0:W1:Y:S02]  /*1f0f0*/  SHFL.IDX P0, R0, R4, R3, R0 ;  /* 0x0000000304007389 */ /* 0x0000640000000000 */
[----:B01----:R-:W-:Y:S01]  /*1f100*/  ENDCOLLECTIVE ;  /* 0x000000000000791b */ /* 0x003fe20003800000 */
.L_x_9545:
[----:B------:R-:W-:Y:S01]  /*1f110*/  IMAD.MOV.U32 R10, RZ, RZ, R0 ;  /* 0x000000ffff0a7224 */ /* 0x000fe200078e0000 */
[----:B------:R-:W-:Y:S06]  /*1f120*/  BRA `(.L_x_9546) ;  /* 0xffffff4c00b47947 */ /* 0x000fec000383ffff */
.L_x_9139:
        /* <DEDUP_REMOVED lines=8> */
.L_x_9548:
[----:B------:R-:W-:Y:S05]  /*1f1b0*/  BSYNC B1 ;  /* 0x0000000000017941 */ /* 0x000fea0003800000 */
.L_x_9547:
[----:B------:R-:W-:Y:S01]  /*1f1c0*/  FMNMX R8, R11, R0, !PT ;  /* 0x000000000b087209 */ /* 0x000fe20007800000 */
[----:B------:R-:W-:Y:S02]  /*1f1d0*/  IMAD.MOV.U32 R7, RZ, RZ, 0x8 ;  /* 0x00000008ff077424 */ /* 0x000fe400078e00ff */
[----:B------:R-:W-:Y:S02]  /*1f1e0*/  IMAD.MOV.U32 R6, RZ, RZ, 0x1f ;  /* 0x0000001fff067424 */ /* 0x000fe400078e00ff */
[----:B------:R-:W-:-:S07]  /*1f1f0*/  IMAD.MOV.U32 R5, RZ, RZ, -0x1 ;  /* 0xffffffffff057424 */ /* 0x000fce00078e00ff */
[----:B------:R-:W-:Y:S05]  /*1f200*/  WARPSYNC.COLLECTIVE R5, `(.L_x_9549) ;  /* 0x0000000005087348 */ /* 0x000fea0003c00000 */
[----:B------:R0:W1:Y:S02]  /*1f210*/  SHFL.DOWN P0, R0, R8, R7, R6 ;  /* 0x0800000708007389 */ /* 0x0000640000000006 */
[----:B01----:R-:W-:Y:S01]  /*1f220*/  ENDCOLLECTIVE ;  /* 0x000000000000791b */ /* 0x003fe20003800000 */
.L_x_9549:
[----:B------:R-:W-:Y:S01]  /*1f230*/  IMAD.MOV.U32 R7, RZ, RZ, 0x4 ;  /* 0x00000004ff077424 */ /* 0x000fe200078e00ff */
[----:B------:R-:W-:-:S05]  /*1f240*/  FMNMX R3, R8, R0, !PT ;  /* 0x0000000008037209 */ /* 0x000fca0007800000 */
[----:B------:R-:W-:-:S07]  /*1f250*/  IMAD.MOV.U32 R8, RZ, RZ, R3 ;  /* 0x000000ffff087224 */ /* 0x000fce00078e0003 */
[----:B------:R-:W-:Y:S05]  /*1f260*/  WARPSYNC.COLLECTIVE R5, `(.L_x_9550) ;  /* 0x0000000005087348 */ /* 0x000fea0003c00000 */
[----:B------:R0:W1:Y:S02]  /*1f270*/  SHFL.DOWN P0, R0, R8, R7, R6 ;  /* 0x0800000708007389 */ /* 0x0000640000000006 */
[----:B01----:R-:W-:Y:S01]  /*1f280*/  ENDCOLLECTIVE ;  /* 0x000000000000791b */ /* 0x003fe20003800000 */
.L_x_9550:
[----:B------:R-:W-:Y:S01]  /*1f290*/  IMAD.MOV.U32 R7, RZ, RZ, 0x2 ;  /* 0x00000002ff077424 */ /* 0x000fe200078e00ff */
[----:B------:R-:W-:Y:S01]  /*1f2a0*/  FMNMX R4, R3, R0, !PT ;  /* 0x0000000003047209 */ /* 0x000fe20007800000 */
[----:B------:R-:W-:-:S04]  /*1f2b0*/  IMAD.MOV.U32 R3, RZ, RZ, RZ ;  /* 0x000000ffff037224 */ /* 0x000fc800078e00ff */
[----:B------:R-:W-:-:S07]  /*1f2c0*/  IMAD.MOV.U32 R8, RZ, RZ, R4 ;  /* 0x000000ffff087224 */ /* 0x000fce00078e0004 */
[----:B------:R-:W-:Y:S05]  /*1f2d0*/  WARPSYNC.COLLECTIVE R5, `(.L_x_9551) ;  /* 0x0000000005087348 */ /* 0x000fea0003c00000 */
[----:B------:R0:W1:Y:S02]  /*1f2e0*/  SHFL.DOWN P0, R0, R8, R7, R6 ;  /* 0x0800000708007389 */ /* 0x0000640000000006 */
[----:B01----:R-:W-:Y:S01]  /*1f2f0*/  ENDCOLLECTIVE ;  /* 0x000000000000791b */ /* 0x003fe20003800000 */
.L_x_9551:
[----:B------:R-:W-:Y:S01]  /*1f300*/  IMAD.MOV.U32 R7, RZ, RZ, 0x1 ;  /* 0x00000001ff077424 */ /* 0x000fe200078e00ff */
[----:B------:R-:W-:-:S05]  /*1f310*/  FMNMX R9, R4, R0, !PT ;  /* 0x0000000004097209 */ /* 0x000fca0007800000 */
[----:B------:R-:W-:-:S07]  /*1f320*/  IMAD.MOV.U32 R8, RZ, RZ, R9 ;  /* 0x000000ffff087224 */ /* 0x000fce00078e0009 */
[----:B------:R-:W-:Y:S05]  /*1f330*/  WARPSYNC.COLLECTIVE R5, `(.L_x_9552) ;  /* 0x0000000005087348 */ /* 0x000fea0003c00000 */
[----:B------:R0:W1:Y:S02]  /*1f340*/  SHFL.DOWN P0, R0, R8, R7, R6 ;  /* 0x0800000708007389 */ /* 0x0000640000000006 */
[----:B01----:R-:W-:Y:S01]  /*1f350*/  ENDCOLLECTIVE ;  /* 0x000000000000791b */ /* 0x003fe20003800000 */
.L_x_9552:
[----:B------:R-:W-:-:S05]  /*1f360*/  FMNMX R0, R9, R0, !PT ;  /* 0x0000000009007209 */ /* 0x000fca0007800000 */
[----:B------:R-:W-:Y:S02]  /*1f370*/  IMAD.MOV.U32 R4, RZ, RZ, R0 ;  /* 0x000000ffff047224 */ /* 0x000fe400078e0000 */
[----:B------:R-:W-:-:S07]  /*1f380*/  IMAD.MOV.U32 R0, RZ, RZ, 0x1f ;  /* 0x0000001fff007424 */ /* 0x000fce00078e00ff */
[----:B------:R-:W-:Y:S05]  /*1f390*/  WARPSYNC.COLLECTIVE R5, `(.L_x_9553) ;  /* 0x0000000005087348 */ /* 0x000fea0003c00000 */
[----:B------:R0:W1:Y:S02]  /*1f3a0*/  SHFL.IDX P0, R0, R4, R3, R0 ;  /* 0x0000000304007389 */ /* 0x0000640000000000 */
[----:B01----:R-:W-:Y:S01]  /*1f3b0*/  ENDCOLLECTIVE ;  /* 0x000000000000791b */ /* 0x003fe20003800000 */
.L_x_9553:
[----:B------:R-:W-:Y:S01]  /*1f3c0*/  IMAD.MOV.U32 R10, RZ, RZ, R0 ;  /* 0x000000ffff0a7224 */ /* 0x000fe200078e0000 */
[----:B------:R-:W-:Y:S06]  /*1f3d0*/  BRA `(.L_x_9554) ;  /* 0xffffff4c00f07947 */ /* 0x000fec000383ffff */
.L_x_9147:
        /* <DEDUP_REMOVED lines=8> */
.L_x_9556:
[----:B------:R-:W-:Y:S05]  /*1f460*/  BSYNC B1 ;  /* 0x0000000000017941 */ /* 0x000fea0003800000 */
.L_x_9555:
[----:B------:R-:W-:Y:S01]  /*1f470*/  FMNMX R8, R11, R0, !PT ;  /* 0x000000000b087209 */ /* 0x000fe20007800000 */
[----:B------:R-:W-:Y:S02]  /*1f480*/  IMAD.MOV.U32 R7, RZ, RZ, 0x8 ;  /* 0x00000008ff077424 */ /* 0x000fe400078e00ff */
[----:B------:R-:W-:Y:S02]  /*1f490*/  IMAD.MOV.U32 R6, RZ, RZ, 0x1f ;  /* 0x0000001fff067424 */ /* 0x000fe400078e00ff */
[----:B------:R-:W-:-:S07]  /*1f4a0*/  IMAD.MOV.U32 R5, RZ, RZ, -0x1 ;  /* 0xffffffffff057424 */ /* 0x000fce00078e00ff */
[----:B------:R-:W-:Y:S05]  /*1f4b0*/  WARPSYNC.COLLECTIVE R5, `(.L_x_9557) ;  /* 0x0000000005087348 */ /* 0x000fea0003c00000 */
[----:B------:R0:W1:Y:S02]  /*1f4c0*/  SHFL.DOWN P0, R0, R8, R7, R6 ;  /* 0x0800000708007389 */ /* 0x0000640000000006 */
[----:B01----:R-:W-:Y:S01]  /*1f4d0*/  ENDCOLLECTIVE ;  /* 0x000000000000791b */ /* 0x003fe20003800000 */
.L_x_9557:
[----:B------:R-:W-:Y:S01]  /*1f4e0*/  IMAD.MOV.U32 R7, RZ, RZ, 0x4 ;  /* 0x00000004ff077424 */ /* 0x000fe200078e00ff */
[----:B------:R-:W-:-:S05]  /*1f4f0*/  FMNMX R3, R8, R0, !PT ;  /* 0x0000000008037209 */ /* 0x000fca0007800000 */
[----:B------:R-:W-:-:S07]  /*1f500*/  IMAD.MOV.U32 R8, RZ, RZ, R3 ;  /* 0x000000ffff087224 */ /* 0x000fce00078e0003 */
[----:B------:R-:W-:Y:S05]  /*1f510*/  WARPSYNC.COLLECTIVE R5, `(.L_x_9558) ;  /* 0x0000000005087348 */ /* 0x000fea0003c00000 */
[----:B------:R0:W1:Y:S02]  /*1f520*/  SHFL.DOWN P0, R0, R8, R7, R6 ;  /* 0x0800000708007389 */ /* 0x0000640000000006 */
[----:B01----:R-:W-:Y:S01]  /*1f530*/  ENDCOLLECTIVE ;  /* 0x000000000000791b */ /* 0x003fe20003800000 */
.L_x_9558:
[----:B------:R-:W-:Y:S01]  /*1f540*/  IMAD.MOV.U32 R7, RZ, RZ, 0x2 ;  /* 0x00000002ff077424 */ /* 0x000fe200078e00ff */
[----:B------:R-:W-:Y:S01]  /*1f550*/  FMNMX R4, R3, R0, !PT ;  /* 0x0000000003047209 */ /* 0x000fe20007800000 */
[----:B------:R-:W-:-:S04]  /*1f560*/  IMAD.MOV.U32 R3, RZ, RZ, RZ ;  /* 0x000000ffff037224 */ /* 0x000fc800078e00ff */
[----:B------:R-:W-:-:S07]  /*1f570*/  IMAD.MOV.U32 R8, RZ, RZ, R4 ;  /* 0x000000ffff087224 */ /* 0x000fce00078e0004 */
[----:B------:R-:W-:Y:S05]  /*1f580*/  WARPSYNC.COLLECTIVE R5, `(.L_x_9559) ;  /* 0x0000000005087348 */ /* 0x000fea0003c00000 */
[----:B------:R0:W1:Y:S02]  /*1f590*/  SHFL.DOWN P0, R0, R8, R7, R6 ;  /* 0x0800000708007389 */ /* 0x0000640000000006 */
[----:B01----:R-:W-:Y:S01]  /*1f5a0*/  ENDCOLLECTIVE ;  /* 0x000000000000791b */ /* 0x003fe20003800000 */
.L_x_9559:
[----:B------:R-:W-:Y:S01]  /*1f5b0*/  IMAD.MOV.U32 R7, RZ, RZ, 0x1 ;  /* 0x00000001ff077424 */ /* 0x000fe200078e00ff */
[----:B------:R-:W-:-:S05]  /*1f5c0*/  FMNMX R9, R4, R0, !PT ;  /* 0x0000000004097209 */ /* 0x000fca0007800000 */
[----:B------:R-:W-:-:S07]  /*1f5d0*/  IMAD.MOV.U32 R8, RZ, RZ, R9 ;  /* 0x000000ffff087224 */ /* 0x000fce00078e0009 */
[----:B------:R-:W-:Y:S05]  /*1f5e0*/  WARPSYNC.COLLECTIVE R5, `(.L_x_9560) ;  /* 0x0000000005087348 */ /* 0x000fea0003c00000 */
[----:B------:R0:W1:Y:S02]  /*1f5f0*/  SHFL.DOWN P0, R0, R8, R7, R6 ;  /* 0x0800000708007389 */ /* 0x0000640000000006 */
[----:B01----:R-:W-:Y:S01]  /*1f600*/  ENDCOLLECTIVE ;  /* 0x000000000000791b */ /* 0x003fe20003800000 */
.L_x_9560:
[----:B------:R-:W-:-:S05]  /*1f610*/  FMNMX R0, R9, R0, !PT ;  /* 0x0000000009007209 */ /* 0x000fca0007800000 */
[----:B------:R-:W-:Y:S02]  /*1f620*/  IMAD.MOV.U32 R4, RZ, RZ, R0 ;  /* 0x000000ffff047224 */ /* 0x000fe400078e0000 */
[----:B------:R-:W-:-:S07]  /*1f630*/  IMAD.MOV.U32 R0, RZ, RZ, 0x1f ;  /* 0x0000001fff007424 */ /* 0x000fce00078e00ff */
[----:B------:R-:W-:Y:S05]  /*1f640*/  WARPSYNC.COLLECTIVE R5, `(.L_x_9561) ;  /* 0x0000000005087348 */ /* 0x000fea0003c00000 */
[----:B------:R0:W1:Y:S02]  /*1f650*/  SHFL.IDX P0, R0, R4, R3, R0 ;  /* 0x0000000304007389 */ /* 0x0000640000000000 */
[----:B01----:R-:W-:Y:S01]  /*1f660*/  ENDCOLLECTIVE ;  /* 0x000000000000791b */ /* 0x003fe20003800000 */
.L_x_9561:
[----:B------:R-:W-:Y:S01]  /*1f670*/  IMAD.MOV.U32 R10, RZ, RZ, R0 ;  /* 0x000000ffff0a7224 */ /* 0x000fe200078e0000 */
[----:B------:R-:W-:Y:S06]  /*1f680*/  BRA `(.L_x_9562) ;  /* 0xffffff50002c7947 */ /* 0x000fec000383ffff */
.L_x_9155:
        /* <DEDUP_REMOVED lines=8> */
.L_x_9564:
[----:B------:R-:W-:Y:S05]  /*1f710*/  BSYNC B1 ;  /* 0x0000000000017941 */ /* 0x000fea0003800000 */
.L_x_9563:
[----:B------:R-:W-:Y:S01]  /*1f720*/  FMNMX R8, R11, R0, !PT ;  /* 0x000000000b087209 */ /* 0x000fe20007800000 */
[----:B------:R-:W-:Y:S02]  /*1f730*/  IMAD.MOV.U32 R7, RZ, RZ, 0x8 ;  /* 0x00000008ff077424 */ /* 0x000fe400078e00ff */
[----:B------:R-:W-:Y:S02]  /*1f740*/  IMAD.MOV.U32 R6, RZ, RZ, 0x1f ;  /* 0x0000001fff067424 */ /* 0x000fe400078e00ff */
[----:B------:R-:W-:-:S07]  /*1f750*/  IMAD.MOV.U32 R5, RZ, RZ, -0x1 ;  /* 0xffffffffff057424 */ /* 0x000fce00078e00ff */
[----:B------:R-:W-:Y:S05]  /*1f760*/  WARPSYNC.COLLECTIVE R5, `(.L_x_9565) ;  /* 0x0000000005087348 */ /* 0x000fea0003c00000 */
[----:B------:R0:W1:Y:S02]  /*1f770*/  SHFL.DOWN P0, R0, R8, R7, R6 ;  /* 0x0800000708007389 */ /* 0x0000640000000006 */
[----:B01----:R-:W-:Y:S01]  /*1f780*/  ENDCOLLECTIVE ;  /* 0x000000000000791b */ /* 0x003fe20003800000 */
.L_x_9565:
[----:B------:R-:W-:Y:S01]  /*1f790*/  IMAD.MOV.U32 R7, RZ, RZ, 0x4 ;  /* 0x00000004ff077424 */ /* 0x000fe200078e00ff */
[----:B------:R-:W-:-:S05]  /*1f7a0*/  FMNMX R3, R8, R0, !PT ;  /* 0x0000000008037209 */ /* 0x000fca0007800000 */
[----:B------:R-:W-:-:S07]  /*1f7b0*/  IMAD.MOV.U32 R8, RZ, RZ, R3 ;  /* 0x000000ffff087224 */ /* 0x000fce00078e0003 */
[----:B------:R-:W-:Y:S05]  /*1f7c0*/  WARPSYNC.COLLECTIVE R5, `(.L_x_9566) ;  /* 0x0000000005087348 */ /* 0x000fea0003c00000 */
[----:B------:R0:W1:Y:S02]  /*1f7d0*/  SHFL.DOWN P0, R0, R8, R7, R6 ;  /* 0x0800000708007389 */ /* 0x0000640000000006 */
[----:B01----:R-:W-:Y:S01]  /*1f7e0*/  ENDCOLLECTIVE ;  /* 0x000000000000791b */ /* 0x003fe20003800000 */
.L_x_9566:
[----:B------:R-:W-:Y:S01]  /*1f7f0*/  IMAD.MOV.U32 R7, RZ, RZ, 0x2 ;  /* 0x00000002ff077424 */ /* 0x000fe200078e00ff */
[----:B------:R-:W-:Y:S01]  /*1f800*/  FMNMX R4, R3, R0, !PT ;  /* 0x0000000003047209 */ /* 0x000fe20007800000 */
[----:B------:R-:W-:-:S04]  /*1f810*/  IMAD.MOV.U32 R3, RZ, RZ, RZ ;  /* 0x000000ffff037224 */ /* 0x000fc800078e00ff */
[----:B------:R-:W-:-:S07]  /*1f820*/  IMAD.MOV.U32 R8, RZ, RZ, R4 ;  /* 0x000000ffff087224 */ /* 0x000fce00078e0004 */
[----:B------:R-:W-:Y:S05]  /*1f830*/  WARPSYNC.COLLECTIVE R5, `(.L_x_9567) ;  /* 0x0000000005087348 */ /* 0x000fea0003c00000 */
[----:B------:R0:W1:Y:S02]  /*1f840*/  SHFL.DOWN P0, R0, R8, R7, R6 ;  /* 0x0800000708007389 */ /* 0x0000640000000006 */
[----:B01----:R-:W-:Y:S01]  /*1f850*/  ENDCOLLECTIVE ;  /* 0x000000000000791b */ /* 0x003fe20003800000 */
.L_x_9567:
[----:B------:R-:W-:Y:S01]  /*1f860*/  IMAD.MOV.U32 R7, RZ, RZ, 0x1 ;  /* 0x00000001ff077424 */ /* 0x000fe200078e00ff */
[----:B------:R-:W-:-:S05]  /*1f870*/  FMNMX R9, R4, R0, !PT ;  /* 0x0000000004097209 */ /* 0x000fca0007800000 */
[----:B------:R-:W-:-:S07]  /*1f880*/  IMAD.MOV.U32 R8, RZ, RZ, R9 ;  /* 0x000000ffff087224 */ /* 0x000fce00078e0009 */
[----:B------:R-:W-:Y:S05]  /*1f890*/  WARPSYNC.COLLECTIVE R5, `(.L_x_9568) ;  /* 0x0000000005087348 */ /* 0x000fea0003c00000 */
[----:B------:R0:W1:Y:S02]  /*1f8a0*/  SHFL.DOWN P0, R0, R8, R7, R6 ;  /* 0x0800000708007389 */ /* 0x0000640000000006 */
[----:B01----:R-:W-:Y:S01]  /*1f8b0*/  ENDCOLLECTIVE ;  /* 0x000000000000791b */ /* 0x003fe20003800000 */
.L_x_9568:
[----:B------:R-:W-:-:S05]  /*1f8c0*/  FMNMX R0, R9, R0, !PT ;  /* 0x0000000009007209 */ /* 0x000fca0007800000 */
[----:B------:R-:W-:Y:S02]  /*1f8d0*/  IMAD.MOV.U32 R4, RZ, RZ, R0 ;  /* 0x000000ffff047224 */ /* 0x000fe400078e0000 */
[----:B------:R-:W-:-:S07]  /*1f8e0*/  IMAD.MOV.U32 R0, RZ, RZ, 0x1f ;  /* 0x0000001fff007424 */ /* 0x000fce00078e00ff */
[----:B------:R-:W-:Y:S05]  /*1f8f0*/  WARPSYNC.COLLECTIVE R5, `(.L_x_9569) ;  /* 0x0000000005087348 */ /* 0x000fea0003c00000 */
[----:B------:R0:W1:Y:S02]  /*1f900*/  SHFL.IDX P0, R0, R4, R3, R0 ;  /* 0x0000000304007389 */ /* 0x0000640000000000 */
[----:B01----:R-:W-:Y:S01]  /*1f910*/  ENDCOLLECTIVE ;  /* 0x000000000000791b */ /* 0x003fe20003800000 */
.L_x_9569:
[----:B------:R-:W-:Y:S01]  /*1f920*/  IMAD.MOV.U32 R10, RZ, RZ, R0 ;  /* 0x000000ffff0a7224 */ /* 0x000fe200078e0000 */
[----:B------:R-:W-:Y:S06]  /*1f930*/  BRA `(.L_x_9570) ;  /* 0xffffff5000687947 */ /* 0x000fec000383ffff */
.L_x_9163:
        /* <DEDUP_REMOVED lines=8> */
.L_x_9572:
[----:B------:R-:W-:Y:S05]  /*1f9c0*/  BSYNC B1 ;  /* 0x0000000000017941 */ /* 0x000fea0003800000 */
.L_x_9571:
[----:B------:R-:W-:Y:S01]  /*1f9d0*/  FMNMX R8, R11, R0, !PT ;  /* 0x000000000b087209 */ /* 0x000fe20007800000 */
[----:B------:R-:W-:Y:S02]  /*1f9e0*/  IMAD.MOV.U32 R7, RZ, RZ, 0x8 ;  /* 0x00000008ff077424 */ /* 0x000fe400078e00ff */
[----:B------:R-:W-:Y:S02]  /*1f9f0*/  IMAD.MOV.U32 R6, RZ, RZ, 0x1f ;  /* 0x0000001fff067424 */ /* 0x000fe400078e00ff */
[----:B------:R-:W-:-:S07]  /*1fa00*/  IMAD.MOV.U32 R5, RZ, RZ, -0x1 ;  /* 0xffffffffff057424 */ /* 0x000fce00078e00ff */
[----:B------:R-:W-:Y:S05]  /*1fa10*/  WARPSYNC.COLLECTIVE R5, `(.L_x_9573) ;  /* 0x0000000005087348 */ /* 0x000fea0003c00000 */
[----:B------:R0:W1:Y:S02]  /*1fa20*/  SHFL.DOWN P0, R0, R8, R7, R6 ;  /* 0x0800000708007389 */ /* 0x0000640000000006 */
[----:B01----:R-:W-:Y:S01]  /*1fa30*/  ENDCOLLECTIVE ;  /* 0x000000000000791b */ /* 0x003fe20003800000 */
.L_x_9573:
[----:B------:R-:W-:Y:S01]  /*1fa40*/  IMAD.MOV.U32 R7, RZ, RZ, 0x4 ;  /* 0x00000004ff077424 */ /* 0x000fe200078e00ff */
[----:B------:R-:W-:-:S05]  /*1fa50*/  FMNMX R3, R8, R0, !PT ;  /* 0x0000000008037209 */ /* 0x000fca0007800000 */
[----:B------:R-:W-:-:S07]  /*1fa60*/  IMAD.MOV.U32 R8, RZ, RZ, R3 ;  /* 0x000000ffff087224 */ /* 0x000fce00078e0003 */
[----:B------:R-:W-:Y:S05]  /*1fa70*/  WARPSYNC.COLLECTIVE R5, `(.L_x_9574) ;  /* 0x0000000005087348 */ /* 0x000fea0003c00000 */
[----:B------:R0:W1:Y:S02]  /*1fa80*/  SHFL.DOWN P0, R0, R8, R7, R6 ;  /* 0x0800000708007389 */ /* 0x0000640000000006 */
[----:B01----:R-:W-:Y:S01]  /*1fa90*/  ENDCOLLECTIVE ;  /* 0x000000000000791b */ /* 0x003fe20003800000 */
.L_x_9574:
[----:B------:R-:W-:Y:S01]  /*1faa0*/  IMAD.MOV.U32 R7, RZ, RZ, 0x2 ;  /* 0x00000002ff077424 */ /* 0x000fe200078e00ff */
[----:B------:R-:W-:Y:S01]  /*1fab0*/  FMNMX R4, R3, R0, !PT ;  /* 0x0000000003047209 */ /* 0x000fe20007800000 */
[----:B------:R-:W-:-:S04]  /*1fac0*/  IMAD.MOV.U32 R3, RZ, RZ, RZ ;  /* 0x000000ffff037224 */ /* 0x000fc800078e00ff */
[----:B------:R-:W-:-:S07]  /*1fad0*/  IMAD.MOV.U32 R8, RZ, RZ, R4 ;  /* 0x000000ffff087224 */ /* 0x000fce00078e0004 */
[----:B------:R-:W-:Y:S05]  /*1fae0*/  WARPSYNC.COLLECTIVE R5, `(.L_x_9575) ;  /* 0x0000000005087348 */ /* 0x000fea0003c00000 */
[----:B------:R0:W1:Y:S02]  /*1faf0*/  SHFL.DOWN P0, R0, R8, R7, R6 ;  /* 0x0800000708007389 */ /* 0x0000640000000006 */
[----:B01----:R-:W-:Y:S01]  /*1fb00*/  ENDCOLLECTIVE ;  /* 0x000000000000791b */ /* 0x003fe20003800000 */
.L_x_9575:
[----:B------:R-:W-:Y:S01]  /*1fb10*/  IMAD.MOV.U32 R7, RZ, RZ, 0x1 ;  /* 0x00000001ff077424 */ /* 0x000fe200078e00ff */
[----:B------:R-:W-:-:S05]  /*1fb20*/  FMNMX R9, R4, R0, !PT ;  /* 0x0000000004097209 */ /* 0x000fca0007800000 */
[----:B------:R-:W-:-:S07]  /*1fb30*/  IMAD.MOV.U32 R8, RZ, RZ, R9 ;  /* 0x000000ffff087224 */ /* 0x000fce00078e0009 */
[----:B------:R-:W-:Y:S05]  /*1fb40*/  WARPSYNC.COLLECTIVE R5, `(.L_x_9576) ;  /* 0x0000000005087348 */ /* 0x000fea0003c00000 */
[----:B------:R0:W1:Y:S02]  /*1fb50*/  SHFL.DOWN P0, R0, R8, R7, R6 ;  /* 0x0800000708007389 */ /* 0x0000640000000006 */
[----:B01----:R-:W-:Y:S01]  /*1fb60*/  ENDCOLLECTIVE ;  /* 0x000000000000791b */ /* 0x003fe20003800000 */
.L_x_9576:
[----:B------:R-:W-:-:S05]  /*1fb70*/  FMNMX R0, R9, R0, !PT ;  /* 0x0000000009007209 */ /* 0x000fca0007800000 */
[----:B------:R-:W-:Y:S02]  /*1fb80*/  IMAD.MOV.U32 R4, RZ, RZ, R0 ;  /* 0x000000ffff047224 */ /* 0x000fe400078e0000 */
[----:B------:R-:W-:-:S07]  /*1fb90*/  IMAD.MOV.U32 R0, RZ, RZ, 0x1f ;  /* 0x0000001fff007424 */ /* 0x000fce00078e00ff */
[----:B------:R-:W-:Y:S05]  /*1fba0*/  WARPSYNC.COLLECTIVE R5, `(.L_x_9577) ;  /* 0x0000000005087348 */ /* 0x000fea0003c00000 */
[----:B------:R0:W1:Y:S02]  /*1fbb0*/  SHFL.IDX P0, R0, R4, R3, R0 ;  /* 0x0000000304007389 */ /* 0x0000640000000000 */
[----:B01----:R-:W-:Y:S01]  /*1fbc0*/  ENDCOLLECTIVE ;  /* 0x000000000000791b */ /* 0x003fe20003800000 */
.L_x_9577:
[----:B------:R-:W-:Y:S01]  /*1fbd0*/  IMAD.MOV.U32 R10, RZ, RZ, R0 ;  /* 0x000000ffff0a7224 */ /* 0x000fe200078e0000 */
[----:B------:R-:W-:Y:S06]  /*1fbe0*/  BRA `(.L_x_9578) ;  /* 0xffffff5000a47947 */ /* 0x000fec000383ffff */
.L_x_9171:
        /* <DEDUP_REMOVED lines=8> */
.L_x_9580:
[----:B------:R-:W-:Y:S05]  /*1fc70*/  BSYNC B1 ;  /* 0x0000000000017941 */ /* 0x000fea0003800000 */
.L_x_9579:
[----:B------:R-:W-:Y:S01]  /*1fc80*/  FMNMX R8, R11, R0, !PT ;  /* 0x000000000b087209 */ /* 0x000fe20007800000 */
[----:B------:R-:W-:Y:S02]  /*1fc90*/  IMAD.MOV.U32 R7, RZ, RZ, 0x8 ;  /* 0x00000008ff077424 */ /* 0x000fe400078e00ff */
[----:B------:R-:W-:Y:S02]  /*1fca0*/  IMAD.MOV.U32 R6, RZ, RZ, 0x1f ;  /* 0x0000001fff067424 */ /* 0x000fe400078e00ff */
[----:B------:R-:W-:-:S07]  /*1fcb0*/  IMAD.MOV.U32 R5, RZ, RZ, -0x1 ;  /* 0xffffffffff057424 */ /* 0x000fce00078e00ff */
[----:B------:R-:W-:Y:S05]  /*1fcc0*/  WARPSYNC.COLLECTIVE R5, `(.L_x_9581) ;  /* 0x0000000005087348 */ /* 0x000fea0003c00000 */
[----:B------:R0:W1:Y:S02]  /*1fcd0*/  SHFL.DOWN P0, R0, R8, R7, R6 ;  /* 0x0800000708007389 */ /* 0x0000640000000006 */
[----:B01----:R-:W-:Y:S01]  /*1fce0*/  ENDCOLLECTIVE ;  /* 0x000000000000791b */ /* 0x003fe20003800000 */
.L_x_9581:
[----:B------:R-:W-:Y:S01]  /*1fcf0*/  IMAD.MOV.U32 R7, RZ, RZ, 0x4 ;  /* 0x00000004ff077424 */ /* 0x000fe200078e00ff */
[----:B------:R-:W-:-:S05]  /*1fd00*/  FMNMX R3, R8, R0, !PT ;  /* 0x0000000008037209 */ /* 0x000fca0007800000 */
[----:B------:R-:W-:-:S07]  /*1fd10*/  IMAD.MOV.U32 R8, RZ, RZ, R3 ;  /* 0x000000ffff087224 */ /* 0x000fce00078e0003 */
[----:B------:R-:W-:Y:S05]  /*1fd20*/  WARPSYNC.COLLECTIVE R5, `(.L_x_9582) ;  /* 0x0000000005087348 */ /* 0x000fea0003c00000 */
[----:B------:R0:W1:Y:S02]  /*1fd30*/  SHFL.DOWN P0, R0, R8, R7, R6 ;  /* 0x0800000708007389 */ /* 0x0000640000000006 */
[----:B01----:R-:W-:Y:S01]  /*1fd40*/  ENDCOLLECTIVE ;  /* 0x000000000000791b */ /* 0x003fe20003800000 */
.L_x_9582:
[----:B------:R-:W-:Y:S01]  /*1fd50*/  IMAD.MOV.U32 R7, RZ, RZ, 0x2 ;  /* 0x00000002ff077424 */ /* 0x000fe200078e00ff */
[----:B------:R-:W-:Y:S01]  /*1fd60*/  FMNMX R4, R3, R0, !PT ;  /* 0x0000000003047209 */ /* 0x000fe20007800000 */
[----:B------:R-:W-:-:S04]  /*1fd70*/  IMAD.MOV.U32 R3, RZ, RZ, RZ ;  /* 0x000000ffff037224 */ /* 0x000fc800078e00ff */
[----:B------:R-:W-:-:S07]  /*1fd80*/  IMAD.MOV.U32 R8, RZ, RZ, R4 ;  /* 0x000000ffff087224 */ /* 0x000fce00078e0004 */
[----:B------:R-:W-:Y:S05]  /*1fd90*/  WARPSYNC.COLLECTIVE R5, `(.L_x_9583) ;  /* 0x0000000005087348 */ /* 0x000fea0003c00000 */
[----:B------:R0:W1:Y:S02]  /*1fda0*/  SHFL.DOWN P0, R0, R8, R7, R6 ;  /* 0x0800000708007389 */ /* 0x0000640000000006 */
[----:B01----:R-:W-:Y:S01]  /*1fdb0*/  ENDCOLLECTIVE ;  /* 0x000000000000791b */ /* 0x003fe20003800000 */
.L_x_9583:
[----:B------:R-:W-:Y:S01]  /*1fdc0*/  IMAD.MOV.U32 R7, RZ, RZ, 0x1 ;  /* 0x00000001ff077424 */ /* 0x000fe200078e00ff */
[----:B------:R-:W-:-:S05]  /*1fdd0*/  FMNMX R9, R4, R0, !PT ;  /* 0x0000000004097209 */ /* 0x000fca0007800000 */
[----:B------:R-:W-:-:S07]  /*1fde0*/  IMAD.MOV.U32 R8, RZ, RZ, R9 ;  /* 0x000000ffff087224 */ /* 0x000fce00078e0009 */
[----:B------:R-:W-:Y:S05]  /*1fdf0*/  WARPSYNC.COLLECTIVE R5, `(.L_x_9584) ;  /* 0x0000000005087348 */ /* 0x000fea0003c00000 */
[----:B------:R0:W1:Y:S02]  /*1fe00*/  SHFL.DOWN P0, R0, R8, R7, R6 ;  /* 0x0800000708007389 */ /* 0x0000640000000006 */
[----:B01----:R-:W-:Y:S01]  /*1fe10*/  ENDCOLLECTIVE ;  /* 0x000000000000791b */ /* 0x003fe20003800000 */
.L_x_9584:
[----:B------:R-:W-:-:S05]  /*1fe20*/  FMNMX R0, R9, R0, !PT ;  /* 0x0000000009007209 */ /* 0x000fca0007800000 */
[----:B------:R-:W-:Y:S02]  /*1fe30*/  IMAD.MOV.U32 R4, RZ, RZ, R0 ;  /* 0x000000ffff047224 */ /* 0x000fe400078e0000 */
[----:B------:R-:W-:-:S07]  /*1fe40*/  IMAD.MOV.U32 R0, RZ, RZ, 0x1f ;  /* 0x0000001fff007424 */ /* 0x000fce00078e00ff */
[----:B------:R-:W-:Y:S05]  /*1fe50*/  WARPSYNC.COLLECTIVE R5, `(.L_x_9585) ;  /* 0x0000000005087348 */ /* 0x000fea0003c00000 */
[----:B------:R0:W1:Y:S02]  /*1fe60*/  SHFL.IDX P0, R0, R4, R3, R0 ;  /* 0x0000000304007389 */ /* 0x0000640000000000 */
[----:B01----:R-:W-:Y:S01]  /*1fe70*/  ENDCOLLECTIVE ;  /* 0x000000000000791b */ /* 0x003fe20003800000 */
.L_x_9585:
[----:B------:R-:W-:Y:S01]  /*1fe80*/  IMAD.MOV.U32 R10, RZ, RZ, R0 ;  /* 0x000000ffff0a7224 */ /* 0x000fe200078e0000 */
[----:B------:R-:W-:Y:S06]  /*1fe90*/  BRA `(.L_x_9586) ;  /* 0xffffff5000e07947 */ /* 0x000fec000383ffff */
.L_x_9179:
        /* <DEDUP_REMOVED lines=8> */
.L_x_9588:
[----:B------:R-:W-:Y:S05]  /*1ff20*/  BSYNC B1 ;  /* 0x0000000000017941 */ /* 0x000fea0003800000 */
.L_x_9587:
[----:B------:R-:W-:Y:S01]  /*1ff30*/  FMNMX R8, R11, R0, !PT ;  /* 0x000000000b087209 */ /* 0x000fe20007800000 */
[----:B------:R-:W-:Y:S02]  /*1ff40*/  IMAD.MOV.U32 R7, RZ, RZ, 0x8 ;  /* 0x00000008ff077424 */ /* 0x000fe400078e00ff */
[----:B------:R-:W-:Y:S02]  /*1ff50*/  IMAD.MOV.U32 R6, RZ, RZ, 0x1f ;  /* 0x0000001fff067424 */ /* 0x000fe400078e00ff */
[----:B------:R-:W-:-:S07]  /*1ff60*/  IMAD.MOV.U32 R5, RZ, RZ, -0x1 ;  /* 0xffffffffff057424 */ /* 0x000fce00078e00ff */
[----:B------:R-:W-:Y:S05]  /*1ff70*/  WARPSYNC.COLLECTIVE R5, `(.L_x_9589) ;  /* 0x0000000005087348 */ /* 0x000fea0003c00000 */
[----:B------:R0:W1:Y:S02]  /*1ff80*/  SHFL.DOWN P0, R0, R8, R7, R6 ;  /* 0x0800000708007389 */ /* 0x0000640000000006 */
[----:B01----:R-:W-:Y:S01]  /*1ff90*/  ENDCOLLECTIVE ;  /* 0x000000000000791b */ /* 0x003fe20003800000 */
.L_x_9589:
[----:B------:R-:W-:Y:S01]  /*1ffa0*/  IMAD.MOV.U32 R7, RZ, RZ, 0x4 ;  /* 0x00000004ff077424 */ /* 0x000fe200078e00ff */
[----:B------:R-:W-:-:S05]  /*1ffb0*/  FMNMX R3, R8, R0, !PT ;  /* 0x0000000008037209 */ /* 0x000fca0007800000 */
[----:B------:R-:W-:-:S07]  /*1ffc0*/  IMAD.MOV.U32 R8, RZ, RZ, R3 ;  /* 0x000000ffff087224 */ /* 0x000fce00078e0003 */
[----:B------:R-:W-:Y:S05]  /*1ffd0*/  WARPSYNC.COLLECTIVE R5, `(.L_x_9590) ;  /* 0x0000000005087348 */ /* 0x000fea0003c00000 */
[----:B------:R0:W1:Y:S02]  /*1ffe0*/  SHFL.DOWN P0, R0, R8, R7, R6 ;  /* 0x0800000708007389 */ /* 0x0000640000000006 */
[----:B01----:R-:W-:Y:S01]  /*1fff0*/  ENDCOLLECTIVE ;  /* 0x000000000000791b */ /* 0x003fe20003800000 */
.L_x_9590:
[----:B------:R-:W-:Y:S01]  /*20000*/  IMAD.MOV.U32 R7, RZ, RZ, 0x2 ;  /* 0x00000002ff077424 */ /* 0x000fe200078e00ff */
[----:B------:R-:W-:Y:S01]  /*20010*/  FMNMX R4, R3, R0, !PT ;  /* 0x0000000003047209 */ /* 0x000fe20007800000 */
[----:B------:R-:W-:-:S04]  /*20020*/  IMAD.MOV.U32 R3, RZ, RZ, RZ ;  /* 0x000000ffff037224 */ /* 0x000fc800078e00ff */
[----:B------:R-:W-:-:S07]  /*20030*/  IMAD.MOV.U32 R8, RZ, RZ, R4 ;  /* 0x000000ffff087224 */ /* 0x000fce00078e0004 */
[----:B------:R-:W-:Y:S05]  /*20040*/  WARPSYNC.COLLECTIVE R5, `(.L_x_9591) ;  /* 0x0000000005087348 */ /* 0x000fea0003c00000 */
[----:B------:R0:W1:Y:S02]  /*20050*/  SHFL.DOWN P0, R0, R8, R7, R6 ;  /* 0x0800000708007389 */ /* 0x0000640000000006 */
[----:B01----:R-:W-:Y:S01]  /*20060*/  ENDCOLLECTIVE ;  /* 0x000000000000791b */ /* 0x003fe20003800000 */
.L_x_9591:
[----:B------:R-:W-:Y:S01]  /*20070*/  IMAD.MOV.U32 R7, RZ, RZ, 0x1 ;  /* 0x00000001ff077424 */ /* 0x000fe200078e00ff */
[----:B------:R-:W-:-:S05]  /*20080*/  FMNMX R9, R4, R0, !PT ;  /* 0x0000000004097209 */ /* 0x000fca0007800000 */
[----:B------:R-:W-:-:S07]  /*20090*/  IMAD.MOV.U32 R8, RZ, RZ, R9 ;  /* 0x000000ffff087224 */ /* 0x000fce00078e0009 */
[----:B------:R-:W-:Y:S05]  /*200a0*/  WARPSYNC.COLLECTIVE R5, `(.L_x_9592) ;  /* 0x0000000005087348 */ /* 0x000fea0003c00000 */
[----:B------:R0:W1:Y:S02]  /*200b0*/  SHFL.DOWN P0, R0, R8, R7, R6 ;  /* 0x0800000708007389 */ /* 0x0000640000000006 */
[----:B01----:R-:W-:Y:S01]  /*200c0*/  ENDCOLLECTIVE ;  /* 0x000000000000791b */ /* 0x003fe20003800000 */
.L_x_9592:
[----:B------:R-:W-:-:S05]  /*200d0*/  FMNMX R0, R9, R0, !PT ;  /* 0x0000000009007209 */ /* 0x000fca0007800000 */
[----:B------:R-:W-:Y:S02]  /*200e0*/  IMAD.MOV.U32 R4, RZ, RZ, R0 ;  /* 0x000000ffff047224 */ /* 0x000fe400078e0000 */
[----:B------:R-:W-:-:S07]  /*200f0*/  IMAD.MOV.U32 R0, RZ, RZ, 0x1f ;  /* 0x0000001fff007424 */ /* 0x000fce00078e00ff */
[----:B------:R-:W-:Y:S05]  /*20100*/  WARPSYNC.COLLECTIVE R5, `(.L_x_9593) ;  /* 0x0000000005087348 */ /* 0x000fea0003c00000 */
[----:B------:R0:W1:Y:S02]  /*20110*/  SHFL.IDX P0, R0, R4, R3, R0 ;  /* 0x0000000304007389 */ /* 0x0000640000000000 */
[----:B01----:R-:W-:Y:S01]  /*20120*/  ENDCOLLECTIVE ;  /* 0x000000000000791b */ /* 0x003fe20003800000 */
.L_x_9593:
[----:B------:R-:W-:Y:S01]  /*20130*/  IMAD.MOV.U32 R10, RZ, RZ, R0 ;  /* 0x000000ffff0a7224 */ /* 0x000fe200078e0000 */
[----:B------:R-:W-:Y:S06]  /*20140*/  BRA `(.L_x_9594) ;  /* 0xffffff54001c7947 */ /* 0x000fec000383ffff */
.L_x_9187:
        /* <DEDUP_REMOVED lines=8> */
.L_x_9596:
[----:B------:R-:W-:Y:S05]  /*201d0*/  BSYNC B1 ;  /* 0x0000000000017941 */ /* 0x000fea0003800000 */
.L_x_9595:
[----:B------:R-:W-:Y:S01]  /*201e0*/  FMNMX R8, R11, R0, !PT ;  /* 0x000000000b087209 */ /* 0x000fe20007800000 */
[----:B------:R-:W-:Y:S02]  /*201f0*/  IMAD.MOV.U32 R7, RZ, RZ, 0x8 ;  /* 0x00000008ff077424 */ /* 0x000fe400078e00ff */
[----:B------:R-:W-:Y:S02]  /*20200*/  IMAD.MOV.U32 R6, RZ, RZ, 0x1f ;  /* 0x0000001fff067424 */ /* 0x000fe400078e00ff */
[----:B------:R-:W-:-:S07]  /*20210*/  IMAD.MOV.U32 R5, RZ, RZ, -0x1 ;  /* 0xffffffffff057424 */ /* 0x000fce00078e00ff */
[----:B------:R-:W-:Y:S05]  /*20220*/  WARPSYNC.COLLECTIVE R5, `(.L_x_9597) ;  /* 0x0000000005087348 */ /* 0x000fea0003c00000 */
[----:B------:R0:W1:Y:S02]  /*20230*/  SHFL.DOWN P0, R0, R8, R7, R6 ;  /* 0x0800000708007389 */ /* 0x0000640000000006 */
[----:B01----:R-:W-:Y:S01]  /*20240*/  ENDCOLLECTIVE ;  /* 0x000000000000791b */ /* 0x003fe20003800000 */
.L_x_9597:
[----:B------:R-:W-:Y:S01]  /*20250*/  IMAD.MOV.U32 R7, RZ, RZ, 0x4 ;  /* 0x00000004ff077424 */ /* 0x000fe200078e00ff */
[----:B------:R-:W-:-:S05]  /*20260*/  FMNMX R3, R8, R0, !PT ;  /* 0x0000000008037209 */ /* 0x000fca0007800000 */
[----:B------:R-:W-:-:S07]  /*20270*/  IMAD.MOV.U32 R8, RZ, RZ, R3 ;  /* 0x000000ffff087224 */ /* 0x000fce00078e0003 */
[----:B------:R-:W-:Y:S05]  /*20280*/  WARPSYNC.COLLECTIVE R5, `(.L_x_9598) ;  /* 0x0000000005087348 */ /* 0x000fea0003c00000 */
[----:B------:R0:W1:Y:S02]  /*20290*/  SHFL.DOWN P0, R0, R8, R7, R6 ;  /* 0x0800000708007389 */ /* 0x0000640000000006 */
[----:B01----:R-:W-:Y:S01]  /*202a0*/  ENDCOLLECTIVE ;  /* 0x000000000000791b */ /* 0x003fe20003800000 */
.L_x_9598:
[----:B------:R-:W-:Y:S01]  /*202b0*/  IMAD.MOV.U32 R7, RZ, RZ, 0x2 ;  /* 0x00000002ff077424 */ /* 0x000fe200078e00ff */
[----:B------:R-:W-:Y:S01]  /*202c0*/  FMNMX R4, R3, R0, !PT ;  /* 0x0000000003047209 */ /* 0x000fe20007800000 */
[----:B------:R-:W-:-:S04]  /*202d0*/  IMAD.MOV.U32 R3, RZ, RZ, RZ ;  /* 0x000000ffff037224 */ /* 0x000fc800078e00ff */
[----:B------:R-:W-:-:S07]  /*202e0*/  IMAD.MOV.U32 R8, RZ, RZ, R4 ;  /* 0x000000ffff087224 */ /* 0x000fce00078e0004 */
[----:B------:R-:W-:Y:S05]  /*202f0*/  WARPSYNC.COLLECTIVE R5, `(.L_x_9599) ;  /* 0x0000000005087348 */ /* 0x000fea0003c00000 */
[----:B------:R0:W1:Y:S02]  /*20300*/  SHFL.DOWN P0, R0, R8, R7, R6 ;  /* 0x0800000708007389 */ /* 0x0000640000000006 */
[----:B01----:R-:W-:Y:S01]  /*20310*/  ENDCOLLECTIVE ;  /* 0x000000000000791b */ /* 0x003fe20003800000 */
.L_x_9599:
[----:B------:R-:W-:Y:S01]  /*20320*/  IMAD.MOV.U32 R7, RZ, RZ, 0x1 ;  /* 0x00000001ff077424 */ /* 0x000fe200078e00ff */
[----:B------:R-:W-:-:S05]  /*20330*/  FMNMX R9, R4, R0, !PT ;  /* 0x0000000004097209 */ /* 0x000fca0007800000 */
[----:B------:R-:W-:-:S07]  /*20340*/  IMAD.MOV.U32 R8, RZ, RZ, R9 ;  /* 0x000000ffff087224 */ /* 0x000fce00078e0009 */
[----:B------:R-:W-:Y:S05]  /*20350*/  WARPSYNC.COLLECTIVE R5, `(.L_x_9600) ;  /* 0x0000000005087348 */ /* 0x000fea0003c00000 */
[----:B------:R0:W1:Y:S02]  /*20360*/  SHFL.DOWN P0, R0, R8, R7, R6 ;  /* 0x0800000708007389 */ /* 0x0000640000000006 */
[----:B01----:R-:W-:Y:S01]  /*20370*/  ENDCOLLECTIVE ;  /* 0x000000000000791b */ /* 0x003fe20003800000 */
.L_x_9600:
[----:B------:R-:W-:-:S05]  /*20380*/  FMNMX R0, R9, R0, !PT ;  /* 0x0000000009007209 */ /* 0x000fca0007800000 */
[----:B------:R-:W-:Y:S02]  /*20390*/  IMAD.MOV.U32 R4, RZ, RZ, R0 ;  /* 0x000000ffff047224 */ /* 0x000fe400078e0000 */
[----:B------:R-:W-:-:S07]  /*203a0*/  IMAD.MOV.U32 R0, RZ, RZ, 0x1f ;  /* 0x0000001fff007424 */ /* 0x000fce00078e00ff */
[----:B------:R-:W-:Y:S05]  /*203b0*/  WARPSYNC.COLLECTIVE R5, `(.L_x_9601) ;  /* 0x0000000005087348 */ /* 0x000fea0003c00000 */
[----:B------:R0:W1:Y:S02]  /*203c0*/  SHFL.IDX P0, R0, R4, R3, R0 ;  /* 0x0000000304007389 */ /* 0x0000640000000000 */
[----:B01----:R-:W-:Y:S01]  /*203d0*/  ENDCOLLECTIVE ;  /* 0x000000000000791b */ /* 0x003fe20003800000 */
.L_x_9601:
[----:B------:R-:W-:Y:S01]  /*203e0*/  IMAD.MOV.U32 R10, RZ, RZ, R0 ;  /* 0x000000ffff0a7224 */ /* 0x000fe200078e0000 */
[----:B------:R-:W-:Y:S06]  /*203f0*/  BRA `(.L_x_9602) ;  /* 0xffffff54008c7947 */ /* 0x000fec000383ffff */
.L_x_9195:
        /* <DEDUP_REMOVED lines=8> */
.L_x_9604:
[----:B------:R-:W-:Y:S05]  /*20480*/  BSYNC B1 ;  /* 0x0000000000017941 */ /* 0x000fea0003800000 */
.L_x_9603:
[----:B------:R-:W-:Y:S01]  /*20490*/  FMNMX R8, R11, R0, !PT ;  /* 0x000000000b087209 */ /* 0x000fe20007800000 */
[----:B------:R-:W-:Y:S02]  /*204a0*/  IMAD.MOV.U32 R7, RZ, RZ, 0x8 ;  /* 0x00000008ff077424 */ /* 0x000fe400078e00ff */
[----:B------:R-:W-:Y:S02]  /*204b0*/  IMAD.MOV.U32 R6, RZ, RZ, 0x1f ;  /* 0x0000001fff067424 */ /* 0x000fe400078e00ff */
[----:B------:R-:W-:-:S07]  /*204c0*/  IMAD.MOV.U32 R5, RZ, RZ, -0x1 ;  /* 0xffffffffff057424 */ /* 0x000fce00078e00ff */
[----:B------:R-:W-:Y:S05]  /*204d0*/  WARPSYNC.COLLECTIVE R5, `(.L_x_9605) ;  /* 0x0000000005087348 */ /* 0x000fea0003c00000 */
[----:B------:R0:W1:Y:S02]  /*204e0*/  SHFL.DOWN P0, R0, R8, R7, R6 ;  /* 0x0800000708007389 */ /* 0x0000640000000006 */
[----:B01----:R-:W-:Y:S01]  /*204f0*/  ENDCOLLECTIVE ;  /* 0x000000000000791b */ /* 0x003fe20003800000 */
.L_x_9605:
[----:B------:R-:W-:Y:S01]  /*20500*/  IMAD.MOV.U32 R7, RZ, RZ, 0x4 ;  /* 0x00000004ff077424 */ /* 0x000fe200078e00ff */
[----:B------:R-:W-:-:S05]  /*20510*/  FMNMX R3, R8, R0, !PT ;  /* 0x0000000008037209 */ /* 0x000fca0007800000 */
[----:B------:R-:W-:-:S07]  /*20520*/  IMAD.MOV.U32 R8, RZ, RZ, R3 ;  /* 0x000000ffff087224 */ /* 0x000fce00078e0003 */
[----:B------:R-:W-:Y:S05]  /*20530*/  WARPSYNC.COLLECTIVE R5, `(.L_x_9606) ;  /* 0x0000000005087348 */ /* 0x000fea0003c00000 */
[----:B------:R0:W1:Y:S02]  /*20540*/  SHFL.DOWN P0, R0, R8, R7, R6 ;  /* 0x0800000708007389 */ /* 0x0000640000000006 */
[----:B01----:R-:W-:Y:S01]  /*20550*/  ENDCOLLECTIVE ;  /* 0x000000000000791b */ /* 0x003fe20003800000 */
.L_x_9606:
[----:B------:R-:W-:Y:S01]  /*20560*/  IMAD.MOV.U32 R7, RZ, RZ, 0x2 ;  /* 0x00000002ff077424 */ /* 0x000fe200078e00ff */
[----:B------:R-:W-:Y:S01]  /*20570*/  FMNMX R4, R3, R0, !PT ;  /* 0x0000000003047209 */ /* 0x000fe20007800000 */
[----:B------:R-:W-:-:S04]  /*20580*/  IMAD.MOV.U32 R3, RZ, RZ, RZ ;  /* 0x000000ffff037224 */ /* 0x000fc800078e00ff */
[----:B------:R-:W-:-:S07]  /*20590*/  IMAD.MOV.U32 R8, RZ, RZ, R4 ;  /* 0x000000ffff087224 */ /* 0x000fce00078e0004 */
[----:B------:R-:W-:Y:S05]  /*205a0*/  WARPSYNC.COLLECTIVE R5, `(.L_x_9607) ;  /* 0x0000000005087348 */ /* 0x000fea0003c00000 */
[----:B------:R0:W1:Y:S02]  /*205b0*/  SHFL.DOWN P0, R0, R8, R7, R6 ;  /* 0x0800000708007389 */ /* 0x0000640000000006 */
[----:B01----:R-:W-:Y:S01]  /*205c0*/  ENDCOLLECTIVE ;  /* 0x000000000000791b */ /* 0x003fe20003800000 */
.L_x_9607:
[----:B------:R-:W-:Y:S01]  /*205d0*/  IMAD.MOV.U32 R7, RZ, RZ, 0x1 ;  /* 0x00000001ff077424 */ /* 0x000fe200078e00ff */
[----:B------:R-:W-:-:S05]  /*205e0*/  FMNMX R9, R4, R0, !PT ;  /* 0x0000000004097209 */ /* 0x000fca0007800000 */
[----:B------:R-:W-:-:S07]  /*205f0*/  IMAD.MOV.U32 R8, RZ, RZ, R9 ;  /* 0x000000ffff087224 */ /* 0x000fce00078e0009 */
[----:B------:R-:W-:Y:S05]  /*20600*/  WARPSYNC.COLLECTIVE R5, `(.L_x_9608) ;  /* 0x0000000005087348 */ /* 0x000fea0003c00000 */
[----:B------:R0:W1:Y:S02]  /*20610*/  SHFL.DOWN P0, R0, R8, R7, R6 ;  /* 0x0800000708007389 */ /* 0x0000640000000006 */
[----:B01----:R-:W-:Y:S01]  /*20620*/  ENDCOLLECTIVE ;  /* 0x000000000000791b */ /* 0x003fe20003800000 */
.L_x_9608:
[----:B------:R-:W-:-:S05]  /*20630*/  FMNMX R0, R9, R0, !PT ;  /* 0x0000000009007209 */ /* 0x000fca0007800000 */
[----:B------:R-:W-:Y:S02]  /*20640*/  IMAD.MOV.U32 R4, RZ, RZ, R0 ;  /* 0x000000ffff047224 */ /* 0x000fe400078e0000 */
[----:B------:R-:W-:-:S07]  /*20650*/  IMAD.MOV.U32 R0, RZ, RZ, 0x1f ;  /* 0x0000001fff007424 */ /* 0x000fce00078e00ff */
[----:B------:R-:W-:Y:S05]  /*20660*/  WARPSYNC.COLLECTIVE R5, `(.L_x_9609) ;  /* 0x0000000005087348 */ /* 0x000fea0003c00000 */
[----:B------:R0:W1:Y:S02]  /*20670*/  SHFL.IDX P0, R0, R4, R3, R0 ;  /* 0x0000000304007389 */ /* 0x0000640000000000 */
[----:B01----:R-:W-:Y:S01]  /*20680*/  ENDCOLLECTIVE ;  /* 0x000000000000791b */ /* 0x003fe20003800000 */
.L_x_9609:
[----:B------:R-:W-:Y:S01]  /*20690*/  IMAD.MOV.U32 R10, RZ, RZ, R0 ;  /* 0x000000ffff0a7224 */ /* 0x000fe200078e0000 */
[----:B------:R-:W-:Y:S06]  /*206a0*/  BRA `(.L_x_9610) ;  /* 0xffffff5400fc7947 */ /* 0x000fec000383ffff */
.L_x_9203:
        /* <DEDUP_REMOVED lines=8> */
.L_x_9612:
[----:B------:R-:W-:Y:S05]  /*20730*/  BSYNC B1 ;  /* 0x0000000000017941 */ /* 0x000fea0003800000 */
.L_x_9611:
[----:B------:R-:W-:Y:S01]  /*20740*/  FMNMX R8, R11, R0, !PT ;  /* 0x000000000b087209 */ /* 0x000fe20007800000 */
[----:B------:R-:W-:Y:S02]  /*20750*/  IMAD.MOV.U32 R7, RZ, RZ, 0x8 ;  /* 0x00000008ff077424 */ /* 0x000fe400078e00ff */
[----:B------:R-:W-:Y:S02]  /*20760*/  IMAD.MOV.U32 R6, RZ, RZ, 0x1f ;  /* 0x0000001fff067424 */ /* 0x000fe400078e00ff */
[----:B------:R-:W-:-:S07]  /*20770*/  IMAD.MOV.U32 R5, RZ, RZ, -0x1 ;  /* 0xffffffffff057424 */ /* 0x000fce00078e00ff */
[----:B------:R-:W-:Y:S05]  /*20780*/  WARPSYNC.COLLECTIVE R5, `(.L_x_9613) ;  /* 0x0000000005087348 */ /* 0x000fea0003c00000 */
[----:B------:R0:W1:Y:S02]  /*20790*/  SHFL.DOWN P0, R0, R8, R7, R6 ;  /* 0x0800000708007389 */ /* 0x0000640000000006 */
[----:B01----:R-:W-:Y:S01]  /*207a0*/  ENDCOLLECTIVE ;  /* 0x000000000000791b */ /* 0x003fe20003800000 */
.L_x_9613:
[----:B------:R-:W-:Y:S01]  /*207b0*/  IMAD.MOV.U32 R7, RZ, RZ, 0x4 ;  /* 0x00000004ff077424 */ /* 0x000fe200078e00ff */
[----:B------:R-:W-:-:S05]  /*207c0*/  FMNMX R3, R8, R0, !PT ;  /* 0x0000000008037209 */ /* 0x000fca0007800000 */
[----:B------:R-:W-:-:S07]  /*207d0*/  IMAD.MOV.U32 R8, RZ, RZ, R3 ;  /* 0x000000ffff087224 */ /* 0x000fce00078e0003 */
[----:B------:R-:W-:Y:S05]  /*207e0*/  WARPSYNC.COLLECTIVE R5, `(.L_x_9614) ;  /* 0x0000000005087348 */ /* 0x000fea0003c00000 */
[----:B------:R0:W1:Y:S02]  /*207f0*/  SHFL.DOWN P0, R0, R8, R7, R6 ;  /* 0x0800000708007389 */ /* 0x0000640000000006 */
[----:B01----:R-:W-:Y:S01]  /*20800*/  ENDCOLLECTIVE ;  /* 0x000000000000791b */ /* 0x003fe20003800000 */
.L_x_9614:
[----:B------:R-:W-:Y:S01]  /*20810*/  IMAD.MOV.U32 R7, RZ, RZ, 0x2 ;  /* 0x00000002ff077424 */ /* 0x000fe200078e00ff */
[----:B------:R-:W-:Y:S01]  /*20820*/  FMNMX R4, R3, R0, !PT ;  /* 0x0000000003047209 */ /* 0x000fe20007800000 */
[----:B------:R-:W-:-:S04]  /*20830*/  IMAD.MOV.U32 R3, RZ, RZ, RZ ;  /* 0x000000ffff037224 */ /* 0x000fc800078e00ff */
[----:B------:R-:W-:-:S07]  /*20840*/  IMAD.MOV.U32 R8, RZ, RZ, R4 ;  /* 0x000000ffff087224 */ /* 0x000fce00078e0004 */
[----:B------:R-:W-:Y:S05]  /*20850*/  WARPSYNC.COLLECTIVE R5, `(.L_x_9615) ;  /* 0x0000000005087348 */ /* 0x000fea0003c00000 */
[----:B------:R0:W1:Y:S02]  /*20860*/  SHFL.DOWN P0, R0, R8, R7, R6 ;  /* 0x0800000708007389 */ /* 0x0000640000000006 */
[----:B01----:R-:W-:Y:S01]  /*20870*/  ENDCOLLECTIVE ;  /* 0x000000000000791b */ /* 0x003fe20003800000 */
.L_x_9615:
[----:B------:R-:W-:Y:S01]  /*20880*/  IMAD.MOV.U32 R7, RZ, RZ, 0x1 ;  /* 0x00000001ff077424 */ /* 0x000fe200078e00ff */
[----:B------:R-:W-:-:S05]  /*20890*/  FMNMX R9, R4, R0, !PT ;  /* 0x0000000004097209 */ /* 0x000fca0007800000 */
[----:B------:R-:W-:-:S07]  /*208a0*/  IMAD.MOV.U32 R8, RZ, RZ, R9 ;  /* 0x000000ffff087224 */ /* 0x000fce00078e0009 */
[----:B------:R-:W-:Y:S05]  /*208b0*/  WARPSYNC.COLLECTIVE R5, `(.L_x_9616) ;  /* 0x0000000005087348 */ /* 0x000fea0003c00000 */
[----:B------:R0:W1:Y:S02]  /*208c0*/  SHFL.DOWN P0, R0, R8, R7, R6 ;  /* 0x0800000708007389 */ /* 0x0000640000000006 */
[----:B01----:R-:W-:Y:S01]  /*208d0*/  ENDCOLLECTIVE ;  /* 0x000000000000791b */ /* 0x003fe20003800000 */
.L_x_9616:
[----:B------:R-:W-:-:S05]  /*208e0*/  FMNMX R0, R9, R0, !PT ;  /* 0x0000000009007209 */ /* 0x000fca0007800000 */
[----:B------:R-:W-:Y:S02]  /*208f0*/  IMAD.MOV.U32 R4, RZ, RZ, R0 ;  /* 0x000000ffff047224 */ /* 0x000fe400078e0000 */
[----:B------:R-:W-:-:S07]  /*20900*/  IMAD.MOV.U32 R0, RZ, RZ, 0x1f ;  /* 0x0000001fff007424 */ /* 0x000fce00078e00ff */
[----:B------:R-:W-:Y:S05]  /*20910*/  WARPSYNC.COLLECTIVE R5, `(.L_x_9617) ;  /* 0x0000000005087348 */ /* 0x000fea0003c00000 */
[----:B------:R0:W1:Y:S02]  /*20920*/  SHFL.IDX P0, R0, R4, R3, R0 ;  /* 0x0000000304007389 */ /* 0x0000640000000000 */
[----:B01----:R-:W-:Y:S01]  /*20930*/  ENDCOLLECTIVE ;  /* 0x000000000000791b */ /* 0x003fe20003800000 */
.L_x_9617:
[----:B------:R-:W-:Y:S01]  /*20940*/  IMAD.MOV.U32 R10, RZ, RZ, R0 ;  /* 0x000000ffff0a7224 */ /* 0x000fe200078e0000 */
[----:B------:R-:W-:Y:S06]  /*20950*/  BRA `(.L_x_9618) ;  /* 0xffffff5800807947 */ /* 0x000fec000383ffff */
.L_x_9211:
        /* <DEDUP_REMOVED lines=8> */
.L_x_9620:
[----:B------:R-:W-:Y:S05]  /*209e0*/  BSYNC B1 ;  /* 0x0000000000017941 */ /* 0x000fea0003800000 */
.L_x_9619:
[----:B------:R-:W-:Y:S01]  /*209f0*/  FMNMX R8, R11, R0, !PT ;  /* 0x000000000b087209 */ /* 0x000fe20007800000 */
[----:B------:R-:W-:Y:S02]  /*20a00*/  IMAD.MOV.U32 R7, RZ, RZ, 0x8 ;  /* 0x00000008ff077424 */ /* 0x000fe400078e00ff */
[----:B------:R-:W-:Y:S02]  /*20a10*/  IMAD.MOV.U32 R6, RZ, RZ, 0x1f ;  /* 0x0000001fff067424 */ /* 0x000fe400078e00ff */
[----:B------:R-:W-:-:S07]  /*20a20*/  IMAD.MOV.U32 R5, RZ, RZ, -0x1 ;  /* 0xffffffffff057424 */ /* 0x000fce00078e00ff */
[----:B------:R-:W-:Y:S05]  /*20a30*/  WARPSYNC.COLLECTIVE R5, `(.L_x_9621) ;  /* 0x0000000005087348 */ /* 0x000fea0003c00000 */
[----:B------:R0:W1:Y:S02]  /*20a40*/  SHFL.DOWN P0, R0, R8, R7, R6 ;  /* 0x0800000708007389 */ /* 0x0000640000000006 */
[----:B01----:R-:W-:Y:S01]  /*20a50*/  ENDCOLLECTIVE ;  /* 0x000000000000791b */ /* 0x003fe20003800000 */
.L_x_9621:
[----:B------:R-:W-:Y:S01]  /*20a60*/  IMAD.MOV.U32 R7, RZ, RZ, 0x4 ;  /* 0x00000004ff077424 */ /* 0x000fe200078e00ff */
[----:B------:R-:W-:-:S05]  /*20a70*/  FMNMX R3, R8, R0, !PT ;  /* 0x0000000008037209 */ /* 0x000fca0007800000 */
[----:B------:R-:W-:-:S07]  /*20a80*/  IMAD.MOV.U32 R8, RZ, RZ, R3 ;  /* 0x000000ffff087224 */ /* 0x000fce00078e0003 */
[----:B------:R-:W-:Y:S05]  /*20a90*/  WARPSYNC.COLLECTIVE R5, `(.L_x_9622) ;  /* 0x0000000005087348 */ /* 0x000fea0003c00000 */
[----:B------:R0:W1:Y:S02]  /*20aa0*/  SHFL.DOWN P0, R0, R8, R7, R6 ;  /* 0x0800000708007389 */ /* 0x0000640000000006 */
[----:B01----:R-:W-:Y:S01]  /*20ab0*/  ENDCOLLECTIVE ;  /* 0x000000000000791b */ /* 0x003fe20003800000 */
.L_x_9622:
[----:B------:R-:W-:Y:S01]  /*20ac0*/  IMAD.MOV.U32 R7, RZ, RZ, 0x2 ;  /* 0x00000002ff077424 */ /* 0x000fe200078e00ff */
[----:B------:R-:W-:Y:S01]  /*20ad0*/  FMNMX R4, R3, R0, !PT ;  /* 0x0000000003047209 */ /* 0x000fe20007800000 */
[----:B------:R-:W-:-:S04]  /*20ae0*/  IMAD.MOV.U32 R3, RZ, RZ, RZ ;  /* 0x000000ffff037224 */ /* 0x000fc800078e00ff */
[----:B------:R-:W-:-:S07]  /*20af0*/  IMAD.MOV.U32 R8, RZ, RZ, R4 ;  /* 0x000000ffff087224 */ /* 0x000fce00078e0004 */
[----:B------:R-:W-:Y:S05]  /*20b00*/  WARPSYNC.COLLECTIVE R5, `(.L_x_9623) ;  /* 0x0000000005087348 */ /* 0x000fea0003c00000 */
[----:B------:R0:W1:Y:S02]  /*20b10*/  SHFL.DOWN P0, R0, R8, R7, R6 ;  /* 0x0800000708007389 */ /* 0x0000640000000006 */
[----:B01----:R-:W-:Y:S01]  /*20b20*/  ENDCOLLECTIVE ;  /* 0x000000000000791b */ /* 0x003fe20003800000 */
.L_x_9623:
[----:B------:R-:W-:Y:S01]  /*20b30*/  IMAD.MOV.U32 R7, RZ, RZ, 0x1 ;  /* 0x00000001ff077424 */ /* 0x000fe200078e00ff */
[----:B------:R-:W-:-:S05]  /*20b40*/  FMNMX R9, R4, R0, !PT ;  /* 0x0000000004097209 */ /* 0x000fca0007800000 */
[----:B------:R-:W-:-:S07]  /*20b50*/  IMAD.MOV.U32 R8, RZ, RZ, R9 ;  /* 0x000000ffff087224 */ /* 0x000fce00078e0009 */
[----:B------:R-:W-:Y:S05]  /*20b60*/  WARPSYNC.COLLECTIVE R5, `(.L_x_9624) ;  /* 0x0000000005087348 */ /* 0x000fea0003c00000 */
[----:B------:R0:W1:Y:S02]  /*20b70*/  SHFL.DOWN P0, R0, R8, R7, R6 ;  /* 0x0800000708007389 */ /* 0x0000640000000006 */
[----:B01----:R-:W-:Y:S01]  /*20b80*/  ENDCOLLECTIVE ;  /* 0x000000000000791b */ /* 0x003fe20003800000 */
.L_x_9624:
[----:B------:R-:W-:-:S05]  /*20b90*/  FMNMX R0, R9, R0, !PT ;  /* 0x0000000009007209 */ /* 0x000fca0007800000 */
[----:B------:R-:W-:Y:S02]  /*20ba0*/  IMAD.MOV.U32 R4, RZ, RZ, R0 ;  /* 0x000000ffff047224 */ /* 0x000fe400078e0000 */
[----:B------:R-:W-:-:S07]  /*20bb0*/  IMAD.MOV.U32 R0, RZ, RZ, 0x1f ;  /* 0x0000001fff007424 */ /* 0x000fce00078e00ff */
[----:B------:R-:W-:Y:S05]  /*20bc0*/  WARPSYNC.COLLECTIVE R5, `(.L_x_9625) ;  /* 0x0000000005087348 */ /* 0x000fea0003c00000 */
[----:B------:R0:W1:Y:S02]  /*20bd0*/  SHFL.IDX P0, R0, R4, R3, R0 ;  /* 0x0000000304007389 */ /* 0x0000640000000000 */
[----:B01----:R-:W-:Y:S01]  /*20be0*/  ENDCOLLECTIVE ;  /* 0x000000000000791b */ /* 0x003fe20003800000 */
.L_x_9625:
[----:B------:R-:W-:Y:S01]  /*20bf0*/  IMAD.MOV.U32 R10, RZ, RZ, R0 ;  /* 0x000000ffff0a7224 */ /* 0x000fe200078e0000 */
[----:B------:R-:W-:Y:S06]  /*20c00*/  BRA `(.L_x_9626) ;  /* 0xffffff5800ec7947 */ /* 0x000fec000383ffff */
.L_x_9219:
        /* <DEDUP_REMOVED lines=8> */
.L_x_9628:
[----:B------:R-:W-:Y:S05]  /*20c90*/  BSYNC B1 ;  /* 0x0000000000017941 */ /* 0x000fea0003800000 */
.L_x_9627:
[----:B------:R-:W-:Y:S01]  /*20ca0*/  FMNMX R8, R11, R0, !PT ;  /* 0x000000000b087209 */ /* 0x000fe20007800000 */
[----:B------:R-:W-:Y:S02]  /*20cb0*/  IMAD.MOV.U32 R7, RZ, RZ, 0x8 ;  /* 0x00000008ff077424 */ /* 0x000fe400078e00ff */
[----:B------:R-:W-:Y:S02]  /*20cc0*/  IMAD.MOV.U32 R6, RZ, RZ, 0x1f ;  /* 0x0000001fff067424 */ /* 0x000fe400078e00ff */
[----:B------:R-:W-:-:S07]  /*20cd0*/  IMAD.MOV.U32 R5, RZ, RZ, -0x1 ;  /* 0xffffffffff057424 */ /* 0x000fce00078e00ff */
[----:B------:R-:W-:Y:S05]  /*20ce0*/  WARPSYNC.COLLECTIVE R5, `(.L_x_9629) ;  /* 0x0000000005087348 */ /* 0x000fea0003c00000 */
[----:B------:R0:W1:Y:S02]  /*20cf0*/  SHFL.DOWN P0, R0, R8, R7, R6 ;  /* 0x0800000708007389 */ /* 0x0000640000000006 */
[----:B01----:R-:W-:Y:S01]  /*20d00*/  ENDCOLLECTIVE ;  /* 0x000000000000791b */ /* 0x003fe20003800000 */
.L_x_9629:
[----:B------:R-:W-:Y:S01]  /*20d10*/  IMAD.MOV.U32 R7, RZ, RZ, 0x4 ;  /* 0x00000004ff077424 */ /* 0x000fe200078e00ff */
[----:B------:R-:W-:-:S05]  /*20d20*/  FMNMX R3, R8, R0, !PT ;  /* 0x0000000008037209 */ /* 0x000fca0007800000 */
[----:B------:R-:W-:-:S07]  /*20d30*/  IMAD.MOV.U32 R8, RZ, RZ, R3 ;  /* 0x000000ffff087224 */ /* 0x000fce00078e0003 */
[----:B------:R-:W-:Y:S05]  /*20d40*/  WARPSYNC.COLLECTIVE R5, `(.L_x_9630) ;  /* 0x0000000005087348 */ /* 0x000fea0003c00000 */
[----:B------:R0:W1:Y:S02]  /*20d50*/  SHFL.DOWN P0, R0, R8, R7, R6 ;  /* 0x0800000708007389 */ /* 0x0000640000000006 */
[----:B01----:R-:W-:Y:S01]  /*20d60*/  ENDCOLLECTIVE ;  /* 0x000000000000791b */ /* 0x003fe20003800000 */
.L_x_9630:
[----:B------:R-:W-:Y:S01]  /*20d70*/  IMAD.MOV.U32 R7, RZ, RZ, 0x2 ;  /* 0x00000002ff077424 */ /* 0x000fe200078e00ff */
[----:B------:R-:W-:Y:S01]  /*20d80*/  FMNMX R4, R3, R0, !PT ;  /* 0x0000000003047209 */ /* 0x000fe20007800000 */
[----:B------:R-:W-:-:S04]  /*20d90*/  IMAD.MOV.U32 R3, RZ, RZ, RZ ;  /* 0x000000ffff037224 */ /* 0x000fc800078e00ff */
[----:B------:R-:W-:-:S07]  /*20da0*/  IMAD.MOV.U32 R8, RZ, RZ, R4 ;  /* 0x000000ffff087224 */ /* 0x000fce00078e0004 */
[----:B------:R-:W-:Y:S05]  /*20db0*/  WARPSYNC.COLLECTIVE R5, `(.L_x_9631) ;  /* 0x0000000005087348 */ /* 0x000fea0003c00000 */
[----:B------:R0:W1:Y:S02]  /*20dc0*/  SHFL.DOWN P0, R0, R8, R7, R6 ;  /* 0x0800000708007389 */ /* 0x0000640000000006 */
[----:B01----:R-:W-:Y:S01]  /*20dd0*/  ENDCOLLECTIVE ;  /* 0x000000000000791b */ /* 0x003fe20003800000 */
.L_x_9631:
[----:B------:R-:W-:Y:S01]  /*20de0*/  IMAD.MOV.U32 R7, RZ, RZ, 0x1 ;  /* 0x00000001ff077424 */ /* 0x000fe200078e00ff */
[----:B------:R-:W-:-:S05]  /*20df0*/  FMNMX R9, R4, R0, !PT ;  /* 0x0000000004097209 */ /* 0x000fca0007800000 */
[----:B------:R-:W-:-:S07]  /*20e00*/  IMAD.MOV.U32 R8, RZ, RZ, R9 ;  /* 0x000000ffff087224 */ /* 0x000fce00078e0009 */
[----:B------:R-:W-:Y:S05]  /*20e10*/  WARPSYNC.COLLECTIVE R5, `(.L_x_9632) ;  /* 0x0000000005087348 */ /* 0x000fea0003c00000 */
[----:B------:R0:W1:Y:S02]  /*20e20*/  SHFL.DOWN P0, R0, R8, R7, R6 ;  /* 0x0800000708007389 */ /* 0x0000640000000006 */
[----:B01----:R-:W-:Y:S01]  /*20e30*/  ENDCOLLECTIVE ;  /* 0x000000000000791b */ /* 0x003fe20003800000 */
.L_x_9632:
[----:B------:R-:W-:-:S05]  /*20e40*/  FMNMX R0, R9, R0, !PT ;  /* 0x0000000009007209 */ /* 0x000fca0007800000 */
[----:B------:R-:W-:Y:S02]  /*20e50*/  IMAD.MOV.U32 R4, RZ, RZ, R0 ;  /* 0x000000ffff047224 */ /* 0x000fe400078e0000 */
[----:B------:R-:W-:-:S07]  /*20e60*/  IMAD.MOV.U32 R0, RZ, RZ, 0x1f ;  /* 0x0000001fff007424 */ /* 0x000fce00078e00ff */
[----:B------:R-:W-:Y:S05]  /*20e70*/  WARPSYNC.COLLECTIVE R5, `(.L_x_9633) ;  /* 0x0000000005087348 */ /* 0x000fea0003c00000 */
[----:B------:R0:W1:Y:S02]  /*20e80*/  SHFL.IDX P0, R0, R4, R3, R0 ;  /* 0x0000000304007389 */ /* 0x0000640000000000 */
[----:B01----:R-:W-:Y:S01]  /*20e90*/  ENDCOLLECTIVE ;  /* 0x000000000000791b */ /* 0x003fe20003800000 */
.L_x_9633:
[----:B------:R-:W-:Y:S01]  /*20ea0*/  IMAD.MOV.U32 R10, RZ, RZ, R0 ;  /* 0x000000ffff0a7224 */ /* 0x000fe200078e0000 */
[----:B------:R-:W-:Y:S06]  /*20eb0*/  BRA `(.L_x_9634) ;  /* 0xffffff5c00587947 */ /* 0x000fec000383ffff */
.L_x_9227:
        /* <DEDUP_REMOVED lines=8> */
.L_x_9636:
[----:B------:R-:W-:Y:S05]  /*20f40*/  BSYNC B1 ;  /* 0x0000000000017941 */ /* 0x000fea0003800000 */
.L_x_9635:
[----:B------:R-:W-:Y:S01]  /*20f50*/  FMNMX R8, R11, R0, !PT ;  /* 0x000000000b087209 */ /* 0x000fe20007800000 */
[----:B------:R-:W-:Y:S02]  /*20f60*/  IMAD.MOV.U32 R7, RZ, RZ, 0x8 ;  /* 0x00000008ff077424 */ /* 0x000fe400078e00ff */
[----:B------:R-:W-:Y:S02]  /*20f70*/  IMAD.MOV.U32 R6, RZ, RZ, 0x1f ;  /* 0x0000001fff067424 */ /* 0x000fe400078e00ff */
[----:B------:R-:W-:-:S07]  /*20f80*/  IMAD.MOV.U32 R5, RZ, RZ, -0x1 ;  /* 0xffffffffff057424 */ /* 0x000fce00078e00ff */
[----:B------:R-:W-:Y:S05]  /*20f90*/  WARPSYNC.COLLECTIVE R5, `(.L_x_9637) ;  /* 0x0000000005087348 */ /* 0x000fea0003c00000 */
[----:B------:R0:W1:Y:S02]  /*20fa0*/  SHFL.DOWN P0, R0, R8, R7, R6 ;  /* 0x0800000708007389 */ /* 0x0000640000000006 */
[----:B01----:R-:W-:Y:S01]  /*20fb0*/  ENDCOLLECTIVE ;  /* 0x000000000000791b */ /* 0x003fe20003800000 */
.L_x_9637:
[----:B------:R-:W-:Y:S01]  /*20fc0*/  IMAD.MOV.U32 R7, RZ, RZ, 0x4 ;  /* 0x00000004ff077424 */ /* 0x000fe200078e00ff */
[----:B------:R-:W-:-:S05]  /*20fd0*/  FMNMX R3, R8, R0, !PT ;  /* 0x0000000008037209 */ /* 0x000fca0007800000 */
[----:B------:R-:W-:-:S07]  /*20fe0*/  IMAD.MOV.U32 R8, RZ, RZ, R3 ;  /* 0x000000ffff087224 */ /* 0x000fce00078e0003 */
[----:B------:R-:W-:Y:S05]  /*20ff0*/  WARPSYNC.COLLECTIVE R5, `(.L_x_9638) ;  /* 0x0000000005087348 */ /* 0x000fea0003c00000 */
[----:B------:R0:W1:Y:S02]  /*21000*/  SHFL.DOWN P0, R0, R8, R7, R6 ;  /* 0x0800000708007389 */ /* 0x0000640000000006 */
[----:B01----:R-:W-:Y:S01]  /*21010*/  ENDCOLLECTIVE ;  /* 0x000000000000791b */ /* 0x003fe20003800000 */
.L_x_9638:
[----:B------:R-:W-:Y:S01]  /*21020*/  IMAD.MOV.U32 R7, RZ, RZ, 0x2 ;  /* 0x00000002ff077424 */ /* 0x000fe200078e00ff */
[----:B------:R-:W-:Y:S01]  /*21030*/  FMNMX R4, R3, R0, !PT ;  /* 0x0000000003047209 */ /* 0x000fe20007800000 */
[----:B------:R-:W-:-:S04]  /*21040*/  IMAD.MOV.U32 R3, RZ, RZ, RZ ;  /* 0x000000ffff037224 */ /* 0x000fc800078e00ff */
[----:B------:R-:W-:-:S07]  /*21050*/  IMAD.MOV.U32 R8, RZ, RZ, R4 ;  /* 0x000000ffff087224 */ /* 0x000fce00078e0004 */
[----:B------:R-:W-:Y:S05]  /*21060*/  WARPSYNC.COLLECTIVE R5, `(.L_x_9639) ;  /* 0x0000000005087348 */ /* 0x000fea0003c00000 */
[----:B------:R0:W1:Y:S02]  /*21070*/  SHFL.DOWN P0, R0, R8, R7, R6 ;  /* 0x0800000708007389 */ /* 0x0000640000000006 */
[----:B01----:R-:W-:Y:S01]  /*21080*/  ENDCOLLECTIVE ;  /* 0x000000000000791b */ /* 0x003fe20003800000 */
.L_x_9639:
[----:B------:R-:W-:Y:S01]  /*21090*/  IMAD.MOV.U32 R7, RZ, RZ, 0x1 ;  /* 0x00000001ff077424 */ /* 0x000fe200078e00ff */
[----:B------:R-:W-:-:S05]  /*210a0*/  FMNMX R9, R4, R0, !PT ;  /* 0x0000000004097209 */ /* 0x000fca0007800000 */
[----:B------:R-:W-:-:S07]  /*210b0*/  IMAD.MOV.U32 R8, RZ, RZ, R9 ;  /* 0x000000ffff087224 */ /* 0x000fce00078e0009 */
[----:B------:R-:W-:Y:S05]  /*210c0*/  WARPSYNC.COLLECTIVE R5, `(.L_x_9640) ;  /* 0x0000000005087348 */ /* 0x000fea0003c00000 */
[----:B------:R0:W1:Y:S02]  /*210d0*/  SHFL.DOWN P0, R0, R8, R7, R6 ;  /* 0x0800000708007389 */ /* 0x0000640000000006 */
[----:B01----:R-:W-:Y:S01]  /*210e0*/  ENDCOLLECTIVE ;  /* 0x000000000000791b */ /* 0x003fe20003800000 */
.L_x_9640:
[----:B------:R-:W-:-:S05]  /*210f0*/  FMNMX R0, R9, R0, !PT ;  /* 0x0000000009007209 */ /* 0x000fca0007800000 */
[----:B------:R-:W-:Y:S02]  /*21100*/  IMAD.MOV.U32 R4, RZ, RZ, R0 ;  /* 0x000000ffff047224 */ /* 0x000fe400078e0000 */
[----:B------:R-:W-:-:S07]  /*21110*/  IMAD.MOV.U32 R0, RZ, RZ, 0x1f ;  /* 0x0000001fff007424 */ /* 0x000fce00078e00ff */
[----:B------:R-:W-:Y:S05]  /*21120*/  WARPSYNC.COLLECTIVE R5, `(.L_x_9641) ;  /* 0x0000000005087348 */ /* 0x000fea0003c00000 */
[----:B------:R0:W1:Y:S02]  /*21130*/  SHFL.IDX P0, R0, R4, R3, R0 ;  /* 0x0000000304007389 */ /* 0x0000640000000000 */
[----:B01----:R-:W-:Y:S01]  /*21140*/  ENDCOLLECTIVE ;  /* 0x000000000000791b */ /* 0x003fe20003800000 */
.L_x_9641:
[----:B------:R-:W-:Y:S01]  /*21150*/  IMAD.MOV.U32 R10, RZ, RZ, R0 ;  /* 0x000000ffff0a7224 */ /* 0x000fe200078e0000 */
[----:B------:R-:W-:Y:S06]  /*21160*/  BRA `(.L_x_9642) ;  /* 0xffffff5c00c47947 */ /* 0x000fec000383ffff */
.L_x_9235:
        /* <DEDUP_REMOVED lines=8> */
.L_x_9644:
[----:B------:R-:W-:Y:S05]  /*211f0*/  BSYNC B1 ;  /* 0x0000000000017941 */ /* 0x000fea0003800000 */
.L_x_9643:
[----:B------:R-:W-:Y:S01]  /*21200*/  FMNMX R8, R11, R0, !PT ;  /* 0x000000000b087209 */ /* 0x000fe20007800000 */
[----:B------:R-:W-:Y:S02]  /*21210*/  IMAD.MOV.U32 R7, RZ, RZ, 0x8 ;  /* 0x00000008ff077424 */ /* 0x000fe400078e00ff */
[----:B------:R-:W-:Y:S02]  /*21220*/  IMAD.MOV.U32 R6, RZ, RZ, 0x1f ;  /* 0x0000001fff067424 */ /* 0x000fe400078e00ff */
[----:B------:R-:W-:-:S07]  /*21230*/  IMAD.MOV.U32 R5, RZ, RZ, -0x1 ;  /* 0xffffffffff057424 */ /* 0x000fce00078e00ff */
[----:B------:R-:W-:Y:S05]  /*21240*/  WARPSYNC.COLLECTIVE R5, `(.L_x_9645) ;  /* 0x0000000005087348 */ /* 0x000fea0003c00000 */
[----:B------:R0:W1:Y:S02]  /*21250*/  SHFL.DOWN P0, R0, R8, R7, R6 ;  /* 0x0800000708007389 */ /* 0x0000640000000006 */
[----:B01----:R-:W-:Y:S01]  /*21260*/  ENDCOLLECTIVE ;  /* 0x000000000000791b */ /* 0x003fe20003800000 */
.L_x_9645:
[----:B------:R-:W-:Y:S01]  /*21270*/  IMAD.MOV.U32 R7, RZ, RZ, 0x4 ;  /* 0x00000004ff077424 */ /* 0x000fe200078e00ff */
[----:B------:R-:W-:-:S05]  /*21280*/  FMNMX R3, R8, R0, !PT ;  /* 0x0000000008037209 */ /* 0x000fca0007800000 */
[----:B------:R-:W-:-:S07]  /*21290*/  IMAD.MOV.U32 R8, RZ, RZ, R3 ;  /* 0x000000ffff087224 */ /* 0x000fce00078e0003 */
[----:B------:R-:W-:Y:S05]  /*212a0*/  WARPSYNC.COLLECTIVE R5, `(.L_x_9646) ;  /* 0x0000000005087348 */ /* 0x000fea0003c00000 */
[----:B------:R0:W1:Y:S02]  /*212b0*/  SHFL.DOWN P0, R0, R8, R7, R6 ;  /* 0x0800000708007389 */ /* 0x0000640000000006 */
[----:B01----:R-:W-:Y:S01]  /*212c0*/  ENDCOLLECTIVE ;  /* 0x000000000000791b */ /* 0x003fe20003800000 */
.L_x_9646:
[----:B------:R-:W-:Y:S01]  /*212d0*/  IMAD.MOV.U32 R7, RZ, RZ, 0x2 ;  /* 0x00000002ff077424 */ /* 0x000fe200078e00ff */
[----:B------:R-:W-:Y:S01]  /*212e0*/  FMNMX R4, R3, R0, !PT ;  /* 0x0000000003047209 */ /* 0x000fe20007800000 */
[----:B------:R-:W-:-:S04]  /*212f0*/  IMAD.MOV.U32 R3, RZ, RZ, RZ ;  /* 0x000000ffff037224 */ /* 0x000fc800078e00ff */
[----:B------:R-:W-:-:S07]  /*21300*/  IMAD.MOV.U32 R8, RZ, RZ, R4 ;  /* 0x000000ffff087224 */ /* 0x000fce00078e0004 */
[----:B------:R-:W-:Y:S05]  /*21310*/  WARPSYNC.COLLECTIVE R5, `(.L_x_9647) ;  /* 0x0000000005087348 */ /* 0x000fea0003c00000 */
[----:B------:R0:W1:Y:S02]  /*21320*/  SHFL.DOWN P0, R0, R8, R7, R6 ;  /* 0x0800000708007389 */ /* 0x0000640000000006 */
[----:B01----:R-:W-:Y:S01]  /*21330*/  ENDCOLLECTIVE ;  /* 0x000000000000791b */ /* 0x003fe20003800000 */
.L_x_9647:
[----:B------:R-:W-:Y:S01]  /*21340*/  IMAD.MOV.U32 R7, RZ, RZ, 0x1 ;  /* 0x00000001ff077424 */ /* 0x000fe200078e00ff */
[----:B------:R-:W-:-:S05]  /*21350*/  FMNMX R9, R4, R0, !PT ;  /* 0x0000000004097209 */ /* 0x000fca0007800000 */
[----:B------:R-:W-:-:S07]  /*21360*/  IMAD.MOV.U32 R8, RZ, RZ, R9 ;  /* 0x000000ffff087224 */ /* 0x000fce00078e0009 */
[----:B------:R-:W-:Y:S05]  /*21370*/  WARPSYNC.COLLECTIVE R5, `(.L_x_9648) ;  /* 0x0000000005087348 */ /* 0x000fea0003c00000 */
[----:B------:R0:W1:Y:S02]  /*21380*/  SHFL.DOWN P0, R0, R8, R7, R6 ;  /* 0x0800000708007389 */ /* 0x0000640000000006 */
[----:B01----:R-:W-:Y:S01]  /*21390*/  ENDCOLLECTIVE ;  /* 0x000000000000791b */ /* 0x003fe20003800000 */
.L_x_9648:
[----:B------:R-:W-:-:S05]  /*213a0*/  FMNMX R0, R9, R0, !PT ;  /* 0x0000000009007209 */ /* 0x000fca0007800000 */
[----:B------:R-:W-:Y:S02]  /*213b0*/  IMAD.MOV.U32 R4, RZ, RZ, R0 ;  /* 0x000000ffff047224 */ /* 0x000fe400078e0000 */
[----:B------:R-:W-:-:S07]  /*213c0*/  IMAD.MOV.U32 R0, RZ, RZ, 0x1f ;  /* 0x0000001fff007424 */ /* 0x000fce00078e00ff */
[----:B------:R-:W-:Y:S05]  /*213d0*/  WARPSYNC.COLLECTIVE R5, `(.L_x_9649) ;  /* 0x0000000005087348 */ /* 0x000fea0003c00000 */
[----:B------:R0:W1:Y:S02]  /*213e0*/  SHFL.IDX P0, R0, R4, R3, R0 ;  /* 0x0000000304007389 */ /* 0x0000640000000000 */
[----:B01----:R-:W-:Y:S01]  /*213f0*/  ENDCOLLECTIVE ;  /* 0x000000000000791b */ /* 0x003fe20003800000 */
.L_x_9649:
[----:B------:R-:W-:Y:S01]  /*21400*/  IMAD.MOV.U32 R10, RZ, RZ, R0 ;  /* 0x000000ffff0a7224 */ /* 0x000fe200078e0000 */
[----:B------:R-:W-:Y:S06]  /*21410*/  BRA `(.L_x_9650) ;  /* 0xffffff6000307947 */ /* 0x000fec000383ffff */
        .weak           $__internal_20_$__cuda_sm20_rcp_rn_f32_slowpath
        .type           $__internal_20_$__cuda_sm20_rcp_rn_f32_slowpath,@function
        .size           $__internal_20_$__cuda_sm20_rcp_rn_f32_slowpath,($__internal_21_$__cuda_sm3x_div_rn_noftz_f32_slowpath - $__internal_20_$__cuda_sm20_rcp_rn_f32_slowpath)
$__internal_20_$__cuda_sm20_rcp_rn_f32_slowpath:
        /* <DEDUP_REMOVED lines=15> */
.L_x_9652:
        /* <DEDUP_REMOVED lines=33> */
.L_x_9654:
[----:B------:R0:W1:Y:S02]  /*21720*/  MUFU.RCP R5, R0 ;  /* 0x0000000000057308 */ /* 0x0000640000001000 */
.L_x_9653:
[----:B------:R-:W-:Y:S05]  /*21730*/  BSYNC B1 ;  /* 0x0000000000017941 */ /* 0x000fea0003800000 */
.L_x_9651:
[----:B------:R-:W-:Y:S02]  /*21740*/  IMAD.MOV.U32 R6, RZ, RZ, R4 ;  /* 0x000000ffff067224 */ /* 0x000fe400078e0004 */
[----:B------:R-:W-:-:S04]  /*21750*/  IMAD.MOV.U32 R7, RZ, RZ, 0x0 ;  /* 0x00000000ff077424 */ /* 0x000fc800078e00ff */
[----:B01----:R-:W-:Y:S05]  /*21760*/  RET.REL.NODEC R6 `(_ZN18transformer_engine71_GLOBAL__N__fadcdbdc_38_quantize_transpose_vector_blockwise_cu_d4a478bd37block_scaled_1d_cast_transpose_kernelILb0Eff13__nv_fp8_e5m2EEvPKT1_PT2_S7_PT0_S9_mmmmmmfNS_6detail25FP8BlockwiseRowwiseOptionENSA_28FP8BlockwiseColumnwiseOptionEbPKf) ;  /* 0xfffffde806247950 */ /* 0x003fea0003c3ffff */
        .weak           $__internal_21_$__cuda_sm3x_div_rn_noftz_f32_slowpath
        .type           $__internal_21_$__cuda_sm3x_div_rn_noftz_f32_slowpath,@function
        .size           $__internal_21_$__cuda_sm3x_div_rn_noftz_f32_slowpath,(.L_x_10536 - $__internal_21_$__cuda_sm3x_div_rn_noftz_f32_slowpath)
$__internal_21_$__cuda_sm3x_div_rn_noftz_f32_slowpath:
        /* <DEDUP_REMOVED lines=36> */
.L_x_9656:
        /* <DEDUP_REMOVED lines=51> */
.L_x_9663:
[----:B------:R-:W-:-:S04]  /*21ce0*/  LOP3.LUT R0, R0, 0x80000000, RZ, 0xc0, !PT ;  /* 0x8000000000007812 */ /* 0x000fc800078ec0ff */
[----:B------:R-:W-:Y:S01]  /*21cf0*/  LOP3.LUT R0, R0, 0x7f800000, RZ, 0xfc, !PT ;  /* 0x7f80000000007812 */ /* 0x000fe200078efcff */
[----:B------:R-:W-:Y:S06]  /*21d00*/  BRA `(.L_x_9664) ;  /* 0x0000000000047947 */ /* 0x000fec0003800000 */
.L_x_9662:
[----:B------:R-:W-:-:S07]  /*21d10*/  IMAD R0, R7, 0x800000, R0 ;  /* 0x0080000007007824 */ /* 0x000fce00078e0200 */
.L_x_9664:
[----:B------:R-:W-:Y:S05]  /*21d20*/  BSYNC B2 ;  /* 0x0000000000027941 */ /* 0x000fea0003800000 */
.L_x_9661:
[----:B------:R-:W-:Y:S05]  /*21d30*/  BRA `(.L_x_9665) ;  /* 0x0000000000207947 */ /* 0x000fea0003800000 */
.L_x_9660:
[----:B------:R-:W-:-:S04]  /*21d40*/  LOP3.LUT R3, R3, 0x80000000, R7, 0x48, !PT ;  /* 0x8000000003037812 */ /* 0x000fc800078e4807 */
[----:B------:R-:W-:Y:S01]  /*21d50*/  LOP3.LUT R0, R3, 0x7f800000, RZ, 0xfc, !PT ;  /* 0x7f80000003007812 */ /* 0x000fe200078efcff */
[----:B------:R-:W-:Y:S06]  /*21d60*/  BRA `(.L_x_9665) ;  /* 0x0000000000147947 */ /* 0x000fec0003800000 */
.L_x_9659:
[----:B------:R-:W-:Y:S01]  /*21d70*/  LOP3.LUT R0, R3, 0x80000000, R7, 0x48, !PT ;  /* 0x8000000003007812 */ /* 0x000fe200078e4807 */
[----:B------:R-:W-:Y:S06]  /*21d80*/  BRA `(.L_x_9665) ;  /* 0x00000000000c7947 */ /* 0x000fec0003800000 */
.L_x_9658:
[----:B------:R-:W0:Y:S01]  /*21d90*/  MUFU.RSQ R0, -QNAN ;  /* 0xffc0000000007908 */ /* 0x000e220000001400 */
[----:B------:R-:W-:Y:S05]  /*21da0*/  BRA `(.L_x_9665) ;  /* 0x0000000000047947 */ /* 0x000fea0003800000 */
.L_x_9657:
[----:B------:R-:W-:-:S07]  /*21db0*/  FADD.FTZ R0, R0, R3 ;  /* 0x0000000300007221 */ /* 0x000fce0000010000 */
.L_x_9665:
[----:B------:R-:W-:Y:S05]  /*21dc0*/  BSYNC B1 ;  /* 0x0000000000017941 */ /* 0x000fea0003800000 */
.L_x_9655:
[----:B------:R-:W-:-:S04]  /*21dd0*/  IMAD.MOV.U32 R5, RZ, RZ, 0x0 ;  /* 0x00000000ff057424 */ /* 0x000fc800078e00ff */
[----:B0-----:R-:W-:Y:S05]  /*21de0*/  RET.REL.NODEC R4 `(_ZN18transformer_engine71_GLOBAL__N__fadcdbdc_38_quantize_transpose_vector_blockwise_cu_d4a478bd37block_scaled_1d_cast_transpose_kernelILb0Eff13__nv_fp8_e5m2EEvPKT1_PT2_S7_PT0_S9_mmmmmmfNS_6detail25FP8BlockwiseRowwiseOptionENSA_28FP8BlockwiseColumnwiseOptionEbPKf) ;  /* 0xfffffde004847950 */ /* 0x001fea0003c3ffff */
.L_x_9666:
        /* <DEDUP_REMOVED lines=9> */
.L_x_10536:


//--------------------- .text._ZN18transformer_engine71_GLOBAL__N__fadcdbdc_38_quantize_transpose_vector_blockwise_cu_d4a478bd37block_scaled_1d_cast_transpose_kernelILb1Eff13__nv_fp8_e5m2EEvPKT1_PT2_S7_PT0_S9_mmmmmmfNS_6detail25FP8BlockwiseRowwiseOptionENSA_28FP8BlockwiseColumnwiseOptionEbPKf --------------------------
	.section	.text._ZN18transformer_engine71_GLOBAL__N__fadcdbdc_38_quantize_transpose_vector_blockwise_cu_d4a478bd37block_scaled_1d_cast_transpose_kernelILb1Eff13__nv_fp8_e5m2EEvPKT1_PT2_S7_PT0_S9_mmmmmmfNS_6detail25FP8BlockwiseRowwiseOptionENSA_28FP8BlockwiseColumnwiseOptionEbPKf,"ax",@progbits
	.align	128
.text._ZN18transformer_engine71_GLOBAL__N__fadcdbdc_38_quantize_transpose_vector_blockwise_cu_d4a478bd37block_scaled_1d_cast_transpose_kernelILb1Eff13__nv_fp8_e5m2EEvPKT1_PT2_S7_PT0_S9_mmmmmmfNS_6detail25FP8BlockwiseRowwiseOptionENSA_28FP8BlockwiseColumnwiseOptionEbPKf:
        .type           _ZN18transformer_engine71_GLOBAL__N__fadcdbdc_38_quantize_transpose_vector_blockwise_cu_d4a478bd37block_scaled_1d_cast_transpose_kernelILb1Eff13__nv_fp8_e5m2EEvPKT1_PT2_S7_PT0_S9_mmmmmmfNS_6detail25FP8BlockwiseRowwiseOptionENSA_28FP8BlockwiseColumnwiseOptionEbPKf,@function
        .size           _ZN18transformer_engine71_GLOBAL__N__fadcdbdc_38_quantize_transpose_vector_blockwise_cu_d4a478bd37block_scaled_1d_cast_transpose_kernelILb1Eff13__nv_fp8_e5m2EEvPKT1_PT2_S7_PT0_S9_mmmmmmfNS_6detail25FP8BlockwiseRowwiseOptionENSA_28FP8BlockwiseColumnwiseOptionEbPKf,(.L_x_10539 - _ZN18transformer_engine71_GLOBAL__N__fadcdbdc_38_quantize_transpose_vector_blockwise_cu_d4a478bd37block_scaled_1d_cast_transpose_kernelILb1Eff13__nv_fp8_e5m2EEvPKT1_PT2_S7_PT0_S9_mmmmmmfNS_6detail25FP8BlockwiseRowwiseOptionENSA_28FP8BlockwiseColumnwiseOptionEbPKf)
        .other          _ZN18transformer_engine71_GLOBAL__N__fadcdbdc_38_quantize_transpose_vector_blockwise_cu_d4a478bd37block_scaled_1d_cast_transpose_kernelILb1Eff13__nv_fp8_e5m2EEvPKT1_PT2_S7_PT0_S9_mmmmmmfNS_6detail25FP8BlockwiseRowwiseOptionENSA_28FP8BlockwiseColumnwiseOptionEbPKf,@"STO_CUDA_ENTRY STV_DEFAULT"
_ZN18transformer_engine71_GLOBAL__N__fadcdbdc_38_quantize_transpose_vector_blockwise_cu_d4a478bd37block_scaled_1d_cast_transpose_kernelILb1Eff13__nv_fp8_e5m2EEvPKT1_PT2_S7_PT0_S9_mmmmmmfNS_6detail25FP8BlockwiseRowwiseOptionENSA_28FP8BlockwiseColumnwiseOptionEbPKf:
        /* <DEDUP_REMOVED lines=10> */
.L_x_9667:
        /* <DEDUP_REMOVED lines=201> */
.L_x_10098:
        /* <DEDUP_REMOVED lines=19> */
[----:B------:R-:W-:Y:S05]  /*0e60*/  CALL.REL.NOINC `($__internal_23_$__cuda_sm3x_div_rn_noftz_f32_slowpath) ;  /* 0x000001a400147944 */ /* 0x000fea0003c00000 */
.L_x_9674:
[----:B------:R-:W-:Y:S05]  /*0e70*/  BSYNC B3 ;  /* 0x0000000000037941 */ /* 0x000fea0003800000 */
.L_x_9673:
[----:B------:R-:W-:-:S04]  /*0e80*/  FSETP.NEU.AND P0, PT, |R0|, +INF , PT ;  /* 0x7f8000000000780b */ /* 0x000fc80003f0d200 */
[----:B------:R-:W-:-:S04]  /*0e90*/  FSEL R0, R0, 3.40282346638528859812e+38, P0 ;  /* 0x7f7fffff00007808 */ /* 0x000fc80000000000 */
[----:B------:R-:W-:-:S07]  /*0ea0*/  LOP3.LUT R0, R0, 0xff800000, RZ, 0xc0, !PT ;  /* 0xff80000000007812 */ /* 0x000fce00078ec0ff */
.L_x_9672:
[----:B------:R-:W-:Y:S05]  /*0eb0*/  BSYNC B2 ;  /* 0x0000000000027941 */ /* 0x000fea0003800000 */
.L_x_9671:
        /* <DEDUP_REMOVED lines=9> */
[----:B------:R-:W-:Y:S05]  /*0f50*/  CALL.REL.NOINC `($__internal_22_$__cuda_sm20_rcp_rn_f32_slowpath) ;  /* 0x000001a000047944 */ /* 0x000fea0003c00000 */
[----:B------:R-:W-:Y:S05]  /*0f60*/  BRA `(.L_x_9679) ;  /* 0x0000000000107947 */ /* 0x000fea0003800000 */
.L_x_9678:
[----:B------:R-:W1:Y:S02]  /*0f70*/  MUFU.RCP R5, R0 ;  /* 0x0000000000057308 */ /* 0x000e640000001000 */
[----:B-1----:R-:W-:-:S04]  /*0f80*/  FFMA R3, R5, R0, -1 ;  /* 0xbf80000005037423 */ /* 0x002fc80000000000 */
[----:B0-----:R-:W-:-:S04]  /*0f90*/  FADD.FTZ R4, -R3, -RZ ;  /* 0x800000ff03047221 */ /* 0x001fc80000010100 */
[----:B------:R-:W-:-:S07]  /*0fa0*/  FFMA R5, R5, R4, R5 ;  /* 0x0000000405057223 */ /* 0x000fce0000000005 */
.L_x_9679:
[----:B------:R-:W-:Y:S05]  /*0fb0*/  BSYNC B2 ;  /* 0x0000000000027941 */ /* 0x000fea0003800000 */
.L_x_9677:
[----:B------:R1:W-:Y:S02]  /*0fc0*/  STG.E desc[UR8][R50.64], R5 ;  /* 0x0000000532007986 */ /* 0x0003e4000c101908 */
.L_x_9676:
[----:B------:R-:W-:Y:S05]  /*0fd0*/  BSYNC B1 ;  /* 0x0000000000017941 */ /* 0x000fea0003800000 */
.L_x_9675:
        /* <DEDUP_REMOVED lines=12> */
[----:B------:R-:W-:Y:S01]  /*10a0*/  F2FP.SATFINITE.E5M2.F32.PACK_AB_MERGE_C R24, RZ, R24, RZ ;  /* 0x00000018ff18723e */ /* 0x000fe200048060ff */
[----:B------:R-:W2:Y:S01]  /*10b0*/  LDS.64 R16, [R30+0x4110] ;  /* 0x004110001e107984 */ /* 0x000ea20000000a00 */
[----:B------:R-:W-:Y:S01]  /*10c0*/  F2FP.SATFINITE.E5M2.F32.PACK_AB_MERGE_C R25, RZ, R25, RZ ;  /* 0x00000019ff19723e */ /* 0x000fe200048060ff */
[-C--:B------:R-:W-:Y:S01]  /*10d0*/  FMUL R9, R22, R0.reuse ;  /* 0x0000000016097220 */ /* 0x080fe20000400000 */
[----:B------:R-:W-:Y:S01]  /*10e0*/  LOP3.LUT R7, R24, 0xff, RZ, 0xc0, !PT ;  /* 0x000000ff18077812 */ /* 0x000fe200078ec0ff */
[-C--:B------:R-:W-:Y:S01]  /*10f0*/  FMUL R10, R23, R0.reuse ;  /* 0x00000000170a7220 */ /* 0x080fe20000400000 */
[----:B------:R-:W-:Y:S01]  /*1100*/  LOP3.LUT R8, R25, 0xffff, RZ, 0xc0, !PT ;  /* 0x0000ffff19087812 */ /* 0x000fe200078ec0ff */
[----:B------:R-:W-:Y:S01]  /*1110*/  LDS.64 R22, [R30+0x4120] ;  /* 0x004120001e167984 */ /* 0x000fe20000000a00 */
[----:B------:R-:W-:Y:S01]  /*1120*/  F2FP.SATFINITE.E5M2.F32.PACK_AB_MERGE_C R3, RZ, R3, RZ ;  /* 0x00000003ff03723e */ /* 0x000fe200048060ff */
[----:B------:R-:W-:Y:S01]  /*1130*/  FMUL R11, R20, R0 ;  /* 0x00000000140b7220 */ /* 0x000fe20000400000 */
[----:B------:R-:W-:Y:S01]  /*1140*/  F2FP.SATFINITE.E5M2.F32.PACK_AB_MERGE_C R4, RZ, R4, RZ ;  /* 0x00000004ff04723e */ /* 0x000fe200048060ff */
[----:B------:R-:W3:Y:S01]  /*1150*/  LDS.64 R24, [R30+0x4118] ;  /* 0x004118001e187984 */ /* 0x000ee20000000a00 */
[----:B------:R-:W-:Y:S01]  /*1160*/  LOP3.LUT R3, R3, 0xff, RZ, 0xc0, !PT ;  /* 0x000000ff03037812 */ /* 0x000fe200078ec0ff */
[-C--:B------:R-:W-:Y:S01]  /*1170*/  FMUL R31, R21, R0.reuse ;  /* 0x00000000151f7220 */ /* 0x080fe20000400000 */
[----:B------:R-:W-:Y:S01]  /*1180*/  LOP3.LUT R4, R4, 0xffff, RZ, 0xc0, !PT ;  /* 0x0000ffff04047812 */ /* 0x000fe200078ec0ff */
[-C--:B------:R-:W-:Y:S01]  /*1190*/  FMUL R14, R14, R0.reuse ;  /* 0x000000000e0e7220 */ /* 0x080fe20000400000 */
[----:B------:R-:W-:Y:S01]  /*11a0*/  F2FP.SATFINITE.E5M2.F32.PACK_AB_MERGE_C R5, RZ, R5, RZ ;  /* 0x00000005ff05723e */ /* 0x000fe200048060ff */
[----:B------:R-:W-:Y:S01]  /*11b0*/  FMUL R15, R15, R0 ;  /* 0x000000000f0f7220 */ /* 0x000fe20000400000 */
[----:B------:R-:W-:Y:S01]  /*11c0*/  PRMT R3, R4, 0x7604, R3 ;  /* 0x0000760404037816 */ /* 0x000fe20000000003 */
[----:B------:R-:W4:Y:S01]  /*11d0*/  LDS.64 R20, [R30+0x4128] ;  /* 0x004128001e147984 */ /* 0x000f220000000a00 */
[----:B------:R-:W-:Y:S01]  /*11e0*/  LOP3.LUT R0, R5, 0xff, RZ, 0xc0, !PT ;  /* 0x000000ff05007812 */ /* 0x000fe200078ec0ff */
[----:B------:R-:W5:Y:S01]  /*11f0*/  REDUX.OR UR5, R28 ;  /* 0x000000001c0573c4 */ /* 0x000f620000004000 */
[----:B------:R-:W-:Y:S01]  /*1200*/  F2FP.SATFINITE.E5M2.F32.PACK_AB_MERGE_C R18, RZ, R18, RZ ;  /* 0x00000012ff12723e */ /* 0x000fe200048060ff */
[----:B------:R-:W-:Y:S01]  /*1210*/  VOTEU.ANY UR6, UPT, PT ;  /* 0x0000000000067886 */ /* 0x000fe200038e0100 */
[----:B------:R-:W-:-:S02]  /*1220*/  F2FP.SATFINITE.E5M2.F32.PACK_AB_MERGE_C R19, RZ, R19, RZ ;  /* 0x00000013ff13723e */ /* 0x000fc400048060ff */
[----:B------:R-:W-:Y:S02]  /*1230*/  PRMT R0, R3, 0x5410, R0 ;  /* 0x0000541003007816 */ /* 0x000fe40000000000 */
[----:B------:R-:W-:Y:S02]  /*1240*/  LOP3.LUT R18, R18, 0xff, RZ, 0xc0, !PT ;  /* 0x000000ff12127812 */ /* 0x000fe400078ec0ff */
[----:B------:R-:W-:Y:S02]  /*1250*/  LOP3.LUT R19, R19, 0xffff, RZ, 0xc0, !PT ;  /* 0x0000ffff13137812 */ /* 0x000fe400078ec0ff */
[----:B0-----:R-:W-:Y:S02]  /*1260*/  FMNMX R52, RZ, |R26|, !PT ;  /* 0x4000001aff347209 */ /* 0x001fe40007800000 */
[----:B------:R-:W-:Y:S02]  /*1270*/  F2FP.SATFINITE.E5M2.F32.PACK_AB_MERGE_C R9, RZ, R9, RZ ;  /* 0x00000009ff09723e */ /* 0x000fe400048060ff */
[----:B------:R-:W-:-:S02]  /*1280*/  FMNMX R3, |R27|, R52, !PT ;  /* 0x000000341b037209 */ /* 0x000fc40007800200 */
[----:B------:R-:W-:Y:S02]  /*1290*/  F2FP.SATFINITE.E5M2.F32.PACK_AB_MERGE_C R11, RZ, R11, RZ ;  /* 0x0000000bff0b723e */ /* 0x000fe400048060ff */
[----:B------:R-:W-:Y:S02]  /*12a0*/  F2FP.SATFINITE.E5M2.F32.PACK_AB_MERGE_C R31, RZ, R31, RZ ;  /* 0x0000001fff1f723e */ /* 0x000fe400048060ff */
[----:B-1----:R-:W-:Y:S02]  /*12b0*/  FMNMX R52, |R12|, R3, !PT ;  /* 0x000000030c347209 */ /* 0x002fe40007800200 */
[----:B------:R-:W-:Y:S02]  /*12c0*/  PRMT R7, R8, 0x7604, R7 ;  /* 0x0000760408077816 */ /* 0x000fe40000000007 */
[----:B------:R-:W-:Y:S02]  /*12d0*/  PRMT R5, R19, 0x7604, R18 ;  /* 0x0000760413057816 */ /* 0x000fe40000000012 */
[----:B------:R-:W-:Y:S01]  /*12e0*/  LOP3.LUT R11, R11, 0xff, RZ, 0xc0, !PT ;  /* 0x000000ff0b0b7812 */ /* 0x000fe200078ec0ff */
[----:B------:R-:W0:Y:S01]  /*12f0*/  LDS.64 R18, [R30+0x4130] ;  /* 0x004130001e127984 */ /* 0x000e220000000a00 */
[----:B------:R-:W-:-:S02]  /*1300*/  LOP3.LUT R8, R31, 0xffff, RZ, 0xc0, !PT ;  /* 0x0000ffff1f087812 */ /* 0x000fc400078ec0ff */
[----:B------:R-:W-:Y:S02]  /*1310*/  LOP3.LUT R4, R9, 0xff, RZ, 0xc0, !PT ;  /* 0x000000ff09047812 */ /* 0x000fe400078ec0ff */
[----:B------:R-:W-:Y:S02]  /*1320*/  F2FP.SATFINITE.E5M2.F32.PACK_AB_MERGE_C R50, RZ, R50, RZ ;  /* 0x00000032ff32723e */ /* 0x000fe400048060ff */
[----:B------:R-:W-:Y:S02]  /*1330*/  FMNMX R9, |R13|, R52, !PT ;  /* 0x000000340d097209 */ /* 0x000fe40007800200 */
[----:B------:R-:W-:Y:S02]  /*1340*/  F2FP.SATFINITE.E5M2.F32.PACK_AB_MERGE_C R15, RZ, R15, RZ ;  /* 0x0000000fff0f723e */ /* 0x000fe400048060ff */
[----:B------:R-:W-:Y:S02]  /*1350*/  F2FP.SATFINITE.E5M2.F32.PACK_AB_MERGE_C R14, RZ, R14, RZ ;  /* 0x0000000eff0e723e */ /* 0x000fe400048060ff */
        /* <DEDUP_REMOVED lines=12> */
[----:B------:R-:W-:Y:S02]  /*1420*/  F2FP.SATFINITE.E5M2.F32.PACK_AB_MERGE_C R10, RZ, R10, RZ ;  /* 0x0000000aff0a723e */ /* 0x000fe400048060ff */
[----:B------:R-:W-:Y:S02]  /*1430*/  F2FP.SATFINITE.E5M2.F32.PACK_AB_MERGE_C R51, RZ, R51, RZ ;  /* 0x00000033ff33723e */ /* 0x000fe400048060ff */
[----:B---3--:R-:W-:Y:S02]  /*1440*/  FMNMX R50, |R24|, R3, !PT ;  /* 0x0000000318327209 */ /* 0x008fe40007800200 */
[----:B------:R-:W-:Y:S02]  /*1450*/  F2FP.SATFINITE.E5M2.F32.PACK_AB_MERGE_C R6, RZ, R6, RZ ;  /* 0x00000006ff06723e */ /* 0x000fe400048060ff */
        /* <DEDUP_REMOVED lines=29> */
.L_x_10107:
        /* <DEDUP_REMOVED lines=20> */
.L_x_9684:
[----:B------:R-:W-:Y:S05]  /*1770*/  BSYNC B3 ;  /* 0x0000000000037941 */ /* 0x000fea0003800000 */
.L_x_9683:
[----:B------:R-:W-:-:S04]  /*1780*/  FSETP.NEU.AND P0, PT, |R0|, +INF , PT ;  /* 0x7f8000000000780b */ /* 0x000fc80003f0d200 */
[----:B------:R-:W-:-:S04]  /*1790*/  FSEL R0, R0, 3.40282346638528859812e+38, P0 ;  /* 0x7f7fffff00007808 */ /* 0x000fc80000000000 */
[----:B------:R-:W-:-:S07]  /*17a0*/  LOP3.LUT R0, R0, 0xff800000, RZ, 0xc0, !PT ;  /* 0xff80000000007812 */ /* 0x000fce00078ec0ff */
.L_x_9682:
[----:B------:R-:W-:Y:S05]  /*17b0*/  BSYNC B2 ;  /* 0x0000000000027941 */ /* 0x000fea0003800000 */
.L_x_9681:
        /* <DEDUP_REMOVED lines=10> */
.L_x_9688:
[----:B------:R-:W1:Y:S02]  /*1860*/  MUFU.RCP R5, R0 ;  /* 0x0000000000057308 */ /* 0x000e640000001000 */
[----:B-1----:R-:W-:-:S04]  /*1870*/  FFMA R3, R5, R0, -1 ;  /* 0xbf80000005037423 */ /* 0x002fc80000000000 */
[----:B0-----:R-:W-:-:S04]  /*1880*/  FADD.FTZ R4, -R3, -RZ ;  /* 0x800000ff03047221 */ /* 0x001fc80000010100 */
[----:B------:R-:W-:-:S07]  /*1890*/  FFMA R5, R5, R4, R5 ;  /* 0x0000000405057223 */ /* 0x000fce0000000005 */
.L_x_9689:
[----:B------:R-:W-:Y:S05]  /*18a0*/  BSYNC B2 ;  /* 0x0000000000027941 */ /* 0x000fea0003800000 */
.L_x_9687:
[----:B------:R1:W-:Y:S02]  /*18b0*/  STG.E desc[UR8][R48.64], R5 ;  /* 0x0000000530007986 */ /* 0x0003e4000c101908 */
.L_x_9686:
[----:B------:R-:W-:Y:S05]  /*18c0*/  BSYNC B1 ;  /* 0x0000000000017941 */ /* 0x000fea0003800000 */
.L_x_9685:
        /* <DEDUP_REMOVED lines=13> */
[----:B------:R-:W-:Y:S01]  /*19a0*/  F2FP.SATFINITE.E5M2.F32.PACK_AB_MERGE_C R7, RZ, R7, RZ ;  /* 0x00000007ff07723e */ /* 0x000fe200048060ff */
[----:B------:R-:W-:Y:S01]  /*19b0*/  FMUL R18, R18, R0 ;  /* 0x0000000012127220 */ /* 0x000fe20000400000 */
[----:B------:R-:W3:Y:S01]  /*19c0*/  LDS.64 R24, [R30+0x8218] ;  /* 0x008218001e187984 */ /* 0x000ee20000000a00 */
[----:B------:R-:W-:Y:S01]  /*19d0*/  F2FP.SATFINITE.E5M2.F32.PACK_AB_MERGE_C R8, RZ, R8, RZ ;  /* 0x00000008ff08723e */ /* 0x000fe200048060ff */
[----:B------:R-:W-:Y:S01]  /*19e0*/  FMUL R19, R19, R0 ;  /* 0x0000000013137220 */ /* 0x000fe20000400000 */
[----:B------:R-:W-:Y:S01]  /*19f0*/  F2FP.SATFINITE.E5M2.F32.PACK_AB_MERGE_C R3, RZ, R3, RZ ;  /* 0x00000003ff03723e */ /* 0x000fe200048060ff */
[----:B------:R-:W4:Y:S01]  /*1a00*/  LDS.64 R22, [R30+0x8220] ;  /* 0x008220001e167984 */ /* 0x000f220000000a00 */
[----:B------:R-:W-:Y:S01]  /*1a10*/  F2FP.SATFINITE.E5M2.F32.PACK_AB_MERGE_C R4, RZ, R4, RZ ;  /* 0x00000004ff04723e */ /* 0x000fe200048060ff */
[-C--:B------:R-:W-:Y:S01]  /*1a20*/  FMUL R42, R20, R0.reuse ;  /* 0x00000000142a7220 */ /* 0x080fe20000400000 */
[----:B------:R-:W-:Y:S01]  /*1a30*/  LOP3.LUT R7, R7, 0xff, RZ, 0xc0, !PT ;  /* 0x000000ff07077812 */ /* 0x000fe200078ec0ff */
[-C--:B------:R-:W-:Y:S01]  /*1a40*/  FMUL R43, R21, R0.reuse ;  /* 0x00000000152b7220 */ /* 0x080fe20000400000 */
[----:B------:R-:W-:Y:S01]  /*1a50*/  LOP3.LUT R8, R8, 0xffff, RZ, 0xc0, !PT ;  /* 0x0000ffff08087812 */ /* 0x000fe200078ec0ff */
[-C--:B------:R-:W-:Y:S01]  /*1a60*/  FMUL R14, R14, R0.reuse ;  /* 0x000000000e0e7220 */ /* 0x080fe20000400000 */
[----:B------:R-:W-:Y:S01]  /*1a70*/  F2FP.SATFINITE.E5M2.F32.PACK_AB_MERGE_C R11, RZ, R11, RZ ;  /* 0x0000000bff0b723e */ /* 0x000fe200048060ff */
[----:B------:R-:W-:Y:S01]  /*1a80*/  FMUL R15, R15, R0 ;  /* 0x000000000f0f7220 */ /* 0x000fe20000400000 */
[----:B------:R-:W-:Y:S01]  /*1a90*/  F2FP.SATFINITE.E5M2.F32.PACK_AB_MERGE_C R31, RZ, R31, RZ ;  /* 0x0000001fff1f723e */ /* 0x000fe200048060ff */
[----:B------:R-:W5:Y:S01]  /*1aa0*/  LDS.64 R20, [R30+0x8228] ;  /* 0x008228001e147984 */ /* 0x000f620000000a00 */
[----:B------:R-:W-:Y:S01]  /*1ab0*/  F2FP.SATFINITE.E5M2.F32.PACK_AB_MERGE_C R18, RZ, R18, RZ ;  /* 0x00000012ff12723e */ /* 0x000fe200048060ff */
[----:B------:R-:W5:Y:S01]  /*1ac0*/  REDUX.OR UR5, R28 ;  /* 0x000000001c0573c4 */ /* 0x000f620000004000 */
[----:B------:R-:W-:Y:S01]  /*1ad0*/  F2FP.SATFINITE.E5M2.F32.PACK_AB_MERGE_C R19, RZ, R19, RZ ;  /* 0x00000013ff13723e */ /* 0x000fe200048060ff */
[----:B------:R-:W-:Y:S01]  /*1ae0*/  VOTEU.ANY UR6, UPT, PT ;  /* 0x0000000000067886 */ /* 0x000fe200038e0100 */
[----:B------:R-:W-:-:S02]  /*1af0*/  LOP3.LUT R3, R3, 0xff, RZ, 0xc0, !PT ;  /* 0x000000ff03037812 */ /* 0x000fc400078ec0ff */
[----:B------:R-:W-:Y:S02]  /*1b00*/  LOP3.LUT R4, R4, 0xffff, RZ, 0xc0, !PT ;  /* 0x0000ffff04047812 */ /* 0x000fe400078ec0ff */
[----:B------:R-:W-:Y:S02]  /*1b10*/  F2FP.SATFINITE.E5M2.F32.PACK_AB_MERGE_C R5, RZ, R5, RZ ;  /* 0x00000005ff05723e */ /* 0x000fe400048060ff */
[----:B------:R-:W-:Y:S02]  /*1b20*/  PRMT R8, R8, 0x7604, R7 ;  /* 0x0000760408087816 */ /* 0x000fe40000000007 */
[----:B------:R-:W-:Y:S02]  /*1b30*/  F2FP.SATFINITE.E5M2.F32.PACK_AB_MERGE_C R9, RZ, R9, RZ ;  /* 0x00000009ff09723e */ /* 0x000fe400048060ff */
        /* <DEDUP_REMOVED lines=12> */
[----:B------:R-:W-:Y:S02]  /*1c00*/  F2FP.SATFINITE.E5M2.F32.PACK_AB_MERGE_C R15, RZ, R15, RZ ;  /* 0x0000000fff0f723e */ /* 0x000fe400048060ff */
[----:B------:R-:W-:Y:S02]  /*1c10*/  PRMT R3, R19, 0x7604, R18 ;  /* 0x0000760413037816 */ /* 0x000fe40000000012 */
[----:B------:R-:W-:Y:S01]  /*1c20*/  PRMT R4, R4, 0x5410, R5 ;  /* 0x0000541004047816 */ /* 0x000fe20000000005 */
[----:B------:R-:W1:Y:S01]  /*1c30*/  LDS.64 R18, [R30+0x8230] ;  /* 0x008230001e127984 */ /* 0x000e620000000a00 */
[----:B------:R-:W-:-:S02]  /*1c40*/  PRMT R5, R8, 0x5410, R9 ;  /* 0x0000541008057816 */ /* 0x000fc40000000009 */
[----:B------:R-:W-:Y:S02]  /*1c50*/  F2FP.SATFINITE.E5M2.F32.PACK_AB_MERGE_C R14, RZ, R14, RZ ;  /* 0x0000000eff0e723e */ /* 0x000fe400048060ff */
        /* <DEDUP_REMOVED lines=9> */
[----:B------:R-:W-:Y:S02]  /*1cf0*/  F2FP.SATFINITE.E5M2.F32.PACK_AB_MERGE_C R43, RZ, R43, RZ ;  /* 0x0000002bff2b723e */ /* 0x000fe400048060ff */
[----:B---3--:R-:W-:Y:S02]  /*1d00*/  FMNMX R0, |R24|, R3, !PT ;  /* 0x0000000318007209 */ /* 0x008fe40007800200 */
[----:B------:R-:W-:Y:S02]  /*1d10*/  F2FP.SATFINITE.E5M2.F32.PACK_AB_MERGE_C R10, RZ, R10, RZ ;  /* 0x0000000aff0a723e */ /* 0x000fe400048060ff */
[----:B------:R-:W-:-:S02]  /*1d20*/  F2FP.SATFINITE.E5M2.F32.PACK_AB_MERGE_C R6, RZ, R6, RZ ;  /* 0x00000006ff06723e */ /* 0x000fc400048060ff */
[----:B------:R-:W-:Y:S02]  /*1d30*/  F2FP.SATFINITE.E5M2.F32.PACK_AB_MERGE_C R42, RZ, R42, RZ ;  /* 0x0000002aff2a723e */ /* 0x000fe400048060ff */
        /* <DEDUP_REMOVED lines=30> */
.L_x_10116:
        /* <DEDUP_REMOVED lines=20> */
.L_x_9694:
[----:B------:R-:W-:Y:S05]  /*2060*/  BSYNC B3 ;  /* 0x0000000000037941 */ /* 0x000fea0003800000 */
.L_x_9693:
[----:B------:R-:W-:-:S04]  /*2070*/  FSETP.NEU.AND P0, PT, |R0|, +INF , PT ;  /* 0x7f8000000000780b */ /* 0x000fc80003f0d200 */
[----:B------:R-:W-:-:S04]  /*2080*/  FSEL R0, R0, 3.40282346638528859812e+38, P0 ;  /* 0x7f7fffff00007808 */ /* 0x000fc80000000000 */
[----:B------:R-:W-:-:S07]  /*2090*/  LOP3.LUT R0, R0, 0xff800000, RZ, 0xc0, !PT ;  /* 0xff80000000007812 */ /* 0x000fce00078ec0ff */
.L_x_9692:
[----:B------:R-:W-:Y:S05]  /*20a0*/  BSYNC B2 ;  /* 0x0000000000027941 */ /* 0x000fea0003800000 */
.L_x_9691:
        /* <DEDUP_REMOVED lines=10> */
.L_x_9698:
[----:B------:R-:W1:Y:S02]  /*2150*/  MUFU.RCP R5, R0 ;  /* 0x0000000000057308 */ /* 0x000e640000001000 */
[----:B-1----:R-:W-:-:S04]  /*2160*/  FFMA R3, R5, R0, -1 ;  /* 0xbf80000005037423 */ /* 0x002fc80000000000 */
[----:B0-----:R-:W-:-:S04]  /*2170*/  FADD.FTZ R4, -R3, -RZ ;  /* 0x800000ff03047221 */ /* 0x001fc80000010100 */
[----:B------:R-:W-:-:S07]  /*2180*/  FFMA R5, R5, R4, R5 ;  /* 0x0000000405057223 */ /* 0x000fce0000000005 */
.L_x_9699:
[----:B------:R-:W-:Y:S05]  /*2190*/  BSYNC B2 ;  /* 0x0000000000027941 */ /* 0x000fea0003800000 */
.L_x_9697:
[----:B------:R1:W-:Y:S02]  /*21a0*/  STG.E desc[UR8][R40.64], R5 ;  /* 0x0000000528007986 */ /* 0x0003e4000c101908 */
.L_x_9696:
[----:B------:R-:W-:Y:S05]  /*21b0*/  BSYNC B1 ;  /* 0x0000000000017941 */ /* 0x000fea0003800000 */
.L_x_9695:
        /* <DEDUP_REMOVED lines=14> */
[----:B------:R-:W-:Y:S01]  /*22a0*/  F2FP.SATFINITE.E5M2.F32.PACK_AB_MERGE_C R7, RZ, R7, RZ ;  /* 0x00000007ff07723e */ /* 0x000fe200048060ff */
[----:B------:R-:W3:Y:S01]  /*22b0*/  LDS.64 R14, [R30+0xc318] ;  /* 0x00c318001e0e7984 */ /* 0x000ee20000000a00 */
[----:B------:R-:W-:Y:S01]  /*22c0*/  F2FP.SATFINITE.E5M2.F32.PACK_AB_MERGE_C R8, RZ, R8, RZ ;  /* 0x00000008ff08723e */ /* 0x000fe200048060ff */
[-C--:B------:R-:W-:Y:S01]  /*22d0*/  FMUL R22, R22, R0.reuse ;  /* 0x0000000016167220 */ /* 0x080fe20000400000 */
[----:B------:R-:W-:Y:S01]  /*22e0*/  LOP3.LUT R7, R7, 0xff, RZ, 0xc0, !PT ;  /* 0x000000ff07077812 */ /* 0x000fe200078ec0ff */
[----:B------:R-:W4:Y:S01]  /*22f0*/  LDS.64 R18, [R30+0xc320] ;  /* 0x00c320001e127984 */ /* 0x000f220000000a00 */
[----:B------:R-:W-:Y:S01]  /*2300*/  LOP3.LUT R8, R8, 0xffff, RZ, 0xc0, !PT ;  /* 0x0000ffff08087812 */ /* 0x000fe200078ec0ff */
[-C--:B------:R-:W-:Y:S01]  /*2310*/  FMUL R23, R23, R0.reuse ;  /* 0x0000000017177220 */ /* 0x080fe20000400000 */
[----:B------:R-:W-:Y:S01]  /*2320*/  F2FP.SATFINITE.E5M2.F32.PACK_AB_MERGE_C R25, RZ, R25, RZ ;  /* 0x00000019ff19723e */ /* 0x000fe200048060ff */
[-C--:B------:R-:W-:Y:S01]  /*2330*/  FMUL R24, R24, R0.reuse ;  /* 0x0000000018187220 */ /* 0x080fe20000400000 */
[----:B------:R-:W-:Y:S01]  /*2340*/  F2FP.SATFINITE.E5M2.F32.PACK_AB_MERGE_C R31, RZ, R31, RZ ;  /* 0x0000001fff1f723e */ /* 0x000fe200048060ff */
[-C--:B------:R-:W-:Y:S01]  /*2350*/  FMUL R10, R20, R0.reuse ;  /* 0x00000000140a7220 */ /* 0x080fe20000400000 */
[----:B------:R-:W-:Y:S01]  /*2360*/  FMUL R11, R21, R0 ;  /* 0x00000000150b7220 */ /* 0x000fe20000400000 */
[----:B------:R-:W-:Y:S01]  /*2370*/  F2FP.SATFINITE.E5M2.F32.PACK_AB_MERGE_C R3, RZ, R3, RZ ;  /* 0x00000003ff03723e */ /* 0x000fe200048060ff */
[----:B------:R-:W5:Y:S01]  /*2380*/  LDS.64 R20, [R30+0xc328] ;  /* 0x00c328001e147984 */ /* 0x000f620000000a00 */
[----:B------:R-:W-:Y:S01]  /*2390*/  F2FP.SATFINITE.E5M2.F32.PACK_AB_MERGE_C R4, RZ, R4, RZ ;  /* 0x00000004ff04723e */ /* 0x000fe200048060ff */
[----:B------:R-:W5:Y:S01]  /*23a0*/  REDUX.OR UR5, R28 ;  /* 0x000000001c0573c4 */ /* 0x000f620000004000 */
[----:B------:R-:W-:Y:S01]  /*23b0*/  PRMT R7, R8, 0x7604, R7 ;  /* 0x0000760408077816 */ /* 0x000fe20000000007 */
[----:B------:R-:W-:Y:S01]  /*23c0*/  VOTEU.ANY UR6, UPT, PT ;  /* 0x0000000000067886 */ /* 0x000fe200038e0100 */
[----:B------:R-:W-:-:S02]  /*23d0*/  LOP3.LUT R25, R25, 0xff, RZ, 0xc0, !PT ;  /* 0x000000ff19197812 */ /* 0x000fc400078ec0ff */
[----:B------:R-:W-:Y:S02]  /*23e0*/  LOP3.LUT R0, R31, 0xffff, RZ, 0xc0, !PT ;  /* 0x0000ffff1f007812 */ /* 0x000fe400078ec0ff */
[----:B------:R-:W-:Y:S02]  /*23f0*/  F2FP.SATFINITE.E5M2.F32.PACK_AB_MERGE_C R22, RZ, R22, RZ ;  /* 0x00000016ff16723e */ /* 0x000fe400048060ff */
[----:B------:R-:W-:Y:S02]  /*2400*/  F2FP.SATFINITE.E5M2.F32.PACK_AB_MERGE_C R23, RZ, R23, RZ ;  /* 0x00000017ff17723e */ /* 0x000fe400048060ff */
[----:B------:R-:W-:Y:S02]  /*2410*/  LOP3.LUT R3, R3, 0xff, RZ, 0xc0, !PT ;  /* 0x000000ff03037812 */ /* 0x000fe400078ec0ff */
[----:B0-----:R-:W-:Y:S02]  /*2420*/  FMNMX R8, RZ, |R26|, !PT ;  /* 0x4000001aff087209 */ /* 0x001fe40007800000 */
[----:B------:R-:W-:-:S02]  /*2430*/  LOP3.LUT R4, R4, 0xffff, RZ, 0xc0, !PT ;  /* 0x0000ffff04047812 */ /* 0x000fc400078ec0ff */
[----:B------:R-:W-:Y:S02]  /*2440*/  F2FP.SATFINITE.E5M2.F32.PACK_AB_MERGE_C R5, RZ, R5, RZ ;  /* 0x00000005ff05723e */ /* 0x000fe400048060ff */
[----:B------:R-:W-:Y:S02]  /*2450*/  F2FP.SATFINITE.E5M2.F32.PACK_AB_MERGE_C R24, RZ, R24, RZ ;  /* 0x00000018ff18723e */ /* 0x000fe400048060ff */
        /* <DEDUP_REMOVED lines=8> */
[----:B------:R-:W-:Y:S02]  /*24e0*/  F2FP.SATFINITE.E5M2.F32.PACK_AB_MERGE_C R39, RZ, R39, RZ ;  /* 0x00000027ff27723e */ /* 0x000fe400048060ff */
[----:B------:R-:W-:-:S02]  /*24f0*/  PRMT R3, R23, 0x7604, R22 ;  /* 0x0000760417037816 */ /* 0x000fc40000000016 */
[----:B------:R-:W-:Y:S01]  /*2500*/  PRMT R4, R4, 0x5410, R5 ;  /* 0x0000541004047816 */ /* 0x000fe20000000005 */
[----:B------:R-:W0:Y:S01]  /*2510*/  LDS.64 R22, [R30+0xc330] ;  /* 0x00c330001e167984 */ /* 0x000e220000000a00 */
[----:B------:R-:W-:Y:S02]  /*2520*/  PRMT R5, R7, 0x5410, R24 ;  /* 0x0000541007057816 */ /* 0x000fe40000000018 */
[----:B------:R-:W-:Y:S01]  /*2530*/  F2FP.SATFINITE.E5M2.F32.PACK_AB_MERGE_C R10, RZ, R10, RZ ;  /* 0x0000000aff0a723e */ /* 0x000fe200048060ff */
[----:B------:R-:W1:Y:S01]  /*2540*/  LDS.64 R24, [R30+0xc338] ;  /* 0x00c338001e187984 */ /* 0x000e620000000a00 */
[----:B------:R-:W-:Y:S02]  /*2550*/  F2FP.SATFINITE.E5M2.F32.PACK_AB_MERGE_C R38, RZ, R38, RZ ;  /* 0x00000026ff26723e */ /* 0x000fe400048060ff */
        /* <DEDUP_REMOVED lines=11> */
[----:B------:R-:W-:Y:S02]  /*2610*/  F2FP.SATFINITE.E5M2.F32.PACK_AB_MERGE_C R11, RZ, R11, RZ ;  /* 0x0000000bff0b723e */ /* 0x000fe400048060ff */
[----:B---3--:R-:W-:Y:S02]  /*2620*/  FMNMX R0, |R14|, R3, !PT ;  /* 0x000000030e007209 */ /* 0x008fe40007800200 */
[----:B------:R-:W-:Y:S02]  /*2630*/  F2FP.SATFINITE.E5M2.F32.PACK_AB_MERGE_C R9, RZ, R9, RZ ;  /* 0x00000009ff09723e */ /* 0x000fe400048060ff */
[----:B------:R-:W-:Y:S02]  /*2640*/  F2FP.SATFINITE.E5M2.F32.PACK_AB_MERGE_C R6, RZ, R6, RZ ;  /* 0x00000006ff06723e */ /* 0x000fe400048060ff */
        /* <DEDUP_REMOVED lines=28> */
.L_x_10125:
        /* <DEDUP_REMOVED lines=20> */
.L_x_9704:
[----:B------:R-:W-:Y:S05]  /*2950*/  BSYNC B3 ;  /* 0x0000000000037941 */ /* 0x000fea0003800000 */
.L_x_9703:
[----:B------:R-:W-:-:S04]  /*2960*/  FSETP.NEU.AND P0, PT, |R0|, +INF , PT ;  /* 0x7f8000000000780b */ /* 0x000fc80003f0d200 */
[----:B------:R-:W-:-:S04]  /*2970*/  FSEL R0, R0, 3.40282346638528859812e+38, P0 ;  /* 0x7f7fffff00007808 */ /* 0x000fc80000000000 */
[----:B------:R-:W-:-:S07]  /*2980*/  LOP3.LUT R0, R0, 0xff800000, RZ, 0xc0, !PT ;  /* 0xff80000000007812 */ /* 0x000fce00078ec0ff */
.L_x_9702:
[----:B------:R-:W-:Y:S05]  /*2990*/  BSYNC B2 ;  /* 0x0000000000027941 */ /* 0x000fea0003800000 */
.L_x_9701:
        /* <DEDUP_REMOVED lines=10> */
.L_x_9708:
[----:B------:R-:W1:Y:S02]  /*2a40*/  MUFU.RCP R5, R0 ;  /* 0x0000000000057308 */ /* 0x000e640000001000 */
[----:B-1----:R-:W-:-:S04]  /*2a50*/  FFMA R3, R5, R0, -1 ;  /* 0xbf80000005037423 */ /* 0x002fc80000000000 */
[----:B0-----:R-:W-:-:S04]  /*2a60*/  FADD.FTZ R4, -R3, -RZ ;  /* 0x800000ff03047221 */ /* 0x001fc80000010100 */
[----:B------:R-:W-:-:S07]  /*2a70*/  FFMA R5, R5, R4, R5 ;  /* 0x0000000405057223 */ /* 0x000fce0000000005 */
.L_x_9709:
[----:B------:R-:W-:Y:S05]  /*2a80*/  BSYNC B2 ;  /* 0x0000000000027941 */ /* 0x000fea0003800000 */
.L_x_9707:
[----:B------:R1:W-:Y:S02]  /*2a90*/  STG.E desc[UR8][R36.64], R5 ;  /* 0x0000000524007986 */ /* 0x0003e4000c101908 */
.L_x_9706:
[----:B------:R-:W-:Y:S05]  /*2aa0*/  BSYNC B1 ;  /* 0x0000000000017941 */ /* 0x000fea0003800000 */
.L_x_9705:
        /* <DEDUP_REMOVED lines=36> */
[----:B------:R-:W-:Y:S02]  /*2cf0*/  F2FP.SATFINITE.E5M2.F32.PACK_AB_MERGE_C R12, RZ, R12, RZ ;  /* 0x0000000cff0c723e */ /* 0x000fe400048060ff */
[----:B------:R-:W-:Y:S02]  /*2d00*/  F2FP.SATFINITE.E5M2.F32.PACK_AB_MERGE_C R14, RZ, R14, RZ ;  /* 0x0000000eff0e723e */ /* 0x000fe400048060ff */
[----:B------:R-:W-:Y:S02]  /*2d10*/  F2FP.SATFINITE.E5M2.F32.PACK_AB_MERGE_C R20, RZ, R20, RZ ;  /* 0x00000014ff14723e */ /* 0x000fe400048060ff */
[----:B------:R-:W-:Y:S02]  /*2d20*/  F2FP.SATFINITE.E5M2.F32.PACK_AB_MERGE_C R24, RZ, R24, RZ ;  /* 0x00000018ff18723e */ /* 0x000fe400048060ff */
        /* <DEDUP_REMOVED lines=26> */
.L_x_9669:
        /* <DEDUP_REMOVED lines=27> */
.L_x_10134:
        /* <DEDUP_REMOVED lines=20> */
.L_x_9714:
[----:B------:R-:W-:Y:S05]  /*31c0*/  BSYNC B3 ;  /* 0x0000000000037941 */ /* 0x000fea0003800000 */
.L_x_9713:
[----:B------:R-:W-:-:S04]  /*31d0*/  FSETP.NEU.AND P0, PT, |R0|, +INF , PT ;  /* 0x7f8000000000780b */ /* 0x000fc80003f0d200 */
[----:B------:R-:W-:-:S09]  /*31e0*/  FSEL R0, R0, 3.40282346638528859812e+38, P0 ;  /* 0x7f7fffff00007808 */ /* 0x000fd20000000000 */
.L_x_9712:
[----:B------:R-:W-:Y:S05]  /*31f0*/  BSYNC B2 ;  /* 0x0000000000027941 */ /* 0x000fea0003800000 */
.L_x_9711:
        /* <DEDUP_REMOVED lines=11> */
.L_x_9718:
[----:B------:R-:W1:Y:S02]  /*32b0*/  MUFU.RCP R5, R0 ;  /* 0x0000000000057308 */ /* 0x000e640000001000 */
[----:B-1----:R-:W-:-:S04]  /*32c0*/  FFMA R3, R5, R0, -1 ;  /* 0xbf80000005037423 */ /* 0x002fc80000000000 */
[----:B0-----:R-:W-:-:S04]  /*32d0*/  FADD.FTZ R4, -R3, -RZ ;  /* 0x800000ff03047221 */ /* 0x001fc80000010100 */
[----:B------:R-:W-:-:S07]  /*32e0*/  FFMA R5, R5, R4, R5 ;  /* 0x0000000405057223 */ /* 0x000fce0000000005 */
.L_x_9719:
[----:B------:R-:W-:Y:S05]  /*32f0*/  BSYNC B2 ;  /* 0x0000000000027941 */ /* 0x000fea0003800000 */
.L_x_9717:
[----:B------:R1:W-:Y:S02]  /*3300*/  STG.E desc[UR8][R50.64], R5 ;  /* 0x0000000532007986 */ /* 0x0003e4000c101908 */
.L_x_9716:
[----:B------:R-:W-:Y:S05]  /*3310*/  BSYNC B1 ;  /* 0x0000000000017941 */ /* 0x000fea0003800000 */
.L_x_9715:
        /* <DEDUP_REMOVED lines=101> */
.L_x_10143:
        /* <DEDUP_REMOVED lines=20> */
.L_x_9724:
[----:B------:R-:W-:Y:S05]  /*3ab0*/  BSYNC B3 ;  /* 0x0000000000037941 */ /* 0x000fea0003800000 */
.L_x_9723:
[----:B------:R-:W-:-:S04]  /*3ac0*/  FSETP.NEU.AND P0, PT, |R0|, +INF , PT ;  /* 0x7f8000000000780b */ /* 0x000fc80003f0d200 */
[----:B------:R-:W-:-:S09]  /*3ad0*/  FSEL R0, R0, 3.40282346638528859812e+38, P0 ;  /* 0x7f7fffff00007808 */ /* 0x000fd20000000000 */
.L_x_9722:
[----:B------:R-:W-:Y:S05]  /*3ae0*/  BSYNC B2 ;  /* 0x0000000000027941 */ /* 0x000fea0003800000 */
.L_x_9721:
        /* <DEDUP_REMOVED lines=10> */
.L_x_9728:
[----:B------:R-:W1:Y:S02]  /*3b90*/  MUFU.RCP R5, R0 ;  /* 0x0000000000057308 */ /* 0x000e640000001000 */
[----:B-1----:R-:W-:-:S04]  /*3ba0*/  FFMA R3, R5, R0, -1 ;  /* 0xbf80000005037423 */ /* 0x002fc80000000000 */
[----:B0-----:R-:W-:-:S04]  /*3bb0*/  FADD.FTZ R4, -R3, -RZ ;  /* 0x800000ff03047221 */ /* 0x001fc80000010100 */
[----:B------:R-:W-:-:S07]  /*3bc0*/  FFMA R5, R5, R4, R5 ;  /* 0x0000000405057223 */ /* 0x000fce0000000005 */
.L_x_9729:
[----:B------:R-:W-:Y:S05]  /*3bd0*/  BSYNC B2 ;  /* 0x0000000000027941 */ /* 0x000fea0003800000 */
.L_x_9727:
[----:B------:R1:W-:Y:S02]  /*3be0*/  STG.E desc[UR8][R48.64], R5 ;  /* 0x0000000530007986 */ /* 0x0003e4000c101908 */
.L_x_9726:
[----:B------:R-:W-:Y:S05]  /*3bf0*/  BSYNC B1 ;  /* 0x0000000000017941 */ /* 0x000fea0003800000 */
.L_x_9725:
        /* <DEDUP_REMOVED lines=101> */
.L_x_10152:
        /* <DEDUP_REMOVED lines=20> */
.L_x_9734:
[----:B------:R-:W-:Y:S05]  /*4390*/  BSYNC B3 ;  /* 0x0000000000037941 */ /* 0x000fea0003800000 */
.L_x_9733:
[----:B------:R-:W-:-:S04]  /*43a0*/  FSETP.NEU.AND P0, PT, |R0|, +INF , PT ;  /* 0x7f8000000000780b */ /* 0x000fc80003f0d200 */
[----:B------:R-:W-:-:S09]  /*43b0*/  FSEL R0, R0, 3.40282346638528859812e+38, P0 ;  /* 0x7f7fffff00007808 */ /* 0x000fd20000000000 */
.L_x_9732:
[----:B------:R-:W-:Y:S05]  /*43c0*/  BSYNC B2 ;  /* 0x0000000000027941 */ /* 0x000fea0003800000 */
.L_x_9731:
        /* <DEDUP_REMOVED lines=10> */
.L_x_9738:
[----:B------:R-:W1:Y:S02]  /*4470*/  MUFU.RCP R5, R0 ;  /* 0x0000000000057308 */ /* 0x000e640000001000 */
[----:B-1----:R-:W-:-:S04]  /*4480*/  FFMA R3, R5, R0, -1 ;  /* 0xbf80000005037423 */ /* 0x002fc80000000000 */
[----:B0-----:R-:W-:-:S04]  /*4490*/  FADD.FTZ R4, -R3, -RZ ;  /* 0x800000ff03047221 */ /* 0x001fc80000010100 */
[----:B------:R-:W-:-:S07]  /*44a0*/  FFMA R5, R5, R4, R5 ;  /* 0x0000000405057223 */ /* 0x000fce0000000005 */
.L_x_9739:
[----:B------:R-:W-:Y:S05]  /*44b0*/  BSYNC B2 ;  /* 0x0000000000027941 */ /* 0x000fea0003800000 */
.L_x_9737:
[----:B------:R1:W-:Y:S02]  /*44c0*/  STG.E desc[UR8][R40.64], R5 ;  /* 0x0000000528007986 */ /* 0x0003e4000c101908 */
.L_x_9736:
[----:B------:R-:W-:Y:S05]  /*44d0*/  BSYNC B1 ;  /* 0x0000000000017941 */ /* 0x000fea0003800000 */
.L_x_9735:
        /* <DEDUP_REMOVED lines=101> */
.L_x_10161:
        /* <DEDUP_REMOVED lines=20> */
.L_x_9744:
[----:B------:R-:W-:Y:S05]  /*4c70*/  BSYNC B3 ;  /* 0x0000000000037941 */ /* 0x000fea0003800000 */
.L_x_9743:
[----:B------:R-:W-:-:S04]  /*4c80*/  FSETP.NEU.AND P0, PT, |R0|, +INF , PT ;  /* 0x7f8000000000780b */ /* 0x000fc80003f0d200 */
[----:B------:R-:W-:-:S09]  /*4c90*/  FSEL R0, R0, 3.40282346638528859812e+38, P0 ;  /* 0x7f7fffff00007808 */ /* 0x000fd20000000000 */
.L_x_9742:
[----:B------:R-:W-:Y:S05]  /*4ca0*/  BSYNC B2 ;  /* 0x0000000000027941 */ /* 0x000fea0003800000 */
.L_x_9741:
        /* <DEDUP_REMOVED lines=10> */
.L_x_9748:
[----:B------:R-:W1:Y:S02]  /*4d50*/  MUFU.RCP R5, R0 ;  /* 0x0000000000057308 */ /* 0x000e640000001000 */
[----:B-1----:R-:W-:-:S04]  /*4d60*/  FFMA R3, R5, R0, -1 ;  /* 0xbf80000005037423 */ /* 0x002fc80000000000 */
[----:B0-----:R-:W-:-:S04]  /*4d70*/  FADD.FTZ R4, -R3, -RZ ;  /* 0x800000ff03047221 */ /* 0x001fc80000010100 */
[----:B------:R-:W-:-:S07]  /*4d80*/  FFMA R5, R5, R4, R5 ;  /* 0x0000000405057223 */ /* 0x000fce0000000005 */
.L_x_9749:
[----:B------:R-:W-:Y:S05]  /*4d90*/  BSYNC B2 ;  /* 0x0000000000027941 */ /* 0x000fea0003800000 */
.L_x_9747:
[----:B------:R1:W-:Y:S02]  /*4da0*/  STG.E desc[UR8][R36.64], R5 ;  /* 0x0000000524007986 */ /* 0x0003e4000c101908 */
.L_x_9746:
[----:B------:R-:W-:Y:S05]  /*4db0*/  BSYNC B1 ;  /* 0x0000000000017941 */ /* 0x000fea0003800000 */
.L_x_9745:
        /* <DEDUP_REMOVED lines=65> */
.L_x_9668:
        /* <DEDUP_REMOVED lines=96> */
.L_x_10170:
        /* <DEDUP_REMOVED lines=19> */
[----:B0-----:R-:W-:Y:S05]  /*5900*/  CALL.REL.NOINC `($__internal_23_$__cuda_sm3x_div_rn_noftz_f32_slowpath) ;  /* 0x00000158006c7944 */ /* 0x001fea0003c00000 */
.L_x_9756:
[----:B------:R-:W-:Y:S05]  /*5910*/  BSYNC B3 ;  /* 0x0000000000037941 */ /* 0x000fea0003800000 */
.L_x_9755:
[----:B------:R-:W-:-:S04]  /*5920*/  FSETP.NEU.AND P0, PT, |R0|, +INF , PT ;  /* 0x7f8000000000780b */ /* 0x000fc80003f0d200 */
[----:B------:R-:W-:-:S04]  /*5930*/  FSEL R0, R0, 3.40282346638528859812e+38, P0 ;  /* 0x7f7fffff00007808 */ /* 0x000fc80000000000 */
[----:B------:R-:W-:-:S07]  /*5940*/  LOP3.LUT R11, R0, 0xff800000, RZ, 0xc0, !PT ;  /* 0xff800000000b7812 */ /* 0x000fce00078ec0ff */
.L_x_9754:
[----:B------:R-:W-:Y:S05]  /*5950*/  BSYNC B2 ;  /* 0x0000000000027941 */ /* 0x000fea0003800000 */
.L_x_9753:
        /* <DEDUP_REMOVED lines=10> */
[----:B0-----:R-:W-:Y:S05]  /*5a00*/  CALL.REL.NOINC `($__internal_22_$__cuda_sm20_rcp_rn_f32_slowpath) ;  /* 0x0000015400587944 */ /* 0x001fea0003c00000 */
[----:B------:R-:W-:Y:S05]  /*5a10*/  BRA `(.L_x_9761) ;  /* 0x0000000000107947 */ /* 0x000fea0003800000 */
.L_x_9760:
[----:B------:R-:W1:Y:S02]  /*5a20*/  MUFU.RCP R0, R11 ;  /* 0x0000000b00007308 */ /* 0x000e640000001000 */
[----:B-1----:R-:W-:-:S04]  /*5a30*/  FFMA R3, R0, R11, -1 ;  /* 0xbf80000000037423 */ /* 0x002fc8000000000b */
[----:B------:R-:W-:-:S04]  /*5a40*/  FADD.FTZ R3, -R3, -RZ ;  /* 0x800000ff03037221 */ /* 0x000fc80000010100 */
[----:B------:R-:W-:-:S07]  /*5a50*/  FFMA R5, R0, R3, R0 ;  /* 0x0000000300057223 */ /* 0x000fce0000000000 */
.L_x_9761:
[----:B------:R-:W-:Y:S05]  /*5a60*/  BSYNC B2 ;  /* 0x0000000000027941 */ /* 0x000fea0003800000 */
.L_x_9759:
[----:B------:R1:W-:Y:S02]  /*5a70*/  STG.E desc[UR8][R64.64], R5 ;  /* 0x0000000540007986 */ /* 0x0003e4000c101908 */
.L_x_9758:
[----:B------:R-:W-:Y:S05]  /*5a80*/  BSYNC B1 ;  /* 0x0000000000017941 */ /* 0x000fea0003800000 */
.L_x_9757:
        /* <DEDUP_REMOVED lines=21> */
[----:B------:R-:W-:-:S07]  /*5be0*/  F2FP.SATFINITE.E5M2.F32.PACK_AB_MERGE_C R28, RZ, R28, RZ ;  /* 0x0000001cff1c723e */ /* 0x000fce00048060ff */
[----:B------:R-:W3:Y:S01]  /*5bf0*/  REDUX.OR UR5, R49 ;  /* 0x00000000310573c4 */ /* 0x000ee20000004000 */
[----:B------:R-:W-:Y:S01]  /*5c00*/  F2FP.SATFINITE.E5M2.F32.PACK_AB_MERGE_C R30, RZ, R30, RZ ;  /* 0x0000001eff1e723e */ /* 0x000fe200048060ff */
[----:B------:R-:W-:Y:S01]  /*5c10*/  VOTEU.ANY UR6, UPT, PT ;  /* 0x0000000000067886 */ /* 0x000fe200038e0100 */
[----:B------:R-:W-:Y:S02]  /*5c20*/  F2FP.SATFINITE.E5M2.F32.PACK_AB_MERGE_C R36, RZ, R36, RZ ;  /* 0x00000024ff24723e */ /* 0x000fe400048060ff */
[----:B------:R-:W-:Y:S02]  /*5c30*/  F2FP.SATFINITE.E5M2.F32.PACK_AB_MERGE_C R38, RZ, R38, RZ ;  /* 0x00000026ff26723e */ /* 0x000fe400048060ff */
[----:B------:R-:W-:Y:S02]  /*5c40*/  FMNMX R4, |R21|, R0, !PT ;  /* 0x0000000015047209 */ /* 0x000fe40007800200 */
[----:B------:R-:W-:Y:S02]  /*5c50*/  F2FP.SATFINITE.E5M2.F32.PACK_AB_MERGE_C R11, RZ, R11, RZ ;  /* 0x0000000bff0b723e */ /* 0x000fe400048060ff */
[----:B------:R-:W-:-:S02]  /*5c60*/  LOP3.LUT R28, R28, 0xff, RZ, 0xc0, !PT ;  /* 0x000000ff1c1c7812 */ /* 0x000fc400078ec0ff */
[----:B------:R-:W-:Y:S02]  /*5c70*/  LOP3.LUT R7, R30, 0xffff, RZ, 0xc0, !PT ;  /* 0x0000ffff1e077812 */ /* 0x000fe400078ec0ff */
[----:B------:R-:W-:Y:S02]  /*5c80*/  F2FP.SATFINITE.E5M2.F32.PACK_AB_MERGE_C R32, RZ, R32, RZ ;  /* 0x00000020ff20723e */ /* 0x000fe400048060ff */
[----:B------:R-:W-:Y:S02]  /*5c90*/  LOP3.LUT R36, R36, 0xff, RZ, 0xc0, !PT ;  /* 0x000000ff24247812 */ /* 0x000fe400078ec0ff */
[----:B------:R-:W-:Y:S02]  /*5ca0*/  LOP3.LUT R9, R38, 0xffff, RZ, 0xc0, !PT ;  /* 0x0000ffff26097812 */ /* 0x000fe400078ec0ff */
[----:B------:R-:W-:Y:S02]  /*5cb0*/  F2FP.SATFINITE.E5M2.F32.PACK_AB_MERGE_C R40, RZ, R40, RZ ;  /* 0x00000028ff28723e */ /* 0x000fe400048060ff */
[----:B------:R-:W-:-:S02]  /*5cc0*/  FMNMX R4, |R23|, R4, !PT ;  /* 0x0000000417047209 */ /* 0x000fc40007800200 */
[----:B------:R-:W-:Y:S02]  /*5cd0*/  LOP3.LUT R11, R11, 0xffff, RZ, 0xc0, !PT ;  /* 0x0000ffff0b0b7812 */ /* 0x000fe400078ec0ff */
[----:B------:R-:W-:Y:S02]  /*5ce0*/  F2FP.SATFINITE.E5M2.F32.PACK_AB_MERGE_C R12, RZ, R12, RZ ;  /* 0x0000000cff0c723e */ /* 0x000fe400048060ff */
[----:B------:R-:W-:Y:S01]  /*5cf0*/  F2FP.SATFINITE.E5M2.F32.PACK_AB_MERGE_C R14, RZ, R14, RZ ;  /* 0x0000000eff0e723e */ /* 0x000fe200048060ff */
[----:B------:R-:W-:Y:S01]  /*5d00*/  IMAD.SHL.U32 R0, R11, 0x1000000, RZ ;  /* 0x010000000b007824 */ /* 0x000fe200078e00ff */
[----:B------:R-:W-:Y:S02]  /*5d10*/  F2FP.SATFINITE.E5M2.F32.PACK_AB_MERGE_C R20, RZ, R20, RZ ;  /* 0x00000014ff14723e */ /* 0x000fe400048060ff */
[----:B------:R-:W-:Y:S02]  /*5d20*/  F2FP.SATFINITE.E5M2.F32.PACK_AB_MERGE_C R22, RZ, R22, RZ ;  /* 0x00000016ff16723e */ /* 0x000fe400048060ff */
[----:B------:R-:W-:-:S02]  /*5d30*/  PRMT R7, R7, 0x7604, R28 ;  /* 0x0000760407077816 */ /* 0x000fc4000000001c */
[----:B------:R-:W-:Y:S02]  /*5d40*/  LOP3.LUT R32, R32, 0xff, RZ, 0xc0, !PT ;  /* 0x000000ff20207812 */ /* 0x000fe400078ec0ff */
[----:B------:R-:W-:Y:S02]  /*5d50*/  PRMT R9, R9, 0x7604, R36 ;  /* 0x0000760409097816 */ /* 0x000fe40000000024 */
[----:B------:R-:W-:Y:S02]  /*5d60*/  LOP3.LUT R40, R40, 0xff, RZ, 0xc0, !PT ;  /* 0x000000ff28287812 */ /* 0x000fe400078ec0ff */
[----:B------:R-:W-:Y:S02]  /*5d70*/  F2FP.SATFINITE.E5M2.F32.PACK_AB_MERGE_C R34, RZ, R34, RZ ;  /* 0x00000022ff22723e */ /* 0x000fe400048060ff */
[----:B------:R-:W-:Y:S02]  /*5d80*/  FMNMX R4, |R25|, R4, !PT ;  /* 0x0000000419047209 */ /* 0x000fe40007800200 */
[----:B------:R-:W-:-:S02]  /*5d90*/  F2FP.SATFINITE.E5M2.F32.PACK_AB_MERGE_C R26, RZ, R26, RZ ;  /* 0x0000001aff1a723e */ /* 0x000fc400048060ff */
[----:B------:R-:W-:Y:S02]  /*5da0*/  F2FP.SATFINITE.E5M2.F32.PACK_AB_MERGE_C R18, RZ, R18, RZ ;  /* 0x00000012ff12723e */ /* 0x000fe400048060ff */
[----:B------:R-:W-:Y:S02]  /*5db0*/  LOP3.LUT R12, R12, 0xff, RZ, 0xc0, !PT ;  /* 0x000000ff0c0c7812 */ /* 0x000fe400078ec0ff */
[----:B------:R-:W-:Y:S02]  /*5dc0*/  LOP3.LUT R3, R14, 0xffff, RZ, 0xc0, !PT ;  /* 0x0000ffff0e037812 */ /* 0x000fe400078ec0ff */
[----:B------:R-:W-:Y:S02]  /*5dd0*/  F2FP.SATFINITE.E5M2.F32.PACK_AB_MERGE_C R16, RZ, R16, RZ ;  /* 0x00000010ff10723e */ /* 0x000fe400048060ff */
[----:B------:R-:W-:Y:S02]  /*5de0*/  LOP3.LUT R20, R20, 0xff, RZ, 0xc0, !PT ;  /* 0x000000ff14147812 */ /* 0x000fe400078ec0ff */
[----:B-1----:R-:W-:-:S02]  /*5df0*/  LOP3.LUT R5, R22, 0xffff, RZ, 0xc0, !PT ;  /* 0x0000ffff16057812 */ /* 0x002fc400078ec0ff */
[----:B------:R-:W-:Y:S02]  /*5e00*/  F2FP.SATFINITE.E5M2.F32.PACK_AB_MERGE_C R24, RZ, R24, RZ ;  /* 0x00000018ff18723e */ /* 0x000fe400048060ff */
        /* <DEDUP_REMOVED lines=37> */
.L_x_10179:
        /* <DEDUP_REMOVED lines=19> */
[----:B01----:R-:W-:Y:S05]  /*6190*/  CALL.REL.NOINC `($__internal_23_$__cuda_sm3x_div_rn_noftz_f32_slowpath) ;  /* 0x0000015000487944 */ /* 0x003fea0003c00000 */
.L_x_9766:
[----:B------:R-:W-:Y:S05]  /*61a0*/  BSYNC B3 ;  /* 0x0000000000037941 */ /* 0x000fea0003800000 */
.L_x_9765:
[----:B------:R-:W-:-:S04]  /*61b0*/  FSETP.NEU.AND P0, PT, |R0|, +INF , PT ;  /* 0x7f8000000000780b */ /* 0x000fc80003f0d200 */
[----:B------:R-:W-:-:S04]  /*61c0*/  FSEL R0, R0, 3.40282346638528859812e+38, P0 ;  /* 0x7f7fffff00007808 */ /* 0x000fc80000000000 */
[----:B------:R-:W-:-:S07]  /*61d0*/  LOP3.LUT R0, R0, 0xff800000, RZ, 0xc0, !PT ;  /* 0xff80000000007812 */ /* 0x000fce00078ec0ff */
.L_x_9764:
[----:B------:R-:W-:Y:S05]  /*61e0*/  BSYNC B2 ;  /* 0x0000000000027941 */ /* 0x000fea0003800000 */
.L_x_9763:
        /* <DEDUP_REMOVED lines=8> */
[----:B01----:R-:W-:Y:S05]  /*6270*/  CALL.REL.NOINC `($__internal_22_$__cuda_sm20_rcp_rn_f32_slowpath) ;  /* 0x0000014c003c7944 */ /* 0x003fea0003c00000 */
[----:B------:R-:W-:Y:S05]  /*6280*/  BRA `(.L_x_9771) ;  /* 0x0000000000107947 */ /* 0x000fea0003800000 */
.L_x_9770:
[----:B------:R-:W2:Y:S02]  /*6290*/  MUFU.RCP R5, R0 ;  /* 0x0000000000057308 */ /* 0x000ea40000001000 */
[----:B--2---:R-:W-:-:S04]  /*62a0*/  FFMA R3, R5, R0, -1 ;  /* 0xbf80000005037423 */ /* 0x004fc80000000000 */
[----:B------:R-:W-:-:S04]  /*62b0*/  FADD.FTZ R4, -R3, -RZ ;  /* 0x800000ff03047221 */ /* 0x000fc80000010100 */
[----:B------:R-:W-:-:S07]  /*62c0*/  FFMA R5, R5, R4, R5 ;  /* 0x0000000405057223 */ /* 0x000fce0000000005 */
.L_x_9771:
[----:B------:R-:W-:Y:S05]  /*62d0*/  BSYNC B2 ;  /* 0x0000000000027941 */ /* 0x000fea0003800000 */
.L_x_9769:
[----:B------:R2:W-:Y:S02]  /*62e0*/  STG.E desc[UR8][R62.64], R5 ;  /* 0x000000053e007986 */ /* 0x0005e4000c101908 */
.L_x_9768:
[----:B------:R-:W-:Y:S05]  /*62f0*/  BSYNC B1 ;  /* 0x0000000000017941 */ /* 0x000fea0003800000 */
.L_x_9767:
        /* <DEDUP_REMOVED lines=26> */
[----:B------:R-:W-:Y:S02]  /*64a0*/  LOP3.LUT R37, R37, 0xff, RZ, 0xc0, !PT ;  /* 0x000000ff25257812 */ /* 0x000fe400078ec0ff */
[----:B------:R-:W-:Y:S02]  /*64b0*/  LOP3.LUT R10, R39, 0xffff, RZ, 0xc0, !PT ;  /* 0x0000ffff270a7812 */ /* 0x000fe400078ec0ff */
        /* <DEDUP_REMOVED lines=10> */
[----:B------:R-:W-:Y:S02]  /*6560*/  F2FP.SATFINITE.E5M2.F32.PACK_AB_MERGE_C R17, RZ, R17, RZ ;  /* 0x00000011ff11723e */ /* 0x000fe400048060ff */
[----:B------:R-:W-:Y:S02]  /*6570*/  F2FP.SATFINITE.E5M2.F32.PACK_AB_MERGE_C R25, RZ, R25, RZ ;  /* 0x00000019ff19723e */ /* 0x000fe400048060ff */
        /* <DEDUP_REMOVED lines=26> */
.L_x_9751:
        /* <DEDUP_REMOVED lines=12> */
.L_x_10188:
        /* <DEDUP_REMOVED lines=20> */
.L_x_9777:
[----:B------:R-:W-:Y:S05]  /*6920*/  BSYNC B3 ;  /* 0x0000000000037941 */ /* 0x000fea0003800000 */
.L_x_9776:
[----:B------:R-:W-:-:S04]  /*6930*/  FSETP.NEU.AND P0, PT, |R0|, +INF , PT ;  /* 0x7f8000000000780b */ /* 0x000fc80003f0d200 */
[----:B------:R-:W-:-:S09]  /*6940*/  FSEL R11, R0, 3.40282346638528859812e+38, P0 ;  /* 0x7f7fffff000b7808 */ /* 0x000fd20000000000 */
.L_x_9775:
[----:B------:R-:W-:Y:S05]  /*6950*/  BSYNC B2 ;  /* 0x0000000000027941 */ /* 0x000fea0003800000 */
.L_x_9774:
        /* <DEDUP_REMOVED lines=12> */
.L_x_9781:
[----:B------:R-:W1:Y:S02]  /*6a20*/  MUFU.RCP R0, R11 ;  /* 0x0000000b00007308 */ /* 0x000e640000001000 */
[----:B-1----:R-:W-:-:S04]  /*6a30*/  FFMA R3, R0, R11, -1 ;  /* 0xbf80000000037423 */ /* 0x002fc8000000000b */
[----:B------:R-:W-:-:S04]  /*6a40*/  FADD.FTZ R3, -R3, -RZ ;  /* 0x800000ff03037221 */ /* 0x000fc80000010100 */
[----:B------:R-:W-:-:S07]  /*6a50*/  FFMA R5, R0, R3, R0 ;  /* 0x0000000300057223 */ /* 0x000fce0000000000 */
.L_x_9782:
[----:B------:R-:W-:Y:S05]  /*6a60*/  BSYNC B2 ;  /* 0x0000000000027941 */ /* 0x000fea0003800000 */
.L_x_9780:
[----:B------:R1:W-:Y:S02]  /*6a70*/  STG.E desc[UR8][R64.64], R5 ;  /* 0x0000000540007986 */ /* 0x0003e4000c101908 */
.L_x_9779:
[----:B------:R-:W-:Y:S05]  /*6a80*/  BSYNC B1 ;  /* 0x0000000000017941 */ /* 0x000fea0003800000 */
.L_x_9778:
        /* <DEDUP_REMOVED lines=24> */
[----:B------:R-:W-:Y:S01]  /*6c10*/  IMAD.MOV.U32 R8, RZ, RZ, R54 ;  /* 0x000000ffff087224 */ /* 0x000fe200078e0036 */
[----:B------:R-:W-:Y:S01]  /*6c20*/  F2FP.SATFINITE.E5M2.F32.PACK_AB_MERGE_C R36, RZ, R36, RZ ;  /* 0x00000024ff24723e */ /* 0x000fe200048060ff */
[----:B------:R-:W-:Y:S01]  /*6c30*/  VOTEU.ANY UR6, UPT, PT ;  /* 0x0000000000067886 */ /* 0x000fe200038e0100 */
        /* <DEDUP_REMOVED lines=68> */
.L_x_10197:
        /* <DEDUP_REMOVED lines=20> */
.L_x_9787:
[----:B------:R-:W-:Y:S05]  /*71c0*/  BSYNC B3 ;  /* 0x0000000000037941 */ /* 0x000fea0003800000 */
.L_x_9786:
[----:B------:R-:W-:-:S04]  /*71d0*/  FSETP.NEU.AND P0, PT, |R0|, +INF , PT ;  /* 0x7f8000000000780b */ /* 0x000fc80003f0d200 */
[----:B------:R-:W-:-:S09]  /*71e0*/  FSEL R0, R0, 3.40282346638528859812e+38, P0 ;  /* 0x7f7fffff00007808 */ /* 0x000fd20000000000 */
.L_x_9785:
[----:B------:R-:W-:Y:S05]  /*71f0*/  BSYNC B2 ;  /* 0x0000000000027941 */ /* 0x000fea0003800000 */
.L_x_9784:
        /* <DEDUP_REMOVED lines=10> */
.L_x_9791:
[----:B------:R-:W2:Y:S02]  /*72a0*/  MUFU.RCP R5, R0 ;  /* 0x0000000000057308 */ /* 0x000ea40000001000 */
[----:B--2---:R-:W-:-:S04]  /*72b0*/  FFMA R3, R5, R0, -1 ;  /* 0xbf80000005037423 */ /* 0x004fc80000000000 */
[----:B------:R-:W-:-:S04]  /*72c0*/  FADD.FTZ R4, -R3, -RZ ;  /* 0x800000ff03047221 */ /* 0x000fc80000010100 */
[----:B------:R-:W-:-:S07]  /*72d0*/  FFMA R5, R5, R4, R5 ;  /* 0x0000000405057223 */ /* 0x000fce0000000005 */
.L_x_9792:
[----:B------:R-:W-:Y:S05]  /*72e0*/  BSYNC B2 ;  /* 0x0000000000027941 */ /* 0x000fea0003800000 */
.L_x_9790:
[----:B------:R2:W-:Y:S02]  /*72f0*/  STG.E desc[UR8][R62.64], R5 ;  /* 0x000000053e007986 */ /* 0x0005e4000c101908 */
.L_x_9789:
[----:B------:R-:W-:Y:S05]  /*7300*/  BSYNC B1 ;  /* 0x0000000000017941 */ /* 0x000fea0003800000 */
.L_x_9788:
        /* <DEDUP_REMOVED lines=65> */
.L_x_9772:
        /* <DEDUP_REMOVED lines=71> */
.L_x_10206:
        /* <DEDUP_REMOVED lines=20> */
.L_x_9798:
[----:B------:R-:W-:Y:S05]  /*7cd0*/  BSYNC B3 ;  /* 0x0000000000037941 */ /* 0x000fea0003800000 */
.L_x_9797:
[----:B------:R-:W-:-:S04]  /*7ce0*/  FSETP.NEU.AND P0, PT, |R0|, +INF , PT ;  /* 0x7f8000000000780b */ /* 0x000fc80003f0d200 */
[----:B------:R-:W-:-:S04]  /*7cf0*/  FSEL R0, R0, 3.40282346638528859812e+38, P0 ;  /* 0x7f7fffff00007808 */ /* 0x000fc80000000000 */
[----:B------:R-:W-:-:S07]  /*7d00*/  LOP3.LUT R11, R0, 0xff800000, RZ, 0xc0, !PT ;  /* 0xff800000000b7812 */ /* 0x000fce00078ec0ff */
.L_x_9796:
[----:B------:R-:W-:Y:S05]  /*7d10*/  BSYNC B2 ;  /* 0x0000000000027941 */ /* 0x000fea0003800000 */
.L_x_9795:
        /* <DEDUP_REMOVED lines=12> */
.L_x_9802:
[----:B------:R-:W1:Y:S02]  /*7de0*/  MUFU.RCP R0, R11 ;  /* 0x0000000b00007308 */ /* 0x000e640000001000 */
[----:B-1----:R-:W-:-:S04]  /*7df0*/  FFMA R3, R0, R11, -1 ;  /* 0xbf80000000037423 */ /* 0x002fc8000000000b */
[----:B------:R-:W-:-:S04]  /*7e00*/  FADD.FTZ R3, -R3, -RZ ;  /* 0x800000ff03037221 */ /* 0x000fc80000010100 */
[----:B------:R-:W-:-:S07]  /*7e10*/  FFMA R5, R0, R3, R0 ;  /* 0x0000000300057223 */ /* 0x000fce0000000000 */
.L_x_9803:
[----:B------:R-:W-:Y:S05]  /*7e20*/  BSYNC B2 ;  /* 0x0000000000027941 */ /* 0x000fea0003800000 */
.L_x_9801:
[----:B------:R1:W-:Y:S02]  /*7e30*/  STG.E desc[UR8][R58.64], R5 ;  /* 0x000000053a007986 */ /* 0x0003e4000c101908 */
.L_x_9800:
[----:B------:R-:W-:Y:S05]  /*7e40*/  BSYNC B1 ;  /* 0x0000000000017941 */ /* 0x000fea0003800000 */
.L_x_9799:
        /* <DEDUP_REMOVED lines=93> */
.L_x_10215:
        /* <DEDUP_REMOVED lines=20> */
.L_x_9808:
[----:B------:R-:W-:Y:S05]  /*8560*/  BSYNC B3 ;  /* 0x0000000000037941 */ /* 0x000fea0003800000 */
.L_x_9807:
[----:B------:R-:W-:-:S04]  /*8570*/  FSETP.NEU.AND P0, PT, |R0|, +INF , PT ;  /* 0x7f8000000000780b */ /* 0x000fc80003f0d200 */
[----:B------:R-:W-:-:S04]  /*8580*/  FSEL R0, R0, 3.40282346638528859812e+38, P0 ;  /* 0x7f7fffff00007808 */ /* 0x000fc80000000000 */
[----:B------:R-:W-:-:S07]  /*8590*/  LOP3.LUT R0, R0, 0xff800000, RZ, 0xc0, !PT ;  /* 0xff80000000007812 */ /* 0x000fce00078ec0ff */
.L_x_9806:
[----:B------:R-:W-:Y:S05]  /*85a0*/  BSYNC B2 ;  /* 0x0000000000027941 */ /* 0x000fea0003800000 */
.L_x_9805:
        /* <DEDUP_REMOVED lines=10> */
.L_x_9812:
[----:B------:R-:W2:Y:S02]  /*8650*/  MUFU.RCP R5, R0 ;  /* 0x0000000000057308 */ /* 0x000ea40000001000 */
[----:B--2---:R-:W-:-:S04]  /*8660*/  FFMA R3, R5, R0, -1 ;  /* 0xbf80000005037423 */ /* 0x004fc80000000000 */
[----:B------:R-:W-:-:S04]  /*8670*/  FADD.FTZ R4, -R3, -RZ ;  /* 0x800000ff03047221 */ /* 0x000fc80000010100 */
[----:B------:R-:W-:-:S07]  /*8680*/  FFMA R5, R5, R4, R5 ;  /* 0x0000000405057223 */ /* 0x000fce0000000005 */
.L_x_9813:
[----:B------:R-:W-:Y:S05]  /*8690*/  BSYNC B2 ;  /* 0x0000000000027941 */ /* 0x000fea0003800000 */
.L_x_9811:
[----:B------:R2:W-:Y:S02]  /*86a0*/  STG.E desc[UR8][R56.64], R5 ;  /* 0x0000000538007986 */ /* 0x0005e4000c101908 */
.L_x_9810:
[----:B------:R-:W-:Y:S05]  /*86b0*/  BSYNC B1 ;  /* 0x0000000000017941 */ /* 0x000fea0003800000 */
.L_x_9809:
        /* <DEDUP_REMOVED lines=66> */
.L_x_9793:
        /* <DEDUP_REMOVED lines=12> */
.L_x_10224:
        /* <DEDUP_REMOVED lines=20> */
.L_x_9819:
[----:B------:R-:W-:Y:S05]  /*8ce0*/  BSYNC B3 ;  /* 0x0000000000037941 */ /* 0x000fea0003800000 */
.L_x_9818:
[----:B------:R-:W-:-:S04]  /*8cf0*/  FSETP.NEU.AND P0, PT, |R0|, +INF , PT ;  /* 0x7f8000000000780b */ /* 0x000fc80003f0d200 */
[----:B------:R-:W-:-:S09]  /*8d00*/  FSEL R11, R0, 3.40282346638528859812e+38, P0 ;  /* 0x7f7fffff000b7808 */ /* 0x000fd20000000000 */
.L_x_9817:
[----:B------:R-:W-:Y:S05]  /*8d10*/  BSYNC B2 ;  /* 0x0000000000027941 */ /* 0x000fea0003800000 */
.L_x_9816:
        /* <DEDUP_REMOVED lines=12> */
.L_x_9823:
[----:B------:R-:W1:Y:S02]  /*8de0*/  MUFU.RCP R0, R11 ;  /* 0x0000000b00007308 */ /* 0x000e640000001000 */
[----:B-1----:R-:W-:-:S04]  /*8df0*/  FFMA R3, R0, R11, -1 ;  /* 0xbf80000000037423 */ /* 0x002fc8000000000b */
[----:B------:R-:W-:-:S04]  /*8e00*/  FADD.FTZ R3, -R3, -RZ ;  /* 0x800000ff03037221 */ /* 0x000fc80000010100 */
[----:B------:R-:W-:-:S07]  /*8e10*/  FFMA R5, R0, R3, R0 ;  /* 0x0000000300057223 */ /* 0x000fce0000000000 */
.L_x_9824:
[----:B------:R-:W-:Y:S05]  /*8e20*/  BSYNC B2 ;  /* 0x0000000000027941 */ /* 0x000fea0003800000 */
.L_x_9822:
[----:B------:R1:W-:Y:S02]  /*8e30*/  STG.E desc[UR8][R58.64], R5 ;  /* 0x000000053a007986 */ /* 0x0003e4000c101908 */
.L_x_9821:
[----:B------:R-:W-:Y:S05]  /*8e40*/  BSYNC B1 ;  /* 0x0000000000017941 */ /* 0x000fea0003800000 */
.L_x_9820:
        /* <DEDUP_REMOVED lines=93> */
.L_x_10233:
        /* <DEDUP_REMOVED lines=20> */
.L_x_9829:
[----:B------:R-:W-:Y:S05]  /*9560*/  BSYNC B3 ;  /* 0x0000000000037941 */ /* 0x000fea0003800000 */
.L_x_9828:
[----:B------:R-:W-:-:S04]  /*9570*/  FSETP.NEU.AND P0, PT, |R0|, +INF , PT ;  /* 0x7f8000000000780b */ /* 0x000fc80003f0d200 */
[----:B------:R-:W-:-:S09]  /*9580*/  FSEL R0, R0, 3.40282346638528859812e+38, P0 ;  /* 0x7f7fffff00007808 */ /* 0x000fd20000000000 */
.L_x_9827:
[----:B------:R-:W-:Y:S05]  /*9590*/  BSYNC B2 ;  /* 0x0000000000027941 */ /* 0x000fea0003800000 */
.L_x_9826:
        /* <DEDUP_REMOVED lines=10> */
.L_x_9833:
[----:B------:R-:W2:Y:S02]  /*9640*/  MUFU.RCP R5, R0 ;  /* 0x0000000000057308 */ /* 0x000ea40000001000 */
[----:B--2---:R-:W-:-:S04]  /*9650*/  FFMA R3, R5, R0, -1 ;  /* 0xbf80000005037423 */ /* 0x004fc80000000000 */
[----:B------:R-:W-:-:S04]  /*9660*/  FADD.FTZ R4, -R3, -RZ ;  /* 0x800000ff03047221 */ /* 0x000fc80000010100 */
[----:B------:R-:W-:-:S07]  /*9670*/  FFMA R5, R5, R4, R5 ;  /* 0x0000000405057223 */ /* 0x000fce0000000005 */
.L_x_9834:
[----:B------:R-:W-:Y:S05]  /*9680*/  BSYNC B2 ;  /* 0x0000000000027941 */ /* 0x000fea0003800000 */
.L_x_9832:
[----:B------:R2:W-:Y:S02]  /*9690*/  STG.E desc[UR8][R56.64], R5 ;  /* 0x0000000538007986 */ /* 0x0005e4000c101908 */
.L_x_9831:
[----:B------:R-:W-:Y:S05]  /*96a0*/  BSYNC B1 ;  /* 0x0000000000017941 */ /* 0x000fea0003800000 */
.L_x_9830:
        /* <DEDUP_REMOVED lines=65> */
.L_x_9814:
[----:B------:R-:W5:Y:S02]  /*9ac0*/  LDC R0, c[0x0][0x270] ;  /* 0x00009c00ff007b82 */ /* 0x000f640000000800 */
[----:B-----5:R-:W-:-:S13]  /*9ad0*/  ISETP.NE.AND P0, PT, R0, 0x2, PT ;  /* 0x000000020000780c */ /* 0x020fda0003f05270 */
[----:B------:R-:W-:Y:S05]  /*9ae0*/  @P0 EXIT ;  /* 0x000000000000094d */ /* 0x000fea0003800000 */
.L_x_9750:
        /* <DEDUP_REMOVED lines=115> */
.L_x_10241:
        /* <DEDUP_REMOVED lines=17> */
[----:B------:R-:W-:Y:S05]  /*a330*/  CALL.REL.NOINC `($__internal_23_$__cuda_sm3x_div_rn_noftz_f32_slowpath) ;  /* 0x0000010c00e07944 */ /* 0x000fea0003c00000 */
.L_x_9839:
[----:B------:R-:W-:-:S04]  /*a340*/  FSETP.NEU.AND P0, PT, |R0|, +INF , PT ;  /* 0x7f8000000000780b */ /* 0x000fc80003f0d200 */
[----:B------:R-:W-:-:S04]  /*a350*/  FSEL R0, R0, 3.40282346638528859812e+38, P0 ;  /* 0x7f7fffff00007808 */ /* 0x000fc80000000000 */
[----:B------:R-:W-:-:S07]  /*a360*/  LOP3.LUT R91, R0, 0xff800000, RZ, 0xc0, !PT ;  /* 0xff800000005b7812 */ /* 0x000fce00078ec0ff */
.L_x_9838:
        /* <DEDUP_REMOVED lines=11> */
[----:B------:R-:W-:Y:S05]  /*a420*/  CALL.REL.NOINC `($__internal_22_$__cuda_sm20_rcp_rn_f32_slowpath) ;  /* 0x0000010800d07944 */ /* 0x000fea0003c00000 */
[----:B------:R-:W-:Y:S05]  /*a430*/  BRA `(.L_x_9844) ;  /* 0x0000000000107947 */ /* 0x000fea0003800000 */
.L_x_9843:
[----:B------:R-:W0:Y:S02]  /*a440*/  MUFU.RCP R0, R91 ;  /* 0x0000005b00007308 */ /* 0x000e240000001000 */
[----:B0-----:R-:W-:-:S04]  /*a450*/  FFMA R3, R91, R0, -1 ;  /* 0xbf8000005b037423 */ /* 0x001fc80000000000 */
[----:B------:R-:W-:-:S04]  /*a460*/  FADD.FTZ R3, -R3, -RZ ;  /* 0x800000ff03037221 */ /* 0x000fc80000010100 */
[----:B------:R-:W-:-:S07]  /*a470*/  FFMA R5, R0, R3, R0 ;  /* 0x0000000300057223 */ /* 0x000fce0000000000 */
.L_x_9844:
[----:B------:R-:W-:Y:S05]  /*a480*/  BSYNC B3 ;  /* 0x0000000000037941 */ /* 0x000fea0003800000 */
.L_x_9842:
[----:B------:R0:W-:Y:S02]  /*a490*/  STG.E desc[UR8][R100.64], R5 ;  /* 0x0000000564007986 */ /* 0x0001e4000c101908 */
.L_x_9841:
[----:B------:R-:W-:Y:S05]  /*a4a0*/  BSYNC B1 ;  /* 0x0000000000017941 */ /* 0x000fea0003800000 */
.L_x_9840:
        /* <DEDUP_REMOVED lines=17> */
.L_x_10249:
        /* <DEDUP_REMOVED lines=18> */
.L_x_9847:
[----:B------:R-:W-:-:S04]  /*a6e0*/  FSETP.NEU.AND P0, PT, |R0|, +INF , PT ;  /* 0x7f8000000000780b */ /* 0x000fc80003f0d200 */
[----:B------:R-:W-:-:S04]  /*a6f0*/  FSEL R0, R0, 3.40282346638528859812e+38, P0 ;  /* 0x7f7fffff00007808 */ /* 0x000fc80000000000 */
[----:B------:R-:W-:-:S07]  /*a700*/  LOP3.LUT R90, R0, 0xff800000, RZ, 0xc0, !PT ;  /* 0xff800000005a7812 */ /* 0x000fce00078ec0ff */
.L_x_9846:
        /* <DEDUP_REMOVED lines=11> */
.L_x_9851:
[----:B0-----:R-:W0:Y:S02]  /*a7c0*/  MUFU.RCP R5, R90 ;  /* 0x0000005a00057308 */ /* 0x001e240000001000 */
[----:B0-----:R-:W-:-:S04]  /*a7d0*/  FFMA R0, R90, R5, -1 ;  /* 0xbf8000005a007423 */ /* 0x001fc80000000005 */
[----:B------:R-:W-:-:S04]  /*a7e0*/  FADD.FTZ R0, -R0, -RZ ;  /* 0x800000ff00007221 */ /* 0x000fc80000010100 */
[----:B------:R-:W-:-:S07]  /*a7f0*/  FFMA R5, R5, R0, R5 ;  /* 0x0000000005057223 */ /* 0x000fce0000000005 */
.L_x_9852:
[----:B------:R-:W-:Y:S05]  /*a800*/  BSYNC B3 ;  /* 0x0000000000037941 */ /* 0x000fea0003800000 */
.L_x_9850:
[----:B------:R2:W-:Y:S02]  /*a810*/  STG.E desc[UR8][R88.64], R5 ;  /* 0x0000000558007986 */ /* 0x0005e4000c101908 */
.L_x_9849:
[----:B------:R-:W-:Y:S05]  /*a820*/  BSYNC B1 ;  /* 0x0000000000017941 */ /* 0x000fea0003800000 */
.L_x_9848:
        /* <DEDUP_REMOVED lines=17> */
.L_x_10257:
        /* <DEDUP_REMOVED lines=18> */
.L_x_9855:
[----:B------:R-:W-:-:S04]  /*aa60*/  FSETP.NEU.AND P0, PT, |R0|, +INF , PT ;  /* 0x7f8000000000780b */ /* 0x000fc80003f0d200 */
[----:B------:R-:W-:-:S04]  /*aa70*/  FSEL R0, R0, 3.40282346638528859812e+38, P0 ;  /* 0x7f7fffff00007808 */ /* 0x000fc80000000000 */
[----:B------:R-:W-:-:S07]  /*aa80*/  LOP3.LUT R89, R0, 0xff800000, RZ, 0xc0, !PT ;  /* 0xff80000000597812 */ /* 0x000fce00078ec0ff */
.L_x_9854:
        /* <DEDUP_REMOVED lines=11> */
.L_x_9859:
[----:B------:R-:W1:Y:S02]  /*ab40*/  MUFU.RCP R0, R89 ;  /* 0x0000005900007308 */ /* 0x000e640000001000 */
[----:B-1----:R-:W-:-:S04]  /*ab50*/  FFMA R3, R89, R0, -1 ;  /* 0xbf80000059037423 */ /* 0x002fc80000000000 */
[----:B------:R-:W-:-:S04]  /*ab60*/  FADD.FTZ R3, -R3, -RZ ;  /* 0x800000ff03037221 */ /* 0x000fc80000010100 */
[----:B0-----:R-:W-:-:S07]  /*ab70*/  FFMA R5, R0, R3, R0 ;  /* 0x0000000300057223 */ /* 0x001fce0000000000 */
.L_x_9860:
[----:B------:R-:W-:Y:S05]  /*ab80*/  BSYNC B3 ;  /* 0x0000000000037941 */ /* 0x000fea0003800000 */
.L_x_9858:
[----:B------:R2:W-:Y:S02]  /*ab90*/  STG.E desc[UR8][R98.64], R5 ;  /* 0x0000000562007986 */ /* 0x0005e4000c101908 */
.L_x_9857:
[----:B------:R-:W-:Y:S05]  /*aba0*/  BSYNC B1 ;  /* 0x0000000000017941 */ /* 0x000fea0003800000 */
.L_x_9856:
        /* <DEDUP_REMOVED lines=17> */
.L_x_10265:
        /* <DEDUP_REMOVED lines=17> */
[----:B------:R-:W-:Y:S05]  /*add0*/  CALL.REL.NOINC `($__internal_23_$__cuda_sm3x_div_rn_noftz_f32_slowpath) ;  /* 0x0000010400387944 */ /* 0x000fea0003c00000 */
.L_x_9863:
[----:B------:R-:W-:-:S04]  /*ade0*/  FSETP.NEU.AND P0, PT, |R0|, +INF , PT ;  /* 0x7f8000000000780b */ /* 0x000fc80003f0d200 */
[----:B------:R-:W-:-:S04]  /*adf0*/  FSEL R0, R0, 3.40282346638528859812e+38, P0 ;  /* 0x7f7fffff00007808 */ /* 0x000fc80000000000 */
[----:B------:R-:W-:-:S07]  /*ae00*/  LOP3.LUT R88, R0, 0xff800000, RZ, 0xc0, !PT ;  /* 0xff80000000587812 */ /* 0x000fce00078ec0ff */
.L_x_9862:
        /* <DEDUP_REMOVED lines=9> */
[----:B0-2---:R-:W-:Y:S05]  /*aea0*/  CALL.REL.NOINC `($__internal_22_$__cuda_sm20_rcp_rn_f32_slowpath) ;  /* 0x0000010000307944 */ /* 0x005fea0003c00000 */
[----:B------:R-:W-:Y:S05]  /*aeb0*/  BRA `(.L_x_9868) ;  /* 0x0000000000107947 */ /* 0x000fea0003800000 */
.L_x_9867:
[----:B0-2---:R-:W0:Y:S02]  /*aec0*/  MUFU.RCP R5, R88 ;  /* 0x0000005800057308 */ /* 0x005e240000001000 */
[----:B0-----:R-:W-:-:S04]  /*aed0*/  FFMA R0, R88, R5, -1 ;  /* 0xbf80000058007423 */ /* 0x001fc80000000005 */
[----:B------:R-:W-:-:S04]  /*aee0*/  FADD.FTZ R0, -R0, -RZ ;  /* 0x800000ff00007221 */ /* 0x000fc80000010100 */
[----:B------:R-:W-:-:S07]  /*aef0*/  FFMA R5, R5, R0, R5 ;  /* 0x0000000005057223 */ /* 0x000fce0000000005 */
.L_x_9868:
[----:B------:R-:W-:Y:S05]  /*af00*/  BSYNC B3 ;  /* 0x0000000000037941 */ /* 0x000fea0003800000 */
.L_x_9866:
[----:B------:R3:W-:Y:S02]  /*af10*/  STG.E desc[UR8][R86.64], R5 ;  /* 0x0000000556007986 */ /* 0x0007e4000c101908 */
.L_x_9865:
[----:B------:R-:W-:Y:S05]  /*af20*/  BSYNC B1 ;  /* 0x0000000000017941 */ /* 0x000fea0003800000 */
.L_x_9864:
        /* <DEDUP_REMOVED lines=17> */
.L_x_10273:
        /* <DEDUP_REMOVED lines=18> */
.L_x_9871:
[----:B------:R-:W-:-:S04]  /*b160*/  FSETP.NEU.AND P0, PT, |R0|, +INF , PT ;  /* 0x7f8000000000780b */ /* 0x000fc80003f0d200 */
[----:B------:R-:W-:-:S04]  /*b170*/  FSEL R0, R0, 3.40282346638528859812e+38, P0 ;  /* 0x7f7fffff00007808 */ /* 0x000fc80000000000 */
[----:B------:R-:W-:-:S07]  /*b180*/  LOP3.LUT R87, R0, 0xff800000, RZ, 0xc0, !PT ;  /* 0xff80000000577812 */ /* 0x000fce00078ec0ff */
.L_x_9870:
        /* <DEDUP_REMOVED lines=11> */
.L_x_9875:
[----:B------:R-:W1:Y:S02]  /*b240*/  MUFU.RCP R0, R87 ;  /* 0x0000005700007308 */ /* 0x000e640000001000 */
[----:B-1----:R-:W-:-:S04]  /*b250*/  FFMA R3, R87, R0, -1 ;  /* 0xbf80000057037423 */ /* 0x002fc80000000000 */
[----:B------:R-:W-:-:S04]  /*b260*/  FADD.FTZ R3, -R3, -RZ ;  /* 0x800000ff03037221 */ /* 0x000fc80000010100 */
[----:B0-2---:R-:W-:-:S07]  /*b270*/  FFMA R5, R0, R3, R0 ;  /* 0x0000000300057223 */ /* 0x005fce0000000000 */
.L_x_9876:
[----:B------:R-:W-:Y:S05]  /*b280*/  BSYNC B3 ;  /* 0x0000000000037941 */ /* 0x000fea0003800000 */
.L_x_9874:
[----:B------:R3:W-:Y:S02]  /*b290*/  STG.E desc[UR8][R96.64], R5 ;  /* 0x0000000560007986 */ /* 0x0007e4000c101908 */
.L_x_9873:
[----:B------:R-:W-:Y:S05]  /*b2a0*/  BSYNC B1 ;  /* 0x0000000000017941 */ /* 0x000fea0003800000 */
.L_x_9872:
        /* <DEDUP_REMOVED lines=17> */
.L_x_10281:
        /* <DEDUP_REMOVED lines=17> */
[----:B------:R-:W-:Y:S05]  /*b4d0*/  CALL.REL.NOINC `($__internal_23_$__cuda_sm3x_div_rn_noftz_f32_slowpath) ;  /* 0x000000fc00787944 */ /* 0x000fea0003c00000 */
.L_x_9879:
[----:B------:R-:W-:-:S04]  /*b4e0*/  FSETP.NEU.AND P0, PT, |R0|, +INF , PT ;  /* 0x7f8000000000780b */ /* 0x000fc80003f0d200 */
[----:B------:R-:W-:-:S04]  /*b4f0*/  FSEL R0, R0, 3.40282346638528859812e+38, P0 ;  /* 0x7f7fffff00007808 */ /* 0x000fc80000000000 */
[----:B------:R-:W-:-:S07]  /*b500*/  LOP3.LUT R86, R0, 0xff800000, RZ, 0xc0, !PT ;  /* 0xff80000000567812 */ /* 0x000fce00078ec0ff */
.L_x_9878:
        /* <DEDUP_REMOVED lines=9> */
[----:B0-23--:R-:W-:Y:S05]  /*b5a0*/  CALL.REL.NOINC `($__internal_22_$__cuda_sm20_rcp_rn_f32_slowpath) ;  /* 0x000000f800707944 */ /* 0x00dfea0003c00000 */
[----:B------:R-:W-:Y:S05]  /*b5b0*/  BRA `(.L_x_9884) ;  /* 0x0000000000107947 */ /* 0x000fea0003800000 */
.L_x_9883:
[----:B0-23--:R-:W0:Y:S02]  /*b5c0*/  MUFU.RCP R5, R86 ;  /* 0x0000005600057308 */ /* 0x00de240000001000 */
[----:B0-----:R-:W-:-:S04]  /*b5d0*/  FFMA R0, R86, R5, -1 ;  /* 0xbf80000056007423 */ /* 0x001fc80000000005 */
[----:B------:R-:W-:-:S04]  /*b5e0*/  FADD.FTZ R0, -R0, -RZ ;  /* 0x800000ff00007221 */ /* 0x000fc80000010100 */
[----:B------:R-:W-:-:S07]  /*b5f0*/  FFMA R5, R5, R0, R5 ;  /* 0x0000000005057223 */ /* 0x000fce0000000005 */
.L_x_9884:
[----:B------:R-:W-:Y:S05]  /*b600*/  BSYNC B3 ;  /* 0x0000000000037941 */ /* 0x000fea0003800000 */
.L_x_9882:
[----:B------:R4:W-:Y:S02]  /*b610*/  STG.E desc[UR8][R84.64], R5 ;  /* 0x0000000554007986 */ /* 0x0009e4000c101908 */
.L_x_9881:
[----:B------:R-:W-:Y:S05]  /*b620*/  BSYNC B1 ;  /* 0x0000000000017941 */ /* 0x000fea0003800000 */
.L_x_9880:
        /* <DEDUP_REMOVED lines=17> */
.L_x_10289:
        /* <DEDUP_REMOVED lines=17> */
[----:B------:R-:W-:Y:S05]  /*b850*/  CALL.REL.NOINC `($__internal_23_$__cuda_sm3x_div_rn_noftz_f32_slowpath) ;  /* 0x000000f800987944 */ /* 0x000fea0003c00000 */
.L_x_9887:
[----:B------:R-:W-:-:S04]  /*b860*/  FSETP.NEU.AND P0, PT, |R0|, +INF , PT ;  /* 0x7f8000000000780b */ /* 0x000fc80003f0d200 */
[----:B------:R-:W-:-:S04]  /*b870*/  FSEL R0, R0, 3.40282346638528859812e+38, P0 ;  /* 0x7f7fffff00007808 */ /* 0x000fc80000000000 */
[----:B------:R-:W-:-:S07]  /*b880*/  LOP3.LUT R85, R0, 0xff800000, RZ, 0xc0, !PT ;  /* 0xff80000000557812 */ /* 0x000fce00078ec0ff */
.L_x_9886:
        /* <DEDUP_REMOVED lines=11> */
[----:B--23--:R-:W-:Y:S05]  /*b940*/  CALL.REL.NOINC `($__internal_22_$__cuda_sm20_rcp_rn_f32_slowpath) ;  /* 0x000000f400887944 */ /* 0x00cfea0003c00000 */
[----:B------:R-:W-:Y:S05]  /*b950*/  BRA `(.L_x_9892) ;  /* 0x0000000000107947 */ /* 0x000fea0003800000 */
.L_x_9891:
[----:B------:R-:W0:Y:S02]  /*b960*/  MUFU.RCP R0, R85 ;  /* 0x0000005500007308 */ /* 0x000e240000001000 */
[----:B0-----:R-:W-:-:S04]  /*b970*/  FFMA R3, R85, R0, -1 ;  /* 0xbf80000055037423 */ /* 0x001fc80000000000 */
[----:B------:R-:W-:-:S04]  /*b980*/  FADD.FTZ R3, -R3, -RZ ;  /* 0x800000ff03037221 */ /* 0x000fc80000010100 */
[----:B--23--:R-:W-:-:S07]  /*b990*/  FFMA R5, R0, R3, R0 ;  /* 0x0000000300057223 */ /* 0x00cfce0000000000 */
.L_x_9892:
[----:B------:R-:W-:Y:S05]  /*b9a0*/  BSYNC B3 ;  /* 0x0000000000037941 */ /* 0x000fea0003800000 */
.L_x_9890:
[----:B------:R0:W-:Y:S02]  /*b9b0*/  STG.E desc[UR8][R82.64], R5 ;  /* 0x0000000552007986 */ /* 0x0001e4000c101908 */
.L_x_9889:
[----:B------:R-:W-:Y:S05]  /*b9c0*/  BSYNC B1 ;  /* 0x0000000000017941 */ /* 0x000fea0003800000 */
.L_x_9888:
        /* <DEDUP_REMOVED lines=17> */
.L_x_10297:
        /* <DEDUP_REMOVED lines=18> */
.L_x_9895:
[----:B------:R-:W-:-:S04]  /*bc00*/  FSETP.NEU.AND P0, PT, |R0|, +INF , PT ;  /* 0x7f8000000000780b */ /* 0x000fc80003f0d200 */
[----:B------:R-:W-:-:S04]  /*bc10*/  FSEL R0, R0, 3.40282346638528859812e+38, P0 ;  /* 0x7f7fffff00007808 */ /* 0x000fc80000000000 */
[----:B------:R-:W-:-:S07]  /*bc20*/  LOP3.LUT R84, R0, 0xff800000, RZ, 0xc0, !PT ;  /* 0xff80000000547812 */ /* 0x000fce00078ec0ff */
.L_x_9894:
        /* <DEDUP_REMOVED lines=13> */
.L_x_9899:
[----:B0-23--:R-:W0:Y:S02]  /*bd00*/  MUFU.RCP R5, R84 ;  /* 0x0000005400057308 */ /* 0x00de240000001000 */
[----:B0-----:R-:W-:-:S04]  /*bd10*/  FFMA R0, R84, R5, -1 ;  /* 0xbf80000054007423 */ /* 0x001fc80000000005 */
[----:B------:R-:W-:-:S04]  /*bd20*/  FADD.FTZ R0, -R0, -RZ ;  /* 0x800000ff00007221 */ /* 0x000fc80000010100 */
[----:B------:R-:W-:-:S07]  /*bd30*/  FFMA R5, R5, R0, R5 ;  /* 0x0000000005057223 */ /* 0x000fce0000000005 */
.L_x_9900:
[----:B------:R-:W-:Y:S05]  /*bd40*/  BSYNC B3 ;  /* 0x0000000000037941 */ /* 0x000fea0003800000 */
.L_x_9898:
[----:B------:R1:W-:Y:S02]  /*bd50*/  STG.E desc[UR8][R80.64], R5 ;  /* 0x0000000550007986 */ /* 0x0003e4000c101908 */
.L_x_9897:
[----:B------:R-:W-:Y:S05]  /*bd60*/  BSYNC B1 ;  /* 0x0000000000017941 */ /* 0x000fea0003800000 */
.L_x_9896:
        /* <DEDUP_REMOVED lines=17> */
.L_x_10305:
        /* <DEDUP_REMOVED lines=17> */
[----:B------:R-:W-:Y:S05]  /*bf90*/  CALL.REL.NOINC `($__internal_23_$__cuda_sm3x_div_rn_noftz_f32_slowpath) ;  /* 0x000000f000c87944 */ /* 0x000fea0003c00000 */
.L_x_9903:
[----:B------:R-:W-:-:S04]  /*bfa0*/  FSETP.NEU.AND P0, PT, |R0|, +INF , PT ;  /* 0x7f8000000000780b */ /* 0x000fc80003f0d200 */
[----:B------:R-:W-:-:S04]  /*bfb0*/  FSEL R0, R0, 3.40282346638528859812e+38, P0 ;  /* 0x7f7fffff00007808 */ /* 0x000fc80000000000 */
[----:B------:R-:W-:-:S07]  /*bfc0*/  LOP3.LUT R83, R0, 0xff800000, RZ, 0xc0, !PT ;  /* 0xff80000000537812 */ /* 0x000fce00078ec0ff */
.L_x_9902:
        /* <DEDUP_REMOVED lines=11> */
[----:B-123--:R-:W-:Y:S05]  /*c080*/  CALL.REL.NOINC `($__internal_22_$__cuda_sm20_rcp_rn_f32_slowpath) ;  /* 0x000000ec00b87944 */ /* 0x00efea0003c00000 */
[----:B------:R-:W-:Y:S01]  /*c090*/  IMAD.MOV.U32 R3, RZ, RZ, R5 ;  /* 0x000000ffff037224 */ /* 0x000fe200078e0005 */
[----:B------:R-:W-:Y:S06]  /*c0a0*/  BRA `(.L_x_9908) ;  /* 0x0000000000107947 */ /* 0x000fec0003800000 */
.L_x_9907:
[----:B------:R-:W0:Y:S02]  /*c0b0*/  MUFU.RCP R0, R83 ;  /* 0x0000005300007308 */ /* 0x000e240000001000 */
[----:B0-----:R-:W-:-:S04]  /*c0c0*/  FFMA R3, R83, R0, -1 ;  /* 0xbf80000053037423 */ /* 0x001fc80000000000 */
[----:B------:R-:W-:-:S04]  /*c0d0*/  FADD.FTZ R3, -R3, -RZ ;  /* 0x800000ff03037221 */ /* 0x000fc80000010100 */
[----:B------:R-:W-:-:S07]  /*c0e0*/  FFMA R3, R0, R3, R0 ;  /* 0x0000000300037223 */ /* 0x000fce0000000000 */
.L_x_9908:
[----:B------:R-:W-:Y:S05]  /*c0f0*/  BSYNC B3 ;  /* 0x0000000000037941 */ /* 0x000fea0003800000 */
.L_x_9906:
        /* <DEDUP_REMOVED lines=13> */
.L_x_9905:
[----:B------:R-:W-:Y:S05]  /*c1d0*/  BSYNC B1 ;  /* 0x0000000000017941 */ /* 0x000fea0003800000 */
.L_x_9904:
        /* <DEDUP_REMOVED lines=17> */
.L_x_10313:
        /* <DEDUP_REMOVED lines=18> */
.L_x_9911:
[----:B------:R-:W-:-:S04]  /*c410*/  FSETP.NEU.AND P0, PT, |R0|, +INF , PT ;  /* 0x7f8000000000780b */ /* 0x000fc80003f0d200 */
[----:B------:R-:W-:-:S04]  /*c420*/  FSEL R0, R0, 3.40282346638528859812e+38, P0 ;  /* 0x7f7fffff00007808 */ /* 0x000fc80000000000 */
[----:B------:R-:W-:-:S07]  /*c430*/  LOP3.LUT R82, R0, 0xff800000, RZ, 0xc0, !PT ;  /* 0xff80000000527812 */ /* 0x000fce00078ec0ff */
.L_x_9910:
        /* <DEDUP_REMOVED lines=14> */
.L_x_9915:
[----:B------:R-:W0:Y:S02]  /*c520*/  MUFU.RCP R3, R82 ;  /* 0x0000005200037308 */ /* 0x000e240000001000 */
[----:B0-----:R-:W-:-:S04]  /*c530*/  FFMA R0, R82, R3, -1 ;  /* 0xbf80000052007423 */ /* 0x001fc80000000003 */
[----:B------:R-:W-:-:S04]  /*c540*/  FADD.FTZ R0, -R0, -RZ ;  /* 0x800000ff00007221 */ /* 0x000fc80000010100 */
[----:B------:R-:W-:-:S07]  /*c550*/  FFMA R3, R3, R0, R3 ;  /* 0x0000000003037223 */ /* 0x000fce0000000003 */
.L_x_9916:
[----:B------:R-:W-:Y:S05]  /*c560*/  BSYNC B3 ;  /* 0x0000000000037941 */ /* 0x000fea0003800000 */
.L_x_9914:
        /* <DEDUP_REMOVED lines=13> */
.L_x_9913:
[----:B------:R-:W-:Y:S05]  /*c640*/  BSYNC B1 ;  /* 0x0000000000017941 */ /* 0x000fea0003800000 */
.L_x_9912:
        /* <DEDUP_REMOVED lines=17> */
.L_x_10321:
        /* <DEDUP_REMOVED lines=18> */
.L_x_9919:
[----:B------:R-:W-:-:S04]  /*c880*/  FSETP.NEU.AND P0, PT, |R0|, +INF , PT ;  /* 0x7f8000000000780b */ /* 0x000fc80003f0d200 */
[----:B------:R-:W-:-:S04]  /*c890*/  FSEL R0, R0, 3.40282346638528859812e+38, P0 ;  /* 0x7f7fffff00007808 */ /* 0x000fc80000000000 */
[----:B------:R-:W-:-:S07]  /*c8a0*/  LOP3.LUT R81, R0, 0xff800000, RZ, 0xc0, !PT ;  /* 0xff80000000517812 */ /* 0x000fce00078ec0ff */
.L_x_9918:
        /* <DEDUP_REMOVED lines=12> */
[----:B0-23--:R-:W-:Y:S05]  /*c970*/  CALL.REL.NOINC `($__internal_22_$__cuda_sm20_rcp_rn_f32_slowpath) ;  /* 0x000000e4007c7944 */ /* 0x00dfea0003c00000 */
[----:B------:R-:W-:Y:S01]  /*c980*/  IMAD.MOV.U32 R3, RZ, RZ, R5 ;  /* 0x000000ffff037224 */ /* 0x000fe200078e0005 */
[----:B------:R-:W-:Y:S06]  /*c990*/  BRA `(.L_x_9924) ;  /* 0x0000000000107947 */ /* 0x000fec0003800000 */
.L_x_9923:
[----:B------:R-:W1:Y:S02]  /*c9a0*/  MUFU.RCP R0, R81 ;  /* 0x0000005100007308 */ /* 0x000e640000001000 */
[----:B-1----:R-:W-:-:S04]  /*c9b0*/  FFMA R3, R81, R0, -1 ;  /* 0xbf80000051037423 */ /* 0x002fc80000000000 */
[----:B------:R-:W-:-:S04]  /*c9c0*/  FADD.FTZ R3, -R3, -RZ ;  /* 0x800000ff03037221 */ /* 0x000fc80000010100 */
[----:B------:R-:W-:-:S07]  /*c9d0*/  FFMA R3, R0, R3, R0 ;  /* 0x0000000300037223 */ /* 0x000fce0000000000 */
.L_x_9924:
[----:B------:R-:W-:Y:S05]  /*c9e0*/  BSYNC B3 ;  /* 0x0000000000037941 */ /* 0x000fea0003800000 */
.L_x_9922:
        /* <DEDUP_REMOVED lines=16> */
.L_x_9921:
[----:B------:R-:W-:Y:S05]  /*caf0*/  BSYNC B1 ;  /* 0x0000000000017941 */ /* 0x000fea0003800000 */
.L_x_9920:
        /* <DEDUP_REMOVED lines=17> */
.L_x_10329:
        /* <DEDUP_REMOVED lines=18> */
.L_x_9927:
[----:B------:R-:W-:-:S04]  /*cd30*/  FSETP.NEU.AND P0, PT, |R0|, +INF , PT ;  /* 0x7f8000000000780b */ /* 0x000fc80003f0d200 */
[----:B------:R-:W-:-:S04]  /*cd40*/  FSEL R0, R0, 3.40282346638528859812e+38, P0 ;  /* 0x7f7fffff00007808 */ /* 0x000fc80000000000 */
[----:B------:R-:W-:-:S07]  /*cd50*/  LOP3.LUT R80, R0, 0xff800000, RZ, 0xc0, !PT ;  /* 0xff80000000507812 */ /* 0x000fce00078ec0ff */
.L_x_9926:
        /* <DEDUP_REMOVED lines=15> */
.L_x_9931:
[----:B------:R-:W1:Y:S02]  /*ce50*/  MUFU.RCP R3, R80 ;  /* 0x0000005000037308 */ /* 0x000e640000001000 */
[----:B-1----:R-:W-:-:S04]  /*ce60*/  FFMA R0, R80, R3, -1 ;  /* 0xbf80000050007423 */ /* 0x002fc80000000003 */
[----:B------:R-:W-:-:S04]  /*ce70*/  FADD.FTZ R0, -R0, -RZ ;  /* 0x800000ff00007221 */ /* 0x000fc80000010100 */
[----:B------:R-:W-:-:S07]  /*ce80*/  FFMA R3, R3, R0, R3 ;  /* 0x0000000003037223 */ /* 0x000fce0000000003 */
.L_x_9932:
[----:B------:R-:W-:Y:S05]  /*ce90*/  BSYNC B3 ;  /* 0x0000000000037941 */ /* 0x000fea0003800000 */
.L_x_9930:
        /* <DEDUP_REMOVED lines=16> */
.L_x_9929:
[----:B------:R-:W-:Y:S05]  /*cfa0*/  BSYNC B1 ;  /* 0x0000000000017941 */ /* 0x000fea0003800000 */
.L_x_9928:
        /* <DEDUP_REMOVED lines=17> */
.L_x_10337:
        /* <DEDUP_REMOVED lines=18> */
.L_x_9935:
[----:B------:R-:W-:-:S04]  /*d1e0*/  FSETP.NEU.AND P0, PT, |R0|, +INF , PT ;  /* 0x7f8000000000780b */ /* 0x000fc80003f0d200 */
[----:B------:R-:W-:-:S04]  /*d1f0*/  FSEL R0, R0, 3.40282346638528859812e+38, P0 ;  /* 0x7f7fffff00007808 */ /* 0x000fc80000000000 */
[----:B------:R-:W-:-:S07]  /*d200*/  LOP3.LUT R79, R0, 0xff800000, RZ, 0xc0, !PT ;  /* 0xff800000004f7812 */ /* 0x000fce00078ec0ff */
.L_x_9934:
        /* <DEDUP_REMOVED lines=15> */
.L_x_9939:
[----:B------:R-:W1:Y:S02]  /*d300*/  MUFU.RCP R0, R79 ;  /* 0x0000004f00007308 */ /* 0x000e640000001000 */
[----:B-1----:R-:W-:-:S04]  /*d310*/  FFMA R3, R79, R0, -1 ;  /* 0xbf8000004f037423 */ /* 0x002fc80000000000 */
[----:B------:R-:W-:-:S04]  /*d320*/  FADD.FTZ R3, -R3, -RZ ;  /* 0x800000ff03037221 */ /* 0x000fc80000010100 */
[----:B------:R-:W-:-:S07]  /*d330*/  FFMA R3, R0, R3, R0 ;  /* 0x0000000300037223 */ /* 0x000fce0000000000 */
.L_x_9940:
[----:B------:R-:W-:Y:S05]  /*d340*/  BSYNC B3 ;  /* 0x0000000000037941 */ /* 0x000fea0003800000 */
.L_x_9938:
        /* <DEDUP_REMOVED lines=16> */
.L_x_9937:
[----:B------:R-:W-:Y:S05]  /*d450*/  BSYNC B1 ;  /* 0x0000000000017941 */ /* 0x000fea0003800000 */
.L_x_9936:
        /* <DEDUP_REMOVED lines=17> */
.L_x_10345:
        /* <DEDUP_REMOVED lines=18> */
.L_x_9943:
[----:B------:R-:W-:-:S04]  /*d690*/  FSETP.NEU.AND P0, PT, |R0|, +INF , PT ;  /* 0x7f8000000000780b */ /* 0x000fc80003f0d200 */
[----:B------:R-:W-:-:S04]  /*d6a0*/  FSEL R0, R0, 3.40282346638528859812e+38, P0 ;  /* 0x7f7fffff00007808 */ /* 0x000fc80000000000 */
[----:B------:R-:W-:-:S07]  /*d6b0*/  LOP3.LUT R78, R0, 0xff800000, RZ, 0xc0, !PT ;  /* 0xff800000004e7812 */ /* 0x000fce00078ec0ff */
.L_x_9942:
        /* <DEDUP_REMOVED lines=15> */
.L_x_9947:
[----:B------:R-:W1:Y:S02]  /*d7b0*/  MUFU.RCP R3, R78 ;  /* 0x0000004e00037308 */ /* 0x000e640000001000 */
[----:B-1----:R-:W-:-:S04]  /*d7c0*/  FFMA R0, R78, R3, -1 ;  /* 0xbf8000004e007423 */ /* 0x002fc80000000003 */
[----:B------:R-:W-:-:S04]  /*d7d0*/  FADD.FTZ R0, -R0, -RZ ;  /* 0x800000ff00007221 */ /* 0x000fc80000010100 */
[----:B------:R-:W-:-:S07]  /*d7e0*/  FFMA R3, R3, R0, R3 ;  /* 0x0000000003037223 */ /* 0x000fce0000000003 */
.L_x_9948:
[----:B------:R-:W-:Y:S05]  /*d7f0*/  BSYNC B3 ;  /* 0x0000000000037941 */ /* 0x000fea0003800000 */
.L_x_9946:
        /* <DEDUP_REMOVED lines=16> */
.L_x_9945:
[----:B------:R-:W-:Y:S05]  /*d900*/  BSYNC B1 ;  /* 0x0000000000017941 */ /* 0x000fea0003800000 */
.L_x_9944:
        /* <DEDUP_REMOVED lines=17> */
.L_x_10353:
        /* <DEDUP_REMOVED lines=18> */
.L_x_9951:
[----:B------:R-:W-:-:S04]  /*db40*/  FSETP.NEU.AND P0, PT, |R0|, +INF , PT ;  /* 0x7f8000000000780b */ /* 0x000fc80003f0d200 */
[----:B------:R-:W-:-:S04]  /*db50*/  FSEL R0, R0, 3.40282346638528859812e+38, P0 ;  /* 0x7f7fffff00007808 */ /* 0x000fc80000000000 */
[----:B------:R-:W-:-:S07]  /*db60*/  LOP3.LUT R77, R0, 0xff800000, RZ, 0xc0, !PT ;  /* 0xff800000004d7812 */ /* 0x000fce00078ec0ff */
.L_x_9950:
        /* <DEDUP_REMOVED lines=12> */
[----:B0-2---:R-:W-:Y:S05]  /*dc30*/  CALL.REL.NOINC `($__internal_22_$__cuda_sm20_rcp_rn_f32_slowpath) ;  /* 0x000000d000cc7944 */ /* 0x005fea0003c00000 */
[----:B------:R-:W-:Y:S01]  /*dc40*/  IMAD.MOV.U32 R3, RZ, RZ, R5 ;  /* 0x000000ffff037224 */ /* 0x000fe200078e0005 */
[----:B------:R-:W-:Y:S06]  /*dc50*/  BRA `(.L_x_9956) ;  /* 0x0000000000107947 */ /* 0x000fec0003800000 */
.L_x_9955:
[----:B------:R-:W1:Y:S02]  /*dc60*/  MUFU.RCP R0, R77 ;  /* 0x0000004d00007308 */ /* 0x000e640000001000 */
[----:B-1----:R-:W-:-:S04]  /*dc70*/  FFMA R3, R77, R0, -1 ;  /* 0xbf8000004d037423 */ /* 0x002fc80000000000 */
[----:B------:R-:W-:-:S04]  /*dc80*/  FADD.FTZ R3, -R3, -RZ ;  /* 0x800000ff03037221 */ /* 0x000fc80000010100 */
[----:B------:R-:W-:-:S07]  /*dc90*/  FFMA R3, R0, R3, R0 ;  /* 0x0000000300037223 */ /* 0x000fce0000000000 */
.L_x_9956:
[----:B------:R-:W-:Y:S05]  /*dca0*/  BSYNC B3 ;  /* 0x0000000000037941 */ /* 0x000fea0003800000 */
.L_x_9954:
        /* <DEDUP_REMOVED lines=16> */
.L_x_9953:
[----:B------:R-:W-:Y:S05]  /*ddb0*/  BSYNC B1 ;  /* 0x0000000000017941 */ /* 0x000fea0003800000 */
.L_x_9952:
        /* <DEDUP_REMOVED lines=17> */
.L_x_10361:
        /* <DEDUP_REMOVED lines=17> */
[----:B------:R-:W-:Y:S05]  /*dfe0*/  CALL.REL.NOINC `($__internal_23_$__cuda_sm3x_div_rn_noftz_f32_slowpath) ;  /* 0x000000d000b47944 */ /* 0x000fea0003c00000 */
.L_x_9959:
[----:B------:R-:W-:-:S04]  /*dff0*/  FSETP.NEU.AND P0, PT, |R0|, +INF , PT ;  /* 0x7f8000000000780b */ /* 0x000fc80003f0d200 */
[----:B------:R-:W-:-:S04]  /*e000*/  FSEL R0, R0, 3.40282346638528859812e+38, P0 ;  /* 0x7f7fffff00007808 */ /* 0x000fc80000000000 */
[----:B------:R-:W-:-:S07]  /*e010*/  LOP3.LUT R0, R0, 0xff800000, RZ, 0xc0, !PT ;  /* 0xff80000000007812 */ /* 0x000fce00078ec0ff */
.L_x_9958:
        /* <DEDUP_REMOVED lines=10> */
[----:B0-2---:R-:W-:Y:S05]  /*e0c0*/  CALL.REL.NOINC `($__internal_22_$__cuda_sm20_rcp_rn_f32_slowpath) ;  /* 0x000000cc00a87944 */ /* 0x005fea0003c00000 */
[----:B------:R-:W-:Y:S01]  /*e0d0*/  IMAD.MOV.U32 R7, RZ, RZ, R5 ;  /* 0x000000ffff077224 */ /* 0x000fe200078e0005 */
[----:B------:R-:W-:Y:S06]  /*e0e0*/  BRA `(.L_x_9963) ;  /* 0x0000000000107947 */ /* 0x000fec0003800000 */
.L_x_9962:
[----:B------:R-:W1:Y:S02]  /*e0f0*/  MUFU.RCP R7, R0 ;  /* 0x0000000000077308 */ /* 0x000e640000001000 */
[----:B-1----:R-:W-:-:S04]  /*e100*/  FFMA R3, R0, R7, -1 ;  /* 0xbf80000000037423 */ /* 0x002fc80000000007 */
[----:B------:R-:W-:-:S04]  /*e110*/  FADD.FTZ R4, -R3, -RZ ;  /* 0x800000ff03047221 */ /* 0x000fc80000010100 */
[----:B------:R-:W-:-:S07]  /*e120*/  FFMA R7, R7, R4, R7 ;  /* 0x0000000407077223 */ /* 0x000fce0000000007 */
.L_x_9963:
[----:B------:R-:W-:Y:S05]  /*e130*/  BSYNC B1 ;  /* 0x0000000000017941 */ /* 0x000fea0003800000 */
.L_x_9961:
        /* <DEDUP_REMOVED lines=17> */
.L_x_9836:
        /* <DEDUP_REMOVED lines=13> */
.L_x_10369:
        /* <DEDUP_REMOVED lines=18> */
.L_x_9966:
[----:B------:R-:W-:-:S04]  /*e440*/  FSETP.NEU.AND P0, PT, |R0|, +INF , PT ;  /* 0x7f8000000000780b */ /* 0x000fc80003f0d200 */
[----:B------:R-:W-:-:S09]  /*e450*/  FSEL R91, R0, 3.40282346638528859812e+38, P0 ;  /* 0x7f7fffff005b7808 */ /* 0x000fd20000000000 */
.L_x_9965:
        /* <DEDUP_REMOVED lines=13> */
.L_x_9970:
[----:B------:R-:W0:Y:S02]  /*e530*/  MUFU.RCP R0, R91 ;  /* 0x0000005b00007308 */ /* 0x000e240000001000 */
[----:B0-----:R-:W-:-:S04]  /*e540*/  FFMA R3, R91, R0, -1 ;  /* 0xbf8000005b037423 */ /* 0x001fc80000000000 */
[----:B------:R-:W-:-:S04]  /*e550*/  FADD.FTZ R3, -R3, -RZ ;  /* 0x800000ff03037221 */ /* 0x000fc80000010100 */
[----:B------:R-:W-:-:S07]  /*e560*/  FFMA R5, R0, R3, R0 ;  /* 0x0000000300057223 */ /* 0x000fce0000000000 */
.L_x_9971:
[----:B------:R-:W-:Y:S05]  /*e570*/  BSYNC B3 ;  /* 0x0000000000037941 */ /* 0x000fea0003800000 */
.L_x_9969:
[----:B------:R0:W-:Y:S02]  /*e580*/  STG.E desc[UR8][R100.64], R5 ;  /* 0x0000000564007986 */ /* 0x0001e4000c101908 */
.L_x_9968:
[----:B------:R-:W-:Y:S05]  /*e590*/  BSYNC B1 ;  /* 0x0000000000017941 */ /* 0x000fea0003800000 */
.L_x_9967:
        /* <DEDUP_REMOVED lines=17> */
.L_x_10377:
        /* <DEDUP_REMOVED lines=18> */
.L_x_9974:
[----:B------:R-:W-:-:S04]  /*e7d0*/  FSETP.NEU.AND P0, PT, |R0|, +INF , PT ;  /* 0x7f8000000000780b */ /* 0x000fc80003f0d200 */
[----:B------:R-:W-:-:S09]  /*e7e0*/  FSEL R90, R0, 3.40282346638528859812e+38, P0 ;  /* 0x7f7fffff005a7808 */ /* 0x000fd20000000000 */
.L_x_9973:
        /* <DEDUP_REMOVED lines=11> */
.L_x_9978:
[----:B0-----:R-:W0:Y:S02]  /*e8a0*/  MUFU.RCP R5, R90 ;  /* 0x0000005a00057308 */ /* 0x001e240000001000 */
[----:B0-----:R-:W-:-:S04]  /*e8b0*/  FFMA R0, R90, R5, -1 ;  /* 0xbf8000005a007423 */ /* 0x001fc80000000005 */
[----:B------:R-:W-:-:S04]  /*e8c0*/  FADD.FTZ R0, -R0, -RZ ;  /* 0x800000ff00007221 */ /* 0x000fc80000010100 */
[----:B------:R-:W-:-:S07]  /*e8d0*/  FFMA R5, R5, R0, R5 ;  /* 0x0000000005057223 */ /* 0x000fce0000000005 */
.L_x_9979:
[----:B------:R-:W-:Y:S05]  /*e8e0*/  BSYNC B3 ;  /* 0x0000000000037941 */ /* 0x000fea0003800000 */
.L_x_9977:
[----:B------:R2:W-:Y:S02]  /*e8f0*/  STG.E desc[UR8][R88.64], R5 ;  /* 0x0000000558007986 */ /* 0x0005e4000c101908 */
.L_x_9976:
[----:B------:R-:W-:Y:S05]  /*e900*/  BSYNC B1 ;  /* 0x0000000000017941 */ /* 0x000fea0003800000 */
.L_x_9975:
        /* <DEDUP_REMOVED lines=17> */
.L_x_10385:
        /* <DEDUP_REMOVED lines=18> */
.L_x_9982:
[----:B------:R-:W-:-:S04]  /*eb40*/  FSETP.NEU.AND P0, PT, |R0|, +INF , PT ;  /* 0x7f8000000000780b */ /* 0x000fc80003f0d200 */
[----:B------:R-:W-:-:S09]  /*eb50*/  FSEL R89, R0, 3.40282346638528859812e+38, P0 ;  /* 0x7f7fffff00597808 */ /* 0x000fd20000000000 */
.L_x_9981:
        /* <DEDUP_REMOVED lines=11> */
.L_x_9986:
[----:B------:R-:W1:Y:S02]  /*ec10*/  MUFU.RCP R0, R89 ;  /* 0x0000005900007308 */ /* 0x000e640000001000 */
[----:B-1----:R-:W-:-:S04]  /*ec20*/  FFMA R3, R89, R0, -1 ;  /* 0xbf80000059037423 */ /* 0x002fc80000000000 */
[----:B------:R-:W-:-:S04]  /*ec30*/  FADD.FTZ R3, -R3, -RZ ;  /* 0x800000ff03037221 */ /* 0x000fc80000010100 */
[----:B0-----:R-:W-:-:S07]  /*ec40*/  FFMA R5, R0, R3, R0 ;  /* 0x0000000300057223 */ /* 0x001fce0000000000 */
.L_x_9987:
[----:B------:R-:W-:Y:S05]  /*ec50*/  BSYNC B3 ;  /* 0x0000000000037941 */ /* 0x000fea0003800000 */
.L_x_9985:
[----:B------:R2:W-:Y:S02]  /*ec60*/  STG.E desc[UR8][R98.64], R5 ;  /* 0x0000000562007986 */ /* 0x0005e4000c101908 */
.L_x_9984:
[----:B------:R-:W-:Y:S05]  /*ec70*/  BSYNC B1 ;  /* 0x0000000000017941 */ /* 0x000fea0003800000 */
.L_x_9983:
        /* <DEDUP_REMOVED lines=17> */
.L_x_10393:
        /* <DEDUP_REMOVED lines=18> */
.L_x_9990:
[----:B------:R-:W-:-:S04]  /*eeb0*/  FSETP.NEU.AND P0, PT, |R0|, +INF , PT ;  /* 0x7f8000000000780b */ /* 0x000fc80003f0d200 */
[----:B------:R-:W-:-:S09]  /*eec0*/  FSEL R88, R0, 3.40282346638528859812e+38, P0 ;  /* 0x7f7fffff00587808 */ /* 0x000fd20000000000 */
.L_x_9989:
        /* <DEDUP_REMOVED lines=11> */
.L_x_9994:
[----:B0-2---:R-:W0:Y:S02]  /*ef80*/  MUFU.RCP R5, R88 ;  /* 0x0000005800057308 */ /* 0x005e240000001000 */
[----:B0-----:R-:W-:-:S04]  /*ef90*/  FFMA R0, R88, R5, -1 ;  /* 0xbf80000058007423 */ /* 0x001fc80000000005 */
[----:B------:R-:W-:-:S04]  /*efa0*/  FADD.FTZ R0, -R0, -RZ ;  /* 0x800000ff00007221 */ /* 0x000fc80000010100 */
[----:B------:R-:W-:-:S07]  /*efb0*/  FFMA R5, R5, R0, R5 ;  /* 0x0000000005057223 */ /* 0x000fce0000000005 */
.L_x_9995:
[----:B------:R-:W-:Y:S05]  /*efc0*/  BSYNC B3 ;  /* 0x0000000000037941 */ /* 0x000fea0003800000 */
.L_x_9993:
[----:B------:R3:W-:Y:S02]  /*efd0*/  STG.E desc[UR8][R86.64], R5 ;  /* 0x0000000556007986 */ /* 0x0007e4000c101908 */
.L_x_9992:
[----:B------:R-:W-:Y:S05]  /*efe0*/  BSYNC B1 ;  /* 0x0000000000017941 */ /* 0x000fea0003800000 */
.L_x_9991:
        /* <DEDUP_REMOVED lines=17> */
.L_x_10401:
        /* <DEDUP_REMOVED lines=18> */
.L_x_9998:
[----:B------:R-:W-:-:S04]  /*f220*/  FSETP.NEU.AND P0, PT, |R0|, +INF , PT ;  /* 0x7f8000000000780b */ /* 0x000fc80003f0d200 */
[----:B------:R-:W-:-:S09]  /*f230*/  FSEL R87, R0, 3.40282346638528859812e+38, P0 ;  /* 0x7f7fffff00577808 */ /* 0x000fd20000000000 */
.L_x_9997:
        /* <DEDUP_REMOVED lines=11> */
.L_x_10002:
[----:B------:R-:W1:Y:S02]  /*f2f0*/  MUFU.RCP R0, R87 ;  /* 0x0000005700007308 */ /* 0x000e640000001000 */
[----:B-1----:R-:W-:-:S04]  /*f300*/  FFMA R3, R87, R0, -1 ;  /* 0xbf80000057037423 */ /* 0x002fc80000000000 */
[----:B------:R-:W-:-:S04]  /*f310*/  FADD.FTZ R3, -R3, -RZ ;  /* 0x800000ff03037221 */ /* 0x000fc80000010100 */
[----:B0-2---:R-:W-:-:S07]  /*f320*/  FFMA R5, R0, R3, R0 ;  /* 0x0000000300057223 */ /* 0x005fce0000000000 */
.L_x_10003:
[----:B------:R-:W-:Y:S05]  /*f330*/  BSYNC B3 ;  /* 0x0000000000037941 */ /* 0x000fea0003800000 */
.L_x_10001:
[----:B------:R3:W-:Y:S02]  /*f340*/  STG.E desc[UR8][R96.64], R5 ;  /* 0x0000000560007986 */ /* 0x0007e4000c101908 */
.L_x_10000:
[----:B------:R-:W-:Y:S05]  /*f350*/  BSYNC B1 ;  /* 0x0000000000017941 */ /* 0x000fea0003800000 */
.L_x_9999:
        /* <DEDUP_REMOVED lines=17> */
.L_x_10409:
        /* <DEDUP_REMOVED lines=18> */
.L_x_10006:
[----:B------:R-:W-:-:S04]  /*f590*/  FSETP.NEU.AND P0, PT, |R0|, +INF , PT ;  /* 0x7f8000000000780b */ /* 0x000fc80003f0d200 */
[----:B------:R-:W-:-:S09]  /*f5a0*/  FSEL R86, R0, 3.40282346638528859812e+38, P0 ;  /* 0x7f7fffff00567808 */ /* 0x000fd20000000000 */
.L_x_10005:
        /* <DEDUP_REMOVED lines=11> */
.L_x_10010:
[----:B0-23--:R-:W0:Y:S02]  /*f660*/  MUFU.RCP R5, R86 ;  /* 0x0000005600057308 */ /* 0x00de240000001000 */
[----:B0-----:R-:W-:-:S04]  /*f670*/  FFMA R0, R86, R5, -1 ;  /* 0xbf80000056007423 */ /* 0x001fc80000000005 */
[----:B------:R-:W-:-:S04]  /*f680*/  FADD.FTZ R0, -R0, -RZ ;  /* 0x800000ff00007221 */ /* 0x000fc80000010100 */
[----:B------:R-:W-:-:S07]  /*f690*/  FFMA R5, R5, R0, R5 ;  /* 0x0000000005057223 */ /* 0x000fce0000000005 */
.L_x_10011:
[----:B------:R-:W-:Y:S05]  /*f6a0*/  BSYNC B3 ;  /* 0x0000000000037941 */ /* 0x000fea0003800000 */
.L_x_10009:
[----:B------:R4:W-:Y:S02]  /*f6b0*/  STG.E desc[UR8][R84.64], R5 ;  /* 0x0000000554007986 */ /* 0x0009e4000c101908 */
.L_x_10008:
[----:B------:R-:W-:Y:S05]  /*f6c0*/  BSYNC B1 ;  /* 0x0000000000017941 */ /* 0x000fea0003800000 */
.L_x_10007:
        /* <DEDUP_REMOVED lines=17> */
.L_x_10417:
        /* <DEDUP_REMOVED lines=18> */
.L_x_10014:
[----:B------:R-:W-:-:S04]  /*f900*/  FSETP.NEU.AND P0, PT, |R0|, +INF , PT ;  /* 0x7f8000000000780b */ /* 0x000fc80003f0d200 */
[----:B------:R-:W-:-:S09]  /*f910*/  FSEL R85, R0, 3.40282346638528859812e+38, P0 ;  /* 0x7f7fffff00557808 */ /* 0x000fd20000000000 */
.L_x_10013:
        /* <DEDUP_REMOVED lines=13> */
.L_x_10018:
[----:B------:R-:W0:Y:S02]  /*f9f0*/  MUFU.RCP R0, R85 ;  /* 0x0000005500007308 */ /* 0x000e240000001000 */
[----:B0-----:R-:W-:-:S04]  /*fa00*/  FFMA R3, R85, R0, -1 ;  /* 0xbf80000055037423 */ /* 0x001fc80000000000 */
[----:B------:R-:W-:-:S04]  /*fa10*/  FADD.FTZ R3, -R3, -RZ ;  /* 0x800000ff03037221 */ /* 0x000fc80000010100 */
[----:B--23--:R-:W-:-:S07]  /*fa20*/  FFMA R5, R0, R3, R0 ;  /* 0x0000000300057223 */ /* 0x00cfce0000000000 */
.L_x_10019:
[----:B------:R-:W-:Y:S05]  /*fa30*/  BSYNC B3 ;  /* 0x0000000000037941 */ /* 0x000fea0003800000 */
.L_x_10017:
[----:B------:R0:W-:Y:S02]  /*fa40*/  STG.E desc[UR8][R82.64], R5 ;  /* 0x0000000552007986 */ /* 0x0001e4000c101908 */
.L_x_10016:
[----:B------:R-:W-:Y:S05]  /*fa50*/  BSYNC B1 ;  /* 0x0000000000017941 */ /* 0x000fea0003800000 */
.L_x_10015:
        /* <DEDUP_REMOVED lines=17> */
.L_x_10425:
        /* <DEDUP_REMOVED lines=18> */
.L_x_10022:
[----:B------:R-:W-:-:S04]  /*fc90*/  FSETP.NEU.AND P0, PT, |R0|, +INF , PT ;  /* 0x7f8000000000780b */ /* 0x000fc80003f0d200 */
[----:B------:R-:W-:-:S09]  /*fca0*/  FSEL R84, R0, 3.40282346638528859812e+38, P0 ;  /* 0x7f7fffff00547808 */ /* 0x000fd20000000000 */
.L_x_10021:
        /* <DEDUP_REMOVED lines=13> */
.L_x_10026:
[----:B0-23--:R-:W0:Y:S02]  /*fd80*/  MUFU.RCP R5, R84 ;  /* 0x0000005400057308 */ /* 0x00de240000001000 */
[----:B0-----:R-:W-:-:S04]  /*fd90*/  FFMA R0, R84, R5, -1 ;  /* 0xbf80000054007423 */ /* 0x001fc80000000005 */
[----:B------:R-:W-:-:S04]  /*fda0*/  FADD.FTZ R0, -R0, -RZ ;  /* 0x800000ff00007221 */ /* 0x000fc80000010100 */
[----:B------:R-:W-:-:S07]  /*fdb0*/  FFMA R5, R5, R0, R5 ;  /* 0x0000000005057223 */ /* 0x000fce0000000005 */
.L_x_10027:
[----:B------:R-:W-:Y:S05]  /*fdc0*/  BSYNC B3 ;  /* 0x0000000000037941 */ /* 0x000fea0003800000 */
.L_x_10025:
[----:B------:R1:W-:Y:S02]  /*fdd0*/  STG.E desc[UR8][R80.64], R5 ;  /* 0x0000000550007986 */ /* 0x0003e4000c101908 */
.L_x_10024:
[----:B------:R-:W-:Y:S05]  /*fde0*/  BSYNC B1 ;  /* 0x0000000000017941 */ /* 0x000fea0003800000 */
.L_x_10023:
        /* <DEDUP_REMOVED lines=17> */
.L_x_10433:
        /* <DEDUP_REMOVED lines=18> */
.L_x_10030:
[----:B------:R-:W-:-:S04]  /*10020*/  FSETP.NEU.AND P0, PT, |R0|, +INF , PT ;  /* 0x7f8000000000780b */ /* 0x000fc80003f0d200 */
[----:B------:R-:W-:-:S09]  /*10030*/  FSEL R83, R0, 3.40282346638528859812e+38, P0 ;  /* 0x7f7fffff00537808 */ /* 0x000fd20000000000 */
.L_x_10029:
        /* <DEDUP_REMOVED lines=14> */
.L_x_10034:
[----:B------:R-:W0:Y:S02]  /*10120*/  MUFU.RCP R0, R83 ;  /* 0x0000005300007308 */ /* 0x000e240000001000 */
[----:B0-----:R-:W-:-:S04]  /*10130*/  FFMA R3, R83, R0, -1 ;  /* 0xbf80000053037423 */ /* 0x001fc80000000000 */
[----:B------:R-:W-:-:S04]  /*10140*/  FADD.FTZ R3, -R3, -RZ ;  /* 0x800000ff03037221 */ /* 0x000fc80000010100 */
[----:B------:R-:W-:-:S07]  /*10150*/  FFMA R3, R0, R3, R0 ;  /* 0x0000000300037223 */ /* 0x000fce0000000000 */
.L_x_10035:
[----:B------:R-:W-:Y:S05]  /*10160*/  BSYNC B3 ;  /* 0x0000000000037941 */ /* 0x000fea0003800000 */
.L_x_10033:
        /* <DEDUP_REMOVED lines=13> */
.L_x_10032:
[----:B------:R-:W-:Y:S05]  /*10240*/  BSYNC B1 ;  /* 0x0000000000017941 */ /* 0x000fea0003800000 */
.L_x_10031:
        /* <DEDUP_REMOVED lines=17> */
.L_x_10441:
        /* <DEDUP_REMOVED lines=18> */
.L_x_10038:
[----:B------:R-:W-:-:S04]  /*10480*/  FSETP.NEU.AND P0, PT, |R0|, +INF , PT ;  /* 0x7f8000000000780b */ /* 0x000fc80003f0d200 */
[----:B------:R-:W-:-:S09]  /*10490*/  FSEL R82, R0, 3.40282346638528859812e+38, P0 ;  /* 0x7f7fffff00527808 */ /* 0x000fd20000000000 */
.L_x_10037:
        /* <DEDUP_REMOVED lines=14> */
.L_x_10042:
[----:B------:R-:W0:Y:S02]  /*10580*/  MUFU.RCP R3, R82 ;  /* 0x0000005200037308 */ /* 0x000e240000001000 */
[----:B0-----:R-:W-:-:S04]  /*10590*/  FFMA R0, R82, R3, -1 ;  /* 0xbf80000052007423 */ /* 0x001fc80000000003 */
[----:B------:R-:W-:-:S04]  /*105a0*/  FADD.FTZ R0, -R0, -RZ ;  /* 0x800000ff00007221 */ /* 0x000fc80000010100 */
[----:B------:R-:W-:-:S07]  /*105b0*/  FFMA R3, R3, R0, R3 ;  /* 0x0000000003037223 */ /* 0x000fce0000000003 */
.L_x_10043:
[----:B------:R-:W-:Y:S05]  /*105c0*/  BSYNC B3 ;  /* 0x0000000000037941 */ /* 0x000fea0003800000 */
.L_x_10041:
        /* <DEDUP_REMOVED lines=13> */
.L_x_10040:
[----:B------:R-:W-:Y:S05]  /*106a0*/  BSYNC B1 ;  /* 0x0000000000017941 */ /* 0x000fea0003800000 */
.L_x_10039:
        /* <DEDUP_REMOVED lines=17> */
.L_x_10449:
        /* <DEDUP_REMOVED lines=18> */
.L_x_10046:
[----:B------:R-:W-:-:S04]  /*108e0*/  FSETP.NEU.AND P0, PT, |R0|, +INF , PT ;  /* 0x7f8000000000780b */ /* 0x000fc80003f0d200 */
[----:B------:R-:W-:-:S09]  /*108f0*/  FSEL R81, R0, 3.40282346638528859812e+38, P0 ;  /* 0x7f7fffff00517808 */ /* 0x000fd20000000000 */
.L_x_10045:
        /* <DEDUP_REMOVED lines=15> */
.L_x_10050:
[----:B------:R-:W1:Y:S02]  /*109f0*/  MUFU.RCP R0, R81 ;  /* 0x0000005100007308 */ /* 0x000e640000001000 */
[----:B-1----:R-:W-:-:S04]  /*10a00*/  FFMA R3, R81, R0, -1 ;  /* 0xbf80000051037423 */ /* 0x002fc80000000000 */
[----:B------:R-:W-:-:S04]  /*10a10*/  FADD.FTZ R3, -R3, -RZ ;  /* 0x800000ff03037221 */ /* 0x000fc80000010100 */
[----:B------:R-:W-:-:S07]  /*10a20*/  FFMA R3, R0, R3, R0 ;  /* 0x0000000300037223 */ /* 0x000fce0000000000 */
.L_x_10051:
[----:B------:R-:W-:Y:S05]  /*10a30*/  BSYNC B3 ;  /* 0x0000000000037941 */ /* 0x000fea0003800000 */
.L_x_10049:
        /* <DEDUP_REMOVED lines=16> */
.L_x_10048:
[----:B------:R-:W-:Y:S05]  /*10b40*/  BSYNC B1 ;  /* 0x0000000000017941 */ /* 0x000fea0003800000 */
.L_x_10047:
        /* <DEDUP_REMOVED lines=17> */
.L_x_10457:
        /* <DEDUP_REMOVED lines=18> */
.L_x_10054:
[----:B------:R-:W-:-:S04]  /*10d80*/  FSETP.NEU.AND P0, PT, |R0|, +INF , PT ;  /* 0x7f8000000000780b */ /* 0x000fc80003f0d200 */
[----:B------:R-:W-:-:S09]  /*10d90*/  FSEL R80, R0, 3.40282346638528859812e+38, P0 ;  /* 0x7f7fffff00507808 */ /* 0x000fd20000000000 */
.L_x_10053:
        /* <DEDUP_REMOVED lines=15> */
.L_x_10058:
[----:B------:R-:W1:Y:S02]  /*10e90*/  MUFU.RCP R3, R80 ;  /* 0x0000005000037308 */ /* 0x000e640000001000 */
[----:B-1----:R-:W-:-:S04]  /*10ea0*/  FFMA R0, R80, R3, -1 ;  /* 0xbf80000050007423 */ /* 0x002fc80000000003 */
[----:B------:R-:W-:-:S04]  /*10eb0*/  FADD.FTZ R0, -R0, -RZ ;  /* 0x800000ff00007221 */ /* 0x000fc80000010100 */
[----:B------:R-:W-:-:S07]  /*10ec0*/  FFMA R3, R3, R0, R3 ;  /* 0x0000000003037223 */ /* 0x000fce0000000003 */
.L_x_10059:
[----:B------:R-:W-:Y:S05]  /*10ed0*/  BSYNC B3 ;  /* 0x0000000000037941 */ /* 0x000fea0003800000 */
.L_x_10057:
        /* <DEDUP_REMOVED lines=16> */
.L_x_10056:
[----:B------:R-:W-:Y:S05]  /*10fe0*/  BSYNC B1 ;  /* 0x0000000000017941 */ /* 0x000fea0003800000 */
.L_x_10055:
        /* <DEDUP_REMOVED lines=17> */
.L_x_10465:
        /* <DEDUP_REMOVED lines=18> */
.L_x_10062:
[----:B------:R-:W-:-:S04]  /*11220*/  FSETP.NEU.AND P0, PT, |R0|, +INF , PT ;  /* 0x7f8000000000780b */ /* 0x000fc80003f0d200 */
[----:B------:R-:W-:-:S09]  /*11230*/  FSEL R79, R0, 3.40282346638528859812e+38, P0 ;  /* 0x7f7fffff004f7808 */ /* 0x000fd20000000000 */
.L_x_10061:
        /* <DEDUP_REMOVED lines=15> */
.L_x_10066:
[----:B------:R-:W1:Y:S02]  /*11330*/  MUFU.RCP R0, R79 ;  /* 0x0000004f00007308 */ /* 0x000e640000001000 */
[----:B-1----:R-:W-:-:S04]  /*11340*/  FFMA R3, R79, R0, -1 ;  /* 0xbf8000004f037423 */ /* 0x002fc80000000000 */
[----:B------:R-:W-:-:S04]  /*11350*/  FADD.FTZ R3, -R3, -RZ ;  /* 0x800000ff03037221 */ /* 0x000fc80000010100 */
[----:B------:R-:W-:-:S07]  /*11360*/  FFMA R3, R0, R3, R0 ;  /* 0x0000000300037223 */ /* 0x000fce0000000000 */
.L_x_10067:
[----:B------:R-:W-:Y:S05]  /*11370*/  BSYNC B3 ;  /* 0x0000000000037941 */ /* 0x000fea0003800000 */
.L_x_10065:
        /* <DEDUP_REMOVED lines=16> */
.L_x_10064:
[----:B------:R-:W-:Y:S05]  /*11480*/  BSYNC B1 ;  /* 0x0000000000017941 */ /* 0x000fea0003800000 */
.L_x_10063:
        /* <DEDUP_REMOVED lines=17> */
.L_x_10473:
        /* <DEDUP_REMOVED lines=18> */
.L_x_10070:
[----:B------:R-:W-:-:S04]  /*116c0*/  FSETP.NEU.AND P0, PT, |R0|, +INF , PT ;  /* 0x7f8000000000780b */ /* 0x000fc80003f0d200 */
[----:B------:R-:W-:-:S09]  /*116d0*/  FSEL R78, R0, 3.40282346638528859812e+38, P0 ;  /* 0x7f7fffff004e7808 */ /* 0x000fd20000000000 */
.L_x_10069:
        /* <DEDUP_REMOVED lines=15> */
.L_x_10074:
[----:B------:R-:W1:Y:S02]  /*117d0*/  MUFU.RCP R3, R78 ;  /* 0x0000004e00037308 */ /* 0x000e640000001000 */
[----:B-1----:R-:W-:-:S04]  /*117e0*/  FFMA R0, R78, R3, -1 ;  /* 0xbf8000004e007423 */ /* 0x002fc80000000003 */
[----:B------:R-:W-:-:S04]  /*117f0*/  FADD.FTZ R0, -R0, -RZ ;  /* 0x800000ff00007221 */ /* 0x000fc80000010100 */
[----:B------:R-:W-:-:S07]  /*11800*/  FFMA R3, R3, R0, R3 ;  /* 0x0000000003037223 */ /* 0x000fce0000000003 */
.L_x_10075:
[----:B------:R-:W-:Y:S05]  /*11810*/  BSYNC B3 ;  /* 0x0000000000037941 */ /* 0x000fea0003800000 */
.L_x_10073:
        /* <DEDUP_REMOVED lines=16> */
.L_x_10072:
[----:B------:R-:W-:Y:S05]  /*11920*/  BSYNC B1 ;  /* 0x0000000000017941 */ /* 0x000fea0003800000 */
.L_x_10071:
        /* <DEDUP_REMOVED lines=17> */
.L_x_10481:
        /* <DEDUP_REMOVED lines=18> */
.L_x_10078:
[----:B------:R-:W-:-:S04]  /*11b60*/  FSETP.NEU.AND P0, PT, |R0|, +INF , PT ;  /* 0x7f8000000000780b */ /* 0x000fc80003f0d200 */
[----:B------:R-:W-:-:S09]  /*11b70*/  FSEL R77, R0, 3.40282346638528859812e+38, P0 ;  /* 0x7f7fffff004d7808 */ /* 0x000fd20000000000 */
.L_x_10077:
        /* <DEDUP_REMOVED lines=15> */
.L_x_10082:
[----:B------:R-:W1:Y:S02]  /*11c70*/  MUFU.RCP R0, R77 ;  /* 0x0000004d00007308 */ /* 0x000e640000001000 */
[----:B-1----:R-:W-:-:S04]  /*11c80*/  FFMA R3, R77, R0, -1 ;  /* 0xbf8000004d037423 */ /* 0x002fc80000000000 */
[----:B------:R-:W-:-:S04]  /*11c90*/  FADD.FTZ R3, -R3, -RZ ;  /* 0x800000ff03037221 */ /* 0x000fc80000010100 */
[----:B------:R-:W-:-:S07]  /*11ca0*/  FFMA R3, R0, R3, R0 ;  /* 0x0000000300037223 */ /* 0x000fce0000000000 */
.L_x_10083:
[----:B------:R-:W-:Y:S05]  /*11cb0*/  BSYNC B3 ;  /* 0x0000000000037941 */ /* 0x000fea0003800000 */
.L_x_10081:
        /* <DEDUP_REMOVED lines=16> */
.L_x_10080:
[----:B------:R-:W-:Y:S05]  /*11dc0*/  BSYNC B1 ;  /* 0x0000000000017941 */ /* 0x000fea0003800000 */
.L_x_10079:
        /* <DEDUP_REMOVED lines=17> */
.L_x_10489:
        /* <DEDUP_REMOVED lines=18> */
.L_x_10086:
[----:B------:R-:W-:-:S04]  /*12000*/  FSETP.NEU.AND P0, PT, |R0|, +INF , PT ;  /* 0x7f8000000000780b */ /* 0x000fc80003f0d200 */
[----:B------:R-:W-:-:S09]  /*12010*/  FSEL R0, R0, 3.40282346638528859812e+38, P0 ;  /* 0x7f7fffff00007808 */ /* 0x000fd20000000000 */
.L_x_10085:
        /* <DEDUP_REMOVED lines=13> */
.L_x_10088:
[----:B------:R-:W1:Y:S02]  /*120f0*/  MUFU.RCP R7, R0 ;  /* 0x0000000000077308 */ /* 0x000e640000001000 */
[----:B-1----:R-:W-:-:S04]  /*12100*/  FFMA R3, R0, R7, -1 ;  /* 0xbf80000000037423 */ /* 0x002fc80000000007 */
[----:B------:R-:W-:-:S04]  /*12110*/  FADD.FTZ R4, -R3, -RZ ;  /* 0x800000ff03047221 */ /* 0x000fc80000010100 */
[----:B------:R-:W-:-:S07]  /*12120*/  FFMA R7, R7, R4, R7 ;  /* 0x0000000407077223 */ /* 0x000fce0000000007 */
.L_x_10089:
[----:B------:R-:W-:Y:S05]  /*12130*/  BSYNC B1 ;  /* 0x0000000000017941 */ /* 0x000fea0003800000 */
.L_x_10087:
        /* <DEDUP_REMOVED lines=15> */
.L_x_9960:
[----:B------:R-:W-:Y:S05]  /*12230*/  BSYNC B2 ;  /* 0x0000000000027941 */ /* 0x000fea0003800000 */
.L_x_9835:
[----:B0-----:R-:W0:Y:S01]  /*12240*/  S2R R2, SR_CTAID.Y ;  /* 0x0000000000027919 */ /* 0x001e220000002600 */
[----:B------:R-:W-:Y:S01]  /*12250*/  FMUL R24, R24, R83 ;  /* 0x0000005318187220 */ /* 0x000fe20000400000 */
[----:B------:R-:W-:Y:S01]  /*12260*/  FMUL R25, R25, R82 ;  /* 0x0000005219197220 */ /* 0x000fe20000400000 */
[----:B------:R-:W-:Y:S01]  /*12270*/  FMUL R29, R29, R78 ;  /* 0x0000004e1d1d7220 */ /* 0x000fe20000400000 */
[----:B-1----:R-:W2:Y:S01]  /*12280*/  S2R R4, SR_TID.X ;  /* 0x0000000000047919 */ /* 0x002ea20000002100 */
[----:B------:R-:W-:Y:S01]  /*12290*/  FMUL R28, R28, R79 ;  /* 0x0000004f1c1c7220 */ /* 0x000fe20000400000 */
[----:B------:R-:W-:Y:S01]  /*122a0*/  F2FP.SATFINITE.E5M2.F32.PACK_AB_MERGE_C R24, RZ, R24, RZ ;  /* 0x00000018ff18723e */ /* 0x000fe200048060ff */
[----:B------:R-:W-:Y:S01]  /*122b0*/  FMUL R12, R12, R91 ;  /* 0x0000005b0c0c7220 */ /* 0x000fe20000400000 */
[----:B------:R-:W-:Y:S01]  /*122c0*/  F2FP.SATFINITE.E5M2.F32.PACK_AB_MERGE_C R25, RZ, R25, RZ ;  /* 0x00000019ff19723e */ /* 0x000fe200048060ff */
[----:B------:R-:W-:Y:S01]  /*122d0*/  FMUL R13, R13, R90 ;  /* 0x0000005a0d0d7220 */ /* 0x000fe20000400000 */
[----:B------:R-:W-:Y:S01]  /*122e0*/  F2FP.SATFINITE.E5M2.F32.PACK_AB_MERGE_C R29, RZ, R29, RZ ;  /* 0x0000001dff1d723e */ /* 0x000fe200048060ff */
[----:B------:R-:W-:Y:S01]  /*122f0*/  FMUL R14, R14, R89 ;  /* 0x000000590e0e7220 */ /* 0x000fe20000400000 */
[----:B------:R-:W-:Y:S01]  /*12300*/  F2FP.SATFINITE.E5M2.F32.PACK_AB_MERGE_C R28, RZ, R28, RZ ;  /* 0x0000001cff1c723e */ /* 0x000fe200048060ff */
        /* <DEDUP_REMOVED lines=14> */
[----:B------:R-:W-:Y:S01]  /*123f0*/  F2FP.SATFINITE.E5M2.F32.PACK_AB_MERGE_C R12, RZ, R12, RZ ;  /* 0x0000000cff0c723e */ /* 0x000fe200048060ff */
[----:B------:R-:W-:Y:S01]  /*12400*/  FMUL R17, R17, R90 ;  /* 0x0000005a11117220 */ /* 0x000fe20000400000 */
[----:B------:R-:W-:Y:S01]  /*12410*/  F2FP.SATFINITE.E5M2.F32.PACK_AB_MERGE_C R13, RZ, R13, RZ ;  /* 0x0000000dff0d723e */ /* 0x000fe200048060ff */
[----:B------:R-:W-:Y:S01]  /*12420*/  FMUL R68, R68, R91 ;  /* 0x0000005b44447220 */ /* 0x000fe20000400000 */
[----:B------:R-:W-:Y:S01]  /*12430*/  F2FP.SATFINITE.E5M2.F32.PACK_AB_MERGE_C R14, RZ, R14, RZ ;  /* 0x0000000eff0e723e */ /* 0x000fe200048060ff */
        /* <DEDUP_REMOVED lines=17> */
[----:B------:R-:W-:Y:S01]  /*12550*/  F2FP.SATFINITE.E5M2.F32.PACK_AB_MERGE_C R20, RZ, R20, RZ ;  /* 0x00000014ff14723e */ /* 0x000fe200048060ff */
[----:B------:R-:W-:Y:S01]  /*12560*/  FMUL R15, R15, R88 ;  /* 0x000000580f0f7220 */ /* 0x000fe20000400000 */
[----:B------:R-:W-:Y:S01]  /*12570*/  PRMT R14, R5, 0x5410, R14 ;  /* 0x00005410050e7816 */ /* 0x000fe2000000000e */
[----:B------:R-:W-:Y:S01]  /*12580*/  IMAD.MOV.U32 R5, RZ, RZ, RZ ;  /* 0x000000ffff057224 */ /* 0x000fe200078e00ff */
[----:B------:R-:W-:Y:S01]  /*12590*/  F2FP.SATFINITE.E5M2.F32.PACK_AB_MERGE_C R21, RZ, R21, RZ ;  /* 0x00000015ff15723e */ /* 0x000fe200048060ff */
[----:B------:R-:W-:Y:S01]  /*125a0*/  FMUL R23, R23, R84 ;  /* 0x0000005417177220 */ /* 0x000fe20000400000 */
[----:B------:R-:W-:Y:S01]  /*125b0*/  F2FP.SATFINITE.E5M2.F32.PACK_AB_MERGE_C R38, RZ, R38, RZ ;  /* 0x00000026ff26723e */ /* 0x000fe200048060ff */
[----:B------:R-:W-:Y:S01]  /*125c0*/  FMUL R27, R27, R80 ;  /* 0x000000501b1b7220 */ /* 0x000fe20000400000 */
[----:B------:R-:W-:Y:S01]  /*125d0*/  F2FP.SATFINITE.E5M2.F32.PACK_AB_MERGE_C R39, RZ, R39, RZ ;  /* 0x00000027ff27723e */ /* 0x000fe200048060ff */
[----:B-1----:R-:W-:Y:S01]  /*125e0*/  IMAD.WIDE.U32 R4, R29, 0x80, R4 ;  /* 0x000000801d047825 */ /* 0x002fe200078e0004 */
[----:B------:R-:W-:-:S03]  /*125f0*/  F2FP.SATFINITE.E5M2.F32.PACK_AB_MERGE_C R42, RZ, R42, RZ ;  /* 0x0000002aff2a723e */ /* 0x000fc600048060ff */
[----:B------:R-:W-:Y:S01]  /*12600*/  FMUL R31, R31, R0 ;  /* 0x000000001f1f7220 */ /* 0x000fe20000400000 */
[----:B------:R-:W-:Y:S01]  /*12610*/  F2FP.SATFINITE.E5M2.F32.PACK_AB_MERGE_C R43, RZ, R43, RZ ;  /* 0x0000002bff2b723e */ /* 0x000fe200048060ff */
[----:B------:R-:W-:Y:S01]  /*12620*/  ULDC.64 UR6, c[0x0][0x238] ;  /* 0x00008e0000067ab9 */ /* 0x000fe20000000a00 */
[----:B------:R-:W-:Y:S01]  /*12630*/  F2FP.SATFINITE.E5M2.F32.PACK_AB_MERGE_C R16, RZ, R16, RZ ;  /* 0x00000010ff10723e */ /* 0x000fe200048060ff */
[----:B------:R-:W-:Y:S01]  /*12640*/  IMAD R3, R3, UR6, RZ ;  /* 0x0000000603037c24 */ /* 0x000fe2000f8e02ff */
[----:B------:R-:W-:Y:S01]  /*12650*/  F2FP.SATFINITE.E5M2.F32.PACK_AB_MERGE_C R17, RZ, R17, RZ ;  /* 0x00000011ff11723e */ /* 0x000fe200048060ff */
[----:B------:R-:W-:Y:S01]  /*12660*/  IMAD.WIDE.U32 R4, R2, UR6, R4 ;  /* 0x0000000602047c25 */ /* 0x000fe2000f8e0004 */
[----:B------:R-:W-:Y:S01]  /*12670*/  LOP3.LUT R20, R20, 0xff, RZ, 0xc0, !PT ;  /* 0x000000ff14147812 */ /* 0x000fe200078ec0ff */
[----:B------:R-:W-:Y:S01]  /*12680*/  ULDC.64 UR10, c[0x0][0x220] ;  /* 0x00008800000a7ab9 */ /* 0x000fe20000000a00 */
[----:B------:R-:W-:Y:S01]  /*12690*/  LOP3.LUT R21, R21, 0xffff, RZ, 0xc0, !PT ;  /* 0x0000ffff15157812 */ /* 0x000fe200078ec0ff */
[----:B------:R-:W-:Y:S01]  /*126a0*/  IMAD R3, R2, UR7, R3 ;  /* 0x0000000702037c24 */ /* 0x000fe2000f8e0203 */
        /* <DEDUP_REMOVED lines=12> */
[----:B------:R-:W-:Y:S01]  /*12770*/  F2FP.SATFINITE.E5M2.F32.PACK_AB_MERGE_C R35, RZ, R35, RZ ;  /* 0x00000023ff23723e */ /* 0x000fe200048060ff */
[-C--:B------:R-:W-:Y:S01]  /*12780*/  FMUL R73, R73, R0.reuse ;  /* 0x0000000049497220 */ /* 0x080fe20000400000 */
[----:B------:R-:W-:Y:S01]  /*12790*/  LOP3.LUT R42, R42, 0xff, RZ, 0xc0, !PT ;  /* 0x000000ff2a2a7812 */ /* 0x000fe200078ec0ff */
[----:B------:R-:W-:Y:S01]  /*127a0*/  FMUL R46, R46, R85 ;  /* 0x000000552e2e7220 */ /* 0x000fe20000400000 */
[----:B------:R-:W-:Y:S01]  /*127b0*/  LOP3.LUT R43, R43, 0xffff, RZ, 0xc0, !PT ;  /* 0x0000ffff2b2b7812 */ /* 0x000fe200078ec0ff */
        /* <DEDUP_REMOVED lines=80> */
[----:B------:R-:W-:Y:S02]  /*12cc0*/  LOP3.LUT R7, R7, R2, RZ, 0xfc, !PT ;  /* 0x0000000207077212 */ /* 0x000fe400078efcff */
[----:B------:R-:W-:Y:S02]  /*12cd0*/  LOP3.LUT R6, R6, R27, RZ, 0xfc, !PT ;  /* 0x0000001b06067212 */ /* 0x000fe400078efcff */
[----:B------:R-:W-:Y:S02]  /*12ce0*/  LOP3.LUT R5, R16, R5, RZ, 0xfc, !PT ;  /* 0x0000000510057212 */ /* 0x000fe400078efcff */
[----:B------:R-:W-:-:S02]  /*12cf0*/  LOP3.LUT R4, R14, R15, RZ, 0xfc, !PT ;  /* 0x0000000f0e047212 */ /* 0x000fc400078efcff */
[----:B------:R-:W-:Y:S02]  /*12d00*/  LOP3.LUT R52, R52, 0xff, RZ, 0xc0, !PT ;  /* 0x000000ff34347812 */ /* 0x000fe400078ec0ff */
[----:B------:R-:W-:Y:S01]  /*12d10*/  LOP3.LUT R53, R53, 0xffff, RZ, 0xc0, !PT ;  /* 0x0000ffff35357812 */ /* 0x000fe200078ec0ff */
[----:B------:R0:W-:Y:S01]  /*12d20*/  STG.E.128 desc[UR8][R12.64], R4 ;  /* 0x000000040c007986 */ /* 0x0001e2000c101d08 */
[----:B------:R-:W-:Y:S02]  /*12d30*/  F2FP.SATFINITE.E5M2.F32.PACK_AB_MERGE_C R54, RZ, R54, RZ ;  /* 0x00000036ff36723e */ /* 0x000fe400048060ff */
[----:B------:R-:W-:Y:S02]  /*12d40*/  LOP3.LUT R47, R47, 0xffff, RZ, 0xc0, !PT ;  /* 0x0000ffff2f2f7812 */ /* 0x000fe400078ec0ff */
[----:B------:R-:W-:Y:S02]  /*12d50*/  F2FP.SATFINITE.E5M2.F32.PACK_AB_MERGE_C R48, RZ, R48, RZ ;  /* 0x00000030ff30723e */ /* 0x000fe400048060ff */
[----:B------:R-:W-:-:S02]  /*12d60*/  F2FP.SATFINITE.E5M2.F32.PACK_AB_MERGE_C R49, RZ, R49, RZ ;  /* 0x00000031ff31723e */ /* 0x000fc400048060ff */
[----:B------:R-:W-:Y:S02]  /*12d70*/  F2FP.SATFINITE.E5M2.F32.PACK_AB_MERGE_C R37, RZ, R37, RZ ;  /* 0x00000025ff25723e */ /* 0x000fe400048060ff */
[----:B------:R-:W-:Y:S02]  /*12d80*/  LOP3.LUT R73, R73, 0xffff, RZ, 0xc0, !PT ;  /* 0x0000ffff49497812 */ /* 0x000fe400078ec0ff */
[----:B------:R-:W-:Y:S02]  /*12d90*/  LOP3.LUT R19, R19, 0xffff, RZ, 0xc0, !PT ;  /* 0x0000ffff13137812 */ /* 0x000fe400078ec0ff */
[----:B------:R-:W-:Y:S01]  /*12da0*/  PRMT R45, R45, 0x7604, R44 ;  /* 0x000076042d2d7816 */ /* 0x000fe2000000002c */
[----:B------:R-:W-:Y:S01]  /*12db0*/  IMAD.SHL.U32 R14, R73, 0x1000000, RZ ;  /* 0x01000000490e7824 */ /* 0x000fe200078e00ff */
[----:B------:R-:W-:Y:S01]  /*12dc0*/  F2FP.SATFINITE.E5M2.F32.PACK_AB_MERGE_C R70, RZ, R70, RZ ;  /* 0x00000046ff46723e */ /* 0x000fe200048060ff */
[----:B------:R-:W-:Y:S01]  /*12dd0*/  IMAD.SHL.U32 R19, R19, 0x1000000, RZ ;  /* 0x0100000013137824 */ /* 0x000fe200078e00ff */
[----:B------:R-:W-:-:S02]  /*12de0*/  F2FP.SATFINITE.E5M2.F32.PACK_AB_MERGE_C R71, RZ, R71, RZ ;  /* 0x00000047ff47723e */ /* 0x000fc400048060ff */
[----:B------:R-:W-:Y:S02]  /*12df0*/  F2FP.SATFINITE.E5M2.F32.PACK_AB_MERGE_C R58, RZ, R58, RZ ;  /* 0x0000003aff3a723e */ /* 0x000fe400048060ff */
[----:B------:R-:W-:Y:S02]  /*12e00*/  F2FP.SATFINITE.E5M2.F32.PACK_AB_MERGE_C R59, RZ, R59, RZ ;  /* 0x0000003bff3b723e */ /* 0x000fe400048060ff */
[----:B------:R-:W-:Y:S02]  /*12e10*/  F2FP.SATFINITE.E5M2.F32.PACK_AB_MERGE_C R62, RZ, R62, RZ ;  /* 0x0000003eff3e723e */ /* 0x000fe400048060ff */
[----:B------:R-:W-:Y:S02]  /*12e20*/  F2FP.SATFINITE.E5M2.F32.PACK_AB_MERGE_C R63, RZ, R63, RZ ;  /* 0x0000003fff3f723e */ /* 0x000fe400048060ff */
[----:B------:R-:W-:Y:S02]  /*12e30*/  F2FP.SATFINITE.E5M2.F32.PACK_AB_MERGE_C R66, RZ, R66, RZ ;  /* 0x00000042ff42723e */ /* 0x000fe400048060ff */
[----:B------:R-:W-:-:S02]  /*12e40*/  F2FP.SATFINITE.E5M2.F32.PACK_AB_MERGE_C R67, RZ, R67, RZ ;  /* 0x00000043ff43723e */ /* 0x000fc400048060ff */
[----:B------:R-:W-:Y:S02]  /*12e50*/  LOP3.LUT R46, R46, 0xff, RZ, 0xc0, !PT ;  /* 0x000000ff2e2e7812 */ /* 0x000fe400078ec0ff */
[----:B------:R-:W-:Y:S02]  /*12e60*/  F2FP.SATFINITE.E5M2.F32.PACK_AB_MERGE_C R41, RZ, R41, RZ ;  /* 0x00000029ff29723e */ /* 0x000fe400048060ff */
[----:B------:R-:W-:Y:S02]  /*12e70*/  F2FP.SATFINITE.E5M2.F32.PACK_AB_MERGE_C R33, RZ, R33, RZ ;  /* 0x00000021ff21723e */ /* 0x000fe400048060ff */
[----:B------:R-:W-:Y:S02]  /*12e80*/  LOP3.LUT R55, R55, 0xffff, RZ, 0xc0, !PT ;  /* 0x0000ffff37377812 */ /* 0x000fe400078ec0ff */
[----:B------:R-:W-:Y:S02]  /*12e90*/  LOP3.LUT R18, R18, 0xff, RZ, 0xc0, !PT ;  /* 0x000000ff12127812 */ /* 0x000fe400078ec0ff */
[----:B------:R-:W-:Y:S01]  /*12ea0*/  F2FP.SATFINITE.E5M2.F32.PACK_AB_MERGE_C R51, RZ, R51, RZ ;  /* 0x00000033ff33723e */ /* 0x000fe200048060ff */
[----:B------:R-:W-:Y:S01]  /*12eb0*/  IMAD.SHL.U32 R16, R55, 0x1000000, RZ ;  /* 0x0100000037107824 */ /* 0x000fe200078e00ff */
[----:B------:R-:W-:-:S02]  /*12ec0*/  F2FP.SATFINITE.E5M2.F32.PACK_AB_MERGE_C R0, RZ, R0, RZ ;  /* 0x00000000ff00723e */ /* 0x000fc400048060ff */
[----:B------:R-:W-:Y:S02]  /*12ed0*/  PRMT R53, R53, 0x7604, R52 ;  /* 0x0000760435357816 */ /* 0x000fe40000000034 */
[----:B------:R-:W-:Y:S02]  /*12ee0*/  F2FP.SATFINITE.E5M2.F32.PACK_AB_MERGE_C R32, RZ, R32, RZ ;  /* 0x00000020ff20723e */ /* 0x000fe400048060ff */
[----:B------:R-:W-:Y:S02]  /*12ef0*/  F2FP.SATFINITE.E5M2.F32.PACK_AB_MERGE_C R40, RZ, R40, RZ ;  /* 0x00000028ff28723e */ /* 0x000fe400048060ff */
[----:B------:R-:W-:Y:S02]  /*12f00*/  LOP3.LUT R54, R54, 0xff, RZ, 0xc0, !PT ;  /* 0x000000ff36367812 */ /* 0x000fe400078ec0ff */
[----:B------:R-:W-:Y:S01]  /*12f10*/  IADD3 R2, P0, R12, UR6, RZ ;  /* 0x000000060c027c10 */ /* 0x000fe2000ff1e0ff */
[----:B0-----:R-:W-:Y:S01]  /*12f20*/  IMAD.SHL.U32 R12, R47, 0x1000000, RZ ;  /* 0x010000002f0c7824 */ /* 0x001fe200078e00ff */
        /* <DEDUP_REMOVED lines=16> */
[----:B------:R-:W-:Y:S02]  /*13030*/  F2FP.SATFINITE.E5M2.F32.PACK_AB_MERGE_C R56, RZ, R56, RZ ;  /* 0x00000038ff38723e */ /* 0x000fe400048060ff */
[----:B------:R-:W-:Y:S02]  /*13040*/  PRMT R45, R45, 0x5410, R46 ;  /* 0x000054102d2d7816 */ /* 0x000fe4000000002e */
[----:B------:R-:W-:Y:S02]  /*13050*/  F2FP.SATFINITE.E5M2.F32.PACK_AB_MERGE_C R60, RZ, R60, RZ ;  /* 0x0000003cff3c723e */ /* 0x000fe400048060ff */
[----:B------:R-:W-:-:S02]  /*13060*/  F2FP.SATFINITE.E5M2.F32.PACK_AB_MERGE_C R64, RZ, R64, RZ ;  /* 0x00000040ff40723e */ /* 0x000fc400048060ff */
[----:B------:R-:W-:Y:S02]  /*13070*/  F2FP.SATFINITE.E5M2.F32.PACK_AB_MERGE_C R74, RZ, R74, RZ ;  /* 0x0000004aff4a723e */ /* 0x000fe400048060ff */
        /* <DEDUP_REMOVED lines=56> */
.L_x_9670:
[----:B------:R-:W-:Y:S01]  /*13400*/  BSSY B0, `(.L_x_10090) ;  /* 0x0000007000007945 */ /* 0x000fe20003800000 */
[----:B------:R-:W-:Y:S02]  /*13410*/  IMAD.MOV.U32 R7, RZ, RZ, 0x4 ;  /* 0x00000004ff077424 */ /* 0x000fe400078e00ff */
[----:B------:R-:W-:Y:S02]  /*13420*/  IMAD.MOV.U32 R6, RZ, RZ, 0x1f ;  /* 0x0000001fff067424 */ /* 0x000fe400078e00ff */
[----:B------:R-:W-:-:S07]  /*13430*/  IMAD.MOV.U32 R5, RZ, RZ, R28 ;  /* 0x000000ffff057224 */ /* 0x000fce00078e001c */
[----:B------:R-:W-:Y:S05]  /*13440*/  WARPSYNC.COLLECTIVE R5, `(.L_x_10091) ;  /* 0x0000000005087348 */ /* 0x000fea0003c00000 */
[----:B------:R0:W1:Y:S02]  /*13450*/  SHFL.DOWN P0, R0, R8, R7, R6 ;  /* 0x0800000708007389 */ /* 0x0000640000000006 */
[----:B01----:R-:W-:Y:S01]  /*13460*/  ENDCOLLECTIVE ;  /* 0x000000000000791b */ /* 0x003fe20003800000 */
.L_x_10091:
[----:B------:R-:W-:Y:S05]  /*13470*/  BSYNC B0 ;  /* 0x0000000000007941 */ /* 0x000fea0003800000 */
.L_x_10090:
        /* <DEDUP_REMOVED lines=9> */
.L_x_10093:
[----:B------:R-:W-:Y:S05]  /*13510*/  BSYNC B0 ;  /* 0x0000000000007941 */ /* 0x000fea0003800000 */
.L_x_10092:
        /* <DEDUP_REMOVED lines=9> */
.L_x_10095:
[----:B------:R-:W-:Y:S05]  /*135b0*/  BSYNC B0 ;  /* 0x0000000000007941 */ /* 0x000fea0003800000 */
.L_x_10094:
        /* <DEDUP_REMOVED lines=8> */
.L_x_10097:
[----:B------:R-:W-:Y:S05]  /*13640*/  BSYNC B0 ;  /* 0x0000000000007941 */ /* 0x000fea0003800000 */
.L_x_10096:
[----:B------:R-:W-:Y:S05]  /*13650*/  BRA `(.L_x_10098) ;  /* 0xfffffed400b47947 */ /* 0x000fea000383ffff */
.L_x_9680:
[----:B------:R-:W-:Y:S01]  /*13660*/  BSSY B0, `(.L_x_10099) ;  /* 0x0000007000007945 */ /* 0x000fe20003800000 */
[----:B------:R-:W-:Y:S02]  /*13670*/  IMAD.MOV.U32 R7, RZ, RZ, 0x4 ;  /* 0x00000004ff077424 */ /* 0x000fe400078e00ff */
[----:B------:R-:W-:Y:S02]  /*13680*/  IMAD.MOV.U32 R6, RZ, RZ, 0x1f ;  /* 0x0000001fff067424 */ /* 0x000fe400078e00ff */
[----:B------:R-:W-:-:S07]  /*13690*/  IMAD.MOV.U32 R5, RZ, RZ, R28 ;  /* 0x000000ffff057224 */ /* 0x000fce00078e001c */
[----:B------:R-:W-:Y:S05]  /*136a0*/  WARPSYNC.COLLECTIVE R5, `(.L_x_10100) ;  /* 0x0000000005087348 */ /* 0x000fea0003c00000 */
[----:B------:R0:W1:Y:S02]  /*136b0*/  SHFL.DOWN P0, R0, R8, R7, R6 ;  /* 0x0800000708007389 */ /* 0x0000640000000006 */
[----:B01----:R-:W-:Y:S01]  /*136c0*/  ENDCOLLECTIVE ;  /* 0x000000000000791b */ /* 0x003fe20003800000 */
.L_x_10100:
[----:B------:R-:W-:Y:S05]  /*136d0*/  BSYNC B0 ;  /* 0x0000000000007941 */ /* 0x000fea0003800000 */
.L_x_10099:
        /* <DEDUP_REMOVED lines=9> */
.L_x_10102:
[----:B------:R-:W-:Y:S05]  /*13770*/  BSYNC B0 ;  /* 0x0000000000007941 */ /* 0x000fea0003800000 */
.L_x_10101:
        /* <DEDUP_REMOVED lines=9> */
.L_x_10104:
[----:B------:R-:W-:Y:S05]  /*13810*/  BSYNC B0 ;  /* 0x0000000000007941 */ /* 0x000fea0003800000 */
.L_x_10103:
        /* <DEDUP_REMOVED lines=8> */
.L_x_10106:
[----:B------:R-:W-:Y:S05]  /*138a0*/  BSYNC B0 ;  /* 0x0000000000007941 */ /* 0x000fea0003800000 */
.L_x_10105:
[----:B------:R-:W-:Y:S05]  /*138b0*/  BRA `(.L_x_10107) ;  /* 0xfffffedc005c7947 */ /* 0x000fea000383ffff */
.L_x_9690:
[----:B------:R-:W-:Y:S01]  /*138c0*/  BSSY B0, `(.L_x_10108) ;  /* 0x0000007000007945 */ /* 0x000fe20003800000 */
[----:B------:R-:W-:Y:S02]  /*138d0*/  IMAD.MOV.U32 R7, RZ, RZ, 0x4 ;  /* 0x00000004ff077424 */ /* 0x000fe400078e00ff */
[----:B------:R-:W-:Y:S02]  /*138e0*/  IMAD.MOV.U32 R6, RZ, RZ, 0x1f ;  /* 0x0000001fff067424 */ /* 0x000fe400078e00ff */
[----:B------:R-:W-:-:S07]  /*138f0*/  IMAD.MOV.U32 R5, RZ, RZ, R28 ;  /* 0x000000ffff057224 */ /* 0x000fce00078e001c */
[----:B------:R-:W-:Y:S05]  /*13900*/  WARPSYNC.COLLECTIVE R5, `(.L_x_10109) ;  /* 0x0000000005087348 */ /* 0x000fea0003c00000 */
[----:B------:R0:W1:Y:S02]  /*13910*/  SHFL.DOWN P0, R0, R8, R7, R6 ;  /* 0x0800000708007389 */ /* 0x0000640000000006 */
[----:B01----:R-:W-:Y:S01]  /*13920*/  ENDCOLLECTIVE ;  /* 0x000000000000791b */ /* 0x003fe20003800000 */
.L_x_10109:
[----:B------:R-:W-:Y:S05]  /*13930*/  BSYNC B0 ;  /* 0x0000000000007941 */ /* 0x000fea0003800000 */
.L_x_10108:
        /* <DEDUP_REMOVED lines=9> */
.L_x_10111:
[----:B------:R-:W-:Y:S05]  /*139d0*/  BSYNC B0 ;  /* 0x0000000000007941 */ /* 0x000fea0003800000 */
.L_x_10110:
        /* <DEDUP_REMOVED lines=9> */
.L_x_10113:
[----:B------:R-:W-:Y:S05]  /*13a70*/  BSYNC B0 ;  /* 0x0000000000007941 */ /* 0x000fea0003800000 */
.L_x_10112:
        /* <DEDUP_REMOVED lines=8> */
.L_x_10115:
[----:B------:R-:W-:Y:S05]  /*13b00*/  BSYNC B0 ;  /* 0x0000000000007941 */ /* 0x000fea0003800000 */
.L_x_10114:
[----:B------:R-:W-:Y:S05]  /*13b10*/  BRA `(.L_x_10116) ;  /* 0xfffffee400007947 */ /* 0x000fea000383ffff */
.L_x_9700:
[----:B------:R-:W-:Y:S01]  /*13b20*/  BSSY B0, `(.L_x_10117) ;  /* 0x0000007000007945 */ /* 0x000fe20003800000 */
[----:B------:R-:W-:Y:S02]  /*13b30*/  IMAD.MOV.U32 R7, RZ, RZ, 0x4 ;  /* 0x00000004ff077424 */ /* 0x000fe400078e00ff */
[----:B------:R-:W-:Y:S02]  /*13b40*/  IMAD.MOV.U32 R6, RZ, RZ, 0x1f ;  /* 0x0000001fff067424 */ /* 0x000fe400078e00ff */
[----:B------:R-:W-:-:S07]  /*13b50*/  IMAD.MOV.U32 R5, RZ, RZ, R28 ;  /* 0x000000ffff057224 */ /* 0x000fce00078e001c */
[----:B------:R-:W-:Y:S05]  /*13b60*/  WARPSYNC.COLLECTIVE R5, `(.L_x_10118) ;  /* 0x0000000005087348 */ /* 0x000fea0003c00000 */
[----:B------:R0:W1:Y:S02]  /*13b70*/  SHFL.DOWN P0, R0, R8, R7, R6 ;  /* 0x0800000708007389 */ /* 0x0000640000000006 */
[----:B01----:R-:W-:Y:S01]  /*13b80*/  ENDCOLLECTIVE ;  /* 0x000000000000791b */ /* 0x003fe20003800000 */
.L_x_10118:
[----:B------:R-:W-:Y:S05]  /*13b90*/  BSYNC B0 ;  /* 0x0000000000007941 */ /* 0x000fea0003800000 */
.L_x_10117:
        /* <DEDUP_REMOVED lines=9> */
.L_x_10120:
[----:B------:R-:W-:Y:S05]  /*13c30*/  BSYNC B0 ;  /* 0x0000000000007941 */ /* 0x000fea0003800000 */
.L_x_10119:
        /* <DEDUP_REMOVED lines=9> */
.L_x_10122:
[----:B------:R-:W-:Y:S05]  /*13cd0*/  BSYNC B0 ;  /* 0x0000000000007941 */ /* 0x000fea0003800000 */
.L_x_10121:
        /* <DEDUP_REMOVED lines=8> */
.L_x_10124:
[----:B------:R-:W-:Y:S05]  /*13d60*/  BSYNC B0 ;  /* 0x0000000000007941 */ /* 0x000fea0003800000 */
.L_x_10123:
[----:B------:R-:W-:Y:S05]  /*13d70*/  BRA `(.L_x_10125) ;  /* 0xfffffee800a47947 */ /* 0x000fea000383ffff */
.L_x_9710:
        /* <DEDUP_REMOVED lines=8> */
.L_x_10127:
[----:B------:R-:W-:Y:S05]  /*13e00*/  BSYNC B0 ;  /* 0x0000000000007941 */ /* 0x000fea0003800000 */
.L_x_10126:
        /* <DEDUP_REMOVED lines=8> */
.L_x_10129:
[----:B------:R-:W-:Y:S05]  /*13e90*/  BSYNC B0 ;  /* 0x0000000000007941 */ /* 0x000fea0003800000 */
.L_x_10128:
        /* <DEDUP_REMOVED lines=9> */
.L_x_10131:
[----:B------:R-:W-:Y:S05]  /*13f30*/  BSYNC B0 ;  /* 0x0000000000007941 */ /* 0x000fea0003800000 */
.L_x_10130:
        /* <DEDUP_REMOVED lines=8> */
.L_x_10133:
[----:B------:R-:W-:Y:S05]  /*13fc0*/  BSYNC B0 ;  /* 0x0000000000007941 */ /* 0x000fea0003800000 */
.L_x_10132:
[----:B------:R-:W-:Y:S05]  /*13fd0*/  BRA `(.L_x_10134) ;  /* 0xfffffef000287947 */ /* 0x000fea000383ffff */
.L_x_9720:
[----:B------:R-:W-:Y:S01]  /*13fe0*/  BSSY B0, `(.L_x_10135) ;  /* 0x0000007000007945 */ /* 0x000fe20003800000 */
[----:B------:R-:W-:Y:S02]  /*13ff0*/  IMAD.MOV.U32 R7, RZ, RZ, 0x4 ;  /* 0x00000004ff077424 */ /* 0x000fe400078e00ff */
[----:B------:R-:W-:Y:S02]  /*14000*/  IMAD.MOV.U32 R6, RZ, RZ, 0x1f ;  /* 0x0000001fff067424 */ /* 0x000fe400078e00ff */
[----:B------:R-:W-:-:S07]  /*14010*/  IMAD.MOV.U32 R5, RZ, RZ, R28 ;  /* 0x000000ffff057224 */ /* 0x000fce00078e001c */
[----:B------:R-:W-:Y:S05]  /*14020*/  WARPSYNC.COLLECTIVE R5, `(.L_x_10136) ;  /* 0x0000000005087348 */ /* 0x000fea0003c00000 */
[----:B------:R0:W1:Y:S02]  /*14030*/  SHFL.DOWN P0, R0, R8, R7, R6 ;  /* 0x0800000708007389 */ /* 0x0000640000000006 */
[----:B01----:R-:W-:Y:S01]  /*14040*/  ENDCOLLECTIVE ;  /* 0x000000000000791b */ /* 0x003fe20003800000 */
.L_x_10136:
[----:B------:R-:W-:Y:S05]  /*14050*/  BSYNC B0 ;  /* 0x0000000000007941 */ /* 0x000fea0003800000 */
.L_x_10135:
        /* <DEDUP_REMOVED lines=9> */
.L_x_10138:
[----:B------:R-:W-:Y:S05]  /*140f0*/  BSYNC B0 ;  /* 0x0000000000007941 */ /* 0x000fea0003800000 */
.L_x_10137:
        /* <DEDUP_REMOVED lines=9> */
.L_x_10140:
[----:B------:R-:W-:Y:S05]  /*14190*/  BSYNC B0 ;  /* 0x0000000000007941 */ /* 0x000fea0003800000 */
.L_x_10139:
        /* <DEDUP_REMOVED lines=8> */
.L_x_10142:
[----:B------:R-:W-:Y:S05]  /*14220*/  BSYNC B0 ;  /* 0x0000000000007941 */ /* 0x000fea0003800000 */
.L_x_10141:
[----:B------:R-:W-:Y:S05]  /*14230*/  BRA `(.L_x_10143) ;  /* 0xfffffef400cc7947 */ /* 0x000fea000383ffff */
.L_x_9730:
[----:B------:R-:W-:Y:S01]  /*14240*/  BSSY B0, `(.L_x_10144) ;  /* 0x0000007000007945 */ /* 0x000fe20003800000 */
[----:B------:R-:W-:Y:S02]  /*14250*/  IMAD.MOV.U32 R7, RZ, RZ, 0x4 ;  /* 0x00000004ff077424 */ /* 0x000fe400078e00ff */
[----:B------:R-:W-:Y:S02]  /*14260*/  IMAD.MOV.U32 R6, RZ, RZ, 0x1f ;  /* 0x0000001fff067424 */ /* 0x000fe400078e00ff */
[----:B------:R-:W-:-:S07]  /*14270*/  IMAD.MOV.U32 R5, RZ, RZ, R28 ;  /* 0x000000ffff057224 */ /* 0x000fce00078e001c */
[----:B------:R-:W-:Y:S05]  /*14280*/  WARPSYNC.COLLECTIVE R5, `(.L_x_10145) ;  /* 0x0000000005087348 */ /* 0x000fea0003c00000 */
[----:B------:R0:W1:Y:S02]  /*14290*/  SHFL.DOWN P0, R0, R8, R7, R6 ;  /* 0x0800000708007389 */ /* 0x0000640000000006 */
[----:B01----:R-:W-:Y:S01]  /*142a0*/  ENDCOLLECTIVE ;  /* 0x000000000000791b */ /* 0x003fe20003800000 */
.L_x_10145:
[----:B------:R-:W-:Y:S05]  /*142b0*/  BSYNC B0 ;  /* 0x0000000000007941 */ /* 0x000fea0003800000 */
.L_x_10144:
        /* <DEDUP_REMOVED lines=9> */
.L_x_10147:
[----:B------:R-:W-:Y:S05]  /*14350*/  BSYNC B0 ;  /* 0x0000000000007941 */ /* 0x000fea0003800000 */
.L_x_10146:
        /* <DEDUP_REMOVED lines=9> */
.L_x_10149:
[----:B------:R-:W-:Y:S05]  /*143f0*/  BSYNC B0 ;  /* 0x0000000000007941 */ /* 0x000fea0003800000 */
.L_x_10148:
        /* <DEDUP_REMOVED lines=8> */
.L_x_10151:
[----:B------:R-:W-:Y:S05]  /*14480*/  BSYNC B0 ;  /* 0x0000000000007941 */ /* 0x000fea0003800000 */
.L_x_10150:
[----:B------:R-:W-:Y:S05]  /*14490*/  BRA `(.L_x_10152) ;  /* 0xfffffefc006c7947 */ /* 0x000fea000383ffff */
.L_x_9740:
[----:B------:R-:W-:Y:S01]  /*144a0*/  BSSY B0, `(.L_x_10153) ;  /* 0x0000007000007945 */ /* 0x000fe20003800000 */
[----:B------:R-:W-:Y:S02]  /*144b0*/  IMAD.MOV.U32 R7, RZ, RZ, 0x4 ;  /* 0x00000004ff077424 */ /* 0x000fe400078e00ff */
[----:B------:R-:W-:Y:S02]  /*144c0*/  IMAD.MOV.U32 R6, RZ, RZ, 0x1f ;  /* 0x0000001fff067424 */ /* 0x000fe400078e00ff */
[----:B------:R-:W-:-:S07]  /*144d0*/  IMAD.MOV.U32 R5, RZ, RZ, R28 ;  /* 0x000000ffff057224 */ /* 0x000fce00078e001c */
[----:B------:R-:W-:Y:S05]  /*144e0*/  WARPSYNC.COLLECTIVE R5, `(.L_x_10154) ;  /* 0x0000000005087348 */ /* 0x000fea0003c00000 */
[----:B------:R0:W1:Y:S02]  /*144f0*/  SHFL.DOWN P0, R0, R8, R7, R6 ;  /* 0x0800000708007389 */ /* 0x0000640000000006 */
[----:B01----:R-:W-:Y:S01]  /*14500*/  ENDCOLLECTIVE ;  /* 0x000000000000791b */ /* 0x003fe20003800000 */
.L_x_10154:
[----:B------:R-:W-:Y:S05]  /*14510*/  BSYNC B0 ;  /* 0x0000000000007941 */ /* 0x000fea0003800000 */
.L_x_10153:
        /* <DEDUP_REMOVED lines=9> */
.L_x_10156:
[----:B------:R-:W-:Y:S05]  /*145b0*/  BSYNC B0 ;  /* 0x0000000000007941 */ /* 0x000fea0003800000 */
.L_x_10155:
        /* <DEDUP_REMOVED lines=9> */
.L_x_10158:
[----:B------:R-:W-:Y:S05]  /*14650*/  BSYNC B0 ;  /* 0x0000000000007941 */ /* 0x000fea0003800000 */
.L_x_10157:
        /* <DEDUP_REMOVED lines=8> */
.L_x_10160:
[----:B------:R-:W-:Y:S05]  /*146e0*/  BSYNC B0 ;  /* 0x0000000000007941 */ /* 0x000fea0003800000 */
.L_x_10159:
[----:B------:R-:W-:Y:S05]  /*146f0*/  BRA `(.L_x_10161) ;  /* 0xffffff04000c7947 */ /* 0x000fea000383ffff */
.L_x_9752:
[----:B------:R-:W-:Y:S01]  /*14700*/  BSSY B0, `(.L_x_10162) ;  /* 0x0000007000007945 */ /* 0x000fe20003800000 */
[----:B------:R-:W-:Y:S02]  /*14710*/  IMAD.MOV.U32 R7, RZ, RZ, 0x4 ;  /* 0x00000004ff077424 */ /* 0x000fe400078e00ff */
[----:B------:R-:W-:Y:S02]  /*14720*/  IMAD.MOV.U32 R6, RZ, RZ, 0x1f ;  /* 0x0000001fff067424 */ /* 0x000fe400078e00ff */
[----:B------:R-:W-:-:S07]  /*14730*/  IMAD.MOV.U32 R5, RZ, RZ, R49 ;  /* 0x000000ffff057224 */ /* 0x000fce00078e0031 */
[----:B------:R-:W-:Y:S05]  /*14740*/  WARPSYNC.COLLECTIVE R5, `(.L_x_10163) ;  /* 0x0000000005087348 */ /* 0x000fea0003c00000 */
[----:B------:R0:W1:Y:S02]  /*14750*/  SHFL.DOWN P0, R0, R8, R7, R6 ;  /* 0x0800000708007389 */ /* 0x0000640000000006 */
[----:B01----:R-:W-:Y:S01]  /*14760*/  ENDCOLLECTIVE ;  /* 0x000000000000791b */ /* 0x003fe20003800000 */
.L_x_10163:
[----:B------:R-:W-:Y:S05]  /*14770*/  BSYNC B0 ;  /* 0x0000000000007941 */ /* 0x000fea0003800000 */
.L_x_10162:
        /* <DEDUP_REMOVED lines=9> */
.L_x_10165:
[----:B------:R-:W-:Y:S05]  /*14810*/  BSYNC B0 ;  /* 0x0000000000007941 */ /* 0x000fea0003800000 */
.L_x_10164:
        /* <DEDUP_REMOVED lines=9> */
.L_x_10167:
[----:B------:R-:W-:Y:S05]  /*148b0*/  BSYNC B0 ;  /* 0x0000000000007941 */ /* 0x000fea0003800000 */
.L_x_10166:
        /* <DEDUP_REMOVED lines=9> */
.L_x_10169:
[----:B------:R-:W-:Y:S05]  /*14950*/  BSYNC B0 ;  /* 0x0000000000007941 */ /* 0x000fea0003800000 */
.L_x_10168:
[----:B------:R-:W-:Y:S05]  /*14960*/  BRA `(.L_x_10170) ;  /* 0xffffff0c00987947 */ /* 0x000fea000383ffff */
.L_x_9762:
[----:B------:R-:W-:Y:S01]  /*14970*/  BSSY B0, `(.L_x_10171) ;  /* 0x0000007000007945 */ /* 0x000fe20003800000 */
[----:B------:R-:W-:Y:S02]  /*14980*/  IMAD.MOV.U32 R7, RZ, RZ, 0x4 ;  /* 0x00000004ff077424 */ /* 0x000fe400078e00ff */
[----:B------:R-:W-:Y:S02]  /*14990*/  IMAD.MOV.U32 R6, RZ, RZ, 0x1f ;  /* 0x0000001fff067424 */ /* 0x000fe400078e00ff */
[----:B------:R-:W-:-:S07]  /*149a0*/  IMAD.MOV.U32 R5, RZ, RZ, R49 ;  /* 0x000000ffff057224 */ /* 0x000fce00078e0031 */
[----:B0-----:R-:W-:Y:S05]  /*149b0*/  WARPSYNC.COLLECTIVE R5, `(.L_x_10172) ;  /* 0x0000000005087348 */ /* 0x001fea0003c00000 */
[----:B------:R1:W2:Y:S02]  /*149c0*/  SHFL.DOWN P0, R0, R8, R7, R6 ;  /* 0x0800000708007389 */ /* 0x0002a40000000006 */
[----:B012---:R-:W-:Y:S01]  /*149d0*/  ENDCOLLECTIVE ;  /* 0x000000000000791b */ /* 0x007fe20003800000 */
.L_x_10172:
[----:B------:R-:W-:Y:S05]  /*149e0*/  BSYNC B0 ;  /* 0x0000000000007941 */ /* 0x000fea0003800000 */
.L_x_10171:
        /* <DEDUP_REMOVED lines=9> */
.L_x_10174:
[----:B------:R-:W-:Y:S05]  /*14a80*/  BSYNC B0 ;  /* 0x0000000000007941 */ /* 0x000fea0003800000 */
.L_x_10173:
        /* <DEDUP_REMOVED lines=9> */
.L_x_10176:
[----:B------:R-:W-:Y:S05]  /*14b20*/  BSYNC B0 ;  /* 0x0000000000007941 */ /* 0x000fea0003800000 */
.L_x_10175:
        /* <DEDUP_REMOVED lines=9> */
.L_x_10178:
[----:B------:R-:W-:Y:S05]  /*14bc0*/  BSYNC B0 ;  /* 0x0000000000007941 */ /* 0x000fea0003800000 */
.L_x_10177:
[----:B------:R-:W-:Y:S05]  /*14bd0*/  BRA `(.L_x_10179) ;  /* 0xffffff1400207947 */ /* 0x000fea000383ffff */
.L_x_9773:
[----:B------:R-:W-:Y:S01]  /*14be0*/  BSSY B0, `(.L_x_10180) ;  /* 0x0000007000007945 */ /* 0x000fe20003800000 */
[----:B------:R-:W-:Y:S02]  /*14bf0*/  IMAD.MOV.U32 R7, RZ, RZ, 0x4 ;  /* 0x00000004ff077424 */ /* 0x000fe400078e00ff */
[----:B------:R-:W-:Y:S02]  /*14c00*/  IMAD.MOV.U32 R6, RZ, RZ, 0x1f ;  /* 0x0000001fff067424 */ /* 0x000fe400078e00ff */
[----:B------:R-:W-:-:S07]  /*14c10*/  IMAD.MOV.U32 R5, RZ, RZ, R49 ;  /* 0x000000ffff057224 */ /* 0x000fce00078e0031 */
[----:B------:R-:W-:Y:S05]  /*14c20*/  WARPSYNC.COLLECTIVE R5, `(.L_x_10181) ;  /* 0x0000000005087348 */ /* 0x000fea0003c00000 */
[----:B------:R0:W1:Y:S02]  /*14c30*/  SHFL.DOWN P0, R0, R8, R7, R6 ;  /* 0x0800000708007389 */ /* 0x0000640000000006 */
[----:B01----:R-:W-:Y:S01]  /*14c40*/  ENDCOLLECTIVE ;  /* 0x000000000000791b */ /* 0x003fe20003800000 */
.L_x_10181:
[----:B------:R-:W-:Y:S05]  /*14c50*/  BSYNC B0 ;  /* 0x0000000000007941 */ /* 0x000fea0003800000 */
.L_x_10180:
        /* <DEDUP_REMOVED lines=9> */
.L_x_10183:
[----:B------:R-:W-:Y:S05]  /*14cf0*/  BSYNC B0 ;  /* 0x0000000000007941 */ /* 0x000fea0003800000 */
.L_x_10182:
        /* <DEDUP_REMOVED lines=9> */
.L_x_10185:
[----:B------:R-:W-:Y:S05]  /*14d90*/  BSYNC B0 ;  /* 0x0000000000007941 */ /* 0x000fea0003800000 */
.L_x_10184:
        /* <DEDUP_REMOVED lines=9> */
.L_x_10187:
[----:B------:R-:W-:Y:S05]  /*14e30*/  BSYNC B0 ;  /* 0x0000000000007941 */ /* 0x000fea0003800000 */
.L_x_10186:
[----:B------:R-:W-:Y:S05]  /*14e40*/  BRA `(.L_x_10188) ;  /* 0xffffff1800647947 */ /* 0x000fea000383ffff */
.L_x_9783:
        /* <DEDUP_REMOVED lines=8> */
.L_x_10190:
[----:B------:R-:W-:Y:S05]  /*14ed0*/  BSYNC B0 ;  /* 0x0000000000007941 */ /* 0x000fea0003800000 */
.L_x_10189:
        /* <DEDUP_REMOVED lines=8> */
.L_x_10192:
[----:B------:R-:W-:Y:S05]  /*14f60*/  BSYNC B0 ;  /* 0x0000000000007941 */ /* 0x000fea0003800000 */
.L_x_10191:
        /* <DEDUP_REMOVED lines=9> */
.L_x_10194:
[----:B------:R-:W-:Y:S05]  /*15000*/  BSYNC B0 ;  /* 0x0000000000007941 */ /* 0x000fea0003800000 */
.L_x_10193:
        /* <DEDUP_REMOVED lines=9> */
.L_x_10196:
[----:B------:R-:W-:Y:S05]  /*150a0*/  BSYNC B0 ;  /* 0x0000000000007941 */ /* 0x000fea0003800000 */
.L_x_10195:
[----:B------:R-:W-:Y:S05]  /*150b0*/  BRA `(.L_x_10197) ;  /* 0xffffff1c00f07947 */ /* 0x000fea000383ffff */
.L_x_9794:
[----:B------:R-:W-:Y:S01]  /*150c0*/  BSSY B0, `(.L_x_10198) ;  /* 0x0000007000007945 */ /* 0x000fe20003800000 */
[----:B------:R-:W-:Y:S02]  /*150d0*/  IMAD.MOV.U32 R7, RZ, RZ, 0x4 ;  /* 0x00000004ff077424 */ /* 0x000fe400078e00ff */
[----:B------:R-:W-:Y:S02]  /*150e0*/  IMAD.MOV.U32 R6, RZ, RZ, 0x1f ;  /* 0x0000001fff067424 */ /* 0x000fe400078e00ff */
[----:B------:R-:W-:-:S07]  /*150f0*/  IMAD.MOV.U32 R5, RZ, RZ, R49 ;  /* 0x000000ffff057224 */ /* 0x000fce00078e0031 */
[----:B------:R-:W-:Y:S05]  /*15100*/  WARPSYNC.COLLECTIVE R5, `(.L_x_10199) ;  /* 0x0000000005087348 */ /* 0x000fea0003c00000 */
[----:B------:R0:W1:Y:S02]  /*15110*/  SHFL.DOWN P0, R0, R8, R7, R6 ;  /* 0x0800000708007389 */ /* 0x0000640000000006 */
[----:B01----:R-:W-:Y:S01]  /*15120*/  ENDCOLLECTIVE ;  /* 0x000000000000791b */ /* 0x003fe20003800000 */
.L_x_10199:
[----:B------:R-:W-:Y:S05]  /*15130*/  BSYNC B0 ;  /* 0x0000000000007941 */ /* 0x000fea0003800000 */
.L_x_10198:
        /* <DEDUP_REMOVED lines=9> */
.L_x_10201:
[----:B------:R-:W-:Y:S05]  /*151d0*/  BSYNC B0 ;  /* 0x0000000000007941 */ /* 0x000fea0003800000 */
.L_x_10200:
        /* <DEDUP_REMOVED lines=9> */
.L_x_10203:
[----:B------:R-:W-:Y:S05]  /*15270*/  BSYNC B0 ;  /* 0x0000000000007941 */ /* 0x000fea0003800000 */
.L_x_10202:
        /* <DEDUP_REMOVED lines=9> */
.L_x_10205:
[----:B------:R-:W-:Y:S05]  /*15310*/  BSYNC B0 ;  /* 0x0000000000007941 */ /* 0x000fea0003800000 */
.L_x_10204:
[----:B------:R-:W-:Y:S05]  /*15320*/  BRA `(.L_x_10206) ;  /* 0xffffff2800187947 */ /* 0x000fea000383ffff */
.L_x_9804:
[----:B------:R-:W-:Y:S01]  /*15330*/  BSSY B0, `(.L_x_10207) ;  /* 0x0000007000007945 */ /* 0x000fe20003800000 */
[----:B------:R-:W-:Y:S02]  /*15340*/  IMAD.MOV.U32 R7, RZ, RZ, 0x4 ;  /* 0x00000004ff077424 */ /* 0x000fe400078e00ff */
[----:B------:R-:W-:Y:S02]  /*15350*/  IMAD.MOV.U32 R6, RZ, RZ, 0x1f ;  /* 0x0000001fff067424 */ /* 0x000fe400078e00ff */
[----:B------:R-:W-:-:S07]  /*15360*/  IMAD.MOV.U32 R5, RZ, RZ, R49 ;  /* 0x000000ffff057224 */ /* 0x000fce00078e0031 */
[----:B0-----:R-:W-:Y:S05]  /*15370*/  WARPSYNC.COLLECTIVE R5, `(.L_x_10208) ;  /* 0x0000000005087348 */ /* 0x001fea0003c00000 */
[----:B------:R1:W2:Y:S02]  /*15380*/  SHFL.DOWN P0, R0, R8, R7, R6 ;  /* 0x0800000708007389 */ /* 0x0002a40000000006 */
[----:B012---:R-:W-:Y:S01]  /*15390*/  ENDCOLLECTIVE ;  /* 0x000000000000791b */ /* 0x007fe20003800000 */
.L_x_10208:
[----:B------:R-:W-:Y:S05]  /*153a0*/  BSYNC B0 ;  /* 0x0000000000007941 */ /* 0x000fea0003800000 */
.L_x_10207:
        /* <DEDUP_REMOVED lines=9> */
.L_x_10210:
[----:B------:R-:W-:Y:S05]  /*15440*/  BSYNC B0 ;  /* 0x0000000000007941 */ /* 0x000fea0003800000 */
.L_x_10209:
        /* <DEDUP_REMOVED lines=9> */
.L_x_10212:
[----:B------:R-:W-:Y:S05]  /*154e0*/  BSYNC B0 ;  /* 0x0000000000007941 */ /* 0x000fea0003800000 */
.L_x_10211:
        /* <DEDUP_REMOVED lines=9> */
.L_x_10214:
[----:B------:R-:W-:Y:S05]  /*15580*/  BSYNC B0 ;  /* 0x0000000000007941 */ /* 0x000fea0003800000 */
.L_x_10213:
[----:B------:R-:W-:Y:S05]  /*15590*/  BRA `(.L_x_10215) ;  /* 0xffffff2c00a07947 */ /* 0x000fea000383ffff */
.L_x_9815:
[----:B------:R-:W-:Y:S01]  /*155a0*/  BSSY B0, `(.L_x_10216) ;  /* 0x0000007000007945 */ /* 0x000fe20003800000 */
[----:B------:R-:W-:Y:S02]  /*155b0*/  IMAD.MOV.U32 R7, RZ, RZ, 0x4 ;  /* 0x00000004ff077424 */ /* 0x000fe400078e00ff */
[----:B------:R-:W-:Y:S02]  /*155c0*/  IMAD.MOV.U32 R6, RZ, RZ, 0x1f ;  /* 0x0000001fff067424 */ /* 0x000fe400078e00ff */
[----:B------:R-:W-:-:S07]  /*155d0*/  IMAD.MOV.U32 R5, RZ, RZ, R49 ;  /* 0x000000ffff057224 */ /* 0x000fce00078e0031 */
[----:B------:R-:W-:Y:S05]  /*155e0*/  WARPSYNC.COLLECTIVE R5, `(.L_x_10217) ;  /* 0x0000000005087348 */ /* 0x000fea0003c00000 */
[----:B------:R0:W1:Y:S02]  /*155f0*/  SHFL.DOWN P0, R0, R8, R7, R6 ;  /* 0x0800000708007389 */ /* 0x0000640000000006 */
[----:B01----:R-:W-:Y:S01]  /*15600*/  ENDCOLLECTIVE ;  /* 0x000000000000791b */ /* 0x003fe20003800000 */
.L_x_10217:
[----:B------:R-:W-:Y:S05]  /*15610*/  BSYNC B0 ;  /* 0x0000000000007941 */ /* 0x000fea0003800000 */
.L_x_10216:
        /* <DEDUP_REMOVED lines=9> */
.L_x_10219:
[----:B------:R-:W-:Y:S05]  /*156b0*/  BSYNC B0 ;  /* 0x0000000000007941 */ /* 0x000fea0003800000 */
.L_x_10218:
        /* <DEDUP_REMOVED lines=9> */
.L_x_10221:
[----:B------:R-:W-:Y:S05]  /*15750*/  BSYNC B0 ;  /* 0x0000000000007941 */ /* 0x000fea0003800000 */
.L_x_10220:
        /* <DEDUP_REMOVED lines=9> */
.L_x_10223:
[----:B------:R-:W-:Y:S05]  /*157f0*/  BSYNC B0 ;  /* 0x0000000000007941 */ /* 0x000fea0003800000 */
.L_x_10222:
[----:B------:R-:W-:Y:S05]  /*15800*/  BRA `(.L_x_10224) ;  /* 0xffffff3000e47947 */ /* 0x000fea000383ffff */
.L_x_9825:
        /* <DEDUP_REMOVED lines=8> */
.L_x_10226:
[----:B------:R-:W-:Y:S05]  /*15890*/  BSYNC B0 ;  /* 0x0000000000007941 */ /* 0x000fea0003800000 */
.L_x_10225:
        /* <DEDUP_REMOVED lines=8> */
.L_x_10228:
[----:B------:R-:W-:Y:S05]  /*15920*/  BSYNC B0 ;  /* 0x0000000000007941 */ /* 0x000fea0003800000 */
.L_x_10227:
        /* <DEDUP_REMOVED lines=9> */
.L_x_10230:
[----:B------:R-:W-:Y:S05]  /*159c0*/  BSYNC B0 ;  /* 0x0000000000007941 */ /* 0x000fea0003800000 */
.L_x_10229:
        /* <DEDUP_REMOVED lines=9> */
.L_x_10232:
[----:B------:R-:W-:Y:S05]  /*15a60*/  BSYNC B0 ;  /* 0x0000000000007941 */ /* 0x000fea0003800000 */
.L_x_10231:
[----:B------:R-:W-:Y:S05]  /*15a70*/  BRA `(.L_x_10233) ;  /* 0xffffff3800687947 */ /* 0x000fea000383ffff */
.L_x_9837:
[----:B------:R-:W-:Y:S01]  /*15a80*/  BSSY B0, `(.L_x_10234) ;  /* 0x0000007000007945 */ /* 0x000fe20003800000 */
[----:B------:R-:W-:Y:S02]  /*15a90*/  IMAD.MOV.U32 R7, RZ, RZ, 0x10 ;  /* 0x00000010ff077424 */ /* 0x000fe400078e00ff */
[----:B------:R-:W-:Y:S02]  /*15aa0*/  IMAD.MOV.U32 R6, RZ, RZ, 0x1f ;  /* 0x0000001fff067424 */ /* 0x000fe400078e00ff */
[----:B------:R-:W-:-:S07]  /*15ab0*/  IMAD.MOV.U32 R5, RZ, RZ, -0x1 ;  /* 0xffffffffff057424 */ /* 0x000fce00078e00ff */
[----:B--2---:R-:W-:Y:S05]  /*15ac0*/  WARPSYNC.COLLECTIVE R5, `(.L_x_10235) ;  /* 0x0000000005087348 */ /* 0x004fea0003c00000 */
[----:B--2---:R0:W1:Y:S02]  /*15ad0*/  SHFL.DOWN P0, R0, R8, R7, R6 ;  /* 0x0800000708007389 */ /* 0x0040640000000006 */
[----:B01----:R-:W-:Y:S01]  /*15ae0*/  ENDCOLLECTIVE ;  /* 0x000000000000791b */ /* 0x003fe20003800000 */
.L_x_10235:
[----:B------:R-:W-:Y:S05]  /*15af0*/  BSYNC B0 ;  /* 0x0000000000007941 */ /* 0x000fea0003800000 */
.L_x_10234:
[----:B------:R-:W-:Y:S01]  /*15b00*/  FMNMX R8, R8, R0, !PT ;  /* 0x0000000008087209 */ /* 0x000fe20007800000 */
[----:B------:R-:W-:Y:S02]  /*15b10*/  IMAD.MOV.U32 R7, RZ, RZ, 0x8 ;  /* 0x00000008ff077424 */ /* 0x000fe400078e00ff */
[----:B------:R-:W-:Y:S02]  /*15b20*/  IMAD.MOV.U32 R6, RZ, RZ, 0x1f ;  /* 0x0000001fff067424 */ /* 0x000fe400078e00ff */
[----:B------:R-:W-:-:S07]  /*15b30*/  IMAD.MOV.U32 R5, RZ, RZ, -0x1 ;  /* 0xffffffffff057424 */ /* 0x000fce00078e00ff */
[----:B------:R-:W-:Y:S05]  /*15b40*/  WARPSYNC.COLLECTIVE R5, `(.L_x_10236) ;  /* 0x0000000005087348 */ /* 0x000fea0003c00000 */
[----:B------:R0:W1:Y:S02]  /*15b50*/  SHFL.DOWN P0, R0, R8, R7, R6 ;  /* 0x0800000708007389 */ /* 0x0000640000000006 */
[----:B01----:R-:W-:Y:S01]  /*15b60*/  ENDCOLLECTIVE ;  /* 0x000000000000791b */ /* 0x003fe20003800000 */
.L_x_10236:
[----:B------:R-:W-:Y:S01]  /*15b70*/  IMAD.MOV.U32 R7, RZ, RZ, 0x4 ;  /* 0x00000004ff077424 */ /* 0x000fe200078e00ff */
[----:B------:R-:W-:-:S05]  /*15b80*/  FMNMX R3, R8, R0, !PT ;  /* 0x0000000008037209 */ /* 0x000fca0007800000 */
[----:B------:R-:W-:-:S07]  /*15b90*/  IMAD.MOV.U32 R8, RZ, RZ, R3 ;  /* 0x000000ffff087224 */ /* 0x000fce00078e0003 */
[----:B------:R-:W-:Y:S05]  /*15ba0*/  WARPSYNC.COLLECTIVE R5, `(.L_x_10237) ;  /* 0x0000000005087348 */ /* 0x000fea0003c00000 */
[----:B------:R0:W1:Y:S02]  /*15bb0*/  SHFL.DOWN P0, R0, R8, R7, R6 ;  /* 0x0800000708007389 */ /* 0x0000640000000006 */
[----:B01----:R-:W-:Y:S01]  /*15bc0*/  ENDCOLLECTIVE ;  /* 0x000000000000791b */ /* 0x003fe20003800000 */
.L_x_10237:
[----:B------:R-:W-:Y:S01]  /*15bd0*/  IMAD.MOV.U32 R7, RZ, RZ, 0x2 ;  /* 0x00000002ff077424 */ /* 0x000fe200078e00ff */
[----:B------:R-:W-:Y:S01]  /*15be0*/  FMNMX R4, R3, R0, !PT ;  /* 0x0000000003047209 */ /* 0x000fe20007800000 */
[----:B------:R-:W-:-:S04]  /*15bf0*/  IMAD.MOV.U32 R3, RZ, RZ, RZ ;  /* 0x000000ffff037224 */ /* 0x000fc800078e00ff */
[----:B------:R-:W-:-:S07]  /*15c00*/  IMAD.MOV.U32 R8, RZ, RZ, R4 ;  /* 0x000000ffff087224 */ /* 0x000fce00078e0004 */
[----:B------:R-:W-:Y:S05]  /*15c10*/  WARPSYNC.COLLECTIVE R5, `(.L_x_10238) ;  /* 0x0000000005087348 */ /* 0x000fea0003c00000 */
[----:B------:R0:W1:Y:S02]  /*15c20*/  SHFL.DOWN P0, R0, R8, R7, R6 ;  /* 0x0800000708007389 */ /* 0x0000640000000006 */
[----:B01----:R-:W-:Y:S01]  /*15c30*/  ENDCOLLECTIVE ;  /* 0x000000000000791b */ /* 0x003fe20003800000 */
.L_x_10238:
[----:B------:R-:W-:Y:S01]  /*15c40*/  IMAD.MOV.U32 R7, RZ, RZ, 0x1 ;  /* 0x00000001ff077424 */ /* 0x000fe200078e00ff */
[----:B------:R-:W-:-:S05]  /*15c50*/  FMNMX R9, R4, R0, !PT ;  /* 0x0000000004097209 */ /* 0x000fca0007800000 */
[----:B------:R-:W-:-:S07]  /*15c60*/  IMAD.MOV.U32 R8, RZ, RZ, R9 ;  /* 0x000000ffff087224 */ /* 0x000fce00078e0009 */
[----:B------:R-:W-:Y:S05]  /*15c70*/  WARPSYNC.COLLECTIVE R5, `(.L_x_10239) ;  /* 0x0000000005087348 */ /* 0x000fea0003c00000 */
[----:B------:R0:W1:Y:S02]  /*15c80*/  SHFL.DOWN P0, R0, R8, R7, R6 ;  /* 0x0800000708007389 */ /* 0x0000640000000006 */
[----:B01----:R-:W-:Y:S01]  /*15c90*/  ENDCOLLECTIVE ;  /* 0x000000000000791b */ /* 0x003fe20003800000 */
.L_x_10239:
[----:B------:R-:W-:-:S05]  /*15ca0*/  FMNMX R0, R9, R0, !PT ;  /* 0x0000000009007209 */ /* 0x000fca0007800000 */
[----:B------:R-:W-:Y:S02]  /*15cb0*/  IMAD.MOV.U32 R4, RZ, RZ, R0 ;  /* 0x000000ffff047224 */ /* 0x000fe400078e0000 */
[----:B------:R-:W-:-:S07]  /*15cc0*/  IMAD.MOV.U32 R0, RZ, RZ, 0x1f ;  /* 0x0000001fff007424 */ /* 0x000fce00078e00ff */
[----:B------:R-:W-:Y:S05]  /*15cd0*/  WARPSYNC.COLLECTIVE R5, `(.L_x_10240) ;  /* 0x0000000005087348 */ /* 0x000fea0003c00000 */
[----:B------:R0:W1:Y:S02]  /*15ce0*/  SHFL.IDX P0, R0, R4, R3, R0 ;  /* 0x0000000304007389 */ /* 0x0000640000000000 */
[----:B01----:R-:W-:Y:S01]  /*15cf0*/  ENDCOLLECTIVE ;  /* 0x000000000000791b */ /* 0x003fe20003800000 */
.L_x_10240:
[----:B------:R-:W-:Y:S01]  /*15d00*/  IMAD.MOV.U32 R10, RZ, RZ, R0 ;  /* 0x000000ffff0a7224 */ /* 0x000fe200078e0000 */
[----:B------:R-:W-:Y:S06]  /*15d10*/  BRA `(.L_x_10241) ;  /* 0xffffff4400407947 */ /* 0x000fec000383ffff */
.L_x_9845:
[----:B------:R-:W-:Y:S01]  /*15d20*/  BSSY B0, `(.L_x_10242) ;  /* 0x0000007000007945 */ /* 0x000fe20003800000 */
[----:B------:R-:W-:Y:S02]  /*15d30*/  IMAD.MOV.U32 R7, RZ, RZ, 0x10 ;  /* 0x00000010ff077424 */ /* 0x000fe400078e00ff */
[----:B------:R-:W-:Y:S02]  /*15d40*/  IMAD.MOV.U32 R6, RZ, RZ, 0x1f ;  /* 0x0000001fff067424 */ /* 0x000fe400078e00ff */
[----:B0-----:R-:W-:-:S07]  /*15d50*/  IMAD.MOV.U32 R5, RZ, RZ, -0x1 ;  /* 0xffffffffff057424 */ /* 0x001fce00078e00ff */
[----:B------:R-:W-:Y:S05]  /*15d60*/  WARPSYNC.COLLECTIVE R5, `(.L_x_10243) ;  /* 0x0000000005087348 */ /* 0x000fea0003c00000 */
[----:B------:R0:W1:Y:S02]  /*15d70*/  SHFL.DOWN P0, R0, R8, R7, R6 ;  /* 0x0800000708007389 */ /* 0x0000640000000006 */
[----:B01----:R-:W-:Y:S01]  /*15d80*/  ENDCOLLECTIVE ;  /* 0x000000000000791b */ /* 0x003fe20003800000 */
.L_x_10243:
[----:B------:R-:W-:Y:S05]  /*15d90*/  BSYNC B0 ;  /* 0x0000000000007941 */ /* 0x000fea0003800000 */
.L_x_10242:
[----:B------:R-:W-:Y:S01]  /*15da0*/  FMNMX R8, R8, R0, !PT ;  /* 0x0000000008087209 */ /* 0x000fe20007800000 */
[----:B------:R-:W-:Y:S02]  /*15db0*/  IMAD.MOV.U32 R7, RZ, RZ, 0x8 ;  /* 0x00000008ff077424 */ /* 0x000fe400078e00ff */
[----:B------:R-:W-:Y:S02]  /*15dc0*/  IMAD.MOV.U32 R6, RZ, RZ, 0x1f ;  /* 0x0000001fff067424 */ /* 0x000fe400078e00ff */
[----:B------:R-:W-:-:S07]  /*15dd0*/  IMAD.MOV.U32 R5, RZ, RZ, -0x1 ;  /* 0xffffffffff057424 */ /* 0x000fce00078e00ff */
[----:B------:R-:W-:Y:S05]  /*15de0*/  WARPSYNC.COLLECTIVE R5, `(.L_x_10244) ;  /* 0x0000000005087348 */ /* 0x000fea0003c00000 */
[----:B------:R0:W1:Y:S02]  /*15df0*/  SHFL.DOWN P0, R0, R8, R7, R6 ;  /* 0x0800000708007389 */ /* 0x0000640000000006 */
[----:B01----:R-:W-:Y:S01]  /*15e00*/  ENDCOLLECTIVE ;  /* 0x000000000000791b */ /* 0x003fe20003800000 */
.L_x_10244:
[----:B------:R-:W-:Y:S01]  /*15e10*/  IMAD.MOV.U32 R7, RZ, RZ, 0x4 ;  /* 0x00000004ff077424 */ /* 0x000fe200078e00ff */
[----:B------:R-:W-:-:S05]  /*15e20*/  FMNMX R3, R8, R0, !PT ;  /* 0x0000000008037209 */ /* 0x000fca0007800000 */
[----:B------:R-:W-:-:S07]  /*15e30*/  IMAD.MOV.U32 R8, RZ, RZ, R3 ;  /* 0x000000ffff087224 */ /* 0x000fce00078e0003 */
[----:B------:R-:W-:Y:S05]  /*15e40*/  WARPSYNC.COLLECTIVE R5, `(.L_x_10245) ;  /* 0x0000000005087348 */ /* 0x000fea0003c00000 */
[----:B------:R0:W1:Y:S02]  /*15e50*/  SHFL.DOWN P0, R0, R8, R7, R6 ;  /* 0x0800000708007389 */ /* 0x0000640000000006 */
[----:B01----:R-:W-:Y:S01]  /*15e60*/  ENDCOLLECTIVE ;  /* 0x000000000000791b */ /* 0x003fe20003800000 */
.L_x_10245:
[----:B------:R-:W-:Y:S01]  /*15e70*/  IMAD.MOV.U32 R7, RZ, RZ, 0x2 ;  /* 0x00000002ff077424 */ /* 0x000fe200078e00ff */
[----:B------:R-:W-:Y:S01]  /*15e80*/  FMNMX R4, R3, R0, !PT ;  /* 0x0000000003047209 */ /* 0x000fe20007800000 */
[----:B------:R-:W-:-:S04]  /*15e90*/  IMAD.MOV.U32 R3, RZ, RZ, RZ ;  /* 0x000000ffff037224 */ /* 0x000fc800078e00ff */
[----:B------:R-:W-:-:S07]  /*15ea0*/  IMAD.MOV.U32 R8, RZ, RZ, R4 ;  /* 0x000000ffff087224 */ /* 0x000fce00078e0004 */
[----:B------:R-:W-:Y:S05]  /*15eb0*/  WARPSYNC.COLLECTIVE R5, `(.L_x_10246) ;  /* 0x0000000005087348 */ /* 0x000fea0003c00000 */
[----:B------:R0:W1:Y:S02]  /*15ec0*/  SHFL.DOWN P0, R0, R8, R7, R6 ;  /* 0x0800000708007389 */ /* 0x0000640000000006 */
[----:B01----:R-:W-:Y:S01]  /*15ed0*/  ENDCOLLECTIVE ;  /* 0x000000000000791b */ /* 0x003fe20003800000 */
.L_x_10246:
[----:B------:R-:W-:Y:S01]  /*15ee0*/  IMAD.MOV.U32 R7, RZ, RZ, 0x1 ;  /* 0x00000001ff077424 */ /* 0x000fe200078e00ff */
[----:B------:R-:W-:-:S05]  /*15ef0*/  FMNMX R9, R4, R0, !PT ;  /* 0x0000000004097209 */ /* 0x000fca0007800000 */
[----:B------:R-:W-:-:S07]  /*15f00*/  IMAD.MOV.U32 R8, RZ, RZ, R9 ;  /* 0x000000ffff087224 */ /* 0x000fce00078e0009 */
[----:B------:R-:W-:Y:S05]  /*15f10*/  WARPSYNC.COLLECTIVE R5, `(.L_x_10247) ;  /* 0x0000000005087348 */ /* 0x000fea0003c00000 */
[----:B------:R0:W1:Y:S02]  /*15f20*/  SHFL.DOWN P0, R0, R8, R7, R6 ;  /* 0x0800000708007389 */ /* 0x0000640000000006 */
[----:B01----:R-:W-:Y:S01]  /*15f30*/  ENDCOLLECTIVE ;  /* 0x000000000000791b */ /* 0x003fe20003800000 */
.L_x_10247:
[----:B------:R-:W-:-:S05]  /*15f40*/  FMNMX R0, R9, R0, !PT ;  /* 0x0000000009007209 */ /* 0x000fca0007800000 */
[----:B------:R-:W-:Y:S02]  /*15f50*/  IMAD.MOV.U32 R4, RZ, RZ, R0 ;  /* 0x000000ffff047224 */ /* 0x000fe400078e0000 */
[----:B------:R-:W-:-:S07]  /*15f60*/  IMAD.MOV.U32 R0, RZ, RZ, 0x1f ;  /* 0x0000001fff007424 */ /* 0x000fce00078e00ff */
[----:B------:R-:W-:Y:S05]  /*15f70*/  WARPSYNC.COLLECTIVE R5, `(.L_x_10248) ;  /* 0x0000000005087348 */ /* 0x000fea0003c00000 */
[----:B------:R0:W1:Y:S02]  /*15f80*/  SHFL.IDX P0, R0, R4, R3, R0 ;  /* 0x0000000304007389 */ /* 0x0000640000000000 */
[----:B01----:R-:W-:Y:S01]  /*15f90*/  ENDCOLLECTIVE ;  /* 0x000000000000791b */ /* 0x003fe20003800000 */
.L_x_10248:
[----:B------:R-:W-:Y:S01]  /*15fa0*/  IMAD.MOV.U32 R10, RZ, RZ, R0 ;  /* 0x000000ffff0a7224 */ /* 0x000fe200078e0000 */
[----:B------:R-:W-:Y:S06]  /*15fb0*/  BRA `(.L_x_10249) ;  /* 0xffffff4400807947 */ /* 0x000fec000383ffff */
.L_x_9853:
[----:B------:R-:W-:Y:S01]  /*15fc0*/  BSSY B0, `(.L_x_10250) ;  /* 0x0000007000007945 */ /* 0x000fe20003800000 */
[----:B------:R-:W-:Y:S02]  /*15fd0*/  IMAD.MOV.U32 R7, RZ, RZ, 0x10 ;  /* 0x00000010ff077424 */ /* 0x000fe400078e00ff */
[----:B------:R-:W-:Y:S02]  /*15fe0*/  IMAD.MOV.U32 R6, RZ, RZ, 0x1f ;  /* 0x0000001fff067424 */ /* 0x000fe400078e00ff */
[----:B0-2---:R-:W-:-:S07]  /*15ff0*/  IMAD.MOV.U32 R5, RZ, RZ, -0x1 ;  /* 0xffffffffff057424 */ /* 0x005fce00078e00ff */
[----:B-1----:R-:W-:Y:S05]  /*16000*/  WARPSYNC.COLLECTIVE R5, `(.L_x_10251) ;  /* 0x0000000005087348 */ /* 0x002fea0003c00000 */
[----:B-1----:R0:W1:Y:S02]  /*16010*/  SHFL.DOWN P0, R0, R8, R7, R6 ;  /* 0x0800000708007389 */ /* 0x0020640000000006 */
[----:B01----:R-:W-:Y:S01]  /*16020*/  ENDCOLLECTIVE ;  /* 0x000000000000791b */ /* 0x003fe20003800000 */
.L_x_10251:
[----:B------:R-:W-:Y:S05]  /*16030*/  BSYNC B0 ;  /* 0x0000000000007941 */ /* 0x000fea0003800000 */
.L_x_10250:
[----:B------:R-:W-:Y:S01]  /*16040*/  FMNMX R8, R8, R0, !PT ;  /* 0x0000000008087209 */ /* 0x000fe20007800000 */
[----:B------:R-:W-:Y:S02]  /*16050*/  IMAD.MOV.U32 R7, RZ, RZ, 0x8 ;  /* 0x00000008ff077424 */ /* 0x000fe400078e00ff */
[----:B------:R-:W-:Y:S02]  /*16060*/  IMAD.MOV.U32 R6, RZ, RZ, 0x1f ;  /* 0x0000001fff067424 */ /* 0x000fe400078e00ff */
[----:B------:R-:W-:-:S07]  /*16070*/  IMAD.MOV.U32 R5, RZ, RZ, -0x1 ;  /* 0xffffffffff057424 */ /* 0x000fce00078e00ff */
[----:B------:R-:W-:Y:S05]  /*16080*/  WARPSYNC.COLLECTIVE R5, `(.L_x_10252) ;  /* 0x0000000005087348 */ /* 0x000fea0003c00000 */
[----:B------:R0:W1:Y:S02]  /*16090*/  SHFL.DOWN P0, R0, R8, R7, R6 ;  /* 0x0800000708007389 */ /* 0x0000640000000006 */
[----:B01----:R-:W-:Y:S01]  /*160a0*/  ENDCOLLECTIVE ;  /* 0x000000000000791b */ /* 0x003fe20003800000 */
.L_x_10252:
[----:B------:R-:W-:Y:S01]  /*160b0*/  IMAD.MOV.U32 R7, RZ, RZ, 0x4 ;  /* 0x00000004ff077424 */ /* 0x000fe200078e00ff */
[----:B------:R-:W-:-:S05]  /*160c0*/  FMNMX R3, R8, R0, !PT ;  /* 0x0000000008037209 */ /* 0x000fca0007800000 */
[----:B------:R-:W-:-:S07]  /*160d0*/  IMAD.MOV.U32 R8, RZ, RZ, R3 ;  /* 0x000000ffff087224 */ /* 0x000fce00078e0003 */
[----:B------:R-:W-:Y:S05]  /*160e0*/  WARPSYNC.COLLECTIVE R5, `(.L_x_10253) ;  /* 0x0000000005087348 */ /* 0x000fea0003c00000 */
[----:B------:R0:W1:Y:S02]  /*160f0*/  SHFL.DOWN P0, R0, R8, R7, R6 ;  /* 0x0800000708007389 */ /* 0x0000640000000006 */
[----:B01----:R-:W-:Y:S01]  /*16100*/  ENDCOLLECTIVE ;  /* 0x000000000000791b */ /* 0x003fe20003800000 */
.L_x_10253:
[----:B------:R-:W-:Y:S01]  /*16110*/  IMAD.MOV.U32 R7, RZ, RZ, 0x2 ;  /* 0x00000002ff077424 */ /* 0x000fe200078e00ff */
[----:B------:R-:W-:Y:S01]  /*16120*/  FMNMX R4, R3, R0, !PT ;  /* 0x0000000003047209 */ /* 0x000fe20007800000 */
[----:B------:R-:W-:-:S04]  /*16130*/  IMAD.MOV.U32 R3, RZ, RZ, RZ ;  /* 0x000000ffff037224 */ /* 0x000fc800078e00ff */
[----:B------:R-:W-:-:S07]  /*16140*/  IMAD.MOV.U32 R8, RZ, RZ, R4 ;  /* 0x000000ffff087224 */ /* 0x000fce00078e0004 */
[----:B------:R-:W-:Y:S05]  /*16150*/  WARPSYNC.COLLECTIVE R5, `(.L_x_10254) ;  /* 0x0000000005087348 */ /* 0x000fea0003c00000 */
[----:B------:R0:W1:Y:S02]  /*16160*/  SHFL.DOWN P0, R0, R8, R7, R6 ;  /* 0x0800000708007389 */ /* 0x0000640000000006 */
[----:B01----:R-:W-:Y:S01]  /*16170*/  ENDCOLLECTIVE ;  /* 0x000000000000791b */ /* 0x003fe20003800000 */
.L_x_10254:
[----:B------:R-:W-:Y:S01]  /*16180*/  IMAD.MOV.U32 R7, RZ, RZ, 0x1 ;  /* 0x00000001ff077424 */ /* 0x000fe200078e00ff */
[----:B------:R-:W-:-:S05]  /*16190*/  FMNMX R9, R4, R0, !PT ;  /* 0x0000000004097209 */ /* 0x000fca0007800000 */
[----:B------:R-:W-:-:S07]  /*161a0*/  IMAD.MOV.U32 R8, RZ, RZ, R9 ;  /* 0x000000ffff087224 */ /* 0x000fce00078e0009 */
[----:B------:R-:W-:Y:S05]  /*161b0*/  WARPSYNC.COLLECTIVE R5, `(.L_x_10255) ;  /* 0x0000000005087348 */ /* 0x000fea0003c00000 */
[----:B------:R0:W1:Y:S02]  /*161c0*/  SHFL.DOWN P0, R0, R8, R7, R6 ;  /* 0x0800000708007389 */ /* 0x0000640000000006 */
[----:B01----:R-:W-:Y:S01]  /*161d0*/  ENDCOLLECTIVE ;  /* 0x000000000000791b */ /* 0x003fe20003800000 */
.L_x_10255:
[----:B------:R-:W-:-:S05]  /*161e0*/  FMNMX R0, R9, R0, !PT ;  /* 0x0000000009007209 */ /* 0x000fca0007800000 */
[----:B------:R-:W-:Y:S02]  /*161f0*/  IMAD.MOV.U32 R4, RZ, RZ, R0 ;  /* 0x000000ffff047224 */ /* 0x000fe400078e0000 */
[----:B------:R-:W-:-:S07]  /*16200*/  IMAD.MOV.U32 R0, RZ, RZ, 0x1f ;  /* 0x0000001fff007424 */ /* 0x000fce00078e00ff */
[----:B------:R-:W-:Y:S05]  /*16210*/  WARPSYNC.COLLECTIVE R5, `(.L_x_10256) ;  /* 0x0000000005087348 */ /* 0x000fea0003c00000 */
[----:B------:R0:W1:Y:S02]  /*16220*/  SHFL.IDX P0, R0, R4, R3, R0 ;  /* 0x0000000304007389 */ /* 0x0000640000000000 */
[----:B01----:R-:W-:Y:S01]  /*16230*/  ENDCOLLECTIVE ;  /* 0x000000000000791b */ /* 0x003fe20003800000 */
.L_x_10256:
[----:B------:R-:W-:Y:S01]  /*16240*/  IMAD.MOV.U32 R10, RZ, RZ, R0 ;  /* 0x000000ffff0a7224 */ /* 0x000fe200078e0000 */
[----:B------:R-:W-:Y:S06]  /*16250*/  BRA `(.L_x_10257) ;  /* 0xffffff4400b87947 */ /* 0x000fec000383ffff */
.L_x_9861:
[----:B------:R-:W-:Y:S01]  /*16260*/  BSSY B0, `(.L_x_10258) ;  /* 0x0000007000007945 */ /* 0x000fe20003800000 */
[----:B------:R-:W-:Y:S02]  /*16270*/  IMAD.MOV.U32 R7, RZ, RZ, 0x10 ;  /* 0x00000010ff077424 */ /* 0x000fe400078e00ff */
[----:B------:R-:W-:Y:S02]  /*16280*/  IMAD.MOV.U32 R6, RZ, RZ, 0x1f ;  /* 0x0000001fff067424 */ /* 0x000fe400078e00ff */
[----:B0-2---:R-:W-:-:S07]  /*16290*/  IMAD.MOV.U32 R5, RZ, RZ, -0x1 ;  /* 0xffffffffff057424 */ /* 0x005fce00078e00ff */
[----:B------:R-:W-:Y:S05]  /*162a0*/  WARPSYNC.COLLECTIVE R5, `(.L_x_10259) ;  /* 0x0000000005087348 */ /* 0x000fea0003c00000 */
[----:B------:R0:W1:Y:S02]  /*162b0*/  SHFL.DOWN P0, R0, R8, R7, R6 ;  /* 0x0800000708007389 */ /* 0x0000640000000006 */
[----:B01----:R-:W-:Y:S01]  /*162c0*/  ENDCOLLECTIVE ;  /* 0x000000000000791b */ /* 0x003fe20003800000 */
.L_x_10259:
[----:B------:R-:W-:Y:S05]  /*162d0*/  BSYNC B0 ;  /* 0x0000000000007941 */ /* 0x000fea0003800000 */
.L_x_10258:
[----:B------:R-:W-:Y:S01]  /*162e0*/  FMNMX R8, R8, R0, !PT ;  /* 0x0000000008087209 */ /* 0x000fe20007800000 */
[----:B------:R-:W-:Y:S02]  /*162f0*/  IMAD.MOV.U32 R7, RZ, RZ, 0x8 ;  /* 0x00000008ff077424 */ /* 0x000fe400078e00ff */
[----:B------:R-:W-:Y:S02]  /*16300*/  IMAD.MOV.U32 R6, RZ, RZ, 0x1f ;  /* 0x0000001fff067424 */ /* 0x000fe400078e00ff */
[----:B------:R-:W-:-:S07]  /*16310*/  IMAD.MOV.U32 R5, RZ, RZ, -0x1 ;  /* 0xffffffffff057424 */ /* 0x000fce00078e00ff */
[----:B------:R-:W-:Y:S05]  /*16320*/  WARPSYNC.COLLECTIVE R5, `(.L_x_10260) ;  /* 0x0000000005087348 */ /* 0x000fea0003c00000 */
[----:B------:R0:W1:Y:S02]  /*16330*/  SHFL.DOWN P0, R0, R8, R7, R6 ;  /* 0x0800000708007389 */ /* 0x0000640000000006 */
[----:B01----:R-:W-:Y:S01]  /*16340*/  ENDCOLLECTIVE ;  /* 0x000000000000791b */ /* 0x003fe20003800000 */
.L_x_10260:
[----:B------:R-:W-:Y:S01]  /*16350*/  IMAD.MOV.U32 R7, RZ, RZ, 0x4 ;  /* 0x00000004ff077424 */ /* 0x000fe200078e00ff */
[----:B------:R-:W-:-:S05]  /*16360*/  FMNMX R3, R8, R0, !PT ;  /* 0x0000000008037209 */ /* 0x000fca0007800000 */
[----:B------:R-:W-:-:S07]  /*16370*/  IMAD.MOV.U32 R8, RZ, RZ, R3 ;  /* 0x000000ffff087224 */ /* 0x000fce00078e0003 */
[----:B------:R-:W-:Y:S05]  /*16380*/  WARPSYNC.COLLECTIVE R5, `(.L_x_10261) ;  /* 0x0000000005087348 */ /* 0x000fea0003c00000 */
[----:B------:R0:W1:Y:S02]  /*16390*/  SHFL.DOWN P0, R0, R8, R7, R6 ;  /* 0x0800000708007389 */ /* 0x0000640000000006 */
[----:B01----:R-:W-:Y:S01]  /*163a0*/  ENDCOLLECTIVE ;  /* 0x000000000000791b */ /* 0x003fe20003800000 */
.L_x_10261:
[----:B------:R-:W-:Y:S01]  /*163b0*/  IMAD.MOV.U32 R7, RZ, RZ, 0x2 ;  /* 0x00000002ff077424 */ /* 0x000fe200078e00ff */
[----:B------:R-:W-:Y:S01]  /*163c0*/  FMNMX R4, R3, R0, !PT ;  /* 0x0000000003047209 */ /* 0x000fe20007800000 */
[----:B------:R-:W-:-:S04]  /*163d0*/  IMAD.MOV.U32 R3, RZ, RZ, RZ ;  /* 0x000000ffff037224 */ /* 0x000fc800078e00ff */
[----:B------:R-:W-:-:S07]  /*163e0*/  IMAD.MOV.U32 R8, RZ, RZ, R4 ;  /* 0x000000ffff087224 */ /* 0x000fce00078e0004 */
[----:B------:R-:W-:Y:S05]  /*163f0*/  WARPSYNC.COLLECTIVE R5, `(.L_x_10262) ;  /* 0x0000000005087348 */ /* 0x000fea0003c00000 */
[----:B------:R0:W1:Y:S02]  /*16400*/  SHFL.DOWN P0, R0, R8, R7, R6 ;  /* 0x0800000708007389 */ /* 0x0000640000000006 */
[----:B01----:R-:W-:Y:S01]  /*16410*/  ENDCOLLECTIVE ;  /* 0x000000000000791b */ /* 0x003fe20003800000 */
.L_x_10262:
[----:B------:R-:W-:Y:S01]  /*16420*/  IMAD.MOV.U32 R7, RZ, RZ, 0x1 ;  /* 0x00000001ff077424 */ /* 0x000fe200078e00ff */
[----:B------:R-:W-:-:S05]  /*16430*/  FMNMX R9, R4, R0, !PT ;  /* 0x0000000004097209 */ /* 0x000fca0007800000 */
[----:B------:R-:W-:-:S07]  /*16440*/  IMAD.MOV.U32 R8, RZ, RZ, R9 ;  /* 0x000000ffff087224 */ /* 0x000fce00078e0009 */
[----:B------:R-:W-:Y:S05]  /*16450*/  WARPSYNC.COLLECTIVE R5, `(.L_x_10263) ;  /* 0x0000000005087348 */ /* 0x000fea0003c00000 */
[----:B------:R0:W1:Y:S02]  /*16460*/  SHFL.DOWN P0, R0, R8, R7, R6 ;  /* 0x0800000708007389 */ /* 0x0000640000000006 */
[----:B01----:R-:W-:Y:S01]  /*16470*/  ENDCOLLECTIVE ;  /* 0x000000000000791b */ /* 0x003fe20003800000 */
.L_x_10263:
[----:B------:R-:W-:-:S05]  /*16480*/  FMNMX R0, R9, R0, !PT ;  /* 0x0000000009007209 */ /* 0x000fca0007800000 */
[----:B------:R-:W-:Y:S02]  /*16490*/  IMAD.MOV.U32 R4, RZ, RZ, R0 ;  /* 0x000000ffff047224 */ /* 0x000fe400078e0000 */
[----:B------:R-:W-:-:S07]  /*164a0*/  IMAD.MOV.U32 R0, RZ, RZ, 0x1f ;  /* 0x0000001fff007424 */ /* 0x000fce00078e00ff */
[----:B------:R-:W-:Y:S05]  /*164b0*/  WARPSYNC.COLLECTIVE R5, `(.L_x_10264) ;  /* 0x0000000005087348 */ /* 0x000fea0003c00000 */
[----:B------:R0:W1:Y:S02]  /*164c0*/  SHFL.IDX P0, R0, R4, R3, R0 ;  /* 0x0000000304007389 */ /* 0x0000640000000000 */
[----:B01----:R-:W-:Y:S01]  /*164d0*/  ENDCOLLECTIVE ;  /* 0x000000000000791b */ /* 0x003fe20003800000 */
.L_x_10264:
[----:B------:R-:W-:Y:S01]  /*164e0*/  IMAD.MOV.U32 R10, RZ, RZ, R0 ;  /* 0x000000ffff0a7224 */ /* 0x000fe200078e0000 */
[----:B------:R-:W-:Y:S06]  /*164f0*/  BRA `(.L_x_10265) ;  /* 0xffffff4400f07947 */ /* 0x000fec000383ffff */
.L_x_9869:
[----:B------:R-:W-:Y:S01]  /*16500*/  BSSY B0, `(.L_x_10266) ;  /* 0x0000007000007945 */ /* 0x000fe20003800000 */
[----:B------:R-:W-:Y:S02]  /*16510*/  IMAD.MOV.U32 R7, RZ, RZ, 0x10 ;  /* 0x00000010ff077424 */ /* 0x000fe400078e00ff */
[----:B------:R-:W-:Y:S02]  /*16520*/  IMAD.MOV.U32 R6, RZ, RZ, 0x1f ;  /* 0x0000001fff067424 */ /* 0x000fe400078e00ff */
[----:B0-23--:R-:W-:-:S07]  /*16530*/  IMAD.MOV.U32 R5, RZ, RZ, -0x1 ;  /* 0xffffffffff057424 */ /* 0x00dfce00078e00ff */
[----:B-1----:R-:W-:Y:S05]  /*16540*/  WARPSYNC.COLLECTIVE R5, `(.L_x_10267) ;  /* 0x0000000005087348 */ /* 0x002fea0003c00000 */
[----:B-1----:R0:W1:Y:S02]  /*16550*/  SHFL.DOWN P0, R0, R8, R7, R6 ;  /* 0x0800000708007389 */ /* 0x0020640000000006 */
[----:B01----:R-:W-:Y:S01]  /*16560*/  ENDCOLLECTIVE ;  /* 0x000000000000791b */ /* 0x003fe20003800000 */
.L_x_10267:
[----:B------:R-:W-:Y:S05]  /*16570*/  BSYNC B0 ;  /* 0x0000000000007941 */ /* 0x000fea0003800000 */
.L_x_10266:
[----:B------:R-:W-:Y:S01]  /*16580*/  FMNMX R8, R8, R0, !PT ;  /* 0x0000000008087209 */ /* 0x000fe20007800000 */
[----:B------:R-:W-:Y:S02]  /*16590*/  IMAD.MOV.U32 R7, RZ, RZ, 0x8 ;  /* 0x00000008ff077424 */ /* 0x000fe400078e00ff */
[----:B------:R-:W-:Y:S02]  /*165a0*/  IMAD.MOV.U32 R6, RZ, RZ, 0x1f ;  /* 0x0000001fff067424 */ /* 0x000fe400078e00ff */
[----:B------:R-:W-:-:S07]  /*165b0*/  IMAD.MOV.U32 R5, RZ, RZ, -0x1 ;  /* 0xffffffffff057424 */ /* 0x000fce00078e00ff */
[----:B------:R-:W-:Y:S05]  /*165c0*/  WARPSYNC.COLLECTIVE R5, `(.L_x_10268) ;  /* 0x0000000005087348 */ /* 0x000fea0003c00000 */
[----:B------:R0:W1:Y:S02]  /*165d0*/  SHFL.DOWN P0, R0, R8, R7, R6 ;  /* 0x0800000708007389 */ /* 0x0000640000000006 */
[----:B01----:R-:W-:Y:S01]  /*165e0*/  ENDCOLLECTIVE ;  /* 0x000000000000791b */ /* 0x003fe20003800000 */
.L_x_10268:
[----:B------:R-:W-:Y:S01]  /*165f0*/  IMAD.MOV.U32 R7, RZ, RZ, 0x4 ;  /* 0x00000004ff077424 */ /* 0x000fe200078e00ff */
[----:B------:R-:W-:-:S05]  /*16600*/  FMNMX R3, R8, R0, !PT ;  /* 0x0000000008037209 */ /* 0x000fca0007800000 */
[----:B------:R-:W-:-:S07]  /*16610*/  IMAD.MOV.U32 R8, RZ, RZ, R3 ;  /* 0x000000ffff087224 */ /* 0x000fce00078e0003 */
[----:B------:R-:W-:Y:S05]  /*16620*/  WARPSYNC.COLLECTIVE R5, `(.L_x_10269) ;  /* 0x0000000005087348 */ /* 0x000fea0003c00000 */
[----:B------:R0:W1:Y:S02]  /*16630*/  SHFL.DOWN P0, R0, R8, R7, R6 ;  /* 0x0800000708007389 */ /* 0x0000640000000006 */
[----:B01----:R-:W-:Y:S01]  /*16640*/  ENDCOLLECTIVE ;  /* 0x000000000000791b */ /* 0x003fe20003800000 */
.L_x_10269:
[----:B------:R-:W-:Y:S01]  /*16650*/  IMAD.MOV.U32 R7, RZ, RZ, 0x2 ;  /* 0x00000002ff077424 */ /* 0x000fe200078e00ff */
[----:B------:R-:W-:Y:S01]  /*16660*/  FMNMX R4, R3, R0, !PT ;  /* 0x0000000003047209 */ /* 0x000fe20007800000 */
[----:B------:R-:W-:-:S04]  /*16670*/  IMAD.MOV.U32 R3, RZ, RZ, RZ ;  /* 0x000000ffff037224 */ /* 0x000fc800078e00ff */
[----:B------:R-:W-:-:S07]  /*16680*/  IMAD.MOV.U32 R8, RZ, RZ, R4 ;  /* 0x000000ffff087224 */ /* 0x000fce00078e0004 */
[----:B------:R-:W-:Y:S05]  /*16690*/  WARPSYNC.COLLECTIVE R5, `(.L_x_10270) ;  /* 0x0000000005087348 */ /* 0x000fea0003c00000 */
[----:B------:R0:W1:Y:S02]  /*166a0*/  SHFL.DOWN P0, R0, R8, R7, R6 ;  /* 0x0800000708007389 */ /* 0x0000640000000006 */
[----:B01----:R-:W-:Y:S01]  /*166b0*/  ENDCOLLECTIVE ;  /* 0x000000000000791b */ /* 0x003fe20003800000 */
.L_x_10270:
[----:B------:R-:W-:Y:S01]  /*166c0*/  IMAD.MOV.U32 R7, RZ, RZ, 0x1 ;  /* 0x00000001ff077424 */ /* 0x000fe200078e00ff */
[----:B------:R-:W-:-:S05]  /*166d0*/  FMNMX R9, R4, R0, !PT ;  /* 0x0000000004097209 */ /* 0x000fca0007800000 */
[----:B------:R-:W-:-:S07]  /*166e0*/  IMAD.MOV.U32 R8, RZ, RZ, R9 ;  /* 0x000000ffff087224 */ /* 0x000fce00078e0009 */
[----:B------:R-:W-:Y:S05]  /*166f0*/  WARPSYNC.COLLECTIVE R5, `(.L_x_10271) ;  /* 0x0000000005087348 */ /* 0x000fea0003c00000 */
[----:B------:R0:W1:Y:S02]  /*16700*/  SHFL.DOWN P0, R0, R8, R7, R6 ;  /* 0x0800000708007389 */ /* 0x0000640000000006 */
[----:B01----:R-:W-:Y:S01]  /*16710*/  ENDCOLLECTIVE ;  /* 0x000000000000791b */ /* 0x003fe20003800000 */
.L_x_10271:
[----:B------:R-:W-:-:S05]  /*16720*/  FMNMX R0, R9, R0, !PT ;  /* 0x0000000009007209 */ /* 0x000fca0007800000 */
[----:B------:R-:W-:Y:S02]  /*16730*/  IMAD.MOV.U32 R4, RZ, RZ, R0 ;  /* 0x000000ffff047224 */ /* 0x000fe400078e0000 */
[----:B------:R-:W-:-:S07]  /*16740*/  IMAD.MOV.U32 R0, RZ, RZ, 0x1f ;  /* 0x0000001fff007424 */ /* 0x000fce00078e00ff */
[----:B------:R-:W-:Y:S05]  /*16750*/  WARPSYNC.COLLECTIVE R5, `(.L_x_10272) ;  /* 0x0000000005087348 */ /* 0x000fea0003c00000 */
[----:B------:R0:W1:Y:S02]  /*16760*/  SHFL.IDX P0, R0, R4, R3, R0 ;  /* 0x0000000304007389 */ /* 0x0000640000000000 */
[----:B01----:R-:W-:Y:S01]  /*16770*/  ENDCOLLECTIVE ;  /* 0x000000000000791b */ /* 0x003fe20003800000 */
.L_x_10272:
[----:B------:R-:W-:Y:S01]  /*16780*/  IMAD.MOV.U32 R10, RZ, RZ, R0 ;  /* 0x000000ffff0a7224 */ /* 0x000fe200078e0000 */
[----:B------:R-:W-:Y:S06]  /*16790*/  BRA `(.L_x_10273) ;  /* 0xffffff4800287947 */ /* 0x000fec000383ffff */
.L_x_9877:
[----:B------:R-:W-:Y:S01]  /*167a0*/  BSSY B0, `(.L_x_10274) ;  /* 0x0000007000007945 */ /* 0x000fe20003800000 */
[----:B------:R-:W-:Y:S02]  /*167b0*/  IMAD.MOV.U32 R7, RZ, RZ, 0x10 ;  /* 0x00000010ff077424 */ /* 0x000fe400078e00ff */
[----:B------:R-:W-:Y:S02]  /*167c0*/  IMAD.MOV.U32 R6, RZ, RZ, 0x1f ;  /* 0x0000001fff067424 */ /* 0x000fe400078e00ff */
[----:B0-23--:R-:W-:-:S07]  /*167d0*/  IMAD.MOV.U32 R5, RZ, RZ, -0x1 ;  /* 0xffffffffff057424 */ /* 0x00dfce00078e00ff */
[----:B------:R-:W-:Y:S05]  /*167e0*/  WARPSYNC.COLLECTIVE R5, `(.L_x_10275) ;  /* 0x0000000005087348 */ /* 0x000fea0003c00000 */
[----:B------:R0:W1:Y:S02]  /*167f0*/  SHFL.DOWN P0, R0, R8, R7, R6 ;  /* 0x0800000708007389 */ /* 0x0000640000000006 */
[----:B01----:R-:W-:Y:S01]  /*16800*/  ENDCOLLECTIVE ;  /* 0x000000000000791b */ /* 0x003fe20003800000 */
.L_x_10275:
[----:B------:R-:W-:Y:S05]  /*16810*/  BSYNC B0 ;  /* 0x0000000000007941 */ /* 0x000fea0003800000 */
.L_x_10274:
[----:B------:R-:W-:Y:S01]  /*16820*/  FMNMX R8, R8, R0, !PT ;  /* 0x0000000008087209 */ /* 0x000fe20007800000 */
[----:B------:R-:W-:Y:S02]  /*16830*/  IMAD.MOV.U32 R7, RZ, RZ, 0x8 ;  /* 0x00000008ff077424 */ /* 0x000fe400078e00ff */
[----:B------:R-:W-:Y:S02]  /*16840*/  IMAD.MOV.U32 R6, RZ, RZ, 0x1f ;  /* 0x0000001fff067424 */ /* 0x000fe400078e00ff */
[----:B------:R-:W-:-:S07]  /*16850*/  IMAD.MOV.U32 R5, RZ, RZ, -0x1 ;  /* 0xffffffffff057424 */ /* 0x000fce00078e00ff */
[----:B------:R-:W-:Y:S05]  /*16860*/  WARPSYNC.COLLECTIVE R5, `(.L_x_10276) ;  /* 0x0000000005087348 */ /* 0x000fea0003c00000 */
[----:B------:R0:W1:Y:S02]  /*16870*/  SHFL.DOWN P0, R0, R8, R7, R6 ;  /* 0x0800000708007389 */ /* 0x0000640000000006 */
[----:B01----:R-:W-:Y:S01]  /*16880*/  ENDCOLLECTIVE ;  /* 0x000000000000791b */ /* 0x003fe20003800000 */
.L_x_10276:
[----:B------:R-:W-:Y:S01]  /*16890*/  IMAD.MOV.U32 R7, RZ, RZ, 0x4 ;  /* 0x00000004ff077424 */ /* 0x000fe200078e00ff */
[----:B------:R-:W-:-:S05]  /*168a0*/  FMNMX R3, R8, R0, !PT ;  /* 0x0000000008037209 */ /* 0x000fca0007800000 */
[----:B------:R-:W-:-:S07]  /*168b0*/  IMAD.MOV.U32 R8, RZ, RZ, R3 ;  /* 0x000000ffff087224 */ /* 0x000fce00078e0003 */
[----:B------:R-:W-:Y:S05]  /*168c0*/  WARPSYNC.COLLECTIVE R5, `(.L_x_10277) ;  /* 0x0000000005087348 */ /* 0x000fea0003c00000 */
[----:B------:R0:W1:Y:S02]  /*168d0*/  SHFL.DOWN P0, R0, R8, R7, R6 ;  /* 0x0800000708007389 */ /* 0x0000640000000006 */
[----:B01----:R-:W-:Y:S01]  /*168e0*/  ENDCOLLECTIVE ;  /* 0x000000000000791b */ /* 0x003fe20003800000 */
.L_x_10277:
[----:B------:R-:W-:Y:S01]  /*168f0*/  IMAD.MOV.U32 R7, RZ, RZ, 0x2 ;  /* 0x00000002ff077424 */ /* 0x000fe200078e00ff */
[----:B------:R-:W-:Y:S01]  /*16900*/  FMNMX R4, R3, R0, !PT ;  /* 0x0000000003047209 */ /* 0x000fe20007800000 */
[----:B------:R-:W-:-:S04]  /*16910*/  IMAD.MOV.U32 R3, RZ, RZ, RZ ;  /* 0x000000ffff037224 */ /* 0x000fc800078e00ff */
[----:B------:R-:W-:-:S07]  /*16920*/  IMAD.MOV.U32 R8, RZ, RZ, R4 ;  /* 0x000000ffff087224 */ /* 0x000fce00078e0004 */
[----:B------:R-:W-:Y:S05]  /*16930*/  WARPSYNC.COLLECTIVE R5, `(.L_x_10278) ;  /* 0x0000000005087348 */ /* 0x000fea0003c00000 */
[----:B------:R0:W1:Y:S02]  /*16940*/  SHFL.DOWN P0, R0, R8, R7, R6 ;  /* 0x0800000708007389 */ /* 0x0000640000000006 */
[----:B01----:R-:W-:Y:S01]  /*16950*/  ENDCOLLECTIVE ;  /* 0x000000000000791b */ /* 0x003fe20003800000 */
.L_x_10278:
[----:B------:R-:W-:Y:S01]  /*16960*/  IMAD.MOV.U32 R7, RZ, RZ, 0x1 ;  /* 0x00000001ff077424 */ /* 0x000fe200078e00ff */
[----:B------:R-:W-:-:S05]  /*16970*/  FMNMX R9, R4, R0, !PT ;  /* 0x0000000004097209 */ /* 0x000fca0007800000 */
[----:B------:R-:W-:-:S07]  /*16980*/  IMAD.MOV.U32 R8, RZ, RZ, R9 ;  /* 0x000000ffff087224 */ /* 0x000fce00078e0009 */
[----:B------:R-:W-:Y:S05]  /*16990*/  WARPSYNC.COLLECTIVE R5, `(.L_x_10279) ;  /* 0x0000000005087348 */ /* 0x000fea0003c00000 */
[----:B------:R0:W1:Y:S02]  /*169a0*/  SHFL.DOWN P0, R0, R8, R7, R6 ;  /* 0x0800000708007389 */ /* 0x0000640000000006 */
[----:B01----:R-:W-:Y:S01]  /*169b0*/  ENDCOLLECTIVE ;  /* 0x000000000000791b */ /* 0x003fe20003800000 */
.L_x_10279:
[----:B------:R-:W-:-:S05]  /*169c0*/  FMNMX R0, R9, R0, !PT ;  /* 0x0000000009007209 */ /* 0x000fca0007800000 */
[----:B------:R-:W-:Y:S02]  /*169d0*/  IMAD.MOV.U32 R4, RZ, RZ, R0 ;  /* 0x000000ffff047224 */ /* 0x000fe400078e0000 */
[----:B------:R-:W-:-:S07]  /*169e0*/  IMAD.MOV.U32 R0, RZ, RZ, 0x1f ;  /* 0x0000001fff007424 */ /* 0x000fce00078e00ff */
[----:B------:R-:W-:Y:S05]  /*169f0*/  WARPSYNC.COLLECTIVE R5, `(.L_x_10280) ;  /* 0x0000000005087348 */ /* 0x000fea0003c00000 */
[----:B------:R0:W1:Y:S02]  /*16a00*/  SHFL.IDX P0, R0, R4, R3, R0 ;  /* 0x0000000304007389 */ /* 0x0000640000000000 */
[----:B01----:R-:W-:Y:S01]  /*16a10*/  ENDCOLLECTIVE ;  /* 0x000000000000791b */ /* 0x003fe20003800000 */
.L_x_10280:
[----:B------:R-:W-:Y:S01]  /*16a20*/  IMAD.MOV.U32 R10, RZ, RZ, R0 ;  /* 0x000000ffff0a7224 */ /* 0x000fe200078e0000 */
[----:B------:R-:W-:Y:S06]  /*16a30*/  BRA `(.L_x_10281) ;  /* 0xffffff4800607947 */ /* 0x000fec000383ffff */
.L_x_9885:
[----:B------:R-:W-:Y:S01]  /*16a40*/  BSSY B0, `(.L_x_10282) ;  /* 0x0000007000007945 */ /* 0x000fe20003800000 */
[----:B------:R-:W-:Y:S02]  /*16a50*/  IMAD.MOV.U32 R7, RZ, RZ, 0x10 ;  /* 0x00000010ff077424 */ /* 0x000fe400078e00ff */
[----:B------:R-:W-:Y:S02]  /*16a60*/  IMAD.MOV.U32 R6, RZ, RZ, 0x1f ;  /* 0x0000001fff067424 */ /* 0x000fe400078e00ff */
[----:B0-234-:R-:W-:-:S07]  /*16a70*/  IMAD.MOV.U32 R5, RZ, RZ, -0x1 ;  /* 0xffffffffff057424 */ /* 0x01dfce00078e00ff */
[----:B-1----:R-:W-:Y:S05]  /*16a80*/  WARPSYNC.COLLECTIVE R5, `(.L_x_10283) ;  /* 0x0000000005087348 */ /* 0x002fea0003c00000 */
[----:B-1----:R0:W1:Y:S02]  /*16a90*/  SHFL.DOWN P0, R0, R8, R7, R6 ;  /* 0x0800000708007389 */ /* 0x0020640000000006 */
[----:B01----:R-:W-:Y:S01]  /*16aa0*/  ENDCOLLECTIVE ;  /* 0x000000000000791b */ /* 0x003fe20003800000 */
.L_x_10283:
[----:B------:R-:W-:Y:S05]  /*16ab0*/  BSYNC B0 ;  /* 0x0000000000007941 */ /* 0x000fea0003800000 */
.L_x_10282:
[----:B------:R-:W-:Y:S01]  /*16ac0*/  FMNMX R8, R8, R0, !PT ;  /* 0x0000000008087209 */ /* 0x000fe20007800000 */
[----:B------:R-:W-:Y:S02]  /*16ad0*/  IMAD.MOV.U32 R7, RZ, RZ, 0x8 ;  /* 0x00000008ff077424 */ /* 0x000fe400078e00ff */
[----:B------:R-:W-:Y:S02]  /*16ae0*/  IMAD.MOV.U32 R6, RZ, RZ, 0x1f ;  /* 0x0000001fff067424 */ /* 0x000fe400078e00ff */
[----:B------:R-:W-:-:S07]  /*16af0*/  IMAD.MOV.U32 R5, RZ, RZ, -0x1 ;  /* 0xffffffffff057424 */ /* 0x000fce00078e00ff */
[----:B------:R-:W-:Y:S05]  /*16b00*/  WARPSYNC.COLLECTIVE R5, `(.L_x_10284) ;  /* 0x0000000005087348 */ /* 0x000fea0003c00000 */
[----:B------:R0:W1:Y:S02]  /*16b10*/  SHFL.DOWN P0, R0, R8, R7, R6 ;  /* 0x0800000708007389 */ /* 0x0000640000000006 */
[----:B01----:R-:W-:Y:S01]  /*16b20*/  ENDCOLLECTIVE ;  /* 0x000000000000791b */ /* 0x003fe20003800000 */
.L_x_10284:
[----:B------:R-:W-:Y:S01]  /*16b30*/  IMAD.MOV.U32 R7, RZ, RZ, 0x4 ;  /* 0x00000004ff077424 */ /* 0x000fe200078e00ff */
[----:B------:R-:W-:-:S05]  /*16b40*/  FMNMX R3, R8, R0, !PT ;  /* 0x0000000008037209 */ /* 0x000fca0007800000 */
[----:B------:R-:W-:-:S07]  /*16b50*/  IMAD.MOV.U32 R8, RZ, RZ, R3 ;  /* 0x000000ffff087224 */ /* 0x000fce00078e0003 */
[----:B------:R-:W-:Y:S05]  /*16b60*/  WARPSYNC.COLLECTIVE R5, `(.L_x_10285) ;  /* 0x0000000005087348 */ /* 0x000fea0003c00000 */
[----:B------:R0:W1:Y:S02]  /*16b70*/  SHFL.DOWN P0, R0, R8, R7, R6 ;  /* 0x0800000708007389 */ /* 0x0000640000000006 */
[----:B01----:R-:W-:Y:S01]  /*16b80*/  ENDCOLLECTIVE ;  /* 0x000000000000791b */ /* 0x003fe20003800000 */
.L_x_10285:
[----:B------:R-:W-:Y:S01]  /*16b90*/  IMAD.MOV.U32 R7, RZ, RZ, 0x2 ;  /* 0x00000002ff077424 */ /* 0x000fe200078e00ff */
[----:B------:R-:W-:Y:S01]  /*16ba0*/  FMNMX R4, R3, R0, !PT ;  /* 0x0000000003047209 */ /* 0x000fe20007800000 */
[----:B------:R-:W-:-:S04]  /*16bb0*/  IMAD.MOV.U32 R3, RZ, RZ, RZ ;  /* 0x000000ffff037224 */ /* 0x000fc800078e00ff */
[----:B------:R-:W-:-:S07]  /*16bc0*/  IMAD.MOV.U32 R8, RZ, RZ, R4 ;  /* 0x000000ffff087224 */ /* 0x000fce00078e0004 */
[----:B------:R-:W-:Y:S05]  /*16bd0*/  WARPSYNC.COLLECTIVE R5, `(.L_x_10286) ;  /* 0x0000000005087348 */ /* 0x000fea0003c00000 */
[----:B------:R0:W1:Y:S02]  /*16be0*/  SHFL.DOWN P0, R0, R8, R7, R6 ;  /* 0x0800000708007389 */ /* 0x0000640000000006 */
[----:B01----:R-:W-:Y:S01]  /*16bf0*/  ENDCOLLECTIVE ;  /* 0x000000000000791b */ /* 0x003fe20003800000 */
.L_x_10286:
[----:B------:R-:W-:Y:S01]  /*16c00*/  IMAD.MOV.U32 R7, RZ, RZ, 0x1 ;  /* 0x00000001ff077424 */ /* 0x000fe200078e00ff */
[----:B------:R-:W-:-:S05]  /*16c10*/  FMNMX R9, R4, R0, !PT ;  /* 0x0000000004097209 */ /* 0x000fca0007800000 */
[----:B------:R-:W-:-:S07]  /*16c20*/  IMAD.MOV.U32 R8, RZ, RZ, R9 ;  /* 0x000000ffff087224 */ /* 0x000fce00078e0009 */
[----:B------:R-:W-:Y:S05]  /*16c30*/  WARPSYNC.COLLECTIVE R5, `(.L_x_10287) ;  /* 0x0000000005087348 */ /* 0x000fea0003c00000 */
[----:B------:R0:W1:Y:S02]  /*16c40*/  SHFL.DOWN P0, R0, R8, R7, R6 ;  /* 0x0800000708007389 */ /* 0x0000640000000006 */
[----:B01----:R-:W-:Y:S01]  /*16c50*/  ENDCOLLECTIVE ;  /* 0x000000000000791b */ /* 0x003fe20003800000 */
.L_x_10287:
[----:B------:R-:W-:-:S05]  /*16c60*/  FMNMX R0, R9, R0, !PT ;  /* 0x0000000009007209 */ /* 0x000fca0007800000 */
[----:B------:R-:W-:Y:S02]  /*16c70*/  IMAD.MOV.U32 R4, RZ, RZ, R0 ;  /* 0x000000ffff047224 */ /* 0x000fe400078e0000 */
[----:B------:R-:W-:-:S07]  /*16c80*/  IMAD.MOV.U32 R0, RZ, RZ, 0x1f ;  /* 0x0000001fff007424 */ /* 0x000fce00078e00ff */
[----:B------:R-:W-:Y:S05]  /*16c90*/  WARPSYNC.COLLECTIVE R5, `(.L_x_10288) ;  /* 0x0000000005087348 */ /* 0x000fea0003c00000 */
[----:B------:R0:W1:Y:S02]  /*16ca0*/  SHFL.IDX P0, R0, R4, R3, R0 ;  /* 0x0000000304007389 */ /* 0x0000640000000000 */
[----:B01----:R-:W-:Y:S01]  /*16cb0*/  ENDCOLLECTIVE ;  /* 0x000000000000791b */ /* 0x003fe20003800000 */
.L_x_10288:
[----:B------:R-:W-:Y:S01]  /*16cc0*/  IMAD.MOV.U32 R10, RZ, RZ, R0 ;  /* 0x000000ffff0a7224 */ /* 0x000fe200078e0000 */
[----:B------:R-:W-:Y:S06]  /*16cd0*/  BRA `(.L_x_10289) ;  /* 0xffffff4800987947 */ /* 0x000fec000383ffff */
.L_x_9893:
[----:B------:R-:W-:Y:S01]  /*16ce0*/  BSSY B0, `(.L_x_10290) ;  /* 0x0000007000007945 */ /* 0x000fe20003800000 */
[----:B------:R-:W-:Y:S02]  /*16cf0*/  IMAD.MOV.U32 R7, RZ, RZ, 0x10 ;  /* 0x00000010ff077424 */ /* 0x000fe400078e00ff */
[----:B------:R-:W-:Y:S02]  /*16d00*/  IMAD.MOV.U32 R6, RZ, RZ, 0x1f ;  /* 0x0000001fff067424 */ /* 0x000fe400078e00ff */
[----:B0-23--:R-:W-:-:S07]  /*16d10*/  IMAD.MOV.U32 R5, RZ, RZ, -0x1 ;  /* 0xffffffffff057424 */ /* 0x00dfce00078e00ff */
[----:B------:R-:W-:Y:S05]  /*16d20*/  WARPSYNC.COLLECTIVE R5, `(.L_x_10291) ;  /* 0x0000000005087348 */ /* 0x000fea0003c00000 */
[----:B------:R0:W1:Y:S02]  /*16d30*/  SHFL.DOWN P0, R0, R8, R7, R6 ;  /* 0x0800000708007389 */ /* 0x0000640000000006 */
[----:B01----:R-:W-:Y:S01]  /*16d40*/  ENDCOLLECTIVE ;  /* 0x000000000000791b */ /* 0x003fe20003800000 */
.L_x_10291:
[----:B------:R-:W-:Y:S05]  /*16d50*/  BSYNC B0 ;  /* 0x0000000000007941 */ /* 0x000fea0003800000 */
.L_x_10290:
[----:B------:R-:W-:Y:S01]  /*16d60*/  FMNMX R8, R8, R0, !PT ;  /* 0x0000000008087209 */ /* 0x000fe20007800000 */
[----:B------:R-:W-:Y:S02]  /*16d70*/  IMAD.MOV.U32 R7, RZ, RZ, 0x8 ;  /* 0x00000008ff077424 */ /* 0x000fe400078e00ff */
[----:B------:R-:W-:Y:S02]  /*16d80*/  IMAD.MOV.U32 R6, RZ, RZ, 0x1f ;  /* 0x0000001fff067424 */ /* 0x000fe400078e00ff */
[----:B------:R-:W-:-:S07]  /*16d90*/  IMAD.MOV.U32 R5, RZ, RZ, -0x1 ;  /* 0xffffffffff057424 */ /* 0x000fce00078e00ff */
[----:B------:R-:W-:Y:S05]  /*16da0*/  WARPSYNC.COLLECTIVE R5, `(.L_x_10292) ;  /* 0x0000000005087348 */ /* 0x000fea0003c00000 */
[----:B------:R0:W1:Y:S02]  /*16db0*/  SHFL.DOWN P0, R0, R8, R7, R6 ;  /* 0x0800000708007389 */ /* 0x0000640000000006 */
[----:B01----:R-:W-:Y:S01]  /*16dc0*/  ENDCOLLECTIVE ;  /* 0x000000000000791b */ /* 0x003fe20003800000 */
.L_x_10292:
[----:B------:R-:W-:Y:S01]  /*16dd0*/  IMAD.MOV.U32 R7, RZ, RZ, 0x4 ;  /* 0x00000004ff077424 */ /* 0x000fe200078e00ff */
[----:B------:R-:W-:-:S05]  /*16de0*/  FMNMX R3, R8, R0, !PT ;  /* 0x0000000008037209 */ /* 0x000fca0007800000 */
[----:B------:R-:W-:-:S07]  /*16df0*/  IMAD.MOV.U32 R8, RZ, RZ, R3 ;  /* 0x000000ffff087224 */ /* 0x000fce00078e0003 */
[----:B------:R-:W-:Y:S05]  /*16e00*/  WARPSYNC.COLLECTIVE R5, `(.L_x_10293) ;  /* 0x0000000005087348 */ /* 0x000fea0003c00000 */
[----:B------:R0:W1:Y:S02]  /*16e10*/  SHFL.DOWN P0, R0, R8, R7, R6 ;  /* 0x0800000708007389 */ /* 0x0000640000000006 */
[----:B01----:R-:W-:Y:S01]  /*16e20*/  ENDCOLLECTIVE ;  /* 0x000000000000791b */ /* 0x003fe20003800000 */
.L_x_10293:
[----:B------:R-:W-:Y:S01]  /*16e30*/  IMAD.MOV.U32 R7, RZ, RZ, 0x2 ;  /* 0x00000002ff077424 */ /* 0x000fe200078e00ff */
[----:B------:R-:W-:Y:S01]  /*16e40*/  FMNMX R4, R3, R0, !PT ;  /* 0x0000000003047209 */ /* 0x000fe20007800000 */
[----:B------:R-:W-:-:S04]  /*16e50*/  IMAD.MOV.U32 R3, RZ, RZ, RZ ;  /* 0x000000ffff037224 */ /* 0x000fc800078e00ff */
[----:B------:R-:W-:-:S07]  /*16e60*/  IMAD.MOV.U32 R8, RZ, RZ, R4 ;  /* 0x000000ffff087224 */ /* 0x000fce00078e0004 */
[----:B------:R-:W-:Y:S05]  /*16e70*/  WARPSYNC.COLLECTIVE R5, `(.L_x_10294) ;  /* 0x0000000005087348 */ /* 0x000fea0003c00000 */
[----:B------:R0:W1:Y:S02]  /*16e80*/  SHFL.DOWN P0, R0, R8, R7, R6 ;  /* 0x0800000708007389 */ /* 0x0000640000000006 */
[----:B01----:R-:W-:Y:S01]  /*16e90*/  ENDCOLLECTIVE ;  /* 0x000000000000791b */ /* 0x003fe20003800000 */
.L_x_10294:
[----:B------:R-:W-:Y:S01]  /*16ea0*/  IMAD.MOV.U32 R7, RZ, RZ, 0x1 ;  /* 0x00000001ff077424 */ /* 0x000fe200078e00ff */
[----:B------:R-:W-:-:S05]  /*16eb0*/  FMNMX R9, R4, R0, !PT ;  /* 0x0000000004097209 */ /* 0x000fca0007800000 */
[----:B------:R-:W-:-:S07]  /*16ec0*/  IMAD.MOV.U32 R8, RZ, RZ, R9 ;  /* 0x000000ffff087224 */ /* 0x000fce00078e0009 */
[----:B------:R-:W-:Y:S05]  /*16ed0*/  WARPSYNC.COLLECTIVE R5, `(.L_x_10295) ;  /* 0x0000000005087348 */ /* 0x000fea0003c00000 */
[----:B------:R0:W1:Y:S02]  /*16ee0*/  SHFL.DOWN P0, R0, R8, R7, R6 ;  /* 0x0800000708007389 */ /* 0x0000640000000006 */
[----:B01----:R-:W-:Y:S01]  /*16ef0*/  ENDCOLLECTIVE ;  /* 0x000000000000791b */ /* 0x003fe20003800000 */
.L_x_10295:
[----:B------:R-:W-:-:S05]  /*16f00*/  FMNMX R0, R9, R0, !PT ;  /* 0x0000000009007209 */ /* 0x000fca0007800000 */
[----:B------:R-:W-:Y:S02]  /*16f10*/  IMAD.MOV.U32 R4, RZ, RZ, R0 ;  /* 0x000000ffff047224 */ /* 0x000fe400078e0000 */
[----:B------:R-:W-:-:S07]  /*16f20*/  IMAD.MOV.U32 R0, RZ, RZ, 0x1f ;  /* 0x0000001fff007424 */ /* 0x000fce00078e00ff */
[----:B------:R-:W-:Y:S05]  /*16f30*/  WARPSYNC.COLLECTIVE R5, `(.L_x_10296) ;  /* 0x0000000005087348 */ /* 0x000fea0003c00000 */
[----:B------:R0:W1:Y:S02]  /*16f40*/  SHFL.IDX P0, R0, R4, R3, R0 ;  /* 0x0000000304007389 */ /* 0x0000640000000000 */
[----:B01----:R-:W-:Y:S01]  /*16f50*/  ENDCOLLECTIVE ;  /* 0x000000000000791b */ /* 0x003fe20003800000 */
.L_x_10296:
[----:B------:R-:W-:Y:S01]  /*16f60*/  IMAD.MOV.U32 R10, RZ, RZ, R0 ;  /* 0x000000ffff0a7224 */ /* 0x000fe200078e0000 */
[----:B------:R-:W-:Y:S06]  /*16f70*/  BRA `(.L_x_10297) ;  /* 0xffffff4800d87947 */ /* 0x000fec000383ffff */
.L_x_9901:
[----:B------:R-:W-:Y:S01]  /*16f80*/  BSSY B0, `(.L_x_10298) ;  /* 0x0000007000007945 */ /* 0x000fe20003800000 */
[----:B------:R-:W-:Y:S02]  /*16f90*/  IMAD.MOV.U32 R7, RZ, RZ, 0x10 ;  /* 0x00000010ff077424 */ /* 0x000fe400078e00ff */
[----:B------:R-:W-:Y:S02]  /*16fa0*/  IMAD.MOV.U32 R6, RZ, RZ, 0x1f ;  /* 0x0000001fff067424 */ /* 0x000fe400078e00ff */
[----:B0123--:R-:W-:-:S07]  /*16fb0*/  IMAD.MOV.U32 R5, RZ, RZ, -0x1 ;  /* 0xffffffffff057424 */ /* 0x00ffce00078e00ff */
[----:B------:R-:W-:Y:S05]  /*16fc0*/  WARPSYNC.COLLECTIVE R5, `(.L_x_10299) ;  /* 0x0000000005087348 */ /* 0x000fea0003c00000 */
[----:B------:R0:W1:Y:S02]  /*16fd0*/  SHFL.DOWN P0, R0, R8, R7, R6 ;  /* 0x0800000708007389 */ /* 0x0000640000000006 */
[----:B01----:R-:W-:Y:S01]  /*16fe0*/  ENDCOLLECTIVE ;  /* 0x000000000000791b */ /* 0x003fe20003800000 */
.L_x_10299:
[----:B------:R-:W-:Y:S05]  /*16ff0*/  BSYNC B0 ;  /* 0x0000000000007941 */ /* 0x000fea0003800000 */
.L_x_10298:
[----:B------:R-:W-:Y:S01]  /*17000*/  FMNMX R8, R8, R0, !PT ;  /* 0x0000000008087209 */ /* 0x000fe20007800000 */
[----:B------:R-:W-:Y:S02]  /*17010*/  IMAD.MOV.U32 R7, RZ, RZ, 0x8 ;  /* 0x00000008ff077424 */ /* 0x000fe400078e00ff */
[----:B------:R-:W-:Y:S02]  /*17020*/  IMAD.MOV.U32 R6, RZ, RZ, 0x1f ;  /* 0x0000001fff067424 */ /* 0x000fe400078e00ff */
[----:B------:R-:W-:-:S07]  /*17030*/  IMAD.MOV.U32 R5, RZ, RZ, -0x1 ;  /* 0xffffffffff057424 */ /* 0x000fce00078e00ff */
[----:B------:R-:W-:Y:S05]  /*17040*/  WARPSYNC.COLLECTIVE R5, `(.L_x_10300) ;  /* 0x0000000005087348 */ /* 0x000fea0003c00000 */
[----:B------:R0:W1:Y:S02]  /*17050*/  SHFL.DOWN P0, R0, R8, R7, R6 ;  /* 0x0800000708007389 */ /* 0x0000640000000006 */
[----:B01----:R-:W-:Y:S01]  /*17060*/  ENDCOLLECTIVE ;  /* 0x000000000000791b */ /* 0x003fe20003800000 */
.L_x_10300:
[----:B------:R-:W-:Y:S01]  /*17070*/  IMAD.MOV.U32 R7, RZ, RZ, 0x4 ;  /* 0x00000004ff077424 */ /* 0x000fe200078e00ff */
[----:B------:R-:W-:-:S05]  /*17080*/  FMNMX R3, R8, R0, !PT ;  /* 0x0000000008037209 */ /* 0x000fca0007800000 */
[----:B------:R-:W-:-:S07]  /*17090*/  IMAD.MOV.U32 R8, RZ, RZ, R3 ;  /* 0x000000ffff087224 */ /* 0x000fce00078e0003 */
[----:B------:R-:W-:Y:S05]  /*170a0*/  WARPSYNC.COLLECTIVE R5, `(.L_x_10301) ;  /* 0x0000000005087348 */ /* 0x000fea0003c00000 */
[----:B------:R0:W1:Y:S02]  /*170b0*/  SHFL.DOWN P0, R0, R8, R7, R6 ;  /* 0x0800000708007389 */ /* 0x0000640000000006 */
[----:B01----:R-:W-:Y:S01]  /*170c0*/  ENDCOLLECTIVE ;  /* 0x000000000000791b */ /* 0x003fe20003800000 */
.L_x_10301:
[----:B------:R-:W-:Y:S01]  /*170d0*/  IMAD.MOV.U32 R7, RZ, RZ, 0x2 ;  /* 0x00000002ff077424 */ /* 0x000fe200078e00ff */
[----:B------:R-:W-:Y:S01]  /*170e0*/  FMNMX R4, R3, R0, !PT ;  /* 0x0000000003047209 */ /* 0x000fe20007800000 */
[----:B------:R-:W-:-:S04]  /*170f0*/  IMAD.MOV.U32 R3, RZ, RZ, RZ ;  /* 0x000000ffff037224 */ /* 0x000fc800078e00ff */
[----:B------:R-:W-:-:S07]  /*17100*/  IMAD.MOV.U32 R8, RZ, RZ, R4 ;  /* 0x000000ffff087224 */ /* 0x000fce00078e0004 */
[----:B------:R-:W-:Y:S05]  /*17110*/  WARPSYNC.COLLECTIVE R5, `(.L_x_10302) ;  /* 0x0000000005087348 */ /* 0x000fea0003c00000 */
[----:B------:R0:W1:Y:S02]  /*17120*/  SHFL.DOWN P0, R0, R8, R7, R6 ;  /* 0x0800000708007389 */ /* 0x0000640000000006 */
[----:B01----:R-:W-:Y:S01]  /*17130*/  ENDCOLLECTIVE ;  /* 0x000000000000791b */ /* 0x003fe20003800000 */
.L_x_10302:
[----:B------:R-:W-:Y:S01]  /*17140*/  IMAD.MOV.U32 R7, RZ, RZ, 0x1 ;  /* 0x00000001ff077424 */ /* 0x000fe200078e00ff */
[----:B------:R-:W-:-:S05]  /*17150*/  FMNMX R9, R4, R0, !PT ;  /* 0x0000000004097209 */ /* 0x000fca0007800000 */
[----:B------:R-:W-:-:S07]  /*17160*/  IMAD.MOV.U32 R8, RZ, RZ, R9 ;  /* 0x000000ffff087224 */ /* 0x000fce00078e0009 */
[----:B------:R-:W-:Y:S05]  /*17170*/  WARPSYNC.COLLECTIVE R5, `(.L_x_10303) ;  /* 0x0000000005087348 */ /* 0x000fea0003c00000 */
[----:B------:R0:W1:Y:S02]  /*17180*/  SHFL.DOWN P0, R0, R8, R7, R6 ;  /* 0x0800000708007389 */ /* 0x0000640000000006 */
[----:B01----:R-:W-:Y:S01]  /*17190*/  ENDCOLLECTIVE ;  /* 0x000000000000791b */ /* 0x003fe20003800000 */
.L_x_10303:
[----:B------:R-:W-:-:S05]  /*171a0*/  FMNMX R0, R9, R0, !PT ;  /* 0x0000000009007209 */ /* 0x000fca0007800000 */
[----:B------:R-:W-:Y:S02]  /*171b0*/  IMAD.MOV.U32 R4, RZ, RZ, R0 ;  /* 0x000000ffff047224 */ /* 0x000fe400078e0000 */
[----:B------:R-:W-:-:S07]  /*171c0*/  IMAD.MOV.U32 R0, RZ, RZ, 0x1f ;  /* 0x0000001fff007424 */ /* 0x000fce00078e00ff */
[----:B------:R-:W-:Y:S05]  /*171d0*/  WARPSYNC.COLLECTIVE R5, `(.L_x_10304) ;  /* 0x0000000005087348 */ /* 0x000fea0003c00000 */
[----:B------:R0:W1:Y:S02]  /*171e0*/  SHFL.IDX P0, R0, R4, R3, R0 ;  /* 0x0000000304007389 */ /* 0x0000640000000000 */
[----:B01----:R-:W-:Y:S01]  /*171f0*/  ENDCOLLECTIVE ;  /* 0x000000000000791b */ /* 0x003fe20003800000 */
.L_x_10304:
[----:B------:R-:W-:Y:S01]  /*17200*/  IMAD.MOV.U32 R10, RZ, RZ, R0 ;  /* 0x000000ffff0a7224 */ /* 0x000fe200078e0000 */
[----:B------:R-:W-:Y:S06]  /*17210*/  BRA `(.L_x_10305) ;  /* 0xffffff4c00187947 */ /* 0x000fec000383ffff */
.L_x_9909:
[----:B------:R-:W-:Y:S01]  /*17220*/  BSSY B0, `(.L_x_10306) ;  /* 0x0000007000007945 */ /* 0x000fe20003800000 */
[----:B0-----:R-:W-:Y:S02]  /*17230*/  IMAD.MOV.U32 R7, RZ, RZ, 0x10 ;  /* 0x00000010ff077424 */ /* 0x001fe400078e00ff */
[----:B------:R-:W-:Y:S02]  /*17240*/  IMAD.MOV.U32 R6, RZ, RZ, 0x1f ;  /* 0x0000001fff067424 */ /* 0x000fe400078e00ff */
[----:B-123--:R-:W-:-:S07]  /*17250*/  IMAD.MOV.U32 R5, RZ, RZ, -0x1 ;  /* 0xffffffffff057424 */ /* 0x00efce00078e00ff */
[----:B------:R-:W-:Y:S05]  /*17260*/  WARPSYNC.COLLECTIVE R5, `(.L_x_10307) ;  /* 0x0000000005087348 */ /* 0x000fea0003c00000 */
[----:B------:R0:W1:Y:S02]  /*17270*/  SHFL.DOWN P0, R0, R8, R7, R6 ;  /* 0x0800000708007389 */ /* 0x0000640000000006 */
[----:B01----:R-:W-:Y:S01]  /*17280*/  ENDCOLLECTIVE ;  /* 0x000000000000791b */ /* 0x003fe20003800000 */
.L_x_10307:
[----:B------:R-:W-:Y:S05]  /*17290*/  BSYNC B0 ;  /* 0x0000000000007941 */ /* 0x000fea0003800000 */
.L_x_10306:
[----:B------:R-:W-:Y:S01]  /*172a0*/  FMNMX R8, R8, R0, !PT ;  /* 0x0000000008087209 */ /* 0x000fe20007800000 */
[----:B------:R-:W-:Y:S02]  /*172b0*/  IMAD.MOV.U32 R7, RZ, RZ, 0x8 ;  /* 0x00000008ff077424 */ /* 0x000fe400078e00ff */
[----:B------:R-:W-:Y:S02]  /*172c0*/  IMAD.MOV.U32 R6, RZ, RZ, 0x1f ;  /* 0x0000001fff067424 */ /* 0x000fe400078e00ff */
[----:B------:R-:W-:-:S07]  /*172d0*/  IMAD.MOV.U32 R5, RZ, RZ, -0x1 ;  /* 0xffffffffff057424 */ /* 0x000fce00078e00ff */
[----:B------:R-:W-:Y:S05]  /*172e0*/  WARPSYNC.COLLECTIVE R5, `(.L_x_10308) ;  /* 0x0000000005087348 */ /* 0x000fea0003c00000 */
[----:B------:R0:W1:Y:S02]  /*172f0*/  SHFL.DOWN P0, R0, R8, R7, R6 ;  /* 0x0800000708007389 */ /* 0x0000640000000006 */
[----:B01----:R-:W-:Y:S01]  /*17300*/  ENDCOLLECTIVE ;  /* 0x000000000000791b */ /* 0x003fe20003800000 */
.L_x_10308:
[----:B------:R-:W-:Y:S01]  /*17310*/  IMAD.MOV.U32 R7, RZ, RZ, 0x4 ;  /* 0x00000004ff077424 */ /* 0x000fe200078e00ff */
[----:B------:R-:W-:-:S05]  /*17320*/  FMNMX R3, R8, R0, !PT ;  /* 0x0000000008037209 */ /* 0x000fca0007800000 */
[----:B------:R-:W-:-:S07]  /*17330*/  IMAD.MOV.U32 R8, RZ, RZ, R3 ;  /* 0x000000ffff087224 */ /* 0x000fce00078e0003 */
[----:B------:R-:W-:Y:S05]  /*17340*/  WARPSYNC.COLLECTIVE R5, `(.L_x_10309) ;  /* 0x0000000005087348 */ /* 0x000fea0003c00000 */
[----:B------:R0:W1:Y:S02]  /*17350*/  SHFL.DOWN P0, R0, R8, R7, R6 ;  /* 0x0800000708007389 */ /* 0x0000640000000006 */
[----:B01----:R-:W-:Y:S01]  /*17360*/  ENDCOLLECTIVE ;  /* 0x000000000000791b */ /* 0x003fe20003800000 */
.L_x_10309:
[----:B------:R-:W-:Y:S01]  /*17370*/  IMAD.MOV.U32 R7, RZ, RZ, 0x2 ;  /* 0x00000002ff077424 */ /* 0x000fe200078e00ff */
[----:B------:R-:W-:Y:S01]  /*17380*/  FMNMX R4, R3, R0, !PT ;  /* 0x0000000003047209 */ /* 0x000fe20007800000 */
[----:B------:R-:W-:-:S04]  /*17390*/  IMAD.MOV.U32 R3, RZ, RZ, RZ ;  /* 0x000000ffff037224 */ /* 0x000fc800078e00ff */
[----:B------:R-:W-:-:S07]  /*173a0*/  IMAD.MOV.U32 R8, RZ, RZ, R4 ;  /* 0x000000ffff087224 */ /* 0x000fce00078e0004 */
[----:B------:R-:W-:Y:S05]  /*173b0*/  WARPSYNC.COLLECTIVE R5, `(.L_x_10310) ;  /* 0x0000000005087348 */ /* 0x000fea0003c00000 */
[----:B------:R0:W1:Y:S02]  /*173c0*/  SHFL.DOWN P0, R0, R8, R7, R6 ;  /* 0x0800000708007389 */ /* 0x0000640000000006 */
[----:B01----:R-:W-:Y:S01]  /*173d0*/  ENDCOLLECTIVE ;  /* 0x000000000000791b */ /* 0x003fe20003800000 */
.L_x_10310:
[----:B------:R-:W-:Y:S01]  /*173e0*/  IMAD.MOV.U32 R7, RZ, RZ, 0x1 ;  /* 0x00000001ff077424 */ /* 0x000fe200078e00ff */
[----:B------:R-:W-:-:S05]  /*173f0*/  FMNMX R9, R4, R0, !PT ;  /* 0x0000000004097209 */ /* 0x000fca0007800000 */
[----:B------:R-:W-:-:S07]  /*17400*/  IMAD.MOV.U32 R8, RZ, RZ, R9 ;  /* 0x000000ffff087224 */ /* 0x000fce00078e0009 */
[----:B------:R-:W-:Y:S05]  /*17410*/  WARPSYNC.COLLECTIVE R5, `(.L_x_10311) ;  /* 0x0000000005087348 */ /* 0x000fea0003c00000 */
[----:B------:R0:W1:Y:S02]  /*17420*/  SHFL.DOWN P0, R0, R8, R7, R6 ;  /* 0x0800000708007389 */ /* 0x0000640000000006 */
[----:B01----:R-:W-:Y:S01]  /*17430*/  ENDCOLLECTIVE ;  /* 0x000000000000791b */ /* 0x003fe20003800000 */
.L_x_10311:
[----:B------:R-:W-:-:S05]  /*17440*/  FMNMX R0, R9, R0, !PT ;  /* 0x0000000009007209 */ /* 0x000fca0007800000 */
[----:B------:R-:W-:Y:S02]  /*17450*/  IMAD.MOV.U32 R4, RZ, RZ, R0 ;  /* 0x000000ffff047224 */ /* 0x000fe400078e0000 */
[----:B------:R-:W-:-:S07]  /*17460*/  IMAD.MOV.U32 R0, RZ, RZ, 0x1f ;  /* 0x0000001fff007424 */ /* 0x000fce00078e00ff */
[----:B------:R-:W-:Y:S05]  /*17470*/  WARPSYNC.COLLECTIVE R5, `(.L_x_10312) ;  /* 0x0000000005087348 */ /* 0x000fea0003c00000 */
[----:B------:R0:W1:Y:S02]  /*17480*/  SHFL.IDX P0, R0, R4, R3, R0 ;  /* 0x0000000304007389 */ /* 0x0000640000000000 */
[----:B01----:R-:W-:Y:S01]  /*17490*/  ENDCOLLECTIVE ;  /* 0x000000000000791b */ /* 0x003fe20003800000 */
.L_x_10312:
[----:B------:R-:W-:Y:S01]  /*174a0*/  IMAD.MOV.U32 R10, RZ, RZ, R0 ;  /* 0x000000ffff0a7224 */ /* 0x000fe200078e0000 */
[----:B------:R-:W-:Y:S06]  /*174b0*/  BRA `(.L_x_10313) ;  /* 0xffffff4c008c7947 */ /* 0x000fec000383ffff */
.L_x_9917:
[----:B------:R-:W-:Y:S01]  /*174c0*/  BSSY B0, `(.L_x_10314) ;  /* 0x0000007000007945 */ /* 0x000fe20003800000 */
[----:B------:R-:W-:Y:S02]  /*174d0*/  IMAD.MOV.U32 R7, RZ, RZ, 0x10 ;  /* 0x00000010ff077424 */ /* 0x000fe400078e00ff */
[----:B------:R-:W-:Y:S02]  /*174e0*/  IMAD.MOV.U32 R6, RZ, RZ, 0x1f ;  /* 0x0000001fff067424 */ /* 0x000fe400078e00ff */
[----:B-123--:R-:W-:-:S07]  /*174f0*/  IMAD.MOV.U32 R5, RZ, RZ, -0x1 ;  /* 0xffffffffff057424 */ /* 0x00efce00078e00ff */
[----:B------:R-:W-:Y:S05]  /*17500*/  WARPSYNC.COLLECTIVE R5, `(.L_x_10315) ;  /* 0x0000000005087348 */ /* 0x000fea0003c00000 */
[----:B------:R0:W1:Y:S02]  /*17510*/  SHFL.DOWN P0, R0, R8, R7, R6 ;  /* 0x0800000708007389 */ /* 0x0000640000000006 */
[----:B01----:R-:W-:Y:S01]  /*17520*/  ENDCOLLECTIVE ;  /* 0x000000000000791b */ /* 0x003fe20003800000 */
.L_x_10315:
[----:B------:R-:W-:Y:S05]  /*17530*/  BSYNC B0 ;  /* 0x0000000000007941 */ /* 0x000fea0003800000 */
.L_x_10314:
[----:B------:R-:W-:Y:S01]  /*17540*/  FMNMX R8, R8, R0, !PT ;  /* 0x0000000008087209 */ /* 0x000fe20007800000 */
[----:B------:R-:W-:Y:S02]  /*17550*/  IMAD.MOV.U32 R7, RZ, RZ, 0x8 ;  /* 0x00000008ff077424 */ /* 0x000fe400078e00ff */
[----:B------:R-:W-:Y:S02]  /*17560*/  IMAD.MOV.U32 R6, RZ, RZ, 0x1f ;  /* 0x0000001fff067424 */ /* 0x000fe400078e00ff */
[----:B------:R-:W-:-:S07]  /*17570*/  IMAD.MOV.U32 R5, RZ, RZ, -0x1 ;  /* 0xffffffffff057424 */ /* 0x000fce00078e00ff */
[----:B------:R-:W-:Y:S05]  /*17580*/  WARPSYNC.COLLECTIVE R5, `(.L_x_10316) ;  /* 0x0000000005087348 */ /* 0x000fea0003c00000 */
[----:B------:R0:W1:Y:S02]  /*17590*/  SHFL.DOWN P0, R0, R8, R7, R6 ;  /* 0x0800000708007389 */ /* 0x0000640000000006 */
[----:B01----:R-:W-:Y:S01]  /*175a0*/  ENDCOLLECTIVE ;  /* 0x000000000000791b */ /* 0x003fe20003800000 */
.L_x_10316:
[----:B------:R-:W-:Y:S01]  /*175b0*/  IMAD.MOV.U32 R7, RZ, RZ, 0x4 ;  /* 0x00000004ff077424 */ /* 0x000fe200078e00ff */
[----:B------:R-:W-:-:S05]  /*175c0*/  FMNMX R3, R8, R0, !PT ;  /* 0x0000000008037209 */ /* 0x000fca0007800000 */
[----:B------:R-:W-:-:S07]  /*175d0*/  IMAD.MOV.U32 R8, RZ, RZ, R3 ;  /* 0x000000ffff087224 */ /* 0x000fce00078e0003 */
[----:B------:R-:W-:Y:S05]  /*175e0*/  WARPSYNC.COLLECTIVE R5, `(.L_x_10317) ;  /* 0x0000000005087348 */ /* 0x000fea0003c00000 */
[----:B------:R0:W1:Y:S02]  /*175f0*/  SHFL.DOWN P0, R0, R8, R7, R6 ;  /* 0x0800000708007389 */ /* 0x0000640000000006 */
[----:B01----:R-:W-:Y:S01]  /*17600*/  ENDCOLLECTIVE ;  /* 0x000000000000791b */ /* 0x003fe20003800000 */
.L_x_10317:
[----:B------:R-:W-:Y:S01]  /*17610*/  IMAD.MOV.U32 R7, RZ, RZ, 0x2 ;  /* 0x00000002ff077424 */ /* 0x000fe200078e00ff */
[----:B------:R-:W-:Y:S01]  /*17620*/  FMNMX R4, R3, R0, !PT ;  /* 0x0000000003047209 */ /* 0x000fe20007800000 */
[----:B------:R-:W-:-:S04]  /*17630*/  IMAD.MOV.U32 R3, RZ, RZ, RZ ;  /* 0x000000ffff037224 */ /* 0x000fc800078e00ff */
[----:B------:R-:W-:-:S07]  /*17640*/  IMAD.MOV.U32 R8, RZ, RZ, R4 ;  /* 0x000000ffff087224 */ /* 0x000fce00078e0004 */
[----:B------:R-:W-:Y:S05]  /*17650*/  WARPSYNC.COLLECTIVE R5, `(.L_x_10318) ;  /* 0x0000000005087348 */ /* 0x000fea0003c00000 */
[----:B------:R0:W1:Y:S02]  /*17660*/  SHFL.DOWN P0, R0, R8, R7, R6 ;  /* 0x0800000708007389 */ /* 0x0000640000000006 */
[----:B01----:R-:W-:Y:S01]  /*17670*/  ENDCOLLECTIVE ;  /* 0x000000000000791b */ /* 0x003fe20003800000 */
.L_x_10318:
[----:B------:R-:W-:Y:S01]  /*17680*/  IMAD.MOV.U32 R7, RZ, RZ, 0x1 ;  /* 0x00000001ff077424 */ /* 0x000fe200078e00ff */
[----:B------:R-:W-:-:S05]  /*17690*/  FMNMX R9, R4, R0, !PT ;  /* 0x0000000004097209 */ /* 0x000fca0007800000 */
[----:B------:R-:W-:-:S07]  /*176a0*/  IMAD.MOV.U32 R8, RZ, RZ, R9 ;  /* 0x000000ffff087224 */ /* 0x000fce00078e0009 */
[----:B------:R-:W-:Y:S05]  /*176b0*/  WARPSYNC.COLLECTIVE R5, `(.L_x_10319) ;  /* 0x0000000005087348 */ /* 0x000fea0003c00000 */
[----:B------:R0:W1:Y:S02]  /*176c0*/  SHFL.DOWN P0, R0, R8, R7, R6 ;  /* 0x0800000708007389 */ /* 0x0000640000000006 */
[----:B01----:R-:W-:Y:S01]  /*176d0*/  ENDCOLLECTIVE ;  /* 0x000000000000791b */ /* 0x003fe20003800000 */
.L_x_10319:
[----:B------:R-:W-:-:S05]  /*176e0*/  FMNMX R0, R9, R0, !PT ;  /* 0x0000000009007209 */ /* 0x000fca0007800000 */
[----:B------:R-:W-:Y:S02]  /*176f0*/  IMAD.MOV.U32 R4, RZ, RZ, R0 ;  /* 0x000000ffff047224 */ /* 0x000fe400078e0000 */
[----:B------:R-:W-:-:S07]  /*17700*/  IMAD.MOV.U32 R0, RZ, RZ, 0x1f ;  /* 0x0000001fff007424 */ /* 0x000fce00078e00ff */
[----:B------:R-:W-:Y:S05]  /*17710*/  WARPSYNC.COLLECTIVE R5, `(.L_x_10320) ;  /* 0x0000000005087348 */ /* 0x000fea0003c00000 */
[----:B------:R0:W1:Y:S02]  /*17720*/  SHFL.IDX P0, R0, R4, R3, R0 ;  /* 0x0000000304007389 */ /* 0x0000640000000000 */
[----:B01----:R-:W-:Y:S01]  /*17730*/  ENDCOLLECTIVE ;  /* 0x000000000000791b */ /* 0x003fe20003800000 */
.L_x_10320:
[----:B------:R-:W-:Y:S01]  /*17740*/  IMAD.MOV.U32 R10, RZ, RZ, R0 ;  /* 0x000000ffff0a7224 */ /* 0x000fe200078e0000 */
[----:B------:R-:W-:Y:S06]  /*17750*/  BRA `(.L_x_10321) ;  /* 0xffffff5000007947 */ /* 0x000fec000383ffff */
.L_x_9925:
[----:B------:R-:W-:Y:S01]  /*17760*/  BSSY B0, `(.L_x_10322) ;  /* 0x0000007000007945 */ /* 0x000fe20003800000 */
[----:B-1----:R-:W-:Y:S02]  /*17770*/  IMAD.MOV.U32 R7, RZ, RZ, 0x10 ;  /* 0x00000010ff077424 */ /* 0x002fe400078e00ff */
[----:B------:R-:W-:Y:S02]  /*17780*/  IMAD.MOV.U32 R6, RZ, RZ, 0x1f ;  /* 0x0000001fff067424 */ /* 0x000fe400078e00ff */
[----:B--23--:R-:W-:-:S07]  /*17790*/  IMAD.MOV.U32 R5, RZ, RZ, -0x1 ;  /* 0xffffffffff057424 */ /* 0x00cfce00078e00ff */
[----:B------:R-:W-:Y:S05]  /*177a0*/  WARPSYNC.COLLECTIVE R5, `(.L_x_10323) ;  /* 0x0000000005087348 */ /* 0x000fea0003c00000 */
[----:B------:R0:W1:Y:S02]  /*177b0*/  SHFL.DOWN P0, R0, R8, R7, R6 ;  /* 0x0800000708007389 */ /* 0x0000640000000006 */
[----:B01----:R-:W-:Y:S01]  /*177c0*/  ENDCOLLECTIVE ;  /* 0x000000000000791b */ /* 0x003fe20003800000 */
.L_x_10323:
[----:B------:R-:W-:Y:S05]  /*177d0*/  BSYNC B0 ;  /* 0x0000000000007941 */ /* 0x000fea0003800000 */
.L_x_10322:
[----:B------:R-:W-:Y:S01]  /*177e0*/  FMNMX R8, R8, R0, !PT ;  /* 0x0000000008087209 */ /* 0x000fe20007800000 */
[----:B------:R-:W-:Y:S02]  /*177f0*/  IMAD.MOV.U32 R7, RZ, RZ, 0x8 ;  /* 0x00000008ff077424 */ /* 0x000fe400078e00ff */
[----:B------:R-:W-:Y:S02]  /*17800*/  IMAD.MOV.U32 R6, RZ, RZ, 0x1f ;  /* 0x0000001fff067424 */ /* 0x000fe400078e00ff */
[----:B------:R-:W-:-:S07]  /*17810*/  IMAD.MOV.U32 R5, RZ, RZ, -0x1 ;  /* 0xffffffffff057424 */ /* 0x000fce00078e00ff */
[----:B------:R-:W-:Y:S05]  /*17820*/  WARPSYNC.COLLECTIVE R5, `(.L_x_10324) ;  /* 0x0000000005087348 */ /* 0x000fea0003c00000 */
[----:B------:R0:W1:Y:S02]  /*17830*/  SHFL.DOWN P0, R0, R8, R7, R6 ;  /* 0x0800000708007389 */ /* 0x0000640000000006 */
[----:B01----:R-:W-:Y:S01]  /*17840*/  ENDCOLLECTIVE ;  /* 0x000000000000791b */ /* 0x003fe20003800000 */
.L_x_10324:
[----:B------:R-:W-:Y:S01]  /*17850*/  IMAD.MOV.U32 R7, RZ, RZ, 0x4 ;  /* 0x00000004ff077424 */ /* 0x000fe200078e00ff */
[----:B------:R-:W-:-:S05]  /*17860*/  FMNMX R3, R8, R0, !PT ;  /* 0x0000000008037209 */ /* 0x000fca0007800000 */
[----:B------:R-:W-:-:S07]  /*17870*/  IMAD.MOV.U32 R8, RZ, RZ, R3 ;  /* 0x000000ffff087224 */ /* 0x000fce00078e0003 */
[----:B------:R-:W-:Y:S05]  /*17880*/  WARPSYNC.COLLECTIVE R5, `(.L_x_10325) ;  /* 0x0000000005087348 */ /* 0x000fea0003c00000 */
[----:B------:R0:W1:Y:S02]  /*17890*/  SHFL.DOWN P0, R0, R8, R7, R6 ;  /* 0x0800000708007389 */ /* 0x0000640000000006 */
[----:B01----:R-:W-:Y:S01]  /*178a0*/  ENDCOLLECTIVE ;  /* 0x000000000000791b */ /* 0x003fe20003800000 */
.L_x_10325:
[----:B------:R-:W-:Y:S01]  /*178b0*/  IMAD.MOV.U32 R7, RZ, RZ, 0x2 ;  /* 0x00000002ff077424 */ /* 0x000fe200078e00ff */
[----:B------:R-:W-:Y:S01]  /*178c0*/  FMNMX R4, R3, R0, !PT ;  /* 0x0000000003047209 */ /* 0x000fe20007800000 */
[----:B------:R-:W-:-:S04]  /*178d0*/  IMAD.MOV.U32 R3, RZ, RZ, RZ ;  /* 0x000000ffff037224 */ /* 0x000fc800078e00ff */
[----:B------:R-:W-:-:S07]  /*178e0*/  IMAD.MOV.U32 R8, RZ, RZ, R4 ;  /* 0x000000ffff087224 */ /* 0x000fce00078e0004 */
[----:B------:R-:W-:Y:S05]  /*178f0*/  WARPSYNC.COLLECTIVE R5, `(.L_x_10326) ;  /* 0x0000000005087348 */ /* 0x000fea0003c00000 */
[----:B------:R0:W1:Y:S02]  /*17900*/  SHFL.DOWN P0, R0, R8, R7, R6 ;  /* 0x0800000708007389 */ /* 0x0000640000000006 */
[----:B01----:R-:W-:Y:S01]  /*17910*/  ENDCOLLECTIVE ;  /* 0x000000000000791b */ /* 0x003fe20003800000 */
.L_x_10326:
[----:B------:R-:W-:Y:S01]  /*17920*/  IMAD.MOV.U32 R7, RZ, RZ, 0x1 ;  /* 0x00000001ff077424 */ /* 0x000fe200078e00ff */
[----:B------:R-:W-:-:S05]  /*17930*/  FMNMX R9, R4, R0, !PT ;  /* 0x0000000004097209 */ /* 0x000fca0007800000 */
[----:B------:R-:W-:-:S07]  /*17940*/  IMAD.MOV.U32 R8, RZ, RZ, R9 ;  /* 0x000000ffff087224 */ /* 0x000fce00078e0009 */
[----:B------:R-:W-:Y:S05]  /*17950*/  WARPSYNC.COLLECTIVE R5, `(.L_x_10327) ;  /* 0x0000000005087348 */ /* 0x000fea0003c00000 */
[----:B------:R0:W1:Y:S02]  /*17960*/  SHFL.DOWN P0, R0, R8, R7, R6 ;  /* 0x0800000708007389 */ /* 0x0000640000000006 */
[----:B01----:R-:W-:Y:S01]  /*17970*/  ENDCOLLECTIVE ;  /* 0x000000000000791b */ /* 0x003fe20003800000 */
.L_x_10327:
[----:B------:R-:W-:-:S05]  /*17980*/  FMNMX R0, R9, R0, !PT ;  /* 0x0000000009007209 */ /* 0x000fca0007800000 */
[----:B------:R-:W-:Y:S02]  /*17990*/  IMAD.MOV.U32 R4, RZ, RZ, R0 ;  /* 0x000000ffff047224 */ /* 0x000fe400078e0000 */
[----:B------:R-:W-:-:S07]  /*179a0*/  IMAD.MOV.U32 R0, RZ, RZ, 0x1f ;  /* 0x0000001fff007424 */ /* 0x000fce00078e00ff */
[----:B------:R-:W-:Y:S05]  /*179b0*/  WARPSYNC.COLLECTIVE R5, `(.L_x_10328) ;  /* 0x0000000005087348 */ /* 0x000fea0003c00000 */
[----:B------:R0:W1:Y:S02]  /*179c0*/  SHFL.IDX P0, R0, R4, R3, R0 ;  /* 0x0000000304007389 */ /* 0x0000640000000000 */
[----:B01----:R-:W-:Y:S01]  /*179d0*/  ENDCOLLECTIVE ;  /* 0x000000000000791b */ /* 0x003fe20003800000 */
.L_x_10328:
[----:B------:R-:W-:Y:S01]  /*179e0*/  IMAD.MOV.U32 R10, RZ, RZ, R0 ;  /* 0x000000ffff0a7224 */ /* 0x000fe200078e0000 */
[----:B------:R-:W-:Y:S06]  /*179f0*/  BRA `(.L_x_10329) ;  /* 0xffffff5000847947 */ /* 0x000fec000383ffff */
.L_x_9933:
[----:B------:R-:W-:Y:S01]  /*17a00*/  BSSY B0, `(.L_x_10330) ;  /* 0x0000007000007945 */ /* 0x000fe20003800000 */
[----:B------:R-:W-:Y:S02]  /*17a10*/  IMAD.MOV.U32 R7, RZ, RZ, 0x10 ;  /* 0x00000010ff077424 */ /* 0x000fe400078e00ff */
[----:B------:R-:W-:Y:S02]  /*17a20*/  IMAD.MOV.U32 R6, RZ, RZ, 0x1f ;  /* 0x0000001fff067424 */ /* 0x000fe400078e00ff */
[----:B--23--:R-:W-:-:S07]  /*17a30*/  IMAD.MOV.U32 R5, RZ, RZ, -0x1 ;  /* 0xffffffffff057424 */ /* 0x00cfce00078e00ff */
[----:B0-----:R-:W-:Y:S05]  /*17a40*/  WARPSYNC.COLLECTIVE R5, `(.L_x_10331) ;  /* 0x0000000005087348 */ /* 0x001fea0003c00000 */
[----:B0-----:R0:W1:Y:S02]  /*17a50*/  SHFL.DOWN P0, R0, R8, R7, R6 ;  /* 0x0800000708007389 */ /* 0x0010640000000006 */
[----:B01----:R-:W-:Y:S01]  /*17a60*/  ENDCOLLECTIVE ;  /* 0x000000000000791b */ /* 0x003fe20003800000 */
.L_x_10331:
[----:B------:R-:W-:Y:S05]  /*17a70*/  BSYNC B0 ;  /* 0x0000000000007941 */ /* 0x000fea0003800000 */
.L_x_10330:
[----:B------:R-:W-:Y:S01]  /*17a80*/  FMNMX R8, R8, R0, !PT ;  /* 0x0000000008087209 */ /* 0x000fe20007800000 */
[----:B------:R-:W-:Y:S02]  /*17a90*/  IMAD.MOV.U32 R7, RZ, RZ, 0x8 ;  /* 0x00000008ff077424 */ /* 0x000fe400078e00ff */
[----:B------:R-:W-:Y:S02]  /*17aa0*/  IMAD.MOV.U32 R6, RZ, RZ, 0x1f ;  /* 0x0000001fff067424 */ /* 0x000fe400078e00ff */
[----:B------:R-:W-:-:S07]  /*17ab0*/  IMAD.MOV.U32 R5, RZ, RZ, -0x1 ;  /* 0xffffffffff057424 */ /* 0x000fce00078e00ff */
[----:B------:R-:W-:Y:S05]  /*17ac0*/  WARPSYNC.COLLECTIVE R5, `(.L_x_10332) ;  /* 0x0000000005087348 */ /* 0x000fea0003c00000 */
[----:B------:R0:W1:Y:S02]  /*17ad0*/  SHFL.DOWN P0, R0, R8, R7, R6 ;  /* 0x0800000708007389 */ /* 0x0000640000000006 */
[----:B01----:R-:W-:Y:S01]  /*17ae0*/  ENDCOLLECTIVE ;  /* 0x000000000000791b */ /* 0x003fe20003800000 */
.L_x_10332:
[----:B------:R-:W-:Y:S01]  /*17af0*/  IMAD.MOV.U32 R7, RZ, RZ, 0x4 ;  /* 0x00000004ff077424 */ /* 0x000fe200078e00ff */
[----:B------:R-:W-:-:S05]  /*17b00*/  FMNMX R3, R8, R0, !PT ;  /* 0x0000000008037209 */ /* 0x000fca0007800000 */
[----:B------:R-:W-:-:S07]  /*17b10*/  IMAD.MOV.U32 R8, RZ, RZ, R3 ;  /* 0x000000ffff087224 */ /* 0x000fce00078e0003 */
[----:B------:R-:W-:Y:S05]  /*17b20*/  WARPSYNC.COLLECTIVE R5, `(.L_x_10333) ;  /* 0x0000000005087348 */ /* 0x000fea0003c00000 */
[----:B------:R0:W1:Y:S02]  /*17b30*/  SHFL.DOWN P0, R0, R8, R7, R6 ;  /* 0x0800000708007389 */ /* 0x0000640000000006 */
[----:B01----:R-:W-:Y:S01]  /*17b40*/  ENDCOLLECTIVE ;  /* 0x000000000000791b */ /* 0x003fe20003800000 */
.L_x_10333:
[----:B------:R-:W-:Y:S01]  /*17b50*/  IMAD.MOV.U32 R7, RZ, RZ, 0x2 ;  /* 0x00000002ff077424 */ /* 0x000fe200078e00ff */
[----:B------:R-:W-:Y:S01]  /*17b60*/  FMNMX R4, R3, R0, !PT ;  /* 0x0000000003047209 */ /* 0x000fe20007800000 */
[----:B------:R-:W-:-:S04]  /*17b70*/  IMAD.MOV.U32 R3, RZ, RZ, RZ ;  /* 0x000000ffff037224 */ /* 0x000fc800078e00ff */
[----:B------:R-:W-:-:S07]  /*17b80*/  IMAD.MOV.U32 R8, RZ, RZ, R4 ;  /* 0x000000ffff087224 */ /* 0x000fce00078e0004 */
[----:B------:R-:W-:Y:S05]  /*17b90*/  WARPSYNC.COLLECTIVE R5, `(.L_x_10334) ;  /* 0x0000000005087348 */ /* 0x000fea0003c00000 */
[----:B------:R0:W1:Y:S02]  /*17ba0*/  SHFL.DOWN P0, R0, R8, R7, R6 ;  /* 0x0800000708007389 */ /* 0x0000640000000006 */
[----:B01----:R-:W-:Y:S01]  /*17bb0*/  ENDCOLLECTIVE ;  /* 0x000000000000791b */ /* 0x003fe20003800000 */
.L_x_10334:
[----:B------:R-:W-:Y:S01]  /*17bc0*/  IMAD.MOV.U32 R7, RZ, RZ, 0x1 ;  /* 0x00000001ff077424 */ /* 0x000fe200078e00ff */
[----:B------:R-:W-:-:S05]  /*17bd0*/  FMNMX R9, R4, R0, !PT ;  /* 0x0000000004097209 */ /* 0x000fca0007800000 */
[----:B------:R-:W-:-:S07]  /*17be0*/  IMAD.MOV.U32 R8, RZ, RZ, R9 ;  /* 0x000000ffff087224 */ /* 0x000fce00078e0009 */
[----:B------:R-:W-:Y:S05]  /*17bf0*/  WARPSYNC.COLLECTIVE R5, `(.L_x_10335) ;  /* 0x0000000005087348 */ /* 0x000fea0003c00000 */
[----:B------:R0:W1:Y:S02]  /*17c00*/  SHFL.DOWN P0, R0, R8, R7, R6 ;  /* 0x0800000708007389 */ /* 0x0000640000000006 */
[----:B01----:R-:W-:Y:S01]  /*17c10*/  ENDCOLLECTIVE ;  /* 0x000000000000791b */ /* 0x003fe20003800000 */
.L_x_10335:
[----:B------:R-:W-:-:S05]  /*17c20*/  FMNMX R0, R9, R0, !PT ;  /* 0x0000000009007209 */ /* 0x000fca0007800000 */
[----:B------:R-:W-:Y:S02]  /*17c30*/  IMAD.MOV.U32 R4, RZ, RZ, R0 ;  /* 0x000000ffff047224 */ /* 0x000fe400078e0000 */
[----:B------:R-:W-:-:S07]  /*17c40*/  IMAD.MOV.U32 R0, RZ, RZ, 0x1f ;  /* 0x0000001fff007424 */ /* 0x000fce00078e00ff */
[----:B------:R-:W-:Y:S05]  /*17c50*/  WARPSYNC.COLLECTIVE R5, `(.L_x_10336) ;  /* 0x0000000005087348 */ /* 0x000fea0003c00000 */
[----:B------:R0:W1:Y:S02]  /*17c60*/  SHFL.IDX P0, R0, R4, R3, R0 ;  /* 0x0000000304007389 */ /* 0x0000640000000000 */
[----:B01----:R-:W-:Y:S01]  /*17c70*/  ENDCOLLECTIVE ;  /* 0x000000000000791b */ /* 0x003fe20003800000 */
.L_x_10336:
[----:B------:R-:W-:Y:S01]  /*17c80*/  IMAD.MOV.U32 R10, RZ, RZ, R0 ;  /* 0x000000ffff0a7224 */ /* 0x000fe200078e0000 */
[----:B------:R-:W-:Y:S06]  /*17c90*/  BRA `(.L_x_10337) ;  /* 0xffffff5400087947 */ /* 0x000fec000383ffff */
.L_x_9941:
[----:B------:R-:W-:Y:S01]  /*17ca0*/  BSSY B0, `(.L_x_10338) ;  /* 0x0000007000007945 */ /* 0x000fe20003800000 */
[----:B-1----:R-:W-:Y:S02]  /*17cb0*/  IMAD.MOV.U32 R7, RZ, RZ, 0x10 ;  /* 0x00000010ff077424 */ /* 0x002fe400078e00ff */
[----:B------:R-:W-:Y:S02]  /*17cc0*/  IMAD.MOV.U32 R6, RZ, RZ, 0x1f ;  /* 0x0000001fff067424 */ /* 0x000fe400078e00ff */
[----:B--23--:R-:W-:-:S07]  /*17cd0*/  IMAD.MOV.U32 R5, RZ, RZ, -0x1 ;  /* 0xffffffffff057424 */ /* 0x00cfce00078e00ff */
[----:B------:R-:W-:Y:S05]  /*17ce0*/  WARPSYNC.COLLECTIVE R5, `(.L_x_10339) ;  /* 0x0000000005087348 */ /* 0x000fea0003c00000 */
[----:B------:R0:W1:Y:S02]  /*17cf0*/  SHFL.DOWN P0, R0, R8, R7, R6 ;  /* 0x0800000708007389 */ /* 0x0000640000000006 */
[----:B01----:R-:W-:Y:S01]  /*17d00*/  ENDCOLLECTIVE ;  /* 0x000000000000791b */ /* 0x003fe20003800000 */
.L_x_10339:
[----:B------:R-:W-:Y:S05]  /*17d10*/  BSYNC B0 ;  /* 0x0000000000007941 */ /* 0x000fea0003800000 */
.L_x_10338:
[----:B------:R-:W-:Y:S01]  /*17d20*/  FMNMX R8, R8, R0, !PT ;  /* 0x0000000008087209 */ /* 0x000fe20007800000 */
[----:B------:R-:W-:Y:S02]  /*17d30*/  IMAD.MOV.U32 R7, RZ, RZ, 0x8 ;  /* 0x00000008ff077424 */ /* 0x000fe400078e00ff */
[----:B------:R-:W-:Y:S02]  /*17d40*/  IMAD.MOV.U32 R6, RZ, RZ, 0x1f ;  /* 0x0000001fff067424 */ /* 0x000fe400078e00ff */
[----:B------:R-:W-:-:S07]  /*17d50*/  IMAD.MOV.U32 R5, RZ, RZ, -0x1 ;  /* 0xffffffffff057424 */ /* 0x000fce00078e00ff */
[----:B------:R-:W-:Y:S05]  /*17d60*/  WARPSYNC.COLLECTIVE R5, `(.L_x_10340) ;  /* 0x0000000005087348 */ /* 0x000fea0003c00000 */
[----:B------:R0:W1:Y:S02]  /*17d70*/  SHFL.DOWN P0, R0, R8, R7, R6 ;  /* 0x0800000708007389 */ /* 0x0000640000000006 */
[----:B01----:R-:W-:Y:S01]  /*17d80*/  ENDCOLLECTIVE ;  /* 0x000000000000791b */ /* 0x003fe20003800000 */
.L_x_10340:
[----:B------:R-:W-:Y:S01]  /*17d90*/  IMAD.MOV.U32 R7, RZ, RZ, 0x4 ;  /* 0x00000004ff077424 */ /* 0x000fe200078e00ff */
[----:B------:R-:W-:-:S05]  /*17da0*/  FMNMX R3, R8, R0, !PT ;  /* 0x0000000008037209 */ /* 0x000fca0007800000 */
[----:B------:R-:W-:-:S07]  /*17db0*/  IMAD.MOV.U32 R8, RZ, RZ, R3 ;  /* 0x000000ffff087224 */ /* 0x000fce00078e0003 */
[----:B------:R-:W-:Y:S05]  /*17dc0*/  WARPSYNC.COLLECTIVE R5, `(.L_x_10341) ;  /* 0x0000000005087348 */ /* 0x000fea0003c00000 */
[----:B------:R0:W1:Y:S02]  /*17dd0*/  SHFL.DOWN P0, R0, R8, R7, R6 ;  /* 0x0800000708007389 */ /* 0x0000640000000006 */
[----:B01----:R-:W-:Y:S01]  /*17de0*/  ENDCOLLECTIVE ;  /* 0x000000000000791b */ /* 0x003fe20003800000 */
.L_x_10341:
[----:B------:R-:W-:Y:S01]  /*17df0*/  IMAD.MOV.U32 R7, RZ, RZ, 0x2 ;  /* 0x00000002ff077424 */ /* 0x000fe200078e00ff */
[----:B------:R-:W-:Y:S01]  /*17e00*/  FMNMX R4, R3, R0, !PT ;  /* 0x0000000003047209 */ /* 0x000fe20007800000 */
[----:B------:R-:W-:-:S04]  /*17e10*/  IMAD.MOV.U32 R3, RZ, RZ, RZ ;  /* 0x000000ffff037224 */ /* 0x000fc800078e00ff */
[----:B------:R-:W-:-:S07]  /*17e20*/  IMAD.MOV.U32 R8, RZ, RZ, R4 ;  /* 0x000000ffff087224 */ /* 0x000fce00078e0004 */
[----:B------:R-:W-:Y:S05]  /*17e30*/  WARPSYNC.COLLECTIVE R5, `(.L_x_10342) ;  /* 0x0000000005087348 */ /* 0x000fea0003c00000 */
[----:B------:R0:W1:Y:S02]  /*17e40*/  SHFL.DOWN P0, R0, R8, R7, R6 ;  /* 0x0800000708007389 */ /* 0x0000640000000006 */
[----:B01----:R-:W-:Y:S01]  /*17e50*/  ENDCOLLECTIVE ;  /* 0x000000000000791b */ /* 0x003fe20003800000 */
.L_x_10342:
[----:B------:R-:W-:Y:S01]  /*17e60*/  IMAD.MOV.U32 R7, RZ, RZ, 0x1 ;  /* 0x00000001ff077424 */ /* 0x000fe200078e00ff */
[----:B------:R-:W-:-:S05]  /*17e70*/  FMNMX R9, R4, R0, !PT ;  /* 0x0000000004097209 */ /* 0x000fca0007800000 */
[----:B------:R-:W-:-:S07]  /*17e80*/  IMAD.MOV.U32 R8, RZ, RZ, R9 ;  /* 0x000000ffff087224 */ /* 0x000fce00078e0009 */
[----:B------:R-:W-:Y:S05]  /*17e90*/  WARPSYNC.COLLECTIVE R5, `(.L_x_10343) ;  /* 0x0000000005087348 */ /* 0x000fea0003c00000 */
[----:B------:R0:W1:Y:S02]  /*17ea0*/  SHFL.DOWN P0, R0, R8, R7, R6 ;  /* 0x0800000708007389 */ /* 0x0000640000000006 */
[----:B01----:R-:W-:Y:S01]  /*17eb0*/  ENDCOLLECTIVE ;  /* 0x000000000000791b */ /* 0x003fe20003800000 */
.L_x_10343:
[----:B------:R-:W-:-:S05]  /*17ec0*/  FMNMX R0, R9, R0, !PT ;  /* 0x0000000009007209 */ /* 0x000fca0007800000 */
[----:B------:R-:W-:Y:S02]  /*17ed0*/  IMAD.MOV.U32 R4, RZ, RZ, R0 ;  /* 0x000000ffff047224 */ /* 0x000fe400078e0000 */
[----:B------:R-:W-:-:S07]  /*17ee0*/  IMAD.MOV.U32 R0, RZ, RZ, 0x1f ;  /* 0x0000001fff007424 */ /* 0x000fce00078e00ff */
[----:B------:R-:W-:Y:S05]  /*17ef0*/  WARPSYNC.COLLECTIVE R5, `(.L_x_10344) ;  /* 0x0000000005087348 */ /* 0x000fea0003c00000 */
[----:B------:R0:W1:Y:S02]  /*17f00*/  SHFL.IDX P0, R0, R4, R3, R0 ;  /* 0x0000000304007389 */ /* 0x0000640000000000 */
[----:B01----:R-:W-:Y:S01]  /*17f10*/  ENDCOLLECTIVE ;  /* 0x000000000000791b */ /* 0x003fe20003800000 */
.L_x_10344:
[----:B------:R-:W-:Y:S01]  /*17f20*/  IMAD.MOV.U32 R10, RZ, RZ, R0 ;  /* 0x000000ffff0a7224 */ /* 0x000fe200078e0000 */
[----:B------:R-:W-:Y:S06]  /*17f30*/  BRA `(.L_x_10345) ;  /* 0xffffff54008c7947 */ /* 0x000fec000383ffff */
.L_x_9949:
[----:B------:R-:W-:Y:S01]  /*17f40*/  BSSY B0, `(.L_x_10346) ;  /* 0x0000007000007945 */ /* 0x000fe20003800000 */
[----:B------:R-:W-:Y:S02]  /*17f50*/  IMAD.MOV.U32 R7, RZ, RZ, 0x10 ;  /* 0x00000010ff077424 */ /* 0x000fe400078e00ff */
[----:B------:R-:W-:Y:S02]  /*17f60*/  IMAD.MOV.U32 R6, RZ, RZ, 0x1f ;  /* 0x0000001fff067424 */ /* 0x000fe400078e00ff */
[----:B--23--:R-:W-:-:S07]  /*17f70*/  IMAD.MOV.U32 R5, RZ, RZ, -0x1 ;  /* 0xffffffffff057424 */ /* 0x00cfce00078e00ff */
[----:B0-----:R-:W-:Y:S05]  /*17f80*/  WARPSYNC.COLLECTIVE R5, `(.L_x_10347) ;  /* 0x0000000005087348 */ /* 0x001fea0003c00000 */
[----:B0-----:R0:W1:Y:S02]  /*17f90*/  SHFL.DOWN P0, R0, R8, R7, R6 ;  /* 0x0800000708007389 */ /* 0x0010640000000006 */
[----:B01----:R-:W-:Y:S01]  /*17fa0*/  ENDCOLLECTIVE ;  /* 0x000000000000791b */ /* 0x003fe20003800000 */
.L_x_10347:
[----:B------:R-:W-:Y:S05]  /*17fb0*/  BSYNC B0 ;  /* 0x0000000000007941 */ /* 0x000fea0003800000 */
.L_x_10346:
[----:B------:R-:W-:Y:S01]  /*17fc0*/  FMNMX R8, R8, R0, !PT ;  /* 0x0000000008087209 */ /* 0x000fe20007800000 */
[----:B------:R-:W-:Y:S02]  /*17fd0*/  IMAD.MOV.U32 R7, RZ, RZ, 0x8 ;  /* 0x00000008ff077424 */ /* 0x000fe400078e00ff */
[----:B------:R-:W-:Y:S02]  /*17fe0*/  IMAD.MOV.U32 R6, RZ, RZ, 0x1f ;  /* 0x0000001fff067424 */ /* 0x000fe400078e00ff */
[----:B------:R-:W-:-:S07]  /*17ff0*/  IMAD.MOV.U32 R5, RZ, RZ, -0x1 ;  /* 0xffffffffff057424 */ /* 0x000fce00078e00ff */
[----:B------:R-:W-:Y:S05]  /*18000*/  WARPSYNC.COLLECTIVE R5, `(.L_x_10348) ;  /* 0x0000000005087348 */ /* 0x000fea0003c00000 */
[----:B------:R0:W1:Y:S02]  /*18010*/  SHFL.DOWN P0, R0, R8, R7, R6 ;  /* 0x0800000708007389 */ /* 0x0000640000000006 */
[----:B01----:R-:W-:Y:S01]  /*18020*/  ENDCOLLECTIVE ;  /* 0x000000000000791b */ /* 0x003fe20003800000 */
.L_x_10348:
[----:B------:R-:W-:Y:S01]  /*18030*/  IMAD.MOV.U32 R7, RZ, RZ, 0x4 ;  /* 0x00000004ff077424 */ /* 0x000fe200078e00ff */
[----:B------:R-:W-:-:S05]  /*18040*/  FMNMX R3, R8, R0, !PT ;  /* 0x0000000008037209 */ /* 0x000fca0007800000 */
[----:B------:R-:W-:-:S07]  /*18050*/  IMAD.MOV.U32 R8, RZ, RZ, R3 ;  /* 0x000000ffff087224 */ /* 0x000fce00078e0003 */
[----:B------:R-:W-:Y:S05]  /*18060*/  WARPSYNC.COLLECTIVE R5, `(.L_x_10349) ;  /* 0x0000000005087348 */ /* 0x000fea0003c00000 */
[----:B------:R0:W1:Y:S02]  /*18070*/  SHFL.DOWN P0, R0, R8, R7, R6 ;  /* 0x0800000708007389 */ /* 0x0000640000000006 */
[----:B01----:R-:W-:Y:S01]  /*18080*/  ENDCOLLECTIVE ;  /* 0x000000000000791b */ /* 0x003fe20003800000 */
.L_x_10349:
[----:B------:R-:W-:Y:S01]  /*18090*/  IMAD.MOV.U32 R7, RZ, RZ, 0x2 ;  /* 0x00000002ff077424 */ /* 0x000fe200078e00ff */
[----:B------:R-:W-:Y:S01]  /*180a0*/  FMNMX R4, R3, R0, !PT ;  /* 0x0000000003047209 */ /* 0x000fe20007800000 */
[----:B------:R-:W-:-:S04]  /*180b0*/  IMAD.MOV.U32 R3, RZ, RZ, RZ ;  /* 0x000000ffff037224 */ /* 0x000fc800078e00ff */
[----:B------:R-:W-:-:S07]  /*180c0*/  IMAD.MOV.U32 R8, RZ, RZ, R4 ;  /* 0x000000ffff087224 */ /* 0x000fce00078e0004 */
[----:B------:R-:W-:Y:S05]  /*180d0*/  WARPSYNC.COLLECTIVE R5, `(.L_x_10350) ;  /* 0x0000000005087348 */ /* 0x000fea0003c00000 */
[----:B------:R0:W1:Y:S02]  /*180e0*/  SHFL.DOWN P0, R0, R8, R7, R6 ;  /* 0x0800000708007389 */ /* 0x0000640000000006 */
[----:B01----:R-:W-:Y:S01]  /*180f0*/  ENDCOLLECTIVE ;  /* 0x000000000000791b */ /* 0x003fe20003800000 */
.L_x_10350:
[----:B------:R-:W-:Y:S01]  /*18100*/  IMAD.MOV.U32 R7, RZ, RZ, 0x1 ;  /* 0x00000001ff077424 */ /* 0x000fe200078e00ff */
[----:B------:R-:W-:-:S05]  /*18110*/  FMNMX R9, R4, R0, !PT ;  /* 0x0000000004097209 */ /* 0x000fca0007800000 */
[----:B------:R-:W-:-:S07]  /*18120*/  IMAD.MOV.U32 R8, RZ, RZ, R9 ;  /* 0x000000ffff087224 */ /* 0x000fce00078e0009 */
[----:B------:R-:W-:Y:S05]  /*18130*/  WARPSYNC.COLLECTIVE R5, `(.L_x_10351) ;  /* 0x0000000005087348 */ /* 0x000fea0003c00000 */
[----:B------:R0:W1:Y:S02]  /*18140*/  SHFL.DOWN P0, R0, R8, R7, R6 ;  /* 0x0800000708007389 */ /* 0x0000640000000006 */
[----:B01----:R-:W-:Y:S01]  /*18150*/  ENDCOLLECTIVE ;  /* 0x000000000000791b */ /* 0x003fe20003800000 */
.L_x_10351:
[----:B------:R-:W-:-:S05]  /*18160*/  FMNMX R0, R9, R0, !PT ;  /* 0x0000000009007209 */ /* 0x000fca0007800000 */
[----:B------:R-:W-:Y:S02]  /*18170*/  IMAD.MOV.U32 R4, RZ, RZ, R0 ;  /* 0x000000ffff047224 */ /* 0x000fe400078e0000 */
[----:B------:R-:W-:-:S07]  /*18180*/  IMAD.MOV.U32 R0, RZ, RZ, 0x1f ;  /* 0x0000001fff007424 */ /* 0x000fce00078e00ff */
[----:B------:R-:W-:Y:S05]  /*18190*/  WARPSYNC.COLLECTIVE R5, `(.L_x_10352) ;  /* 0x0000000005087348 */ /* 0x000fea0003c00000 */
[----:B------:R0:W1:Y:S02]  /*181a0*/  SHFL.IDX P0, R0, R4, R3, R0 ;  /* 0x0000000304007389 */ /* 0x0000640000000000 */
[----:B01----:R-:W-:Y:S01]  /*181b0*/  ENDCOLLECTIVE ;  /* 0x000000000000791b */ /* 0x003fe20003800000 */
.L_x_10352:
[----:B------:R-:W-:Y:S01]  /*181c0*/  IMAD.MOV.U32 R10, RZ, RZ, R0 ;  /* 0x000000ffff0a7224 */ /* 0x000fe200078e0000 */
[----:B------:R-:W-:Y:S06]  /*181d0*/  BRA `(.L_x_10353) ;  /* 0xffffff5800107947 */ /* 0x000fec000383ffff */
.L_x_9957:
[----:B------:R-:W-:Y:S01]  /*181e0*/  BSSY B0, `(.L_x_10354) ;  /* 0x0000007000007945 */ /* 0x000fe20003800000 */
[----:B-1----:R-:W-:Y:S02]  /*181f0*/  IMAD.MOV.U32 R7, RZ, RZ, 0x10 ;  /* 0x00000010ff077424 */ /* 0x002fe400078e00ff */
[----:B------:R-:W-:Y:S02]  /*18200*/  IMAD.MOV.U32 R6, RZ, RZ, 0x1f ;  /* 0x0000001fff067424 */ /* 0x000fe400078e00ff */
[----:B--2---:R-:W-:-:S07]  /*18210*/  IMAD.MOV.U32 R5, RZ, RZ, -0x1 ;  /* 0xffffffffff057424 */ /* 0x004fce00078e00ff */
[----:B------:R-:W-:Y:S05]  /*18220*/  WARPSYNC.COLLECTIVE R5, `(.L_x_10355) ;  /* 0x0000000005087348 */ /* 0x000fea0003c00000 */
[----:B------:R0:W1:Y:S02]  /*18230*/  SHFL.DOWN P0, R0, R8, R7, R6 ;  /* 0x0800000708007389 */ /* 0x0000640000000006 */
[----:B01----:R-:W-:Y:S01]  /*18240*/  ENDCOLLECTIVE ;  /* 0x000000000000791b */ /* 0x003fe20003800000 */
.L_x_10355:
[----:B------:R-:W-:Y:S05]  /*18250*/  BSYNC B0 ;  /* 0x0000000000007941 */ /* 0x000fea0003800000 */
.L_x_10354:
[----:B------:R-:W-:Y:S01]  /*18260*/  FMNMX R8, R8, R0, !PT ;  /* 0x0000000008087209 */ /* 0x000fe20007800000 */
[----:B------:R-:W-:Y:S02]  /*18270*/  IMAD.MOV.U32 R7, RZ, RZ, 0x8 ;  /* 0x00000008ff077424 */ /* 0x000fe400078e00ff */
[----:B------:R-:W-:Y:S02]  /*18280*/  IMAD.MOV.U32 R6, RZ, RZ, 0x1f ;  /* 0x0000001fff067424 */ /* 0x000fe400078e00ff */
[----:B------:R-:W-:-:S07]  /*18290*/  IMAD.MOV.U32 R5, RZ, RZ, -0x1 ;  /* 0xffffffffff057424 */ /* 0x000fce00078e00ff */
[----:B------:R-:W-:Y:S05]  /*182a0*/  WARPSYNC.COLLECTIVE R5, `(.L_x_10356) ;  /* 0x0000000005087348 */ /* 0x000fea0003c00000 */
[----:B------:R0:W1:Y:S02]  /*182b0*/  SHFL.DOWN P0, R0, R8, R7, R6 ;  /* 0x0800000708007389 */ /* 0x0000640000000006 */
[----:B01----:R-:W-:Y:S01]  /*182c0*/  ENDCOLLECTIVE ;  /* 0x000000000000791b */ /* 0x003fe20003800000 */
.L_x_10356:
[----:B------:R-:W-:Y:S01]  /*182d0*/  IMAD.MOV.U32 R7, RZ, RZ, 0x4 ;  /* 0x00000004ff077424 */ /* 0x000fe200078e00ff */
[----:B------:R-:W-:-:S05]  /*182e0*/  FMNMX R3, R8, R0, !PT ;  /* 0x0000000008037209 */ /* 0x000fca0007800000 */
[----:B------:R-:W-:-:S07]  /*182f0*/  IMAD.MOV.U32 R8, RZ, RZ, R3 ;  /* 0x000000ffff087224 */ /* 0x000fce00078e0003 */
[----:B------:R-:W-:Y:S05]  /*18300*/  WARPSYNC.COLLECTIVE R5, `(.L_x_10357) ;  /* 0x0000000005087348 */ /* 0x000fea0003c00000 */
[----:B------:R0:W1:Y:S02]  /*18310*/  SHFL.DOWN P0, R0, R8, R7, R6 ;  /* 0x0800000708007389 */ /* 0x0000640000000006 */
[----:B01----:R-:W-:Y:S01]  /*18320*/  ENDCOLLECTIVE ;  /* 0x000000000000791b */ /* 0x003fe20003800000 */
.L_x_10357:
[----:B------:R-:W-:Y:S01]  /*18330*/  IMAD.MOV.U32 R7, RZ, RZ, 0x2 ;  /* 0x00000002ff077424 */ /* 0x000fe200078e00ff */
[----:B------:R-:W-:Y:S01]  /*18340*/  FMNMX R4, R3, R0, !PT ;  /* 0x0000000003047209 */ /* 0x000fe20007800000 */
[----:B------:R-:W-:-:S04]  /*18350*/  IMAD.MOV.U32 R3, RZ, RZ, RZ ;  /* 0x000000ffff037224 */ /* 0x000fc800078e00ff */
[----:B------:R-:W-:-:S07]  /*18360*/  IMAD.MOV.U32 R8, RZ, RZ, R4 ;  /* 0x000000ffff087224 */ /* 0x000fce00078e0004 */
[----:B------:R-:W-:Y:S05]  /*18370*/  WARPSYNC.COLLECTIVE R5, `(.L_x_10358) ;  /* 0x0000000005087348 */ /* 0x000fea0003c00000 */
[----:B------:R0:W1:Y:S02]  /*18380*/  SHFL.DOWN P0, R0, R8, R7, R6 ;  /* 0x0800000708007389 */ /* 0x0000640000000006 */
[----:B01----:R-:W-:Y:S01]  /*18390*/  ENDCOLLECTIVE ;  /* 0x000000000000791b */ /* 0x003fe20003800000 */
.L_x_10358:
[----:B------:R-:W-:Y:S01]  /*183a0*/  IMAD.MOV.U32 R7, RZ, RZ, 0x1 ;  /* 0x00000001ff077424 */ /* 0x000fe200078e00ff */
[----:B------:R-:W-:-:S05]  /*183b0*/  FMNMX R9, R4, R0, !PT ;  /* 0x0000000004097209 */ /* 0x000fca0007800000 */
[----:B------:R-:W-:-:S07]  /*183c0*/  IMAD.MOV.U32 R8, RZ, RZ, R9 ;  /* 0x000000ffff087224 */ /* 0x000fce00078e0009 */
[----:B------:R-:W-:Y:S05]  /*183d0*/  WARPSYNC.COLLECTIVE R5, `(.L_x_10359) ;  /* 0x0000000005087348 */ /* 0x000fea0003c00000 */
[----:B------:R0:W1:Y:S02]  /*183e0*/  SHFL.DOWN P0, R0, R8, R7, R6 ;  /* 0x0800000708007389 */ /* 0x0000640000000006 */
[----:B01----:R-:W-:Y:S01]  /*183f0*/  ENDCOLLECTIVE ;  /* 0x000000000000791b */ /* 0x003fe20003800000 */
.L_x_10359:
[----:B------:R-:W-:-:S05]  /*18400*/  FMNMX R0, R9, R0, !PT ;  /* 0x0000000009007209 */ /* 0x000fca0007800000 */
[----:B------:R-:W-:Y:S02]  /*18410*/  IMAD.MOV.U32 R4, RZ, RZ, R0 ;  /* 0x000000ffff047224 */ /* 0x000fe400078e0000 */
[----:B------:R-:W-:-:S07]  /*18420*/  IMAD.MOV.U32 R0, RZ, RZ, 0x1f ;  /* 0x0000001fff007424 */ /* 0x000fce00078e00ff */
[----:B------:R-:W-:Y:S05]  /*18430*/  WARPSYNC.COLLECTIVE R5, `(.L_x_10360) ;  /* 0x0000000005087348 */ /* 0x000fea0003c00000 */
[----:B------:R0:W1:Y:S02]  /*18440*/  SHFL.IDX P0, R0, R4, R3, R0 ;  /* 0x0000000304007389 */ /* 0x0000640000000000 */
[----:B01----:R-:W-:Y:S01]  /*18450*/  ENDCOLLECTIVE ;  /* 0x000000000000791b */ /* 0x003fe20003800000 */
.L_x_10360:
[----:B------:R-:W-:Y:S01]  /*18460*/  IMAD.MOV.U32 R10, RZ, RZ, R0 ;  /* 0x000000ffff0a7224 */ /* 0x000fe200078e0000 */
[----:B------:R-:W-:Y:S06]  /*18470*/  BRA `(.L_x_10361) ;  /* 0xffffff5800947947 */ /* 0x000fec000383ffff */
.L_x_9964:
[----:B------:R-:W-:Y:S01]  /*18480*/  BSSY B0, `(.L_x_10362) ;  /* 0x0000007000007945 */ /* 0x000fe20003800000 */
[----:B------:R-:W-:Y:S02]  /*18490*/  IMAD.MOV.U32 R7, RZ, RZ, 0x10 ;  /* 0x00000010ff077424 */ /* 0x000fe400078e00ff */
[----:B------:R-:W-:Y:S02]  /*184a0*/  IMAD.MOV.U32 R6, RZ, RZ, 0x1f ;  /* 0x0000001fff067424 */ /* 0x000fe400078e00ff */
[----:B------:R-:W-:-:S07]  /*184b0*/  IMAD.MOV.U32 R5, RZ, RZ, -0x1 ;  /* 0xffffffffff057424 */ /* 0x000fce00078e00ff */
[----:B--2---:R-:W-:Y:S05]  /*184c0*/  WARPSYNC.COLLECTIVE R5, `(.L_x_10363) ;  /* 0x0000000005087348 */ /* 0x004fea0003c00000 */
[----:B--2---:R0:W1:Y:S02]  /*184d0*/  SHFL.DOWN P0, R0, R8, R7, R6 ;  /* 0x0800000708007389 */ /* 0x0040640000000006 */
[----:B01----:R-:W-:Y:S01]  /*184e0*/  ENDCOLLECTIVE ;  /* 0x000000000000791b */ /* 0x003fe20003800000 */
.L_x_10363:
[----:B------:R-:W-:Y:S05]  /*184f0*/  BSYNC B0 ;  /* 0x0000000000007941 */ /* 0x000fea0003800000 */
.L_x_10362:
[----:B------:R-:W-:Y:S01]  /*18500*/  FMNMX R8, R8, R0, !PT ;  /* 0x0000000008087209 */ /* 0x000fe20007800000 */
[----:B------:R-:W-:Y:S02]  /*18510*/  IMAD.MOV.U32 R7, RZ, RZ, 0x8 ;  /* 0x00000008ff077424 */ /* 0x000fe400078e00ff */
[----:B------:R-:W-:Y:S02]  /*18520*/  IMAD.MOV.U32 R6, RZ, RZ, 0x1f ;  /* 0x0000001fff067424 */ /* 0x000fe400078e00ff */
[----:B------:R-:W-:-:S07]  /*18530*/  IMAD.MOV.U32 R5, RZ, RZ, -0x1 ;  /* 0xffffffffff057424 */ /* 0x000fce00078e00ff */
[----:B------:R-:W-:Y:S05]  /*18540*/  WARPSYNC.COLLECTIVE R5, `(.L_x_10364) ;  /* 0x0000000005087348 */ /* 0x000fea0003c00000 */
[----:B------:R0:W1:Y:S02]  /*18550*/  SHFL.DOWN P0, R0, R8, R7, R6 ;  /* 0x0800000708007389 */ /* 0x0000640000000006 */
[----:B01----:R-:W-:Y:S01]  /*18560*/  ENDCOLLECTIVE ;  /* 0x000000000000791b */ /* 0x003fe20003800000 */
.L_x_10364:
[----:B------:R-:W-:Y:S01]  /*18570*/  IMAD.MOV.U32 R7, RZ, RZ, 0x4 ;  /* 0x00000004ff077424 */ /* 0x000fe200078e00ff */
[----:B------:R-:W-:-:S05]  /*18580*/  FMNMX R3, R8, R0, !PT ;  /* 0x0000000008037209 */ /* 0x000fca0007800000 */
[----:B------:R-:W-:-:S07]  /*18590*/  IMAD.MOV.U32 R8, RZ, RZ, R3 ;  /* 0x000000ffff087224 */ /* 0x000fce00078e0003 */
[----:B------:R-:W-:Y:S05]  /*185a0*/  WARPSYNC.COLLECTIVE R5, `(.L_x_10365) ;  /* 0x0000000005087348 */ /* 0x000fea0003c00000 */
[----:B------:R0:W1:Y:S02]  /*185b0*/  SHFL.DOWN P0, R0, R8, R7, R6 ;  /* 0x0800000708007389 */ /* 0x0000640000000006 */
[----:B01----:R-:W-:Y:S01]  /*185c0*/  ENDCOLLECTIVE ;  /* 0x000000000000791b */ /* 0x003fe20003800000 */
.L_x_10365:
[----:B------:R-:W-:Y:S01]  /*185d0*/  IMAD.MOV.U32 R7, RZ, RZ, 0x2 ;  /* 0x00000002ff077424 */ /* 0x000fe200078e00ff */
[----:B------:R-:W-:Y:S01]  /*185e0*/  FMNMX R4, R3, R0, !PT ;  /* 0x0000000003047209 */ /* 0x000fe20007800000 */
[----:B------:R-:W-:-:S04]  /*185f0*/  IMAD.MOV.U32 R3, RZ, RZ, RZ ;  /* 0x000000ffff037224 */ /* 0x000fc800078e00ff */
[----:B------:R-:W-:-:S07]  /*18600*/  IMAD.MOV.U32 R8, RZ, RZ, R4 ;  /* 0x000000ffff087224 */ /* 0x000fce00078e0004 */
[----:B------:R-:W-:Y:S05]  /*18610*/  WARPSYNC.COLLECTIVE R5, `(.L_x_10366) ;  /* 0x0000000005087348 */ /* 0x000fea0003c00000 */
[----:B------:R0:W1:Y:S02]  /*18620*/  SHFL.DOWN P0, R0, R8, R7, R6 ;  /* 0x0800000708007389 */ /* 0x0000640000000006 */
[----:B01----:R-:W-:Y:S01]  /*18630*/  ENDCOLLECTIVE ;  /* 0x000000000000791b */ /* 0x003fe20003800000 */
.L_x_10366:
[----:B------:R-:W-:Y:S01]  /*18640*/  IMAD.MOV.U32 R7, RZ, RZ, 0x1 ;  /* 0x00000001ff077424 */ /* 0x000fe200078e00ff */
[----:B------:R-:W-:-:S05]  /*18650*/  FMNMX R9, R4, R0, !PT ;  /* 0x0000000004097209 */ /* 0x000fca0007800000 */
[----:B------:R-:W-:-:S07]  /*18660*/  IMAD.MOV.U32 R8, RZ, RZ, R9 ;  /* 0x000000ffff087224 */ /* 0x000fce00078e0009 */
[----:B------:R-:W-:Y:S05]  /*18670*/  WARPSYNC.COLLECTIVE R5, `(.L_x_10367) ;  /* 0x0000000005087348 */ /* 0x000fea0003c00000 */
[----:B------:R0:W1:Y:S02]  /*18680*/  SHFL.DOWN P0, R0, R8, R7, R6 ;  /* 0x0800000708007389 */ /* 0x0000640000000006 */
[----:B01----:R-:W-:Y:S01]  /*18690*/  ENDCOLLECTIVE ;  /* 0x000000000000791b */ /* 0x003fe20003800000 */
.L_x_10367:
[----:B------:R-:W-:-:S05]  /*186a0*/  FMNMX R0, R9, R0, !PT ;  /* 0x0000000009007209 */ /* 0x000fca0007800000 */
[----:B------:R-:W-:Y:S02]  /*186b0*/  IMAD.MOV.U32 R4, RZ, RZ, R0 ;  /* 0x000000ffff047224 */ /* 0x000fe400078e0000 */
[----:B------:R-:W-:-:S07]  /*186c0*/  IMAD.MOV.U32 R0, RZ, RZ, 0x1f ;  /* 0x0000001fff007424 */ /* 0x000fce00078e00ff */
[----:B------:R-:W-:Y:S05]  /*186d0*/  WARPSYNC.COLLECTIVE R5, `(.L_x_10368) ;  /* 0x0000000005087348 */ /* 0x000fea0003c00000 */
[----:B------:R0:W1:Y:S02]  /*186e0*/  SHFL.IDX P0, R0, R4, R3, R0 ;  /* 0x0000000304007389 */ /* 0x0000640000000000 */
[----:B01----:R-:W-:Y:S01]  /*186f0*/  ENDCOLLECTIVE ;  /* 0x000000000000791b */ /* 0x003fe20003800000 */
.L_x_10368:
[----:B------:R-:W-:Y:S01]  /*18700*/  IMAD.MOV.U32 R10, RZ, RZ, R0 ;  /* 0x000000ffff0a7224 */ /* 0x000fe200078e0000 */
[----:B------:R-:W-:Y:S06]  /*18710*/  BRA `(.L_x_10369) ;  /* 0xffffff5c00007947 */ /* 0x000fec000383ffff */
.L_x_9972:
        /* <DEDUP_REMOVED lines=8> */
.L_x_10371:
[----:B------:R-:W-:Y:S05]  /*187a0*/  BSYNC B0 ;  /* 0x0000000000007941 */ /* 0x000fea0003800000 */
.L_x_10370:
[----:B------:R-:W-:Y:S01]  /*187b0*/  FMNMX R8, R11, R0, !PT ;  /* 0x000000000b087209 */ /* 0x000fe20007800000 */
[----:B------:R-:W-:Y:S02]  /*187c0*/  IMAD.MOV.U32 R7, RZ, RZ, 0x8 ;  /* 0x00000008ff077424 */ /* 0x000fe400078e00ff */
[----:B------:R-:W-:Y:S02]  /*187d0*/  IMAD.MOV.U32 R6, RZ, RZ, 0x1f ;  /* 0x0000001fff067424 */ /* 0x000fe400078e00ff */
[----:B------:R-:W-:-:S07]  /*187e0*/  IMAD.MOV.U32 R5, RZ, RZ, -0x1 ;  /* 0xffffffffff057424 */ /* 0x000fce00078e00ff */
[----:B------:R-:W-:Y:S05]  /*187f0*/  WARPSYNC.COLLECTIVE R5, `(.L_x_10372) ;  /* 0x0000000005087348 */ /* 0x000fea0003c00000 */
[----:B------:R0:W1:Y:S02]  /*18800*/  SHFL.DOWN P0, R0, R8, R7, R6 ;  /* 0x0800000708007389 */ /* 0x0000640000000006 */
[----:B01----:R-:W-:Y:S01]  /*18810*/  ENDCOLLECTIVE ;  /* 0x000000000000791b */ /* 0x003fe20003800000 */
.L_x_10372:
[----:B------:R-:W-:Y:S01]  /*18820*/  IMAD.MOV.U32 R7, RZ, RZ, 0x4 ;  /* 0x00000004ff077424 */ /* 0x000fe200078e00ff */
[----:B------:R-:W-:-:S05]  /*18830*/  FMNMX R3, R8, R0, !PT ;  /* 0x0000000008037209 */ /* 0x000fca0007800000 */
[----:B------:R-:W-:-:S07]  /*18840*/  IMAD.MOV.U32 R8, RZ, RZ, R3 ;  /* 0x000000ffff087224 */ /* 0x000fce00078e0003 */
[----:B------:R-:W-:Y:S05]  /*18850*/  WARPSYNC.COLLECTIVE R5, `(.L_x_10373) ;  /* 0x0000000005087348 */ /* 0x000fea0003c00000 */
[----:B------:R0:W1:Y:S02]  /*18860*/  SHFL.DOWN P0, R0, R8, R7, R6 ;  /* 0x0800000708007389 */ /* 0x0000640000000006 */
[----:B01----:R-:W-:Y:S01]  /*18870*/  ENDCOLLECTIVE ;  /* 0x000000000000791b */ /* 0x003fe20003800000 */
.L_x_10373:
[----:B------:R-:W-:Y:S01]  /*18880*/  IMAD.MOV.U32 R7, RZ, RZ, 0x2 ;  /* 0x00000002ff077424 */ /* 0x000fe200078e00ff */
[----:B------:R-:W-:Y:S01]  /*18890*/  FMNMX R4, R3, R0, !PT ;  /* 0x0000000003047209 */ /* 0x000fe20007800000 */
[----:B------:R-:W-:-:S04]  /*188a0*/  IMAD.MOV.U32 R3, RZ, RZ, RZ ;  /* 0x000000ffff037224 */ /* 0x000fc800078e00ff */
[----:B------:R-:W-:-:S07]  /*188b0*/  IMAD.MOV.U32 R8, RZ, RZ, R4 ;  /* 0x000000ffff087224 */ /* 0x000fce00078e0004 */
[----:B------:R-:W-:Y:S05]  /*188c0*/  WARPSYNC.COLLECTIVE R5, `(.L_x_10374) ;  /* 0x0000000005087348 */ /* 0x000fea0003c00000 */
[----:B------:R0:W1:Y:S02]  /*188d0*/  SHFL.DOWN P0, R0, R8, R7, R6 ;  /* 0x0800000708007389 */ /* 0x0000640000000006 */
[----:B01----:R-:W-:Y:S01]  /*188e0*/  ENDCOLLECTIVE ;  /* 0x000000000000791b */ /* 0x003fe20003800000 */
.L_x_10374:
[----:B------:R-:W-:Y:S01]  /*188f0*/  IMAD.MOV.U32 R7, RZ, RZ, 0x1 ;  /* 0x00000001ff077424 */ /* 0x000fe200078e00ff */
[----:B------:R-:W-:-:S05]  /*18900*/  FMNMX R9, R4, R0, !PT ;  /* 0x0000000004097209 */ /* 0x000fca0007800000 */
[----:B------:R-:W-:-:S07]  /*18910*/  IMAD.MOV.U32 R8, RZ, RZ, R9 ;  /* 0x000000ffff087224 */ /* 0x000fce00078e0009 */
[----:B------:R-:W-:Y:S05]  /*18920*/  WARPSYNC.COLLECTIVE R5, `(.L_x_10375) ;  /* 0x0000000005087348 */ /* 0x000fea0003c00000 */
[----:B------:R0:W1:Y:S02]  /*18930*/  SHFL.DOWN P0, R0, R8, R7, R6 ;  /* 0x0800000708007389 */ /* 0x0000640000000006 */
[----:B01----:R-:W-:Y:S01]  /*18940*/  ENDCOLLECTIVE ;  /* 0x000000000000791b */ /* 0x003fe20003800000 */
.L_x_10375:
[----:B------:R-:W-:-:S05]  /*18950*/  FMNMX R0, R9, R0, !PT ;  /* 0x0000000009007209 */ /* 0x000fca0007800000 */
[----:B------:R-:W-:Y:S02]  /*18960*/  IMAD.MOV.U32 R4, RZ, RZ, R0 ;  /* 0x000000ffff047224 */ /* 0x000fe400078e0000 */
[----:B------:R-:W-:-:S07]  /*18970*/  IMAD.MOV.U32 R0, RZ, RZ, 0x1f ;  /* 0x0000001fff007424 */ /* 0x000fce00078e00ff */
[----:B------:R-:W-:Y:S05]  /*18980*/  WARPSYNC.COLLECTIVE R5, `(.L_x_10376) ;  /* 0x0000000005087348 */ /* 0x000fea0003c00000 */
[----:B------:R0:W1:Y:S02]  /*18990*/  SHFL.IDX P0, R0, R4, R3, R0 ;  /* 0x0000000304007389 */ /* 0x0000640000000000 */
[----:B01----:R-:W-:Y:S01]  /*189a0*/  ENDCOLLECTIVE ;  /* 0x000000000000791b */ /* 0x003fe20003800000 */
.L_x_10376:
[----:B------:R-:W-:Y:S01]  /*189b0*/  IMAD.MOV.U32 R10, RZ, RZ, R0 ;  /* 0x000000ffff0a7224 */ /* 0x000fe200078e0000 */
[----:B------:R-:W-:Y:S06]  /*189c0*/  BRA `(.L_x_10377) ;  /* 0xffffff5c00387947 */ /* 0x000fec000383ffff */
.L_x_9980:
        /* <DEDUP_REMOVED lines=8> */
.L_x_10379:
[----:B------:R-:W-:Y:S05]  /*18a50*/  BSYNC B0 ;  /* 0x0000000000007941 */ /* 0x000fea0003800000 */
.L_x_10378:
[----:B------:R-:W-:Y:S01]  /*18a60*/  FMNMX R8, R11, R0, !PT ;  /* 0x000000000b087209 */ /* 0x000fe20007800000 */
[----:B------:R-:W-:Y:S02]  /*18a70*/  IMAD.MOV.U32 R7, RZ, RZ, 0x8 ;  /* 0x00000008ff077424 */ /* 0x000fe400078e00ff */
[----:B------:R-:W-:Y:S02]  /*18a80*/  IMAD.MOV.U32 R6, RZ, RZ, 0x1f ;  /* 0x0000001fff067424 */ /* 0x000fe400078e00ff */
[----:B------:R-:W-:-:S07]  /*18a90*/  IMAD.MOV.U32 R5, RZ, RZ, -0x1 ;  /* 0xffffffffff057424 */ /* 0x000fce00078e00ff */
[----:B------:R-:W-:Y:S05]  /*18aa0*/  WARPSYNC.COLLECTIVE R5, `(.L_x_10380) ;  /* 0x0000000005087348 */ /* 0x000fea0003c00000 */
[----:B------:R0:W1:Y:S02]  /*18ab0*/  SHFL.DOWN P0, R0, R8, R7, R6 ;  /* 0x0800000708007389 */ /* 0x0000640000000006 */
[----:B01----:R-:W-:Y:S01]  /*18ac0*/  ENDCOLLECTIVE ;  /* 0x000000000000791b */ /* 0x003fe20003800000 */
.L_x_10380:
[----:B------:R-:W-:Y:S01]  /*18ad0*/  IMAD.MOV.U32 R7, RZ, RZ, 0x4 ;  /* 0x00000004ff077424 */ /* 0x000fe200078e00ff */
[----:B------:R-:W-:-:S05]  /*18ae0*/  FMNMX R3, R8, R0, !PT ;  /* 0x0000000008037209 */ /* 0x000fca0007800000 */
[----:B------:R-:W-:-:S07]  /*18af0*/  IMAD.MOV.U32 R8, RZ, RZ, R3 ;  /* 0x000000ffff087224 */ /* 0x000fce00078e0003 */
[----:B------:R-:W-:Y:S05]  /*18b00*/  WARPSYNC.COLLECTIVE R5, `(.L_x_10381) ;  /* 0x0000000005087348 */ /* 0x000fea0003c00000 */
[----:B------:R0:W1:Y:S02]  /*18b10*/  SHFL.DOWN P0, R0, R8, R7, R6 ;  /* 0x0800000708007389 */ /* 0x0000640000000006 */
[----:B01----:R-:W-:Y:S01]  /*18b20*/  ENDCOLLECTIVE ;  /* 0x000000000000791b */ /* 0x003fe20003800000 */
.L_x_10381:
[----:B------:R-:W-:Y:S01]  /*18b30*/  IMAD.MOV.U32 R7, RZ, RZ, 0x2 ;  /* 0x00000002ff077424 */ /* 0x000fe200078e00ff */
[----:B------:R-:W-:Y:S01]  /*18b40*/  FMNMX R4, R3, R0, !PT ;  /* 0x0000000003047209 */ /* 0x000fe20007800000 */
[----:B------:R-:W-:-:S04]  /*18b50*/  IMAD.MOV.U32 R3, RZ, RZ, RZ ;  /* 0x000000ffff037224 */ /* 0x000fc800078e00ff */
[----:B------:R-:W-:-:S07]  /*18b60*/  IMAD.MOV.U32 R8, RZ, RZ, R4 ;  /* 0x000000ffff087224 */ /* 0x000fce00078e0004 */
[----:B------:R-:W-:Y:S05]  /*18b70*/  WARPSYNC.COLLECTIVE R5, `(.L_x_10382) ;  /* 0x0000000005087348 */ /* 0x000fea0003c00000 */
[----:B------:R0:W1:Y:S02]  /*18b80*/  SHFL.DOWN P0, R0, R8, R7, R6 ;  /* 0x0800000708007389 */ /* 0x0000640000000006 */
[----:B01----:R-:W-:Y:S01]  /*18b90*/  ENDCOLLECTIVE ;  /* 0x000000000000791b */ /* 0x003fe20003800000 */
.L_x_10382:
[----:B------:R-:W-:Y:S01]  /*18ba0*/  IMAD.MOV.U32 R7, RZ, RZ, 0x1 ;  /* 0x00000001ff077424 */ /* 0x000fe200078e00ff */
[----:B------:R-:W-:-:S05]  /*18bb0*/  FMNMX R9, R4, R0, !PT ;  /* 0x0000000004097209 */ /* 0x000fca0007800000 */
[----:B------:R-:W-:-:S07]  /*18bc0*/  IMAD.MOV.U32 R8, RZ, RZ, R9 ;  /* 0x000000ffff087224 */ /* 0x000fce00078e0009 */
[----:B------:R-:W-:Y:S05]  /*18bd0*/  WARPSYNC.COLLECTIVE R5, `(.L_x_10383) ;  /* 0x0000000005087348 */ /* 0x000fea0003c00000 */
[----:B------:R0:W1:Y:S02]  /*18be0*/  SHFL.DOWN P0, R0, R8, R7, R6 ;  /* 0x0800000708007389 */ /* 0x0000640000000006 */
[----:B01----:R-:W-:Y:S01]  /*18bf0*/  ENDCOLLECTIVE ;  /* 0x000000000000791b */ /* 0x003fe20003800000 */
.L_x_10383:
[----:B------:R-:W-:-:S05]  /*18c00*/  FMNMX R0, R9, R0, !PT ;  /* 0x0000000009007209 */ /* 0x000fca0007800000 */
[----:B------:R-:W-:Y:S02]  /*18c10*/  IMAD.MOV.U32 R4, RZ, RZ, R0 ;  /* 0x000000ffff047224 */ /* 0x000fe400078e0000 */
[----:B------:R-:W-:-:S07]  /*18c20*/  IMAD.MOV.U32 R0, RZ, RZ, 0x1f ;  /* 0x0000001fff007424 */ /* 0x000fce00078e00ff */
[----:B------:R-:W-:Y:S05]  /*18c30*/  WARPSYNC.COLLECTIVE R5, `(.L_x_10384) ;  /* 0x0000000005087348 */ /* 0x000fea0003c00000 */
[----:B------:R0:W1:Y:S02]  /*18c40*/  SHFL.IDX P0, R0, R4, R3, R0 ;  /* 0x0000000304007389 */ /* 0x0000640000000000 */
[----:B01----:R-:W-:Y:S01]  /*18c50*/  ENDCOLLECTIVE ;  /* 0x000000000000791b */ /* 0x003fe20003800000 */
.L_x_10384:
[----:B------:R-:W-:Y:S01]  /*18c60*/  IMAD.MOV.U32 R10, RZ, RZ, R0 ;  /* 0x000000ffff0a7224 */ /* 0x000fe200078e0000 */
[----:B------:R-:W-:Y:S06]  /*18c70*/  BRA `(.L_x_10385) ;  /* 0xffffff5c00687947 */ /* 0x000fec000383ffff */
.L_x_9988:
        /* <DEDUP_REMOVED lines=8> */
.L_x_10387:
[----:B------:R-:W-:Y:S05]  /*18d00*/  BSYNC B0 ;  /* 0x0000000000007941 */ /* 0x000fea0003800000 */
.L_x_10386:
[----:B------:R-:W-:Y:S01]  /*18d10*/  FMNMX R8, R11, R0, !PT ;  /* 0x000000000b087209 */ /* 0x000fe20007800000 */
[----:B------:R-:W-:Y:S02]  /*18d20*/  IMAD.MOV.U32 R7, RZ, RZ, 0x8 ;  /* 0x00000008ff077424 */ /* 0x000fe400078e00ff */
[----:B------:R-:W-:Y:S02]  /*18d30*/  IMAD.MOV.U32 R6, RZ, RZ, 0x1f ;  /* 0x0000001fff067424 */ /* 0x000fe400078e00ff */
[----:B------:R-:W-:-:S07]  /*18d40*/  IMAD.MOV.U32 R5, RZ, RZ, -0x1 ;  /* 0xffffffffff057424 */ /* 0x000fce00078e00ff */
[----:B------:R-:W-:Y:S05]  /*18d50*/  WARPSYNC.COLLECTIVE R5, `(.L_x_10388) ;  /* 0x0000000005087348 */ /* 0x000fea0003c00000 */
[----:B------:R0:W1:Y:S02]  /*18d60*/  SHFL.DOWN P0, R0, R8, R7, R6 ;  /* 0x0800000708007389 */ /* 0x0000640000000006 */
[----:B01----:R-:W-:Y:S01]  /*18d70*/  ENDCOLLECTIVE ;  /* 0x000000000000791b */ /* 0x003fe20003800000 */
.L_x_10388:
[----:B------:R-:W-:Y:S01]  /*18d80*/  IMAD.MOV.U32 R7, RZ, RZ, 0x4 ;  /* 0x00000004ff077424 */ /* 0x000fe200078e00ff */
[----:B------:R-:W-:-:S05]  /*18d90*/  FMNMX R3, R8, R0, !PT ;  /* 0x0000000008037209 */ /* 0x000fca0007800000 */
[----:B------:R-:W-:-:S07]  /*18da0*/  IMAD.MOV.U32 R8, RZ, RZ, R3 ;  /* 0x000000ffff087224 */ /* 0x000fce00078e0003 */
[----:B------:R-:W-:Y:S05]  /*18db0*/  WARPSYNC.COLLECTIVE R5, `(.L_x_10389) ;  /* 0x0000000005087348 */ /* 0x000fea0003c00000 */
[----:B------:R0:W1:Y:S02]  /*18dc0*/  SHFL.DOWN P0, R0, R8, R7, R6 ;  /* 0x0800000708007389 */ /* 0x0000640000000006 */
[----:B01----:R-:W-:Y:S01]  /*18dd0*/  ENDCOLLECTIVE ;  /* 0x000000000000791b */ /* 0x003fe20003800000 */
.L_x_10389:
[----:B------:R-:W-:Y:S01]  /*18de0*/  IMAD.MOV.U32 R7, RZ, RZ, 0x2 ;  /* 0x00000002ff077424 */ /* 0x000fe200078e00ff */
[----:B------:R-:W-:Y:S01]  /*18df0*/  FMNMX R4, R3, R0, !PT ;  /* 0x0000000003047209 */ /* 0x000fe20007800000 */
[----:B------:R-:W-:-:S04]  /*18e00*/  IMAD.MOV.U32 R3, RZ, RZ, RZ ;  /* 0x000000ffff037224 */ /* 0x000fc800078e00ff */
[----:B------:R-:W-:-:S07]  /*18e10*/  IMAD.MOV.U32 R8, RZ, RZ, R4 ;  /* 0x000000ffff087224 */ /* 0x000fce00078e0004 */
[----:B------:R-:W-:Y:S05]  /*18e20*/  WARPSYNC.COLLECTIVE R5, `(.L_x_10390) ;  /* 0x0000000005087348 */ /* 0x000fea0003c00000 */
[----:B------:R0:W1:Y:S02]  /*18e30*/  SHFL.DOWN P0, R0, R8, R7, R6 ;  /* 0x0800000708007389 */ /* 0x0000640000000006 */
[----:B01----:R-:W-:Y:S01]  /*18e40*/  ENDCOLLECTIVE ;  /* 0x000000000000791b */ /* 0x003fe20003800000 */
.L_x_10390:
[----:B------:R-:W-:Y:S01]  /*18e50*/  IMAD.MOV.U32 R7, RZ, RZ, 0x1 ;  /* 0x00000001ff077424 */ /* 0x000fe200078e00ff */
[----:B------:R-:W-:-:S05]  /*18e60*/  FMNMX R9, R4, R0, !PT ;  /* 0x0000000004097209 */ /* 0x000fca0007800000 */
[----:B------:R-:W-:-:S07]  /*18e70*/  IMAD.MOV.U32 R8, RZ, RZ, R9 ;  /* 0x000000ffff087224 */ /* 0x000fce00078e0009 */
[----:B------:R-:W-:Y:S05]  /*18e80*/  WARPSYNC.COLLECTIVE R5, `(.L_x_10391) ;  /* 0x0000000005087348 */ /* 0x000fea0003c00000 */
[----:B------:R0:W1:Y:S02]  /*18e90*/  SHFL.DOWN P0, R0, R8, R7, R6 ;  /* 0x0800000708007389 */ /* 0x0000640000000006 */
[----:B01----:R-:W-:Y:S01]  /*18ea0*/  ENDCOLLECTIVE ;  /* 0x000000000000791b */ /* 0x003fe20003800000 */
.L_x_10391:
[----:B------:R-:W-:-:S05]  /*18eb0*/  FMNMX R0, R9, R0, !PT ;  /* 0x0000000009007209 */ /* 0x000fca0007800000 */
[----:B------:R-:W-:Y:S02]  /*18ec0*/  IMAD.MOV.U32 R4, RZ, RZ, R0 ;  /* 0x000000ffff047224 */ /* 0x000fe400078e0000 */
[----:B------:R-:W-:-:S07]  /*18ed0*/  IMAD.MOV.U32 R0, RZ, RZ, 0x1f ;  /* 0x0000001fff007424 */ /* 0x000fce00078e00ff */
[----:B------:R-:W-:Y:S05]  /*18ee0*/  WARPSYNC.COLLECTIVE R5, `(.L_x_10392) ;  /* 0x0000000005087348 */ /* 0x000fea0003c00000 */
[----:B------:R0:W1:Y:S02]  /*18ef0*/  SHFL.IDX P0, R0, R4, R3, R0 ;  /* 0x0000000304007389 */ /* 0x0000640000000000 */
[----:B01----:R-:W-:Y:S01]  /*18f00*/  ENDCOLLECTIVE ;  /* 0x000000000000791b */ /* 0x003fe20003800000 */
.L_x_10392:
[----:B------:R-:W-:Y:S01]  /*18f10*/  IMAD.MOV.U32 R10, RZ, RZ, R0 ;  /* 0x000000ffff0a7224 */ /* 0x000fe200078e0000 */
[----:B------:R-:W-:Y:S06]  /*18f20*/  BRA `(.L_x_10393) ;  /* 0xffffff5c00987947 */ /* 0x000fec000383ffff */
.L_x_9996:
        /* <DEDUP_REMOVED lines=8> */
.L_x_10395:
[----:B------:R-:W-:Y:S05]  /*18fb0*/  BSYNC B0 ;  /* 0x0000000000007941 */ /* 0x000fea0003800000 */
.L_x_10394:
[----:B------:R-:W-:Y:S01]  /*18fc0*/  FMNMX R8, R11, R0, !PT ;  /* 0x000000000b087209 */ /* 0x000fe20007800000 */
[----:B------:R-:W-:Y:S02]  /*18fd0*/  IMAD.MOV.U32 R7, RZ, RZ, 0x8 ;  /* 0x00000008ff077424 */ /* 0x000fe400078e00ff */
[----:B------:R-:W-:Y:S02]  /*18fe0*/  IMAD.MOV.U32 R6, RZ, RZ, 0x1f ;  /* 0x0000001fff067424 */ /* 0x000fe400078e00ff */
[----:B------:R-:W-:-:S07]  /*18ff0*/  IMAD.MOV.U32 R5, RZ, RZ, -0x1 ;  /* 0xffffffffff057424 */ /* 0x000fce00078e00ff */
[----:B------:R-:W-:Y:S05]  /*19000*/  WARPSYNC.COLLECTIVE R5, `(.L_x_10396) ;  /* 0x0000000005087348 */ /* 0x000fea0003c00000 */
[----:B------:R0:W1:Y:S02]  /*19010*/  SHFL.DOWN P0, R0, R8, R7, R6 ;  /* 0x0800000708007389 */ /* 0x0000640000000006 */
[----:B01----:R-:W-:Y:S01]  /*19020*/  ENDCOLLECTIVE ;  /* 0x000000000000791b */ /* 0x003fe20003800000 */
.L_x_10396:
[----:B------:R-:W-:Y:S01]  /*19030*/  IMAD.MOV.U32 R7, RZ, RZ, 0x4 ;  /* 0x00000004ff077424 */ /* 0x000fe200078e00ff */
[----:B------:R-:W-:-:S05]  /*19040*/  FMNMX R3, R8, R0, !PT ;  /* 0x0000000008037209 */ /* 0x000fca0007800000 */
[----:B------:R-:W-:-:S07]  /*19050*/  IMAD.MOV.U32 R8, RZ, RZ, R3 ;  /* 0x000000ffff087224 */ /* 0x000fce00078e0003 */
[----:B------:R-:W-:Y:S05]  /*19060*/  WARPSYNC.COLLECTIVE R5, `(.L_x_10397) ;  /* 0x0000000005087348 */ /* 0x000fea0003c00000 */
[----:B------:R0:W1:Y:S02]  /*19070*/  SHFL.DOWN P0, R0, R8, R7, R6 ;  /* 0x0800000708007389 */ /* 0x0000640000000006 */
[----:B01----:R-:W-:Y:S01]  /*19080*/  ENDCOLLECTIVE ;  /* 0x000000000000791b */ /* 0x003fe20003800000 */
.L_x_10397:
[----:B------:R-:W-:Y:S01]  /*19090*/  IMAD.MOV.U32 R7, RZ, RZ, 0x2 ;  /* 0x00000002ff077424 */ /* 0x000fe200078e00ff */
[----:B------:R-:W-:Y:S01]  /*190a0*/  FMNMX R4, R3, R0, !PT ;  /* 0x0000000003047209 */ /* 0x000fe20007800000 */
[----:B------:R-:W-:-:S04]  /*190b0*/  IMAD.MOV.U32 R3, RZ, RZ, RZ ;  /* 0x000000ffff037224 */ /* 0x000fc800078e00ff */
[----:B------:R-:W-:-:S07]  /*190c0*/  IMAD.MOV.U32 R8, RZ, RZ, R4 ;  /* 0x000000ffff087224 */ /* 0x000fce00078e0004 */
[----:B------:R-:W-:Y:S05]  /*190d0*/  WARPSYNC.COLLECTIVE R5, `(.L_x_10398) ;  /* 0x0000000005087348 */ /* 0x000fea0003c00000 */
[----:B------:R0:W1:Y:S02]  /*190e0*/  SHFL.DOWN P0, R0, R8, R7, R6 ;  /* 0x0800000708007389 */ /* 0x0000640000000006 */
[----:B01----:R-:W-:Y:S01]  /*190f0*/  ENDCOLLECTIVE ;  /* 0x000000000000791b */ /* 0x003fe20003800000 */
.L_x_10398:
[----:B------:R-:W-:Y:S01]  /*19100*/  IMAD.MOV.U32 R7, RZ, RZ, 0x1 ;  /* 0x00000001ff077424 */ /* 0x000fe200078e00ff */
[----:B------:R-:W-:-:S05]  /*19110*/  FMNMX R9, R4, R0, !PT ;  /* 0x0000000004097209 */ /* 0x000fca0007800000 */
[----:B------:R-:W-:-:S07]  /*19120*/  IMAD.MOV.U32 R8, RZ, RZ, R9 ;  /* 0x000000ffff087224 */ /* 0x000fce00078e0009 */
[----:B------:R-:W-:Y:S05]  /*19130*/  WARPSYNC.COLLECTIVE R5, `(.L_x_10399) ;  /* 0x0000000005087348 */ /* 0x000fea0003c00000 */
[----:B------:R0:W1:Y:S02]  /*19140*/  SHFL.DOWN P0, R0, R8, R7, R6 ;  /* 0x0800000708007389 */ /* 0x0000640000000006 */
[----:B01----:R-:W-:Y:S01]  /*19150*/  ENDCOLLECTIVE ;  /* 0x000000000000791b */ /* 0x003fe20003800000 */
.L_x_10399:
[----:B------:R-:W-:-:S05]  /*19160*/  FMNMX R0, R9, R0, !PT ;  /* 0x0000000009007209 */ /* 0x000fca0007800000 */
[----:B------:R-:W-:Y:S02]  /*19170*/  IMAD.MOV.U32 R4, RZ, RZ, R0 ;  /* 0x000000ffff047224 */ /* 0x000fe400078e0000 */
[----:B------:R-:W-:-:S07]  /*19180*/  IMAD.MOV.U32 R0, RZ, RZ, 0x1f ;  /* 0x0000001fff007424 */ /* 0x000fce00078e00ff */
[----:B------:R-:W-:Y:S05]  /*19190*/  WARPSYNC.COLLECTIVE R5, `(.L_x_10400) ;  /* 0x0000000005087348 */ /* 0x000fea0003c00000 */
[----:B------:R0:W1:Y:S02]  /*191a0*/  SHFL.IDX P0, R0, R4, R3, R0 ;  /* 0x0000000304007389 */ /* 0x0000640000000000 */
[----:B01----:R-:W-:Y:S01]  /*191b0*/  ENDCOLLECTIVE ;  /* 0x000000000000791b */ /* 0x003fe20003800000 */
.L_x_10400:
[----:B------:R-:W-:Y:S01]  /*191c0*/  IMAD.MOV.U32 R10, RZ, RZ, R0 ;  /* 0x000000ffff0a7224 */ /* 0x000fe200078e0000 */
[----:B------:R-:W-:Y:S06]  /*191d0*/  BRA `(.L_x_10401) ;  /* 0xffffff5c00c87947 */ /* 0x000fec000383ffff */
.L_x_10004:
        /* <DEDUP_REMOVED lines=8> */
.L_x_10403:
[----:B------:R-:W-:Y:S05]  /*19260*/  BSYNC B0 ;  /* 0x0000000000007941 */ /* 0x000fea0003800000 */
.L_x_10402:
[----:B------:R-:W-:Y:S01]  /*19270*/  FMNMX R8, R11, R0, !PT ;  /* 0x000000000b087209 */ /* 0x000fe20007800000 */
[----:B------:R-:W-:Y:S02]  /*19280*/  IMAD.MOV.U32 R7, RZ, RZ, 0x8 ;  /* 0x00000008ff077424 */ /* 0x000fe400078e00ff */
[----:B------:R-:W-:Y:S02]  /*19290*/  IMAD.MOV.U32 R6, RZ, RZ, 0x1f ;  /* 0x0000001fff067424 */ /* 0x000fe400078e00ff */
[----:B------:R-:W-:-:S07]  /*192a0*/  IMAD.MOV.U32 R5, RZ, RZ, -0x1 ;  /* 0xffffffffff057424 */ /* 0x000fce00078e00ff */
[----:B------:R-:W-:Y:S05]  /*192b0*/  WARPSYNC.COLLECTIVE R5, `(.L_x_10404) ;  /* 0x0000000005087348 */ /* 0x000fea0003c00000 */
[----:B------:R0:W1:Y:S02]  /*192c0*/  SHFL.DOWN P0, R0, R8, R7, R6 ;  /* 0x0800000708007389 */ /* 0x0000640000000006 */
[----:B01----:R-:W-:Y:S01]  /*192d0*/  ENDCOLLECTIVE ;  /* 0x000000000000791b */ /* 0x003fe20003800000 */
.L_x_10404:
[----:B------:R-:W-:Y:S01]  /*192e0*/  IMAD.MOV.U32 R7, RZ, RZ, 0x4 ;  /* 0x00000004ff077424 */ /* 0x000fe200078e00ff */
[----:B------:R-:W-:-:S05]  /*192f0*/  FMNMX R3, R8, R0, !PT ;  /* 0x0000000008037209 */ /* 0x000fca0007800000 */
[----:B------:R-:W-:-:S07]  /*19300*/  IMAD.MOV.U32 R8, RZ, RZ, R3 ;  /* 0x000000ffff087224 */ /* 0x000fce00078e0003 */
[----:B------:R-:W-:Y:S05]  /*19310*/  WARPSYNC.COLLECTIVE R5, `(.L_x_10405) ;  /* 0x0000000005087348 */ /* 0x000fea0003c00000 */
[----:B------:R0:W1:Y:S02]  /*19320*/  SHFL.DOWN P0, R0, R8, R7, R6 ;  /* 0x0800000708007389 */ /* 0x0000640000000006 */
[----:B01----:R-:W-:Y:S01]  /*19330*/  ENDCOLLECTIVE ;  /* 0x000000000000791b */ /* 0x003fe20003800000 */
.L_x_10405:
[----:B------:R-:W-:Y:S01]  /*19340*/  IMAD.MOV.U32 R7, RZ, RZ, 0x2 ;  /* 0x00000002ff077424 */ /* 0x000fe200078e00ff */
[----:B------:R-:W-:Y:S01]  /*19350*/  FMNMX R4, R3, R0, !PT ;  /* 0x0000000003047209 */ /* 0x000fe20007800000 */
[----:B------:R-:W-:-:S04]  /*19360*/  IMAD.MOV.U32 R3, RZ, RZ, RZ ;  /* 0x000000ffff037224 */ /* 0x000fc800078e00ff */
[----:B------:R-:W-:-:S07]  /*19370*/  IMAD.MOV.U32 R8, RZ, RZ, R4 ;  /* 0x000000ffff087224 */ /* 0x000fce00078e0004 */
[----:B------:R-:W-:Y:S05]  /*19380*/  WARPSYNC.COLLECTIVE R5, `(.L_x_10406) ;  /* 0x0000000005087348 */ /* 0x000fea0003c00000 */
[----:B------:R0:W1:Y:S02]  /*19390*/  SHFL.DOWN P0, R0, R8, R7, R6 ;  /* 0x0800000708007389 */ /* 0x0000640000000006 */
[----:B01----:R-:W-:Y:S01]  /*193a0*/  ENDCOLLECTIVE ;  /* 0x000000000000791b */ /* 0x003fe20003800000 */
.L_x_10406:
[----:B------:R-:W-:Y:S01]  /*193b0*/  IMAD.MOV.U32 R7, RZ, RZ, 0x1 ;  /* 0x00000001ff077424 */ /* 0x000fe200078e00ff */
[----:B------:R-:W-:-:S05]  /*193c0*/  FMNMX R9, R4, R0, !PT ;  /* 0x0000000004097209 */ /* 0x000fca0007800000 */
[----:B------:R-:W-:-:S07]  /*193d0*/  IMAD.MOV.U32 R8, RZ, RZ, R9 ;  /* 0x000000ffff087224 */ /* 0x000fce00078e0009 */
[----:B------:R-:W-:Y:S05]  /*193e0*/  WARPSYNC.COLLECTIVE R5, `(.L_x_10407) ;  /* 0x0000000005087348 */ /* 0x000fea0003c00000 */
[----:B------:R0:W1:Y:S02]  /*193f0*/  SHFL.DOWN P0, R0, R8, R7, R6 ;  /* 0x0800000708007389 */ /* 0x0000640000000006 */
[----:B01----:R-:W-:Y:S01]  /*19400*/  ENDCOLLECTIVE ;  /* 0x000000000000791b */ /* 0x003fe20003800000 */
.L_x_10407:
[----:B------:R-:W-:-:S05]  /*19410*/  FMNMX R0, R9, R0, !PT ;  /* 0x0000000009007209 */ /* 0x000fca0007800000 */
[----:B------:R-:W-:Y:S02]  /*19420*/  IMAD.MOV.U32 R4, RZ, RZ, R0 ;  /* 0x000000ffff047224 */ /* 0x000fe400078e0000 */
[----:B------:R-:W-:-:S07]  /*19430*/  IMAD.MOV.U32 R0, RZ, RZ, 0x1f ;  /* 0x0000001fff007424 */ /* 0x000fce00078e00ff */
[----:B------:R-:W-:Y:S05]  /*19440*/  WARPSYNC.COLLECTIVE R5, `(.L_x_10408) ;  /* 0x0000000005087348 */ /* 0x000fea0003c00000 */
[----:B------:R0:W1:Y:S02]  /*19450*/  SHFL.IDX P0, R0, R4, R3, R0 ;  /* 0x0000000304007389 */ /* 0x0000640000000000 */
[----:B01----:R-:W-:Y:S01]  /*19460*/  ENDCOLLECTIVE ;  /* 0x000000000000791b */ /* 0x003fe20003800000 */
.L_x_10408:
[----:B------:R-:W-:Y:S01]  /*19470*/  IMAD.MOV.U32 R10, RZ, RZ, R0 ;  /* 0x000000ffff0a7224 */ /* 0x000fe200078e0000 */
[----:B------:R-:W-:Y:S06]  /*19480*/  BRA `(.L_x_10409) ;  /* 0xffffff5c00f87947 */ /* 0x000fec000383ffff */
.L_x_10012:
        /* <DEDUP_REMOVED lines=8> */
.L_x_10411:
[----:B------:R-:W-:Y:S05]  /*19510*/  BSYNC B0 ;  /* 0x0000000000007941 */ /* 0x000fea0003800000 */
.L_x_10410:
[----:B------:R-:W-:Y:S01]  /*19520*/  FMNMX R8, R11, R0, !PT ;  /* 0x000000000b087209 */ /* 0x000fe20007800000 */
[----:B------:R-:W-:Y:S02]  /*19530*/  IMAD.MOV.U32 R7, RZ, RZ, 0x8 ;  /* 0x00000008ff077424 */ /* 0x000fe400078e00ff */
[----:B------:R-:W-:Y:S02]  /*19540*/  IMAD.MOV.U32 R6, RZ, RZ, 0x1f ;  /* 0x0000001fff067424 */ /* 0x000fe400078e00ff */
[----:B------:R-:W-:-:S07]  /*19550*/  IMAD.MOV.U32 R5, RZ, RZ, -0x1 ;  /* 0xffffffffff057424 */ /* 0x000fce00078e00ff */
[----:B------:R-:W-:Y:S05]  /*19560*/  WARPSYNC.COLLECTIVE R5, `(.L_x_10412) ;  /* 0x0000000005087348 */ /* 0x000fea0003c00000 */
[----:B------:R0:W1:Y:S02]  /*19570*/  SHFL.DOWN P0, R0, R8, R7, R6 ;  /* 0x0800000708007389 */ /* 0x0000640000000006 */
[----:B01----:R-:W-:Y:S01]  /*19580*/  ENDCOLLECTIVE ;  /* 0x000000000000791b */ /* 0x003fe20003800000 */
.L_x_10412:
[----:B------:R-:W-:Y:S01]  /*19590*/  IMAD.MOV.U32 R7, RZ, RZ, 0x4 ;  /* 0x00000004ff077424 */ /* 0x000fe200078e00ff */
[----:B------:R-:W-:-:S05]  /*195a0*/  FMNMX R3, R8, R0, !PT ;  /* 0x0000000008037209 */ /* 0x000fca0007800000 */
[----:B------:R-:W-:-:S07]  /*195b0*/  IMAD.MOV.U32 R8, RZ, RZ, R3 ;  /* 0x000000ffff087224 */ /* 0x000fce00078e0003 */
[----:B------:R-:W-:Y:S05]  /*195c0*/  WARPSYNC.COLLECTIVE R5, `(.L_x_10413) ;  /* 0x0000000005087348 */ /* 0x000fea0003c00000 */
[----:B------:R0:W1:Y:S02]  /*195d0*/  SHFL.DOWN P0, R0, R8, R7, R6 ;  /* 0x0800000708007389 */ /* 0x0000640000000006 */
[----:B01----:R-:W-:Y:S01]  /*195e0*/  ENDCOLLECTIVE ;  /* 0x000000000000791b */ /* 0x003fe20003800000 */
.L_x_10413:
[----:B------:R-:W-:Y:S01]  /*195f0*/  IMAD.MOV.U32 R7, RZ, RZ, 0x2 ;  /* 0x00000002ff077424 */ /* 0x000fe200078e00ff */
[----:B------:R-:W-:Y:S01]  /*19600*/  FMNMX R4, R3, R0, !PT ;  /* 0x0000000003047209 */ /* 0x000fe20007800000 */
[----:B------:R-:W-:-:S04]  /*19610*/  IMAD.MOV.U32 R3, RZ, RZ, RZ ;  /* 0x000000ffff037224 */ /* 0x000fc800078e00ff */
[----:B------:R-:W-:-:S07]  /*19620*/  IMAD.MOV.U32 R8, RZ, RZ, R4 ;  /* 0x000000ffff087224 */ /* 0x000fce00078e0004 */
[----:B------:R-:W-:Y:S05]  /*19630*/  WARPSYNC.COLLECTIVE R5, `(.L_x_10414) ;  /* 0x0000000005087348 */ /* 0x000fea0003c00000 */
[----:B------:R0:W1:Y:S02]  /*19640*/  SHFL.DOWN P0, R0, R8, R7, R6 ;  /* 0x0800000708007389 */ /* 0x0000640000000006 */
[----:B01----:R-:W-:Y:S01]  /*19650*/  ENDCOLLECTIVE ;  /* 0x000000000000791b */ /* 0x003fe20003800000 */
.L_x_10414:
[----:B------:R-:W-:Y:S01]  /*19660*/  IMAD.MOV.U32 R7, RZ, RZ, 0x1 ;  /* 0x00000001ff077424 */ /* 0x000fe200078e00ff */
[----:B------:R-:W-:-:S05]  /*19670*/  FMNMX R9, R4, R0, !PT ;  /* 0x0000000004097209 */ /* 0x000fca0007800000 */
[----:B------:R-:W-:-:S07]  /*19680*/  IMAD.MOV.U32 R8, RZ, RZ, R9 ;  /* 0x000000ffff087224 */ /* 0x000fce00078e0009 */
[----:B------:R-:W-:Y:S05]  /*19690*/  WARPSYNC.COLLECTIVE R5, `(.L_x_10415) ;  /* 0x0000000005087348 */ /* 0x000fea0003c00000 */
[----:B------:R0:W1:Y:S02]  /*196a0*/  SHFL.DOWN P0, R0, R8, R7, R6 ;  /* 0x0800000708007389 */ /* 0x0000640000000006 */
[----:B01----:R-:W-:Y:S01]  /*196b0*/  ENDCOLLECTIVE ;  /* 0x000000000000791b */ /* 0x003fe20003800000 */
.L_x_10415:
[----:B------:R-:W-:-:S05]  /*196c0*/  FMNMX R0, R9, R0, !PT ;  /* 0x0000000009007209 */ /* 0x000fca0007800000 */
[----:B------:R-:W-:Y:S02]  /*196d0*/  IMAD.MOV.U32 R4, RZ, RZ, R0 ;  /* 0x000000ffff047224 */ /* 0x000fe400078e0000 */
[----:B------:R-:W-:-:S07]  /*196e0*/  IMAD.MOV.U32 R0, RZ, RZ, 0x1f ;  /* 0x0000001fff007424 */ /* 0x000fce00078e00ff */
[----:B------:R-:W-:Y:S05]  /*196f0*/  WARPSYNC.COLLECTIVE R5, `(.L_x_10416) ;  /* 0x0000000005087348 */ /* 0x000fea0003c00000 */
[----:B------:R0:W1:Y:S02]  /*19700*/  SHFL.IDX P0, R0, R4, R3, R0 ;  /* 0x0000000304007389 */ /* 0x0000640000000000 */
[----:B01----:R-:W-:Y:S01]  /*19710*/  ENDCOLLECTIVE ;  /* 0x000000000000791b */ /* 0x003fe20003800000 */
.L_x_10416:
[----:B------:R-:W-:Y:S01]  /*19720*/  IMAD.MOV.U32 R10, RZ, RZ, R0 ;  /* 0x000000ffff0a7224 */ /* 0x000fe200078e0000 */
[----:B------:R-:W-:Y:S06]  /*19730*/  BRA `(.L_x_10417) ;  /* 0xffffff6000287947 */ /* 0x000fec000383ffff */
.L_x_10020:
        /* <DEDUP_REMOVED lines=8> */
.L_x_10419:
[----:B------:R-:W-:Y:S05]  /*197c0*/  BSYNC B0 ;  /* 0x0000000000007941 */ /* 0x000fea0003800000 */
.L_x_10418:
[----:B------:R-:W-:Y:S01]  /*197d0*/  FMNMX R8, R11, R0, !PT ;  /* 0x000000000b087209 */ /* 0x000fe20007800000 */
[----:B------:R-:W-:Y:S02]  /*197e0*/  IMAD.MOV.U32 R7, RZ, RZ, 0x8 ;  /* 0x00000008ff077424 */ /* 0x000fe400078e00ff */
[----:B------:R-:W-:Y:S02]  /*197f0*/  IMAD.MOV.U32 R6, RZ, RZ, 0x1f ;  /* 0x0000001fff067424 */ /* 0x000fe400078e00ff */
[----:B------:R-:W-:-:S07]  /*19800*/  IMAD.MOV.U32 R5, RZ, RZ, -0x1 ;  /* 0xffffffffff057424 */ /* 0x000fce00078e00ff */
[----:B------:R-:W-:Y:S05]  /*19810*/  WARPSYNC.COLLECTIVE R5, `(.L_x_10420) ;  /* 0x0000000005087348 */ /* 0x000fea0003c00000 */
[----:B------:R0:W1:Y:S02]  /*19820*/  SHFL.DOWN P0, R0, R8, R7, R6 ;  /* 0x0800000708007389 */ /* 0x0000640000000006 */
[----:B01----:R-:W-:Y:S01]  /*19830*/  ENDCOLLECTIVE ;  /* 0x000000000000791b */ /* 0x003fe20003800000 */
.L_x_10420:
[----:B------:R-:W-:Y:S01]  /*19840*/  IMAD.MOV.U32 R7, RZ, RZ, 0x4 ;  /* 0x00000004ff077424 */ /* 0x000fe200078e00ff */
[----:B------:R-:W-:-:S05]  /*19850*/  FMNMX R3, R8, R0, !PT ;  /* 0x0000000008037209 */ /* 0x000fca0007800000 */
[----:B------:R-:W-:-:S07]  /*19860*/  IMAD.MOV.U32 R8, RZ, RZ, R3 ;  /* 0x000000ffff087224 */ /* 0x000fce00078e0003 */
[----:B------:R-:W-:Y:S05]  /*19870*/  WARPSYNC.COLLECTIVE R5, `(.L_x_10421) ;  /* 0x0000000005087348 */ /* 0x000fea0003c00000 */
[----:B------:R0:W1:Y:S02]  /*19880*/  SHFL.DOWN P0, R0, R8, R7, R6 ;  /* 0x0800000708007389 */ /* 0x0000640000000006 */
[----:B01----:R-:W-:Y:S01]  /*19890*/  ENDCOLLECTIVE ;  /* 0x000000000000791b */ /* 0x003fe20003800000 */
.L_x_10421:
[----:B------:R-:W-:Y:S01]  /*198a0*/  IMAD.MOV.U32 R7, RZ, RZ, 0x2 ;  /* 0x00000002ff077424 */ /* 0x000fe200078e00ff */
[----:B------:R-:W-:Y:S01]  /*198b0*/  FMNMX R4, R3, R0, !PT ;  /* 0x0000000003047209 */ /* 0x000fe20007800000 */
[----:B------:R-:W-:-:S04]  /*198c0*/  IMAD.MOV.U32 R3, RZ, RZ, RZ ;  /* 0x000000ffff037224 */ /* 0x000fc800078e00ff */
[----:B------:R-:W-:-:S07]  /*198d0*/  IMAD.MOV.U32 R8, RZ, RZ, R4 ;  /* 0x000000ffff087224 */ /* 0x000fce00078e0004 */
[----:B------:R-:W-:Y:S05]  /*198e0*/  WARPSYNC.COLLECTIVE R5, `(.L_x_10422) ;  /* 0x0000000005087348 */ /* 0x000fea0003c00000 */
[----:B------:R0:W1:Y:S02]  /*198f0*/  SHFL.DOWN P0, R0, R8, R7, R6 ;  /* 0x0800000708007389 */ /* 0x0000640000000006 */
[----:B01----:R-:W-:Y:S01]  /*19900*/  ENDCOLLECTIVE ;  /* 0x000000000000791b */ /* 0x003fe20003800000 */
.L_x_10422:
[----:B------:R-:W-:Y:S01]  /*19910*/  IMAD.MOV.U32 R7, RZ, RZ, 0x1 ;  /* 0x00000001ff077424 */ /* 0x000fe200078e00ff */
[----:B------:R-:W-:-:S05]  /*19920*/  FMNMX R9, R4, R0, !PT ;  /* 0x0000000004097209 */ /* 0x000fca0007800000 */
[----:B------:R-:W-:-:S07]  /*19930*/  IMAD.MOV.U32 R8, RZ, RZ, R9 ;  /* 0x000000ffff087224 */ /* 0x000fce00078e0009 */
[----:B------:R-:W-:Y:S05]  /*19940*/  WARPSYNC.COLLECTIVE R5, `(.L_x_10423) ;  /* 0x0000000005087348 */ /* 0x000fea0003c00000 */
[----:B------:R0:W1:Y:S02]  /*19950*/  SHFL.DOWN P0, R0, R8, R7, R6 ;  /* 0x0800000708007389 */ /* 0x0000640000000006 */
[----:B01----:R-:W-:Y:S01]  /*19960*/  ENDCOLLECTIVE ;  /* 0x000000000000791b */ /* 0x003fe20003800000 */
.L_x_10423:
[----:B------:R-:W-:-:S05]  /*19970*/  FMNMX R0, R9, R0, !PT ;  /* 0x0000000009007209 */ /* 0x000fca0007800000 */
[----:B------:R-:W-:Y:S02]  /*19980*/  IMAD.MOV.U32 R4, RZ, RZ, R0 ;  /* 0x000000ffff047224 */ /* 0x000fe400078e0000 */
[----:B------:R-:W-:-:S07]  /*19990*/  IMAD.MOV.U32 R0, RZ, RZ, 0x1f ;  /* 0x0000001fff007424 */ /* 0x000fce00078e00ff */
[----:B------:R-:W-:Y:S05]  /*199a0*/  WARPSYNC.COLLECTIVE R5, `(.L_x_10424) ;  /* 0x0000000005087348 */ /* 0x000fea0003c00000 */
[----:B------:R0:W1:Y:S02]  /*199b0*/  SHFL.IDX P0, R0, R4, R3, R0 ;  /* 0x0000000304007389 */ /* 0x0000640000000000 */
[----:B01----:R-:W-:Y:S01]  /*199c0*/  ENDCOLLECTIVE ;  /* 0x000000000000791b */ /* 0x003fe20003800000 */
.L_x_10424:
[----:B------:R-:W-:Y:S01]  /*199d0*/  IMAD.MOV.U32 R10, RZ, RZ, R0 ;  /* 0x000000ffff0a7224 */ /* 0x000fe200078e0000 */
[----:B------:R-:W-:Y:S06]  /*199e0*/  BRA `(.L_x_10425) ;  /* 0xffffff6000607947 */ /* 0x000fec000383ffff */
.L_x_10028:
        /* <DEDUP_REMOVED lines=8> */
.L_x_10427:
[----:B------:R-:W-:Y:S05]  /*19a70*/  BSYNC B0 ;  /* 0x0000000000007941 */ /* 0x000fea0003800000 */
.L_x_10426:
[----:B------:R-:W-:Y:S01]  /*19a80*/  FMNMX R8, R11, R0, !PT ;  /* 0x000000000b087209 */ /* 0x000fe20007800000 */
[----:B------:R-:W-:Y:S02]  /*19a90*/  IMAD.MOV.U32 R7, RZ, RZ, 0x8 ;  /* 0x00000008ff077424 */ /* 0x000fe400078e00ff */
[----:B------:R-:W-:Y:S02]  /*19aa0*/  IMAD.MOV.U32 R6, RZ, RZ, 0x1f ;  /* 0x0000001fff067424 */ /* 0x000fe400078e00ff */
[----:B------:R-:W-:-:S07]  /*19ab0*/  IMAD.MOV.U32 R5, RZ, RZ, -0x1 ;  /* 0xffffffffff057424 */ /* 0x000fce00078e00ff */
[----:B------:R-:W-:Y:S05]  /*19ac0*/  WARPSYNC.COLLECTIVE R5, `(.L_x_10428) ;  /* 0x0000000005087348 */ /* 0x000fea0003c00000 */
[----:B------:R0:W1:Y:S02]  /*19ad0*/  SHFL.DOWN P0, R0, R8, R7, R6 ;  /* 0x0800000708007389 */ /* 0x0000640000000006 */
[----:B01----:R-:W-:Y:S01]  /*19ae0*/  ENDCOLLECTIVE ;  /* 0x000000000000791b */ /* 0x003fe20003800000 */
.L_x_10428:
[----:B------:R-:W-:Y:S01]  /*19af0*/  IMAD.MOV.U32 R7, RZ, RZ, 0x4 ;  /* 0x00000004ff077424 */ /* 0x000fe200078e00ff */
[----:B------:R-:W-:-:S05]  /*19b00*/  FMNMX R3, R8, R0, !PT ;  /* 0x0000000008037209 */ /* 0x000fca0007800000 */
[----:B------:R-:W-:-:S07]  /*19b10*/  IMAD.MOV.U32 R8, RZ, RZ, R3 ;  /* 0x000000ffff087224 */ /* 0x000fce00078e0003 */
[----:B------:R-:W-:Y:S05]  /*19b20*/  WARPSYNC.COLLECTIVE R5, `(.L_x_10429) ;  /* 0x0000000005087348 */ /* 0x000fea0003c00000 */
[----:B------:R0:W1:Y:S02]  /*19b30*/  SHFL.DOWN P0, R0, R8, R7, R6 ;  /* 0x0800000708007389 */ /* 0x0000640000000006 */
[----:B01----:R-:W-:Y:S01]  /*19b40*/  ENDCOLLECTIVE ;  /* 0x000000000000791b */ /* 0x003fe20003800000 */
.L_x_10429:
[----:B------:R-:W-:Y:S01]  /*19b50*/  IMAD.MOV.U32 R7, RZ, RZ, 0x2 ;  /* 0x00000002ff077424 */ /* 0x000fe200078e00ff */
[----:B------:R-:W-:Y:S01]  /*19b60*/  FMNMX R4, R3, R0, !PT ;  /* 0x0000000003047209 */ /* 0x000fe20007800000 */
[----:B------:R-:W-:-:S04]  /*19b70*/  IMAD.MOV.U32 R3, RZ, RZ, RZ ;  /* 0x000000ffff037224 */ /* 0x000fc800078e00ff */
[----:B------:R-:W-:-:S07]  /*19b80*/  IMAD.MOV.U32 R8, RZ, RZ, R4 ;  /* 0x000000ffff087224 */ /* 0x000fce00078e0004 */
[----:B------:R-:W-:Y:S05]  /*19b90*/  WARPSYNC.COLLECTIVE R5, `(.L_x_10430) ;  /* 0x0000000005087348 */ /* 0x000fea0003c00000 */
[----:B------:R0:W1:Y:S02]  /*19ba0*/  SHFL.DOWN P0, R0, R8, R7, R6 ;  /* 0x0800000708007389 */ /* 0x0000640000000006 */
[----:B01----:R-:W-:Y:S01]  /*19bb0*/  ENDCOLLECTIVE ;  /* 0x000000000000791b */ /* 0x003fe20003800000 */
.L_x_10430:
[----:B------:R-:W-:Y:S01]  /*19bc0*/  IMAD.MOV.U32 R7, RZ, RZ, 0x1 ;  /* 0x00000001ff077424 */ /* 0x000fe200078e00ff */
[----:B------:R-:W-:-:S05]  /*19bd0*/  FMNMX R9, R4, R0, !PT ;  /* 0x0000000004097209 */ /* 0x000fca0007800000 */
[----:B------:R-:W-:-:S07]  /*19be0*/  IMAD.MOV.U32 R8, RZ, RZ, R9 ;  /* 0x000000ffff087224 */ /* 0x000fce00078e0009 */
[----:B------:R-:W-:Y:S05]  /*19bf0*/  WARPSYNC.COLLECTIVE R5, `(.L_x_10431) ;  /* 0x0000000005087348 */ /* 0x000fea0003c00000 */
[----:B------:R0:W1:Y:S02]  /*19c00*/  SHFL.DOWN P0, R0, R8, R7, R6 ;  /* 0x0800000708007389 */ /* 0x0000640000000006 */
[----:B01----:R-:W-:Y:S01]  /*19c10*/  ENDCOLLECTIVE ;  /* 0x000000000000791b */ /* 0x003fe20003800000 */
.L_x_10431:
[----:B------:R-:W-:-:S05]  /*19c20*/  FMNMX R0, R9, R0, !PT ;  /* 0x0000000009007209 */ /* 0x000fca0007800000 */
[----:B------:R-:W-:Y:S02]  /*19c30*/  IMAD.MOV.U32 R4, RZ, RZ, R0 ;  /* 0x000000ffff047224 */ /* 0x000fe400078e0000 */
[----:B------:R-:W-:-:S07]  /*19c40*/  IMAD.MOV.U32 R0, RZ, RZ, 0x1f ;  /* 0x0000001fff007424 */ /* 0x000fce00078e00ff */
[----:B------:R-:W-:Y:S05]  /*19c50*/  WARPSYNC.COLLECTIVE R5, `(.L_x_10432) ;  /* 0x0000000005087348 */ /* 0x000fea0003c00000 */
[----:B------:R0:W1:Y:S02]  /*19c60*/  SHFL.IDX P0, R0, R4, R3, R0 ;  /* 0x0000000304007389 */ /* 0x0000640000000000 */
[----:B01----:R-:W-:Y:S01]  /*19c70*/  ENDCOLLECTIVE ;  /* 0x000000000000791b */ /* 0x003fe20003800000 */
.L_x_10432:
[----:B------:R-:W-:Y:S01]  /*19c80*/  IMAD.MOV.U32 R10, RZ, RZ, R0 ;  /* 0x000000ffff0a7224 */ /* 0x000fe200078e0000 */
[----:B------:R-:W-:Y:S06]  /*19c90*/  BRA `(.L_x_10433) ;  /* 0xffffff6000987947 */ /* 0x000fec000383ffff */
.L_x_10036:
        /* <DEDUP_REMOVED lines=8> */
.L_x_10435:
[----:B------:R-:W-:Y:S05]  /*19d20*/  BSYNC B0 ;  /* 0x0000000000007941 */ /* 0x000fea0003800000 */
.L_x_10434:
[----:B------:R-:W-:Y:S01]  /*19d30*/  FMNMX R8, R11, R0, !PT ;  /* 0x000000000b087209 */ /* 0x000fe20007800000 */
[----:B------:R-:W-:Y:S02]  /*19d40*/  IMAD.MOV.U32 R7, RZ, RZ, 0x8 ;  /* 0x00000008ff077424 */ /* 0x000fe400078e00ff */
[----:B------:R-:W-:Y:S02]  /*19d50*/  IMAD.MOV.U32 R6, RZ, RZ, 0x1f ;  /* 0x0000001fff067424 */ /* 0x000fe400078e00ff */
[----:B------:R-:W-:-:S07]  /*19d60*/  IMAD.MOV.U32 R5, RZ, RZ, -0x1 ;  /* 0xffffffffff057424 */ /* 0x000fce00078e00ff */
[----:B------:R-:W-:Y:S05]  /*19d70*/  WARPSYNC.COLLECTIVE R5, `(.L_x_10436) ;  /* 0x0000000005087348 */ /* 0x000fea0003c00000 */
[----:B------:R0:W1:Y:S02]  /*19d80*/  SHFL.DOWN P0, R0, R8, R7, R6 ;  /* 0x0800000708007389 */ /* 0x0000640000000006 */
[----:B01----:R-:W-:Y:S01]  /*19d90*/  ENDCOLLECTIVE ;  /* 0x000000000000791b */ /* 0x003fe20003800000 */
.L_x_10436:
[----:B------:R-:W-:Y:S01]  /*19da0*/  IMAD.MOV.U32 R7, RZ, RZ, 0x4 ;  /* 0x00000004ff077424 */ /* 0x000fe200078e00ff */
[----:B------:R-:W-:-:S05]  /*19db0*/  FMNMX R3, R8, R0, !PT ;  /* 0x0000000008037209 */ /* 0x000fca0007800000 */
[----:B------:R-:W-:-:S07]  /*19dc0*/  IMAD.MOV.U32 R8, RZ, RZ, R3 ;  /* 0x000000ffff087224 */ /* 0x000fce00078e0003 */
[----:B------:R-:W-:Y:S05]  /*19dd0*/  WARPSYNC.COLLECTIVE R5, `(.L_x_10437) ;  /* 0x0000000005087348 */ /* 0x000fea0003c00000 */
[----:B------:R0:W1:Y:S02]  /*19de0*/  SHFL.DOWN P0, R0, R8, R7, R6 ;  /* 0x0800000708007389 */ /* 0x0000640000000006 */
[----:B01----:R-:W-:Y:S01]  /*19df0*/  ENDCOLLECTIVE ;  /* 0x000000000000791b */ /* 0x003fe20003800000 */
.L_x_10437:
[----:B------:R-:W-:Y:S01]  /*19e00*/  IMAD.MOV.U32 R7, RZ, RZ, 0x2 ;  /* 0x00000002ff077424 */ /* 0x000fe200078e00ff */
[----:B------:R-:W-:Y:S01]  /*19e10*/  FMNMX R4, R3, R0, !PT ;  /* 0x0000000003047209 */ /* 0x000fe20007800000 */
[----:B------:R-:W-:-:S04]  /*19e20*/  IMAD.MOV.U32 R3, RZ, RZ, RZ ;  /* 0x000000ffff037224 */ /* 0x000fc800078e00ff */
[----:B------:R-:W-:-:S07]  /*19e30*/  IMAD.MOV.U32 R8, RZ, RZ, R4 ;  /* 0x000000ffff087224 */ /* 0x000fce00078e0004 */
[----:B------:R-:W-:Y:S05]  /*19e40*/  WARPSYNC.COLLECTIVE R5, `(.L_x_10438) ;  /* 0x0000000005087348 */ /* 0x000fea0003c00000 */
[----:B------:R0:W1:Y:S02]  /*19e50*/  SHFL.DOWN P0, R0, R8, R7, R6 ;  /* 0x0800000708007389 */ /* 0x0000640000000006 */
[----:B01----:R-:W-:Y:S01]  /*19e60*/  ENDCOLLECTIVE ;  /* 0x000000000000791b */ /* 0x003fe20003800000 */
.L_x_10438:
[----:B------:R-:W-:Y:S01]  /*19e70*/  IMAD.MOV.U32 R7, RZ, RZ, 0x1 ;  /* 0x00000001ff077424 */ /* 0x000fe200078e00ff */
[----:B------:R-:W-:-:S05]  /*19e80*/  FMNMX R9, R4, R0, !PT ;  /* 0x0000000004097209 */ /* 0x000fca0007800000 */
[----:B------:R-:W-:-:S07]  /*19e90*/  IMAD.MOV.U32 R8, RZ, RZ, R9 ;  /* 0x000000ffff087224 */ /* 0x000fce00078e0009 */
[----:B------:R-:W-:Y:S05]  /*19ea0*/  WARPSYNC.COLLECTIVE R5, `(.L_x_10439) ;  /* 0x0000000005087348 */ /* 0x000fea0003c00000 */
[----:B------:R0:W1:Y:S02]  /*19eb0*/  SHFL.DOWN P0, R0, R8, R7, R6 ;  /* 0x0800000708007389 */ /* 0x0000640000000006 */
[----:B01----:R-:W-:Y:S01]  /*19ec0*/  ENDCOLLECTIVE ;  /* 0x000000000000791b */ /* 0x003fe20003800000 */
.L_x_10439:
[----:B------:R-:W-:-:S05]  /*19ed0*/  FMNMX R0, R9, R0, !PT ;  /* 0x0000000009007209 */ /* 0x000fca0007800000 */
[----:B------:R-:W-:Y:S02]  /*19ee0*/  IMAD.MOV.U32 R4, RZ, RZ, R0 ;  /* 0x000000ffff047224 */ /* 0x000fe400078e0000 */
[----:B------:R-:W-:-:S07]  /*19ef0*/  IMAD.MOV.U32 R0, RZ, RZ, 0x1f ;  /* 0x0000001fff007424 */ /* 0x000fce00078e00ff */
[----:B------:R-:W-:Y:S05]  /*19f00*/  WARPSYNC.COLLECTIVE R5, `(.L_x_10440) ;  /* 0x0000000005087348 */ /* 0x000fea0003c00000 */
[----:B------:R0:W1:Y:S02]  /*19f10*/  SHFL.IDX P0, R0, R4, R3, R0 ;  /* 0x0000000304007389 */ /* 0x0000640000000000 */
[----:B01----:R-:W-:Y:S01]  /*19f20*/  ENDCOLLECTIVE ;  /* 0x000000000000791b */ /* 0x003fe20003800000 */
.L_x_10440:
[----:B------:R-:W-:Y:S01]  /*19f30*/  IMAD.MOV.U32 R10, RZ, RZ, R0 ;  /* 0x000000ffff0a7224 */ /* 0x000fe200078e0000 */
[----:B------:R-:W-:Y:S06]  /*19f40*/  BRA `(.L_x_10441) ;  /* 0xffffff6400047947 */ /* 0x000fec000383ffff */
.L_x_10044:
        /* <DEDUP_REMOVED lines=8> */
.L_x_10443:
[----:B------:R-:W-:Y:S05]  /*19fd0*/  BSYNC B0 ;  /* 0x0000000000007941 */ /* 0x000fea0003800000 */
.L_x_10442:
[----:B------:R-:W-:Y:S01]  /*19fe0*/  FMNMX R8, R11, R0, !PT ;  /* 0x000000000b087209 */ /* 0x000fe20007800000 */
[----:B------:R-:W-:Y:S02]  /*19ff0*/  IMAD.MOV.U32 R7, RZ, RZ, 0x8 ;  /* 0x00000008ff077424 */ /* 0x000fe400078e00ff */
[----:B------:R-:W-:Y:S02]  /*1a000*/  IMAD.MOV.U32 R6, RZ, RZ, 0x1f ;  /* 0x0000001fff067424 */ /* 0x000fe400078e00ff */
[----:B------:R-:W-:-:S07]  /*1a010*/  IMAD.MOV.U32 R5, RZ, RZ, -0x1 ;  /* 0xffffffffff057424 */ /* 0x000fce00078e00ff */
[----:B------:R-:W-:Y:S05]  /*1a020*/  WARPSYNC.COLLECTIVE R5, `(.L_x_10444) ;  /* 0x0000000005087348 */ /* 0x000fea0003c00000 */
[----:B------:R0:W1:Y:S02]  /*1a030*/  SHFL.DOWN P0, R0, R8, R7, R6 ;  /* 0x0800000708007389 */ /* 0x0000640000000006 */
[----:B01----:R-:W-:Y:S01]  /*1a040*/  ENDCOLLECTIVE ;  /* 0x000000000000791b */ /* 0x003fe20003800000 */
.L_x_10444:
[----:B------:R-:W-:Y:S01]  /*1a050*/  IMAD.MOV.U32 R7, RZ, RZ, 0x4 ;  /* 0x00000004ff077424 */ /* 0x000fe200078e00ff */
[----:B------:R-:W-:-:S05]  /*1a060*/  FMNMX R3, R8, R0, !PT ;  /* 0x0000000008037209 */ /* 0x000fca0007800000 */
[----:B------:R-:W-:-:S07]  /*1a070*/  IMAD.MOV.U32 R8, RZ, RZ, R3 ;  /* 0x000000ffff087224 */ /* 0x000fce00078e0003 */
[----:B------:R-:W-:Y:S05]  /*1a080*/  WARPSYNC.COLLECTIVE R5, `(.L_x_10445) ;  /* 0x0000000005087348 */ /* 0x000fea0003c00000 */
[----:B------:R0:W1:Y:S02]  /*1a090*/  SHFL.DOWN P0, R0, R8, R7, R6 ;  /* 0x0800000708007389 */ /* 0x0000640000000006 */
[----:B01----:R-:W-:Y:S01]  /*1a0a0*/  ENDCOLLECTIVE ;  /* 0x000000000000791b */ /* 0x003fe20003800000 */
.L_x_10445:
[----:B------:R-:W-:Y:S01]  /*1a0b0*/  IMAD.MOV.U32 R7, RZ, RZ, 0x2 ;  /* 0x00000002ff077424 */ /* 0x000fe200078e00ff */
[----:B------:R-:W-:Y:S01]  /*1a0c0*/  FMNMX R4, R3, R0, !PT ;  /* 0x0000000003047209 */ /* 0x000fe20007800000 */
[----:B------:R-:W-:-:S04]  /*1a0d0*/  IMAD.MOV.U32 R3, RZ, RZ, RZ ;  /* 0x000000ffff037224 */ /* 0x000fc800078e00ff */
[----:B------:R-:W-:-:S07]  /*1a0e0*/  IMAD.MOV.U32 R8, RZ, RZ, R4 ;  /* 0x000000ffff087224 */ /* 0x000fce00078e0004 */
[----:B------:R-:W-:Y:S05]  /*1a0f0*/  WARPSYNC.COLLECTIVE R5, `(.L_x_10446) ;  /* 0x0000000005087348 */ /* 0x000fea0003c00000 */
[----:B------:R0:W1:Y:S02]  /*1a100*/  SHFL.DOWN P0, R0, R8, R7, R6 ;  /* 0x0800000708007389 */ /* 0x0000640000000006 */
[----:B01----:R-:W-:Y:S01]  /*1a110*/  ENDCOLLECTIVE ;  /* 0x000000000000791b */ /* 0x003fe20003800000 */
.L_x_10446:
[----:B------:R-:W-:Y:S01]  /*1a120*/  IMAD.MOV.U32 R7, RZ, RZ, 0x1 ;  /* 0x00000001ff077424 */ /* 0x000fe200078e00ff */
[----:B------:R-:W-:-:S05]  /*1a130*/  FMNMX R9, R4, R0, !PT ;  /* 0x0000000004097209 */ /* 0x000fca0007800000 */
[----:B------:R-:W-:-:S07]  /*1a140*/  IMAD.MOV.U32 R8, RZ, RZ, R9 ;  /* 0x000000ffff087224 */ /* 0x000fce00078e0009 */
[----:B------:R-:W-:Y:S05]  /*1a150*/  WARPSYNC.COLLECTIVE R5, `(.L_x_10447) ;  /* 0x0000000005087348 */ /* 0x000fea0003c00000 */
[----:B------:R0:W1:Y:S02]  /*1a160*/  SHFL.DOWN P0, R0, R8, R7, R6 ;  /* 0x0800000708007389 */ /* 0x0000640000000006 */
[----:B01----:R-:W-:Y:S01]  /*1a170*/  ENDCOLLECTIVE ;  /* 0x000000000000791b */ /* 0x003fe20003800000 */
.L_x_10447:
[----:B------:R-:W-:-:S05]  /*1a180*/  FMNMX R0, R9, R0, !PT ;  /* 0x0000000009007209 */ /* 0x000fca0007800000 */
[----:B------:R-:W-:Y:S02]  /*1a190*/  IMAD.MOV.U32 R4, RZ, RZ, R0 ;  /* 0x000000ffff047224 */ /* 0x000fe400078e0000 */
[----:B------:R-:W-:-:S07]  /*1a1a0*/  IMAD.MOV.U32 R0, RZ, RZ, 0x1f ;  /* 0x0000001fff007424 */ /* 0x000fce00078e00ff */
[----:B------:R-:W-:Y:S05]  /*1a1b0*/  WARPSYNC.COLLECTIVE R5, `(.L_x_10448) ;  /* 0x0000000005087348 */ /* 0x000fea0003c00000 */
[----:B------:R0:W1:Y:S02]  /*1a1c0*/  SHFL.IDX P0, R0, R4, R3, R0 ;  /* 0x0000000304007389 */ /* 0x0000640000000000 */
[----:B01----:R-:W-:Y:S01]  /*1a1d0*/  ENDCOLLECTIVE ;  /* 0x000000000000791b */ /* 0x003fe20003800000 */
.L_x_10448:
[----:B------:R-:W-:Y:S01]  /*1a1e0*/  IMAD.MOV.U32 R10, RZ, RZ, R0 ;  /* 0x000000ffff0a7224 */ /* 0x000fe200078e0000 */
[----:B------:R-:W-:Y:S06]  /*1a1f0*/  BRA `(.L_x_10449) ;  /* 0xffffff6400707947 */ /* 0x000fec000383ffff */
.L_x_10052:
        /* <DEDUP_REMOVED lines=8> */
.L_x_10451:
[----:B------:R-:W-:Y:S05]  /*1a280*/  BSYNC B0 ;  /* 0x0000000000007941 */ /* 0x000fea0003800000 */
.L_x_10450:
[----:B------:R-:W-:Y:S01]  /*1a290*/  FMNMX R8, R11, R0, !PT ;  /* 0x000000000b087209 */ /* 0x000fe20007800000 */
[----:B------:R-:W-:Y:S02]  /*1a2a0*/  IMAD.MOV.U32 R7, RZ, RZ, 0x8 ;  /* 0x00000008ff077424 */ /* 0x000fe400078e00ff */
[----:B------:R-:W-:Y:S02]  /*1a2b0*/  IMAD.MOV.U32 R6, RZ, RZ, 0x1f ;  /* 0x0000001fff067424 */ /* 0x000fe400078e00ff */
[----:B------:R-:W-:-:S07]  /*1a2c0*/  IMAD.MOV.U32 R5, RZ, RZ, -0x1 ;  /* 0xffffffffff057424 */ /* 0x000fce00078e00ff */
[----:B------:R-:W-:Y:S05]  /*1a2d0*/  WARPSYNC.COLLECTIVE R5, `(.L_x_10452) ;  /* 0x0000000005087348 */ /* 0x000fea0003c00000 */
[----:B------:R0:W1:Y:S02]  /*1a2e0*/  SHFL.DOWN P0, R0, R8, R7, R6 ;  /* 0x0800000708007389 */ /* 0x0000640000000006 */
[----:B01----:R-:W-:Y:S01]  /*1a2f0*/  ENDCOLLECTIVE ;  /* 0x000000000000791b */ /* 0x003fe20003800000 */
.L_x_10452:
[----:B------:R-:W-:Y:S01]  /*1a300*/  IMAD.MOV.U32 R7, RZ, RZ, 0x4 ;  /* 0x00000004ff077424 */ /* 0x000fe200078e00ff */
[----:B------:R-:W-:-:S05]  /*1a310*/  FMNMX R3, R8, R0, !PT ;  /* 0x0000000008037209 */ /* 0x000fca0007800000 */
[----:B------:R-:W-:-:S07]  /*1a320*/  IMAD.MOV.U32 R8, RZ, RZ, R3 ;  /* 0x000000ffff087224 */ /* 0x000fce00078e0003 */
[----:B------:R-:W-:Y:S05]  /*1a330*/  WARPSYNC.COLLECTIVE R5, `(.L_x_10453) ;  /* 0x0000000005087348 */ /* 0x000fea0003c00000 */
[----:B------:R0:W1:Y:S02]  /*1a340*/  SHFL.DOWN P0, R0, R8, R7, R6 ;  /* 0x0800000708007389 */ /* 0x0000640000000006 */
[----:B01----:R-:W-:Y:S01]  /*1a350*/  ENDCOLLECTIVE ;  /* 0x000000000000791b */ /* 0x003fe20003800000 */
.L_x_10453:
[----:B------:R-:W-:Y:S01]  /*1a360*/  IMAD.MOV.U32 R7, RZ, RZ, 0x2 ;  /* 0x00000002ff077424 */ /* 0x000fe200078e00ff */
[----:B------:R-:W-:Y:S01]  /*1a370*/  FMNMX R4, R3, R0, !PT ;  /* 0x0000000003047209 */ /* 0x000fe20007800000 */
[----:B------:R-:W-:-:S04]  /*1a380*/  IMAD.MOV.U32 R3, RZ, RZ, RZ ;  /* 0x000000ffff037224 */ /* 0x000fc800078e00ff */
[----:B------:R-:W-:-:S07]  /*1a390*/  IMAD.MOV.U32 R8, RZ, RZ, R4 ;  /* 0x000000ffff087224 */ /* 0x000fce00078e0004 */
[----:B------:R-:W-:Y:S05]  /*1a3a0*/  WARPSYNC.COLLECTIVE R5, `(.L_x_10454) ;  /* 0x0000000005087348 */ /* 0x000fea0003c00000 */
[----:B------:R0:W1:Y:S02]  /*1a3b0*/  SHFL.DOWN P0, R0, R8, R7, R6 ;  /* 0x0800000708007389 */ /* 0x0000640000000006 */
[----:B01----:R-:W-:Y:S01]  /*1a3c0*/  ENDCOLLECTIVE ;  /* 0x000000000000791b */ /* 0x003fe20003800000 */
.L_x_10454:
[----:B------:R-:W-:Y:S01]  /*1a3d0*/  IMAD.MOV.U32 R7, RZ, RZ, 0x1 ;  /* 0x00000001ff077424 */ /* 0x000fe200078e00ff */
[----:B------:R-:W-:-:S05]  /*1a3e0*/  FMNMX R9, R4, R0, !PT ;  /* 0x0000000004097209 */ /* 0x000fca0007800000 */
[----:B------:R-:W-:-:S07]  /*1a3f0*/  IMAD.MOV.U32 R8, RZ, RZ, R9 ;  /* 0x000000ffff087224 */ /* 0x000fce00078e0009 */
[----:B------:R-:W-:Y:S05]  /*1a400*/  WARPSYNC.COLLECTIVE R5, `(.L_x_10455) ;  /* 0x0000000005087348 */ /* 0x000fea0003c00000 */
[----:B------:R0:W1:Y:S02]  /*1a410*/  SHFL.DOWN P0, R0, R8, R7, R6 ;  /* 0x0800000708007389 */ /* 0x0000640000000006 */
[----:B01----:R-:W-:Y:S01]  /*1a420*/  ENDCOLLECTIVE ;  /* 0x000000000000791b */ /* 0x003fe20003800000 */
.L_x_10455:
[----:B------:R-:W-:-:S05]  /*1a430*/  FMNMX R0, R9, R0, !PT ;  /* 0x0000000009007209 */ /* 0x000fca0007800000 */
[----:B------:R-:W-:Y:S02]  /*1a440*/  IMAD.MOV.U32 R4, RZ, RZ, R0 ;  /* 0x000000ffff047224 */ /* 0x000fe400078e0000 */
[----:B------:R-:W-:-:S07]  /*1a450*/  IMAD.MOV.U32 R0, RZ, RZ, 0x1f ;  /* 0x0000001fff007424 */ /* 0x000fce00078e00ff */
[----:B------:R-:W-:Y:S05]  /*1a460*/  WARPSYNC.COLLECTIVE R5, `(.L_x_10456) ;  /* 0x0000000005087348 */ /* 0x000fea0003c00000 */
[----:B------:R0:W1:Y:S02]  /*1a470*/  SHFL.IDX P0, R0, R4, R3, R0 ;  /* 0x0000000304007389 */ /* 0x0000640000000000 */
[----:B01----:R-:W-:Y:S01]  /*1a480*/  ENDCOLLECTIVE ;  /* 0x000000000000791b */ /* 0x003fe20003800000 */
.L_x_10456:
[----:B------:R-:W-:Y:S01]  /*1a490*/  IMAD.MOV.U32 R10, RZ, RZ, R0 ;  /* 0x000000ffff0a7224 */ /* 0x000fe200078e0000 */
[----:B------:R-:W-:Y:S06]  /*1a4a0*/  BRA `(.L_x_10457) ;  /* 0xffffff6400ec7947 */ /* 0x000fec000383ffff */
.L_x_10060:
        /* <DEDUP_REMOVED lines=8> */
.L_x_10459:
[----:B------:R-:W-:Y:S05]  /*1a530*/  BSYNC B0 ;  /* 0x0000000000007941 */ /* 0x000fea0003800000 */
.L_x_10458:
[----:B------:R-:W-:Y:S01]  /*1a540*/  FMNMX R8, R11, R0, !PT ;  /* 0x000000000b087209 */ /* 0x000fe20007800000 */
[----:B------:R-:W-:Y:S02]  /*1a550*/  IMAD.MOV.U32 R7, RZ, RZ, 0x8 ;  /* 0x00000008ff077424 */ /* 0x000fe400078e00ff */
[----:B------:R-:W-:Y:S02]  /*1a560*/  IMAD.MOV.U32 R6, RZ, RZ, 0x1f ;  /* 0x0000001fff067424 */ /* 0x000fe400078e00ff */
[----:B------:R-:W-:-:S07]  /*1a570*/  IMAD.MOV.U32 R5, RZ, RZ, -0x1 ;  /* 0xffffffffff057424 */ /* 0x000fce00078e00ff */
[----:B------:R-:W-:Y:S05]  /*1a580*/  WARPSYNC.COLLECTIVE R5, `(.L_x_10460) ;  /* 0x0000000005087348 */ /* 0x000fea0003c00000 */
[----:B------:R0:W1:Y:S02]  /*1a590*/  SHFL.DOWN P0, R0, R8, R7, R6 ;  /* 0x0800000708007389 */ /* 0x0000640000000006 */
[----:B01----:R-:W-:Y:S01]  /*1a5a0*/  ENDCOLLECTIVE ;  /* 0x000000000000791b */ /* 0x003fe20003800000 */
.L_x_10460:
[----:B------:R-:W-:Y:S01]  /*1a5b0*/  IMAD.MOV.U32 R7, RZ, RZ, 0x4 ;  /* 0x00000004ff077424 */ /* 0x000fe200078e00ff */
[----:B------:R-:W-:-:S05]  /*1a5c0*/  FMNMX R3, R8, R0, !PT ;  /* 0x0000000008037209 */ /* 0x000fca0007800000 */
[----:B------:R-:W-:-:S07]  /*1a5d0*/  IMAD.MOV.U32 R8, RZ, RZ, R3 ;  /* 0x000000ffff087224 */ /* 0x000fce00078e0003 */
[----:B------:R-:W-:Y:S05]  /*1a5e0*/  WARPSYNC.COLLECTIVE R5, `(.L_x_10461) ;  /* 0x0000000005087348 */ /* 0x000fea0003c00000 */
[----:B------:R0:W1:Y:S02]  /*1a5f0*/  SHFL.DOWN P0, R0, R8, R7, R6 ;  /* 0x0800000708007389 */ /* 0x0000640000000006 */
[----:B01----:R-:W-:Y:S01]  /*1a600*/  ENDCOLLECTIVE ;  /* 0x000000000000791b */ /* 0x003fe20003800000 */
.L_x_10461:
[----:B------:R-:W-:Y:S01]  /*1a610*/  IMAD.MOV.U32 R7, RZ, RZ, 0x2 ;  /* 0x00000002ff077424 */ /* 0x000fe200078e00ff */
[----:B------:R-:W-:Y:S01]  /*1a620*/  FMNMX R4, R3, R0, !PT ;  /* 0x0000000003047209 */ /* 0x000fe20007800000 */
[----:B------:R-:W-:-:S04]  /*1a630*/  IMAD.MOV.U32 R3, RZ, RZ, RZ ;  /* 0x000000ffff037224 */ /* 0x000fc800078e00ff */
[----:B------:R-:W-:-:S07]  /*1a640*/  IMAD.MOV.U32 R8, RZ, RZ, R4 ;  /* 0x000000ffff087224 */ /* 0x000fce00078e0004 */
[----:B------:R-:W-:Y:S05]  /*1a650*/  WARPSYNC.COLLECTIVE R5, `(.L_x_10462) ;  /* 0x0000000005087348 */ /* 0x000fea0003c00000 */
[----:B------:R0:W1:Y:S02]  /*1a660*/  SHFL.DOWN P0, R0, R8, R7, R6 ;  /* 0x0800000708007389 */ /* 0x0000640000000006 */
[----:B01----:R-:W-:Y:S01]  /*1a670*/  ENDCOLLECTIVE ;  /* 0x000000000000791b */ /* 0x003fe20003800000 */
.L_x_10462:
[----:B------:R-:W-:Y:S01]  /*1a680*/  IMAD.MOV.U32 R7, RZ, RZ, 0x1 ;  /* 0x00000001ff077424 */ /* 0x000fe200078e00ff */
[----:B------:R-:W-:-:S05]  /*1a690*/  FMNMX R9, R4, R0, !PT ;  /* 0x0000000004097209 */ /* 0x000fca0007800000 */
[----:B------:R-:W-:-:S07]  /*1a6a0*/  IMAD.MOV.U32 R8, RZ, RZ, R9 ;  /* 0x000000ffff087224 */ /* 0x000fce00078e0009 */
[----:B------:R-:W-:Y:S05]  /*1a6b0*/  WARPSYNC.COLLECTIVE R5, `(.L_x_10463) ;  /* 0x0000000005087348 */ /* 0x000fea0003c00000 */
[----:B------:R0:W1:Y:S02]  /*1a6c0*/  SHFL.DOWN P0, R0, R8, R7, R6 ;  /* 0x0800000708007389 */ /* 0x0000640000000006 */
[----:B01----:R-:W-:Y:S01]  /*1a6d0*/  ENDCOLLECTIVE ;  /* 0x000000000000791b */ /* 0x003fe20003800000 */
.L_x_10463:
[----:B------:R-:W-:-:S05]  /*1a6e0*/  FMNMX R0, R9, R0, !PT ;  /* 0x0000000009007209 */ /* 0x000fca0007800000 */
[----:B------:R-:W-:Y:S02]  /*1a6f0*/  IMAD.MOV.U32 R4, RZ, RZ, R0 ;  /* 0x000000ffff047224 */ /* 0x000fe400078e0000 */
[----:B------:R-:W-:-:S07]  /*1a700*/  IMAD.MOV.U32 R0, RZ, RZ, 0x1f ;  /* 0x0000001fff007424 */ /* 0x000fce00078e00ff */
[----:B------:R-:W-:Y:S05]  /*1a710*/  WARPSYNC.COLLECTIVE R5, `(.L_x_10464) ;  /* 0x0000000005087348 */ /* 0x000fea0003c00000 */
[----:B------:R0:W1:Y:S02]  /*1a720*/  SHFL.IDX P0, R0, R4, R3, R0 ;  /* 0x0000000304007389 */ /* 0x0000640000000000 */
[----:B01----:R-:W-:Y:S01]  /*1a730*/  ENDCOLLECTIVE ;  /* 0x000000000000791b */ /* 0x003fe20003800000 */
.L_x_10464:
[----:B------:R-:W-:Y:S01]  /*1a740*/  IMAD.MOV.U32 R10, RZ, RZ, R0 ;  /* 0x000000ffff0a7224 */ /* 0x000fe200078e0000 */
[----:B------:R-:W-:Y:S06]  /*1a750*/  BRA `(.L_x_10465) ;  /* 0xffffff6800687947 */ /* 0x000fec000383ffff */
.L_x_10068:
        /* <DEDUP_REMOVED lines=8> */
.L_x_10467:
[----:B------:R-:W-:Y:S05]  /*1a7e0*/  BSYNC B0 ;  /* 0x0000000000007941 */ /* 0x000fea0003800000 */
.L_x_10466:
[----:B------:R-:W-:Y:S01]  /*1a7f0*/  FMNMX R8, R11, R0, !PT ;  /* 0x000000000b087209 */ /* 0x000fe20007800000 */
[----:B------:R-:W-:Y:S02]  /*1a800*/  IMAD.MOV.U32 R7, RZ, RZ, 0x8 ;  /* 0x00000008ff077424 */ /* 0x000fe400078e00ff */
[----:B------:R-:W-:Y:S02]  /*1a810*/  IMAD.MOV.U32 R6, RZ, RZ, 0x1f ;  /* 0x0000001fff067424 */ /* 0x000fe400078e00ff */
[----:B------:R-:W-:-:S07]  /*1a820*/  IMAD.MOV.U32 R5, RZ, RZ, -0x1 ;  /* 0xffffffffff057424 */ /* 0x000fce00078e00ff */
[----:B------:R-:W-:Y:S05]  /*1a830*/  WARPSYNC.COLLECTIVE R5, `(.L_x_10468) ;  /* 0x0000000005087348 */ /* 0x000fea0003c00000 */
[----:B------:R0:W1:Y:S02]  /*1a840*/  SHFL.DOWN P0, R0, R8, R7, R6 ;  /* 0x0800000708007389 */ /* 0x0000640000000006 */
[----:B01----:R-:W-:Y:S01]  /*1a850*/  ENDCOLLECTIVE ;  /* 0x000000000000791b */ /* 0x003fe20003800000 */
.L_x_10468:
[----:B------:R-:W-:Y:S01]  /*1a860*/  IMAD.MOV.U32 R7, RZ, RZ, 0x4 ;  /* 0x00000004ff077424 */ /* 0x000fe200078e00ff */
[----:B------:R-:W-:-:S05]  /*1a870*/  FMNMX R3, R8, R0, !PT ;  /* 0x0000000008037209 */ /* 0x000fca0007800000 */
[----:B------:R-:W-:-:S07]  /*1a880*/  IMAD.MOV.U32 R8, RZ, RZ, R3 ;  /* 0x000000ffff087224 */ /* 0x000fce00078e0003 */
[----:B------:R-:W-:Y:S05]  /*1a890*/  WARPSYNC.COLLECTIVE R5, `(.L_x_10469) ;  /* 0x0000000005087348 */ /* 0x000fea0003c00000 */
[----:B------:R0:W1:Y:S02]  /*1a8a0*/  SHFL.DOWN P0, R0, R8, R7, R6 ;  /* 0x0800000708007389 */ /* 0x0000640000000006 */
[----:B01----:R-:W-:Y:S01]  /*1a8b0*/  ENDCOLLECTIVE ;  /* 0x000000000000791b */ /* 0x003fe20003800000 */
.L_x_10469:
[----:B------:R-:W-:Y:S01]  /*1a8c0*/  IMAD.MOV.U32 R7, RZ, RZ, 0x2 ;  /* 0x00000002ff077424 */ /* 0x000fe200078e00ff */
[----:B------:R-:W-:Y:S01]  /*1a8d0*/  FMNMX R4, R3, R0, !PT ;  /* 0x0000000003047209 */ /* 0x000fe20007800000 */
[----:B------:R-:W-:-:S04]  /*1a8e0*/  IMAD.MOV.U32 R3, RZ, RZ, RZ ;  /* 0x000000ffff037224 */ /* 0x000fc800078e00ff */
[----:B------:R-:W-:-:S07]  /*1a8f0*/  IMAD.MOV.U32 R8, RZ, RZ, R4 ;  /* 0x000000ffff087224 */ /* 0x000fce00078e0004 */
[----:B------:R-:W-:Y:S05]  /*1a900*/  WARPSYNC.COLLECTIVE R5, `(.L_x_10470) ;  /* 0x0000000005087348 */ /* 0x000fea0003c00000 */
[----:B------:R0:W1:Y:S02]  /*1a910*/  SHFL.DOWN P0, R0, R8, R7, R6 ;  /* 0x0800000708007389 */ /* 0x0000640000000006 */
[----:B01----:R-:W-:Y:S01]  /*1a920*/  ENDCOLLECTIVE ;  /* 0x000000000000791b */ /* 0x003fe20003800000 */
.L_x_10470:
[----:B------:R-:W-:Y:S01]  /*1a930*/  IMAD.MOV.U32 R7, RZ, RZ, 0x1 ;  /* 0x00000001ff077424 */ /* 0x000fe200078e00ff */
[----:B------:R-:W-:-:S05]  /*1a940*/  FMNMX R9, R4, R0, !PT ;  /* 0x0000000004097209 */ /* 0x000fca0007800000 */
[----:B------:R-:W-:-:S07]  /*1a950*/  IMAD.MOV.U32 R8, RZ, RZ, R9 ;  /* 0x000000ffff087224 */ /* 0x000fce00078e0009 */
[----:B------:R-:W-:Y:S05]  /*1a960*/  WARPSYNC.COLLECTIVE R5, `(.L_x_10471) ;  /* 0x0000000005087348 */ /* 0x000fea0003c00000 */
[----:B------:R0:W1:Y:S02]  /*1a970*/  SHFL.DOWN P0, R0, R8, R7, R6 ;  /* 0x0800000708007389 */ /* 0x0000640000000006 */
[----:B01----:R-:W-:Y:S01]  /*1a980*/  ENDCOLLECTIVE ;  /* 0x000000000000791b */ /* 0x003fe20003800000 */
.L_x_10471:
[----:B------:R-:W-:-:S05]  /*1a990*/  FMNMX R0, R9, R0, !PT ;  /* 0x0000000009007209 */ /* 0x000fca0007800000 */
[----:B------:R-:W-:Y:S02]  /*1a9a0*/  IMAD.MOV.U32 R4, RZ, RZ, R0 ;  /* 0x000000ffff047224 */ /* 0x000fe400078e0000 */
[----:B------:R-:W-:-:S07]  /*1a9b0*/  IMAD.MOV.U32 R0, RZ, RZ, 0x1f ;  /* 0x0000001fff007424 */ /* 0x000fce00078e00ff */
[----:B------:R-:W-:Y:S05]  /*1a9c0*/  WARPSYNC.COLLECTIVE R5, `(.L_x_10472) ;  /* 0x0000000005087348 */ /* 0x000fea0003c00000 */
[----:B------:R0:W1:Y:S02]  /*1a9d0*/  SHFL.IDX P0, R0, R4, R3, R0 ;  /* 0x0000000304007389 */ /* 0x0000640000000000 */
[----:B01----:R-:W-:Y:S01]  /*1a9e0*/  ENDCOLLECTIVE ;  /* 0x000000000000791b */ /* 0x003fe20003800000 */
.L_x_10472:
[----:B------:R-:W-:Y:S01]  /*1a9f0*/  IMAD.MOV.U32 R10, RZ, RZ, R0 ;  /* 0x000000ffff0a7224 */ /* 0x000fe200078e0000 */
[----:B------:R-:W-:Y:S06]  /*1aa00*/  BRA `(.L_x_10473) ;  /* 0xffffff6800e47947 */ /* 0x000fec000383ffff */
.L_x_10076:
        /* <DEDUP_REMOVED lines=8> */
.L_x_10475:
[----:B------:R-:W-:Y:S05]  /*1aa90*/  BSYNC B0 ;  /* 0x0000000000007941 */ /* 0x000fea0003800000 */
.L_x_10474:
[----:B------:R-:W-:Y:S01]  /*1aaa0*/  FMNMX R8, R11, R0, !PT ;  /* 0x000000000b087209 */ /* 0x000fe20007800000 */
[----:B------:R-:W-:Y:S02]  /*1aab0*/  IMAD.MOV.U32 R7, RZ, RZ, 0x8 ;  /* 0x00000008ff077424 */ /* 0x000fe400078e00ff */
[----:B------:R-:W-:Y:S02]  /*1aac0*/  IMAD.MOV.U32 R6, RZ, RZ, 0x1f ;  /* 0x0000001fff067424 */ /* 0x000fe400078e00ff */
[----:B------:R-:W-:-:S07]  /*1aad0*/  IMAD.MOV.U32 R5, RZ, RZ, -0x1 ;  /* 0xffffffffff057424 */ /* 0x000fce00078e00ff */
[----:B------:R-:W-:Y:S05]  /*1aae0*/  WARPSYNC.COLLECTIVE R5, `(.L_x_10476) ;  /* 0x0000000005087348 */ /* 0x000fea0003c00000 */
[----:B------:R0:W1:Y:S02]  /*1aaf0*/  SHFL.DOWN P0, R0, R8, R7, R6 ;  /* 0x0800000708007389 */ /* 0x0000640000000006 */
[----:B01----:R-:W-:Y:S01]  /*1ab00*/  ENDCOLLECTIVE ;  /* 0x000000000000791b */ /* 0x003fe20003800000 */
.L_x_10476:
[----:B------:R-:W-:Y:S01]  /*1ab10*/  IMAD.MOV.U32 R7, RZ, RZ, 0x4 ;  /* 0x00000004ff077424 */ /* 0x000fe200078e00ff */
[----:B------:R-:W-:-:S05]  /*1ab20*/  FMNMX R3, R8, R0, !PT ;  /* 0x0000000008037209 */ /* 0x000fca0007800000 */
[----:B------:R-:W-:-:S07]  /*1ab30*/  IMAD.MOV.U32 R8, RZ, RZ, R3 ;  /* 0x000000ffff087224 */ /* 0x000fce00078e0003 */
[----:B------:R-:W-:Y:S05]  /*1ab40*/  WARPSYNC.COLLECTIVE R5, `(.L_x_10477) ;  /* 0x0000000005087348 */ /* 0x000fea0003c00000 */
[----:B------:R0:W1:Y:S02]  /*1ab50*/  SHFL.DOWN P0, R0, R8, R7, R6 ;  /* 0x0800000708007389 */ /* 0x0000640000000006 */
[----:B01----:R-:W-:Y:S01]  /*1ab60*/  ENDCOLLECTIVE ;  /* 0x000000000000791b */ /* 0x003fe20003800000 */
.L_x_10477:
[----:B------:R-:W-:Y:S01]  /*1ab70*/  IMAD.MOV.U32 R7, RZ, RZ, 0x2 ;  /* 0x00000002ff077424 */ /* 0x000fe200078e00ff */
[----:B------:R-:W-:Y:S01]  /*1ab80*/  FMNMX R4, R3, R0, !PT ;  /* 0x0000000003047209 */ /* 0x000fe20007800000 */
[----:B------:R-:W-:-:S04]  /*1ab90*/  IMAD.MOV.U32 R3, RZ, RZ, RZ ;  /* 0x000000ffff037224 */ /* 0x000fc800078e00ff */
[----:B------:R-:W-:-:S07]  /*1aba0*/  IMAD.MOV.U32 R8, RZ, RZ, R4 ;  /* 0x000000ffff087224 */ /* 0x000fce00078e0004 */
[----:B------:R-:W-:Y:S05]  /*1abb0*/  WARPSYNC.COLLECTIVE R5, `(.L_x_10478) ;  /* 0x0000000005087348 */ /* 0x000fea0003c00000 */
[----:B------:R0:W1:Y:S02]  /*1abc0*/  SHFL.DOWN P0, R0, R8, R7, R6 ;  /* 0x0800000708007389 */ /* 0x0000640000000006 */
[----:B01----:R-:W-:Y:S01]  /*1abd0*/  ENDCOLLECTIVE ;  /* 0x000000000000791b */ /* 0x003fe20003800000 */
.L_x_10478:
[----:B------:R-:W-:Y:S01]  /*1abe0*/  IMAD.MOV.U32 R7, RZ, RZ, 0x1 ;  /* 0x00000001ff077424 */ /* 0x000fe200078e00ff */
[----:B------:R-:W-:-:S05]  /*1abf0*/  FMNMX R9, R4, R0, !PT ;  /* 0x0000000004097209 */ /* 0x000fca0007800000 */
[----:B------:R-:W-:-:S07]  /*1ac00*/  IMAD.MOV.U32 R8, RZ, RZ, R9 ;  /* 0x000000ffff087224 */ /* 0x000fce00078e0009 */
[----:B------:R-:W-:Y:S05]  /*1ac10*/  WARPSYNC.COLLECTIVE R5, `(.L_x_10479) ;  /* 0x0000000005087348 */ /* 0x000fea0003c00000 */
[----:B------:R0:W1:Y:S02]  /*1ac20*/  SHFL.DOWN P0, R0, R8, R7, R6 ;  /* 0x0800000708007389 */ /* 0x0000640000000006 */
[----:B01----:R-:W-:Y:S01]  /*1ac30*/  ENDCOLLECTIVE ;  /* 0x000000000000791b */ /* 0x003fe20003800000 */
.L_x_10479:
[----:B------:R-:W-:-:S05]  /*1ac40*/  FMNMX R0, R9, R0, !PT ;  /* 0x0000000009007209 */ /* 0x000fca0007800000 */
[----:B------:R-:W-:Y:S02]  /*1ac50*/  IMAD.MOV.U32 R4, RZ, RZ, R0 ;  /* 0x000000ffff047224 */ /* 0x000fe400078e0000 */
[----:B------:R-:W-:-:S07]  /*1ac60*/  IMAD.MOV.U32 R0, RZ, RZ, 0x1f ;  /* 0x0000001fff007424 */ /* 0x000fce00078e00ff */
[----:B------:R-:W-:Y:S05]  /*1ac70*/  WARPSYNC.COLLECTIVE R5, `(.L_x_10480) ;  /* 0x0000000005087348 */ /* 0x000fea0003c00000 */
[----:B------:R0:W1:Y:S02]  /*1ac80*/  SHFL.IDX P0, R0, R4, R3, R0 ;  /* 0x0000000304007389 */ /* 0x0000640000000000 */
[----:B01----:R-:W-:Y:S01]  /*1ac90*/  ENDCOLLECTIVE ;  /* 0x000000000000791b */ /* 0x003fe20003800000 */
.L_x_10480:
[----:B------:R-:W-:Y:S01]  /*1aca0*/  IMAD.MOV.U32 R10, RZ, RZ, R0 ;  /* 0x000000ffff0a7224 */ /* 0x000fe200078e0000 */
[----:B------:R-:W-:Y:S06]  /*1acb0*/  BRA `(.L_x_10481) ;  /* 0xffffff6c00607947 */ /* 0x000fec000383ffff */
.L_x_10084:
        /* <DEDUP_REMOVED lines=8> */
.L_x_10483:
[----:B------:R-:W-:Y:S05]  /*1ad40*/  BSYNC B0 ;  /* 0x0000000000007941 */ /* 0x000fea0003800000 */
.L_x_10482:
[----:B------:R-:W-:Y:S01]  /*1ad50*/  FMNMX R8, R11, R0, !PT ;  /* 0x000000000b087209 */ /* 0x000fe20007800000 */
[----:B------:R-:W-:Y:S02]  /*1ad60*/  IMAD.MOV.U32 R7, RZ, RZ, 0x8 ;  /* 0x00000008ff077424 */ /* 0x000fe400078e00ff */
[----:B------:R-:W-:Y:S02]  /*1ad70*/  IMAD.MOV.U32 R6, RZ, RZ, 0x1f ;  /* 0x0000001fff067424 */ /* 0x000fe400078e00ff */
[----:B------:R-:W-:-:S07]  /*1ad80*/  IMAD.MOV.U32 R5, RZ, RZ, -0x1 ;  /* 0xffffffffff057424 */ /* 0x000fce00078e00ff */
[----:B------:R-:W-:Y:S05]  /*1ad90*/  WARPSYNC.COLLECTIVE R5, `(.L_x_10484) ;  /* 0x0000000005087348 */ /* 0x000fea0003c00000 */
[----:B------:R0:W1:Y:S02]  /*1ada0*/  SHFL.DOWN P0, R0, R8, R7, R6 ;  /* 0x0800000708007389 */ /* 0x0000640000000006 */
[----:B01----:R-:W-:Y:S01]  /*1adb0*/  ENDCOLLECTIVE ;  /* 0x000000000000791b */ /* 0x003fe20003800000 */
.L_x_10484:
[----:B------:R-:W-:Y:S01]  /*1adc0*/  IMAD.MOV.U32 R7, RZ, RZ, 0x4 ;  /* 0x00000004ff077424 */ /* 0x000fe200078e00ff */
[----:B------:R-:W-:-:S05]  /*1add0*/  FMNMX R3, R8, R0, !PT ;  /* 0x0000000008037209 */ /* 0x000fca0007800000 */
[----:B------:R-:W-:-:S07]  /*1ade0*/  IMAD.MOV.U32 R8, RZ, RZ, R3 ;  /* 0x000000ffff087224 */ /* 0x000fce00078e0003 */
[----:B------:R-:W-:Y:S05]  /*1adf0*/  WARPSYNC.COLLECTIVE R5, `(.L_x_10485) ;  /* 0x0000000005087348 */ /* 0x000fea0003c00000 */
[----:B------:R0:W1:Y:S02]  /*1ae00*/  SHFL.DOWN P0, R0, R8, R7, R6 ;  /* 0x0800000708007389 */ /* 0x0000640000000006 */
[----:B01----:R-:W-:Y:S01]  /*1ae10*/  ENDCOLLECTIVE ;  /* 0x000000000000791b */ /* 0x003fe20003800000 */
.L_x_10485:
[----:B------:R-:W-:Y:S01]  /*1ae20*/  IMAD.MOV.U32 R7, RZ, RZ, 0x2 ;  /* 0x00000002ff077424 */ /* 0x000fe200078e00ff */
[----:B------:R-:W-:Y:S01]  /*1ae30*/  FMNMX R4, R3, R0, !PT ;  /* 0x0000000003047209 */ /* 0x000fe20007800000 */
[----:B------:R-:W-:-:S04]  /*1ae40*/  IMAD.MOV.U32 R3, RZ, RZ, RZ ;  /* 0x000000ffff037224 */ /* 0x000fc800078e00ff */
[----:B------:R-:W-:-:S07]  /*1ae50*/  IMAD.MOV.U32 R8, RZ, RZ, R4 ;  /* 0x000000ffff087224 */ /* 0x000fce00078e0004 */
[----:B------:R-:W-:Y:S05]  /*1ae60*/  WARPSYNC.COLLECTIVE R5, `(.L_x_10486) ;  /* 0x0000000005087348 */ /* 0x000fea0003c00000 */
[----:B------:R0:W1:Y:S02]  /*1ae70*/  SHFL.DOWN P0, R0, R8, R7, R6 ;  /* 0x0800000708007389 */ /* 0x0000640000000006 */
[----:B01----:R-:W-:Y:S01]  /*1ae80*/  ENDCOLLECTIVE ;  /* 0x000000000000791b */ /* 0x003fe20003800000 */
.L_x_10486:
[----:B------:R-:W-:Y:S01]  /*1ae90*/  IMAD.MOV.U32 R7, RZ, RZ, 0x1 ;  /* 0x00000001ff077424 */ /* 0x000fe200078e00ff */
[----:B------:R-:W-:-:S05]  /*1aea0*/  FMNMX R9, R4, R0, !PT ;  /* 0x0000000004097209 */ /* 0x000fca0007800000 */
[----:B------:R-:W-:-:S07]  /*1aeb0*/  IMAD.MOV.U32 R8, RZ, RZ, R9 ;  /* 0x000000ffff087224 */ /* 0x000fce00078e0009 */
[----:B------:R-:W-:Y:S05]  /*1aec0*/  WARPSYNC.COLLECTIVE R5, `(.L_x_10487) ;  /* 0x0000000005087348 */ /* 0x000fea0003c00000 */
[----:B------:R0:W1:Y:S02]  /*1aed0*/  SHFL.DOWN P0, R0, R8, R7, R6 ;  /* 0x0800000708007389 */ /* 0x0000640000000006 */
[----:B01----:R-:W-:Y:S01]  /*1aee0*/  ENDCOLLECTIVE ;  /* 0x000000000000791b */ /* 0x003fe20003800000 */
.L_x_10487:
[----:B------:R-:W-:-:S05]  /*1aef0*/  FMNMX R0, R9, R0, !PT ;  /* 0x0000000009007209 */ /* 0x000fca0007800000 */
[----:B------:R-:W-:Y:S02]  /*1af00*/  IMAD.MOV.U32 R4, RZ, RZ, R0 ;  /* 0x000000ffff047224 */ /* 0x000fe400078e0000 */
[----:B------:R-:W-:-:S07]  /*1af10*/  IMAD.MOV.U32 R0, RZ, RZ, 0x1f ;  /* 0x0000001fff007424 */ /* 0x000fce00078e00ff */
[----:B------:R-:W-:Y:S05]  /*1af20*/  WARPSYNC.COLLECTIVE R5, `(.L_x_10488) ;  /* 0x0000000005087348 */ /* 0x000fea0003c00000 */
[----:B------:R0:W1:Y:S02]  /*1af30*/  SHFL.IDX P0, R0, R4, R3, R0 ;  /* 0x0000000304007389 */ /* 0x0000640000000000 */
[----:B01----:R-:W-:Y:S01]  /*1af40*/  ENDCOLLECTIVE ;  /* 0x000000000000791b */ /* 0x003fe20003800000 */
.L_x_10488:
[----:B------:R-:W-:Y:S01]  /*1af50*/  IMAD.MOV.U32 R10, RZ, RZ, R0 ;  /* 0x000000ffff0a7224 */ /* 0x000fe200078e0000 */
[----:B------:R-:W-:Y:S06]  /*1af60*/  BRA `(.L_x_10489) ;  /* 0xffffff6c00dc7947 */ /* 0x000fec000383ffff */
        .weak           $__internal_22_$__cuda_sm20_rcp_rn_f32_slowpath
        .type           $__internal_22_$__cuda_sm20_rcp_rn_f32_slowpath,@function
        .size           $__internal_22_$__cuda_sm20_rcp_rn_f32_slowpath,($__internal_23_$__cuda_sm3x_div_rn_noftz_f32_slowpath - $__internal_22_$__cuda_sm20_rcp_rn_f32_slowpath)
$__internal_22_$__cuda_sm20_rcp_rn_f32_slowpath:
        /* <DEDUP_REMOVED lines=15> */
.L_x_10491:
        /* <DEDUP_REMOVED lines=33> */
.L_x_10493:
[----:B------:R0:W1:Y:S02]  /*1b270*/  MUFU.RCP R5, R0 ;  /* 0x0000000000057308 */ /* 0x0000640000001000 */
.L_x_10492:
[----:B------:R-:W-:Y:S05]  /*1b280*/  BSYNC B0 ;  /* 0x0000000000007941 */ /* 0x000fea0003800000 */
.L_x_10490:
[----:B------:R-:W-:Y:S02]  /*1b290*/  IMAD.MOV.U32 R6, RZ, RZ, R4 ;  /* 0x000000ffff067224 */ /* 0x000fe400078e0004 */
[----:B------:R-:W-:-:S04]  /*1b2a0*/  IMAD.MOV.U32 R7, RZ, RZ, 0x0 ;  /* 0x00000000ff077424 */ /* 0x000fc800078e00ff */
[----:B01----:R-:W-:Y:S05]  /*1b2b0*/  RET.REL.NODEC R6 `(_ZN18transformer_engine71_GLOBAL__N__fadcdbdc_38_quantize_transpose_vector_blockwise_cu_d4a478bd37block_scaled_1d_cast_transpose_kernelILb1Eff13__nv_fp8_e5m2EEvPKT1_PT2_S7_PT0_S9_mmmmmmfNS_6detail25FP8BlockwiseRowwiseOptionENSA_28FP8BlockwiseColumnwiseOptionEbPKf) ;  /* 0xfffffe4c06507950 */ /* 0x003fea0003c3ffff */
        .weak           $__internal_23_$__cuda_sm3x_div_rn_noftz_f32_slowpath
        .type           $__internal_23_$__cuda_sm3x_div_rn_noftz_f32_slowpath,@function
        .size           $__internal_23_$__cuda_sm3x_div_rn_noftz_f32_slowpath,(.L_x_10539 - $__internal_23_$__cuda_sm3x_div_rn_noftz_f32_slowpath)
$__internal_23_$__cuda_sm3x_div_rn_noftz_f32_slowpath:
        /* <DEDUP_REMOVED lines=36> */
.L_x_10495:
        /* <DEDUP_REMOVED lines=51> */
.L_x_10502:
[----:B------:R-:W-:-:S04]  /*1b830*/  LOP3.LUT R0, R0, 0x80000000, RZ, 0xc0, !PT ;  /* 0x8000000000007812 */ /* 0x000fc800078ec0ff */
[----:B------:R-:W-:Y:S01]  /*1b840*/  LOP3.LUT R0, R0, 0x7f800000, RZ, 0xfc, !PT ;  /* 0x7f80000000007812 */ /* 0x000fe200078efcff */
[----:B------:R-:W-:Y:S06]  /*1b850*/  BRA `(.L_x_10503) ;  /* 0x0000000000047947 */ /* 0x000fec0003800000 */
.L_x_10501:
[----:B------:R-:W-:-:S07]  /*1b860*/  IMAD R0, R7, 0x800000, R0 ;  /* 0x0080000007007824 */ /* 0x000fce00078e0200 */
.L_x_10503:
[----:B------:R-:W-:Y:S05]  /*1b870*/  BSYNC B1 ;  /* 0x0000000000017941 */ /* 0x000fea0003800000 */
.L_x_10500:
[----:B------:R-:W-:Y:S05]  /*1b880*/  BRA `(.L_x_10504) ;  /* 0x0000000000207947 */ /* 0x000fea0003800000 */
.L_x_10499:
[----:B------:R-:W-:-:S04]  /*1b890*/  LOP3.LUT R3, R3, 0x80000000, R7, 0x48, !PT ;  /* 0x8000000003037812 */ /* 0x000fc800078e4807 */
[----:B------:R-:W-:Y:S01]  /*1b8a0*/  LOP3.LUT R0, R3, 0x7f800000, RZ, 0xfc, !PT ;  /* 0x7f80000003007812 */ /* 0x000fe200078efcff */
[----:B------:R-:W-:Y:S06]  /*1b8b0*/  BRA `(.L_x_10504) ;  /* 0x0000000000147947 */ /* 0x000fec0003800000 */
.L_x_10498:
[----:B------:R-:W-:Y:S01]  /*1b8c0*/  LOP3.LUT R0, R3, 0x80000000, R7, 0x48, !PT ;  /* 0x8000000003007812 */ /* 0x000fe200078e4807 */
[----:B------:R-:W-:Y:S06]  /*1b8d0*/  BRA `(.L_x_10504) ;  /* 0x00000000000c7947 */ /* 0x000fec0003800000 */
.L_x_10497:
[----:B------:R-:W0:Y:S01]  /*1b8e0*/  MUFU.RSQ R0, -QNAN ;  /* 0xffc0000000007908 */ /* 0x000e220000001400 */
[----:B------:R-:W-:Y:S05]  /*1b8f0*/  BRA `(.L_x_10504) ;  /* 0x0000000000047947 */ /* 0x000fea0003800000 */
.L_x_10496:
[----:B------:R-:W-:-:S07]  /*1b900*/  FADD.FTZ R0, R0, R3 ;  /* 0x0000000300007221 */ /* 0x000fce0000010000 */
.L_x_10504:
[----:B------:R-:W-:Y:S05]  /*1b910*/  BSYNC B0 ;  /* 0x0000000000007941 */ /* 0x000fea0003800000 */
.L_x_10494:
[----:B------:R-:W-:-:S04]  /*1b920*/  IMAD.MOV.U32 R5, RZ, RZ, 0x0 ;  /* 0x00000000ff057424 */ /* 0x000fc800078e00ff */
[----:B0-----:R-:W-:Y:S05]  /*1b930*/  RET.REL.NODEC R4 `(_ZN18transformer_engine71_GLOBAL__N__fadcdbdc_38_quantize_transpose_vector_blockwise_cu_d4a478bd37block_scaled_1d_cast_transpose_kernelILb1Eff13__nv_fp8_e5m2EEvPKT1_PT2_S7_PT0_S9_mmmmmmfNS_6detail25FP8BlockwiseRowwiseOptionENSA_28FP8BlockwiseColumnwiseOptionEbPKf) ;  /* 0xfffffe4404b07950 */ /* 0x001fea0003c3ffff */
.L_x_10505:
        /* <DEDUP_REMOVED lines=12> */
.L_x_10539:


//--------------------- .nv.shared._ZN18transformer_engine71_GLOBAL__N__fadcdbdc_38_quantize_transpose_vector_blockwise_cu_d4a478bd37block_scaled_1d_cast_transpose_kernelILb0Ef13__nv_bfloat1613__nv_fp8_e4m3EEvPKT1_PT2_S8_PT0_SA_mmmmmmfNS_6detail25FP8BlockwiseRowwiseOptionENSB_28FP8BlockwiseColumnwiseOptionEbPKf --------------------------
	.section	.nv.shared._ZN18transformer_engine71_GLOBAL__N__fadcdbdc_38_quantize_transpose_vector_blockwise_cu_d4a478bd37block_scaled_1d_cast_transpose_kernelILb0Ef13__nv_bfloat1613__nv_fp8_e4m3EEvPKT1_PT2_S8_PT0_SA_mmmmmmfNS_6detail25FP8BlockwiseRowwiseOptionENSB_28FP8BlockwiseColumnwiseOptionEbPKf,"aw",@nobits
	.sectionflags	@""
	.align	16
	.zero		1024


//--------------------- .nv.shared.reserved.0     --------------------------
	.section	.nv.shared.reserved.0,"aw",@nobits
	.weak		__nv_reservedSMEM_offset_0_alias
	.size		__nv_reservedSMEM_offset_0_alias, 0, 0
	.other		__nv_reservedSMEM_offset_0_alias,@"STO_CUDA_RESERVED_SHARED STV_DEFAULT"
__nv_reservedSMEM_offset_0_alias:
	.zero		0


//--------------------- .nv.shared._ZN18transformer_engine71_GLOBAL__N__fadcdbdc_38_quantize_transpose_vector_blockwise_cu_d4a478bd37block_scaled_1d_cast_transpose_kernelILb1Ef13__nv_bfloat1613__nv_fp8_e4m3EEvPKT1_PT2_S8_PT0_SA_mmmmmmfNS_6detail25FP8BlockwiseRowwiseOptionENSB_28FP8BlockwiseColumnwiseOptionEbPKf --------------------------
	.section	.nv.shared._ZN18transformer_engine71_GLOBAL__N__fadcdbdc_38_quantize_transpose_vector_blockwise_cu_d4a478bd37block_scaled_1d_cast_transpose_kernelILb1Ef13__nv_bfloat1613__nv_fp8_e4m3EEvPKT1_PT2_S8_PT0_SA_mmmmmmfNS_6detail25FP8BlockwiseRowwiseOptionENSB_28FP8BlockwiseColumnwiseOptionEbPKf,"aw",@nobits
	.sectionflags	@""
	.align	16
	.zero		1024


//--------------------- .nv.shared._ZN18transformer_engine71_GLOBAL__N__fadcdbdc_38_quantize_transpose_vector_blockwise_cu_d4a478bd37block_scaled_1d_cast_transpose_kernelILb0Ef13__nv_bfloat1613__nv_fp8_e5m2EEvPKT1_PT2_S8_PT0_SA_mmmmmmfNS_6detail25FP8BlockwiseRowwiseOptionENSB_28FP8BlockwiseColumnwiseOptionEbPKf --------------------------
	.section	.nv.shared._ZN18transformer_engine71_GLOBAL__N__fadcdbdc_38_quantize_transpose_vector_blockwise_cu_d4a478bd37block_scaled_1d_cast_transpose_kernelILb0Ef13__nv_bfloat1613__nv_fp8_e5m2EEvPKT1_PT2_S8_PT0_SA_mmmmmmfNS_6detail25FP8BlockwiseRowwiseOptionENSB_28FP8BlockwiseColumnwiseOptionEbPKf,"aw",@nobits
	.sectionflags	@""
	.align	16
	.zero		1024


//--------------------- .nv.shared._ZN18transformer_engine71_GLOBAL__N__fadcdbdc_38_quantize_transpose_vector_blockwise_cu_d4a478bd37block_scaled_1d_cast_transpose_kernelILb1Ef13__nv_bfloat1613__nv_fp8_e5m2EEvPKT1_PT2_S8_PT0_SA_mmmmmmfNS_6detail25FP8BlockwiseRowwiseOptionENSB_28FP8BlockwiseColumnwiseOptionEbPKf --------------------------
	.section	.nv.shared._ZN18transformer_engine71_GLOBAL__N__fadcdbdc_38_quantize_transpose_vector_blockwise_cu_d4a478bd37block_scaled_1d_cast_transpose_kernelILb1Ef13__nv_bfloat1613__nv_fp8_e5m2EEvPKT1_PT2_S8_PT0_SA_mmmmmmfNS_6detail25FP8BlockwiseRowwiseOptionENSB_28FP8BlockwiseColumnwiseOptionEbPKf,"aw",@nobits
	.sectionflags	@""
	.align	16
	.zero		1024


//--------------------- .nv.shared._ZN18transformer_engine71_GLOBAL__N__fadcdbdc_38_quantize_transpose_vector_blockwise_cu_d4a478bd37block_scaled_1d_cast_transpose_kernelILb0Ef6__half13__nv_fp8_e4m3EEvPKT1_PT2_S8_PT0_SA_mmmmmmfNS_6detail25FP8BlockwiseRowwiseOptionENSB_28FP8BlockwiseColumnwiseOptionEbPKf --------------------------
	.section	.nv.shared._ZN18transformer_engine71_GLOBAL__N__fadcdbdc_38_quantize_transpose_vector_blockwise_cu_d4a478bd37block_scaled_1d_cast_transpose_kernelILb0Ef6__half13__nv_fp8_e4m3EEvPKT1_PT2_S8_PT0_SA_mmmmmmfNS_6detail25FP8BlockwiseRowwiseOptionENSB_28FP8BlockwiseColumnwiseOptionEbPKf,"aw",@nobits
	.sectionflags	@""
	.align	16
	.zero		1024


//--------------------- .nv.shared._ZN18transformer_engine71_GLOBAL__N__fadcdbdc_38_quantize_transpose_vector_blockwise_cu_d4a478bd37block_scaled_1d_cast_transpose_kernelILb1Ef6__half13__nv_fp8_e4m3EEvPKT1_PT2_S8_PT0_SA_mmmmmmfNS_6detail25FP8BlockwiseRowwiseOptionENSB_28FP8BlockwiseColumnwiseOptionEbPKf --------------------------
	.section	.nv.shared._ZN18transformer_engine71_GLOBAL__N__fadcdbdc_38_quantize_transpose_vector_blockwise_cu_d4a478bd37block_scaled_1d_cast_transpose_kernelILb1Ef6__half13__nv_fp8_e4m3EEvPKT1_PT2_S8_PT0_SA_mmmmmmfNS_6detail25FP8BlockwiseRowwiseOptionENSB_28FP8BlockwiseColumnwiseOptionEbPKf,"aw",@nobits
	.sectionflags	@""
	.align	16
	.zero		1024


//--------------------- .nv.shared._ZN18transformer_engine71_GLOBAL__N__fadcdbdc_38_quantize_transpose_vector_blockwise_cu_d4a478bd37block_scaled_1d_cast_transpose_kernelILb0Ef6__half13__nv_fp8_e5m2EEvPKT1_PT2_S8_PT0_SA_mmmmmmfNS_6detail25FP8BlockwiseRowwiseOptionENSB_28FP8BlockwiseColumnwiseOptionEbPKf --------------------------
	.section	.nv.shared._ZN18transformer_engine71_GLOBAL__N__fadcdbdc_38_quantize_transpose_vector_blockwise_cu_d4a478bd37block_scaled_1d_cast_transpose_kernelILb0Ef6__half13__nv_fp8_e5m2EEvPKT1_PT2_S8_PT0_SA_mmmmmmfNS_6detail25FP8BlockwiseRowwiseOptionENSB_28FP8BlockwiseColumnwiseOptionEbPKf,"aw",@nobits
	.sectionflags	@""
	.align	16
	.zero		1024


//--------------------- .nv.shared._ZN18transformer_engine71_GLOBAL__N__fadcdbdc_38_quantize_transpose_vector_blockwise_cu_d4a478bd37block_scaled_1d_cast_transpose_kernelILb1Ef6__half13__nv_fp8_e5m2EEvPKT1_PT2_S8_PT0_SA_mmmmmmfNS_6detail25FP8BlockwiseRowwiseOptionENSB_28FP8BlockwiseColumnwiseOptionEbPKf --------------------------
	.section	.nv.shared._ZN18transformer_engine71_GLOBAL__N__fadcdbdc_38_quantize_transpose_vector_blockwise_cu_d4a478bd37block_scaled_1d_cast_transpose_kernelILb1Ef6__half13__nv_fp8_e5m2EEvPKT1_PT2_S8_PT0_SA_mmmmmmfNS_6detail25FP8BlockwiseRowwiseOptionENSB_28FP8BlockwiseColumnwiseOptionEbPKf,"aw",@nobits
	.sectionflags	@""
	.align	16
	.zero		1024


//--------------------- .nv.shared._ZN18transformer_engine71_GLOBAL__N__fadcdbdc_38_quantize_transpose_vector_blockwise_cu_d4a478bd37block_scaled_1d_cast_transpose_kernelILb0Eff13__nv_fp8_e4m3EEvPKT1_PT2_S7_PT0_S9_mmmmmmfNS_6detail25FP8BlockwiseRowwiseOptionENSA_28FP8BlockwiseColumnwiseOptionEbPKf --------------------------
	.section	.nv.shared._ZN18transformer_engine71_GLOBAL__N__fadcdbdc_38_quantize_transpose_vector_blockwise_cu_d4a478bd37block_scaled_1d_cast_transpose_kernelILb0Eff13__nv_fp8_e4m3EEvPKT1_PT2_S7_PT0_S9_mmmmmmfNS_6detail25FP8BlockwiseRowwiseOptionENSA_28FP8BlockwiseColumnwiseOptionEbPKf,"aw",@nobits
	.sectionflags	@""
	.align	16
	.zero		1024


//--------------------- .nv.shared._ZN18transformer_engine71_GLOBAL__N__fadcdbdc_38_quantize_transpose_vector_blockwise_cu_d4a478bd37block_scaled_1d_cast_transpose_kernelILb1Eff13__nv_fp8_e4m3EEvPKT1_PT2_S7_PT0_S9_mmmmmmfNS_6detail25FP8BlockwiseRowwiseOptionENSA_28FP8BlockwiseColumnwiseOptionEbPKf --------------------------
	.section	.nv.shared._ZN18transformer_engine71_GLOBAL__N__fadcdbdc_38_quantize_transpose_vector_blockwise_cu_d4a478bd37block_scaled_1d_cast_transpose_kernelILb1Eff13__nv_fp8_e4m3EEvPKT1_PT2_S7_PT0_S9_mmmmmmfNS_6detail25FP8BlockwiseRowwiseOptionENSA_28FP8BlockwiseColumnwiseOptionEbPKf,"aw",@nobits
	.sectionflags	@""
	.align	16
	.zero		1024


//--------------------- .nv.shared._ZN18transformer_engine71_GLOBAL__N__fadcdbdc_38_quantize_transpose_vector_blockwise_cu_d4a478bd37block_scaled_1d_cast_transpose_kernelILb0Eff13__nv_fp8_e5m2EEvPKT1_PT2_S7_PT0_S9_mmmmmmfNS_6detail25FP8BlockwiseRowwiseOptionENSA_28FP8BlockwiseColumnwiseOptionEbPKf --------------------------
	.section	.nv.shared._ZN18transformer_engine71_GLOBAL__N__fadcdbdc_38_quantize_transpose_vector_blockwise_cu_d4a478bd37block_scaled_1d_cast_transpose_kernelILb0Eff13__nv_fp8_e5m2EEvPKT1_PT2_S7_PT0_S9_mmmmmmfNS_6detail25FP8BlockwiseRowwiseOptionENSA_28FP8BlockwiseColumnwiseOptionEbPKf,"aw",@nobits
	.sectionflags	@""
	.align	16
	.zero		1024


//--------------------- .nv.shared._ZN18transformer_engine71_GLOBAL__N__fadcdbdc_38_quantize_transpose_vector_blockwise_cu_d4a478bd37block_scaled_1d_cast_transpose_kernelILb1Eff13__nv_fp8_e5m2EEvPKT1_PT2_S7_PT0_S9_mmmmmmfNS_6detail25FP8BlockwiseRowwiseOptionENSA_28FP8BlockwiseColumnwiseOptionEbPKf --------------------------
	.section	.nv.shared._ZN18transformer_engine71_GLOBAL__N__fadcdbdc_38_quantize_transpose_vector_blockwise_cu_d4a478bd37block_scaled_1d_cast_transpose_kernelILb1Eff13__nv_fp8_e5m2EEvPKT1_PT2_S7_PT0_S9_mmmmmmfNS_6detail25FP8BlockwiseRowwiseOptionENSA_28FP8BlockwiseColumnwiseOptionEbPKf,"aw",@nobits
	.sectionflags	@""
	.align	16
	.zero		1024


//--------------------- .nv.constant0._ZN18transformer_engine71_GLOBAL__N__fadcdbdc_38_quantize_transpose_vector_blockwise_cu_d4a478bd37block_scaled_1d_cast_transpose_kernelILb0Ef13__nv_bfloat1613__nv_fp8_e4m3EEvPKT1_PT2_S8_PT0_SA_mmmmmmfNS_6detail25FP8BlockwiseRowwiseOptionENSB_28FP8BlockwiseColumnwiseOptionEbPKf --------------------------
	.section	.nv.constant0._ZN18transformer_engine71_GLOBAL__N__fadcdbdc_38_quantize_transpose_vector_blockwise_cu_d4a478bd37block_scaled_1d_cast_transpose_kernelILb0Ef13__nv_bfloat1613__nv_fp8_e4m3EEvPKT1_PT2_S8_PT0_SA_mmmmmmfNS_6detail25FP8BlockwiseRowwiseOptionENSB_28FP8BlockwiseColumnwiseOptionEbPKf,"a",@progbits
	.sectionflags	@""
	.align	4
.nv.constant0._ZN18transformer_engine71_GLOBAL__N__fadcdbdc_38_quantize_transpose_vector_blockwise_cu_d4a478bd37block_scaled_1d_cast_transpose_kernelILb0Ef13__nv_bfloat1613__nv_fp8_e4m3EEvPKT1_PT2_S8_PT0_SA_mmmmmmfNS_6detail25FP8BlockwiseRowwiseOptionENSB_28FP8BlockwiseColumnwiseOptionEbPKf:
	.zero		640


//--------------------- .nv.constant0._ZN18transformer_engine71_GLOBAL__N__fadcdbdc_38_quantize_transpose_vector_blockwise_cu_d4a478bd37block_scaled_1d_cast_transpose_kernelILb1Ef13__nv_bfloat1613__nv_fp8_e4m3EEvPKT1_PT2_S8_PT0_SA_mmmmmmfNS_6detail25FP8BlockwiseRowwiseOptionENSB_28FP8BlockwiseColumnwiseOptionEbPKf --------------------------
	.section	.nv.constant0._ZN18transformer_engine71_GLOBAL__N__fadcdbdc_38_quantize_transpose_vector_blockwise_cu_d4a478bd37block_scaled_1d_cast_transpose_kernelILb1Ef13__nv_bfloat1613__nv_fp8_e4m3EEvPKT1_PT2_S8_PT0_SA_mmmmmmfNS_6detail25FP8BlockwiseRowwiseOptionENSB_28FP8BlockwiseColumnwiseOptionEbPKf,"a",@progbits
	.sectionflags	@""
	.align	4
.nv.constant0._ZN18transformer_engine71_GLOBAL__N__fadcdbdc_38_quantize_transpose_vector_blockwise_cu_d4a478bd37block_scaled_1d_cast_transpose_kernelILb1Ef13__nv_bfloat1613__nv_fp8_e4m3EEvPKT1_PT2_S8_PT0_SA_mmmmmmfNS_6detail25FP8BlockwiseRowwiseOptionENSB_28FP8BlockwiseColumnwiseOptionEbPKf:
	.zero		640


//--------------------- .nv.constant0._ZN18transformer_engine71_GLOBAL__N__fadcdbdc_38_quantize_transpose_vector_blockwise_cu_d4a478bd37block_scaled_1d_cast_transpose_kernelILb0Ef13__nv_bfloat1613__nv_fp8_e5m2EEvPKT1_PT2_S8_PT0_SA_mmmmmmfNS_6detail25FP8BlockwiseRowwiseOptionENSB_28FP8BlockwiseColumnwiseOptionEbPKf --------------------------
	.section	.nv.constant0._ZN18transformer_engine71_GLOBAL__N__fadcdbdc_38_quantize_transpose_vector_blockwise_cu_d4a478bd37block_scaled_1d_cast_transpose_kernelILb0Ef13__nv_bfloat1613__nv_fp8_e5m2EEvPKT1_PT2_S8_PT0_SA_mmmmmmfNS_6detail25FP8BlockwiseRowwiseOptionENSB_28FP8BlockwiseColumnwiseOptionEbPKf,"a",@progbits
	.sectionflags	@""
	.align	4
.nv.constant0._ZN18transformer_engine71_GLOBAL__N__fadcdbdc_38_quantize_transpose_vector_blockwise_cu_d4a478bd37block_scaled_1d_cast_transpose_kernelILb0Ef13__nv_bfloat1613__nv_fp8_e5m2EEvPKT1_PT2_S8_PT0_SA_mmmmmmfNS_6detail25FP8BlockwiseRowwiseOptionENSB_28FP8BlockwiseColumnwiseOptionEbPKf:
	.zero		640


//--------------------- .nv.constant0._ZN18transformer_engine71_GLOBAL__N__fadcdbdc_38_quantize_transpose_vector_blockwise_cu_d4a478bd37block_scaled_1d_cast_transpose_kernelILb1Ef13__nv_bfloat1613__nv_fp8_e5m2EEvPKT1_PT2_S8_PT0_SA_mmmmmmfNS_6detail25FP8BlockwiseRowwiseOptionENSB_28FP8BlockwiseColumnwiseOptionEbPKf --------------------------
	.section	.nv.constant0._ZN18transformer_engine71_GLOBAL__N__fadcdbdc_38_quantize_transpose_vector_blockwise_cu_d4a478bd37block_scaled_1d_cast_transpose_kernelILb1Ef13__nv_bfloat1613__nv_fp8_e5m2EEvPKT1_PT2_S8_PT0_SA_mmmmmmfNS_6detail25FP8BlockwiseRowwiseOptionENSB_28FP8BlockwiseColumnwiseOptionEbPKf,"a",@progbits
	.sectionflags	@""
	.align	4
.nv.constant0._ZN18transformer_engine71_GLOBAL__N__fadcdbdc_38_quantize_transpose_vector_blockwise_cu_d4a478bd37block_scaled_1d_cast_transpose_kernelILb1Ef13__nv_bfloat1613__nv_fp8_e5m2EEvPKT1_PT2_S8_PT0_SA_mmmmmmfNS_6detail25FP8BlockwiseRowwiseOptionENSB_28FP8BlockwiseColumnwiseOptionEbPKf:
	.zero		640


//--------------------- .nv.constant0._ZN18transformer_engine71_GLOBAL__N__fadcdbdc_38_quantize_transpose_vector_blockwise_cu_d4a478bd37block_scaled_1d_cast_transpose_kernelILb0Ef6__half13__nv_fp8_e4m3EEvPKT1_PT2_S8_PT0_SA_mmmmmmfNS_6detail25FP8BlockwiseRowwiseOptionENSB_28FP8BlockwiseColumnwiseOptionEbPKf --------------------------
	.section	.nv.constant0._ZN18transformer_engine71_GLOBAL__N__fadcdbdc_38_quantize_transpose_vector_blockwise_cu_d4a478bd37block_scaled_1d_cast_transpose_kernelILb0Ef6__half13__nv_fp8_e4m3EEvPKT1_PT2_S8_PT0_SA_mmmmmmfNS_6detail25FP8BlockwiseRowwiseOptionENSB_28FP8BlockwiseColumnwiseOptionEbPKf,"a",@progbits
	.sectionflags	@""
	.align	4
.nv.constant0._ZN18transformer_engine71_GLOBAL__N__fadcdbdc_38_quantize_transpose_vector_blockwise_cu_d4a478bd37block_scaled_1d_cast_transpose_kernelILb0Ef6__half13__nv_fp8_e4m3EEvPKT1_PT2_S8_PT0_SA_mmmmmmfNS_6detail25FP8BlockwiseRowwiseOptionENSB_28FP8BlockwiseColumnwiseOptionEbPKf:
	.zero		640


//--------------------- .nv.constant0._ZN18transformer_engine71_GLOBAL__N__fadcdbdc_38_quantize_transpose_vector_blockwise_cu_d4a478bd37block_scaled_1d_cast_transpose_kernelILb1Ef6__half13__nv_fp8_e4m3EEvPKT1_PT2_S8_PT0_SA_mmmmmmfNS_6detail25FP8BlockwiseRowwiseOptionENSB_28FP8BlockwiseColumnwiseOptionEbPKf --------------------------
	.section	.nv.constant0._ZN18transformer_engine71_GLOBAL__N__fadcdbdc_38_quantize_transpose_vector_blockwise_cu_d4a478bd37block_scaled_1d_cast_transpose_kernelILb1Ef6__half13__nv_fp8_e4m3EEvPKT1_PT2_S8_PT0_SA_mmmmmmfNS_6detail25FP8BlockwiseRowwiseOptionENSB_28FP8BlockwiseColumnwiseOptionEbPKf,"a",@progbits
	.sectionflags	@""
	.align	4
.nv.constant0._ZN18transformer_engine71_GLOBAL__N__fadcdbdc_38_quantize_transpose_vector_blockwise_cu_d4a478bd37block_scaled_1d_cast_transpose_kernelILb1Ef6__half13__nv_fp8_e4m3EEvPKT1_PT2_S8_PT0_SA_mmmmmmfNS_6detail25FP8BlockwiseRowwiseOptionENSB_28FP8BlockwiseColumnwiseOptionEbPKf:
	.zero		640


//--------------------- .nv.constant0._ZN18transformer_engine71_GLOBAL__N__fadcdbdc_38_quantize_transpose_vector_blockwise_cu_d4a478bd37block_scaled_1d_cast_transpose_kernelILb0Ef6__half13__nv_fp8_e5m2EEvPKT1_PT2_S8_PT0_SA_mmmmmmfNS_6detail25FP8BlockwiseRowwiseOptionENSB_28FP8BlockwiseColumnwiseOptionEbPKf --------------------------
	.section	.nv.constant0._ZN18transformer_engine71_GLOBAL__N__fadcdbdc_38_quantize_transpose_vector_blockwise_cu_d4a478bd37block_scaled_1d_cast_transpose_kernelILb0Ef6__half13__nv_fp8_e5m2EEvPKT1_PT2_S8_PT0_SA_mmmmmmfNS_6detail25FP8BlockwiseRowwiseOptionENSB_28FP8BlockwiseColumnwiseOptionEbPKf,"a",@progbits
	.sectionflags	@""
	.align	4
.nv.constant0._ZN18transformer_engine71_GLOBAL__N__fadcdbdc_38_quantize_transpose_vector_blockwise_cu_d4a478bd37block_scaled_1d_cast_transpose_kernelILb0Ef6__half13__nv_fp8_e5m2EEvPKT1_PT2_S8_PT0_SA_mmmmmmfNS_6detail25FP8BlockwiseRowwiseOptionENSB_28FP8BlockwiseColumnwiseOptionEbPKf:
	.zero		640


//--------------------- .nv.constant0._ZN18transformer_engine71_GLOBAL__N__fadcdbdc_38_quantize_transpose_vector_blockwise_cu_d4a478bd37block_scaled_1d_cast_transpose_kernelILb1Ef6__half13__nv_fp8_e5m2EEvPKT1_PT2_S8_PT0_SA_mmmmmmfNS_6detail25FP8BlockwiseRowwiseOptionENSB_28FP8BlockwiseColumnwiseOptionEbPKf --------------------------
	.section	.nv.constant0._ZN18transformer_engine71_GLOBAL__N__fadcdbdc_38_quantize_transpose_vector_blockwise_cu_d4a478bd37block_scaled_1d_cast_transpose_kernelILb1Ef6__half13__nv_fp8_e5m2EEvPKT1_PT2_S8_PT0_SA_mmmmmmfNS_6detail25FP8BlockwiseRowwiseOptionENSB_28FP8BlockwiseColumnwiseOptionEbPKf,"a",@progbits
	.sectionflags	@""
	.align	4
.nv.constant0._ZN18transformer_engine71_GLOBAL__N__fadcdbdc_38_quantize_transpose_vector_blockwise_cu_d4a478bd37block_scaled_1d_cast_transpose_kernelILb1Ef6__half13__nv_fp8_e5m2EEvPKT1_PT2_S8_PT0_SA_mmmmmmfNS_6detail25FP8BlockwiseRowwiseOptionENSB_28FP8BlockwiseColumnwiseOptionEbPKf:
	.zero		640


//--------------------- .nv.constant0._ZN18transformer_engine71_GLOBAL__N__fadcdbdc_38_quantize_transpose_vector_blockwise_cu_d4a478bd37block_scaled_1d_cast_transpose_kernelILb0Eff13__nv_fp8_e4m3EEvPKT1_PT2_S7_PT0_S9_mmmmmmfNS_6detail25FP8BlockwiseRowwiseOptionENSA_28FP8BlockwiseColumnwiseOptionEbPKf --------------------------
	.section	.nv.constant0._ZN18transformer_engine71_GLOBAL__N__fadcdbdc_38_quantize_transpose_vector_blockwise_cu_d4a478bd37block_scaled_1d_cast_transpose_kernelILb0Eff13__nv_fp8_e4m3EEvPKT1_PT2_S7_PT0_S9_mmmmmmfNS_6detail25FP8BlockwiseRowwiseOptionENSA_28FP8BlockwiseColumnwiseOptionEbPKf,"a",@progbits
	.sectionflags	@""
	.align	4
.nv.constant0._ZN18transformer_engine71_GLOBAL__N__fadcdbdc_38_quantize_transpose_vector_blockwise_cu_d4a478bd37block_scaled_1d_cast_transpose_kernelILb0Eff13__nv_fp8_e4m3EEvPKT1_PT2_S7_PT0_S9_mmmmmmfNS_6detail25FP8BlockwiseRowwiseOptionENSA_28FP8BlockwiseColumnwiseOptionEbPKf:
	.zero		640


//--------------------- .nv.constant0._ZN18transformer_engine71_GLOBAL__N__fadcdbdc_38_quantize_transpose_vector_blockwise_cu_d4a478bd37block_scaled_1d_cast_transpose_kernelILb1Eff13__nv_fp8_e4m3EEvPKT1_PT2_S7_PT0_S9_mmmmmmfNS_6detail25FP8BlockwiseRowwiseOptionENSA_28FP8BlockwiseColumnwiseOptionEbPKf --------------------------
	.section	.nv.constant0._ZN18transformer_engine71_GLOBAL__N__fadcdbdc_38_quantize_transpose_vector_blockwise_cu_d4a478bd37block_scaled_1d_cast_transpose_kernelILb1Eff13__nv_fp8_e4m3EEvPKT1_PT2_S7_PT0_S9_mmmmmmfNS_6detail25FP8BlockwiseRowwiseOptionENSA_28FP8BlockwiseColumnwiseOptionEbPKf,"a",@progbits
	.sectionflags	@""
	.align	4
.nv.constant0._ZN18transformer_engine71_GLOBAL__N__fadcdbdc_38_quantize_transpose_vector_blockwise_cu_d4a478bd37block_scaled_1d_cast_transpose_kernelILb1Eff13__nv_fp8_e4m3EEvPKT1_PT2_S7_PT0_S9_mmmmmmfNS_6detail25FP8BlockwiseRowwiseOptionENSA_28FP8BlockwiseColumnwiseOptionEbPKf:
	.zero		640


//--------------------- .nv.constant0._ZN18transformer_engine71_GLOBAL__N__fadcdbdc_38_quantize_transpose_vector_blockwise_cu_d4a478bd37block_scaled_1d_cast_transpose_kernelILb0Eff13__nv_fp8_e5m2EEvPKT1_PT2_S7_PT0_S9_mmmmmmfNS_6detail25FP8BlockwiseRowwiseOptionENSA_28FP8BlockwiseColumnwiseOptionEbPKf --------------------------
	.section	.nv.constant0._ZN18transformer_engine71_GLOBAL__N__fadcdbdc_38_quantize_transpose_vector_blockwise_cu_d4a478bd37block_scaled_1d_cast_transpose_kernelILb0Eff13__nv_fp8_e5m2EEvPKT1_PT2_S7_PT0_S9_mmmmmmfNS_6detail25FP8BlockwiseRowwiseOptionENSA_28FP8BlockwiseColumnwiseOptionEbPKf,"a",@progbits
	.sectionflags	@""
	.align	4
.nv.constant0._ZN18transformer_engine71_GLOBAL__N__fadcdbdc_38_quantize_transpose_vector_blockwise_cu_d4a478bd37block_scaled_1d_cast_transpose_kernelILb0Eff13__nv_fp8_e5m2EEvPKT1_PT2_S7_PT0_S9_mmmmmmfNS_6detail25FP8BlockwiseRowwiseOptionENSA_28FP8BlockwiseColumnwiseOptionEbPKf:
	.zero		640


//--------------------- .nv.constant0._ZN18transformer_engine71_GLOBAL__N__fadcdbdc_38_quantize_transpose_vector_blockwise_cu_d4a478bd37block_scaled_1d_cast_transpose_kernelILb1Eff13__nv_fp8_e5m2EEvPKT1_PT2_S7_PT0_S9_mmmmmmfNS_6detail25FP8BlockwiseRowwiseOptionENSA_28FP8BlockwiseColumnwiseOptionEbPKf --------------------------
	.section	.nv.constant0._ZN18transformer_engine71_GLOBAL__N__fadcdbdc_38_quantize_transpose_vector_blockwise_cu_d4a478bd37block_scaled_1d_cast_transpose_kernelILb1Eff13__nv_fp8_e5m2EEvPKT1_PT2_S7_PT0_S9_mmmmmmfNS_6detail25FP8BlockwiseRowwiseOptionENSA_28FP8BlockwiseColumnwiseOptionEbPKf,"a",@progbits
	.sectionflags	@""
	.align	4
.nv.constant0._ZN18transformer_engine71_GLOBAL__N__fadcdbdc_38_quantize_transpose_vector_blockwise_cu_d4a478bd37block_scaled_1d_cast_transpose_kernelILb1Eff13__nv_fp8_e5m2EEvPKT1_PT2_S7_PT0_S9_mmmmmmfNS_6detail25FP8BlockwiseRowwiseOptionENSA_28FP8BlockwiseColumnwiseOptionEbPKf:
	.zero		640


//--------------------- SYMBOLS --------------------------

	.type		.nv.reservedSmem.offset0,@object
	.size		.nv.reservedSmem.offset0,0x4
